// Copyright (c) 2024, Jay Shah, Ganesh Bikshandi, Ying Zhang, Vijay Thakkar, Pradeep Ramani, Tri Dao.
// Splitting the different template instantiations to different files to speed up compilation.
// This file is auto-generated. See "generate_kernels.py"

#include "flash_fwd_launch_template.h"

#ifndef FLASHATTENTION_DISABLE_SM8x
#ifndef FLASHATTENTION_DISABLE_HDIM128
template void run_mha_fwd_<80, cutlass::half_t, 128, 128, true, false, false, true>(Flash_fwd_params &params, cudaStream_t stream);
template void run_mha_fwd_<86, cutlass::half_t, 128, 128, true, false, false, true>(Flash_fwd_params &params, cudaStream_t stream);
#endif
#endif


// ===== COMPILED SASS (sm_80) =====

	.target	sm_80

	.elftype	@"ET_EXEC"


//--------------------- .note.nv.tkinfo           --------------------------
	.section	.note.nv.tkinfo,"",@"SHT_NOTE"
	.sectionflags	@"SHF_NOTE_NV_TKINFO"
	.tkinfo
        /*0018*/ 	.word	0x00000002
        /*0030*/ 	.string	""
        /*0030*/ 	.string	"ptxas"
        /*0030*/ 	.string	"Cuda compilation tools, release 13.0, V13.0.88"
        /*0030*/ 	.string	"Build cuda_13.0.r13.0/compiler.36424714_0"
        /*0030*/ 	.string	"-arch sm_80 -m 64 "



//--------------------- .note.nv.cuinfo           --------------------------
	.section	.note.nv.cuinfo,"",@"SHT_NOTE"
	.sectionflags	@"SHF_NOTE_NV_CUINFO"
        /*0018*/ 	.short	0x0002
        /*001a*/ 	.short	0x0050
        /*001c*/ 	.short	0x0082
	.zero		2


//--------------------- .nv.info                  --------------------------
	.section	.nv.info,"",@"SHT_CUDA_INFO"
	.align	4


	//----- nvinfo : EIATTR_REGCOUNT
	.align		4
        /*0000*/ 	.byte	0x04, 0x2f
        /*0002*/ 	.short	(.L_12 - .L_11)
	.align		4
.L_11:
        /*0004*/ 	.word	index@(_ZN7cutlass13device_kernelIN5flash19enable_sm80_to_sm89INS1_16FlashAttnFwdSm80INS1_25CollectiveMainloopFwdSm80ILi8ELi1ELb1EN4cute5tupleIJNS5_1CILi128EEENS7_ILi112EEES8_EEELi128ENS_6half_tEfNS_4arch4Sm80ELb1ELb0ELb0ELb1ELb0ELb1ELb1ELb1EEENS1_21CollectiveEpilogueFwdINS6_IJS8_S8_S9_EEENS6_IJNS7_ILi1EEESH_SH_EEESB_SD_Li256ELb1ELb1ELb1ELb0EEENS1_36VarlenDynamicPersistentTileSchedulerILi128ELi112ELi256ELi256ELb1ELb1ELb0ELb1ELb1ELb1EEEEEEEEEvNT_6ParamsE)
        /*0008*/ 	.word	0x000000ff


	//----- nvinfo : EIATTR_FRAME_SIZE
	.align		4
.L_12:
        /*000c*/ 	.byte	0x04, 0x11
        /*000e*/ 	.short	(.L_14 - .L_13)
	.align		4
.L_13:
        /*0010*/ 	.word	index@($__internal_27_$__cuda_sm70_votesync_ballot)
        /*0014*/ 	.word	0x00000000


	//----- nvinfo : EIATTR_FRAME_SIZE
	.align		4
.L_14:
        /*0018*/ 	.byte	0x04, 0x11
        /*001a*/ 	.short	(.L_16 - .L_15)
	.align		4
.L_15:
        /*001c*/ 	.word	index@($__internal_26_$__cuda_sm70_shflsync_up_p)
        /*0020*/ 	.word	0x00000000


	//----- nvinfo : EIATTR_FRAME_SIZE
	.align		4
.L_16:
        /*0024*/ 	.byte	0x04, 0x11
        /*0026*/ 	.short	(.L_18 - .L_17)
	.align		4
.L_17:
        /*0028*/ 	.word	index@($__internal_25_$__cuda_sm70_shflsync_idx_p)
        /*002c*/ 	.word	0x00000000


	//----- nvinfo : EIATTR_FRAME_SIZE
	.align		4
.L_18:
        /*0030*/ 	.byte	0x04, 0x11
        /*0032*/ 	.short	(.L_20 - .L_19)
	.align		4
.L_19:
        /*0034*/ 	.word	index@($__internal_24_$__cuda_sm70_shflsync_bfly_p)
        /*0038*/ 	.word	0x00000000


	//----- nvinfo : EIATTR_FRAME_SIZE
	.align		4
.L_20:
        /*003c*/ 	.byte	0x04, 0x11
        /*003e*/ 	.short	(.L_22 - .L_21)
	.align		4
.L_21:
        /*0040*/ 	.word	index@(_ZN7cutlass13device_kernelIN5flash19enable_sm80_to_sm89INS1_16FlashAttnFwdSm80INS1_25CollectiveMainloopFwdSm80ILi8ELi1ELb1EN4cute5tupleIJNS5_1CILi128EEENS7_ILi112EEES8_EEELi128ENS_6half_tEfNS_4arch4Sm80ELb1ELb0ELb0ELb1ELb0ELb1ELb1ELb1EEENS1_21CollectiveEpilogueFwdINS6_IJS8_S8_S9_EEENS6_IJNS7_ILi1EEESH_SH_EEESB_SD_Li256ELb1ELb1ELb1ELb0EEENS1_36VarlenDynamicPersistentTileSchedulerILi128ELi112ELi256ELi256ELb1ELb1ELb0ELb1ELb1ELb1EEEEEEEEEvNT_6ParamsE)
        /*0044*/ 	.word	0x00000088


	//----- nvinfo : EIATTR_REGCOUNT
	.align		4
.L_22:
        /*0048*/ 	.byte	0x04, 0x2f
        /*004a*/ 	.short	(.L_24 - .L_23)
	.align		4
.L_23:
        /*004c*/ 	.word	index@(_ZN7cutlass13device_kernelIN5flash19enable_sm80_to_sm89INS1_16FlashAttnFwdSm80INS1_25CollectiveMainloopFwdSm80ILi8ELi1ELb1EN4cute5tupleIJNS5_1CILi128EEENS7_ILi112EEES8_EEELi128ENS_6half_tEfNS_4arch4Sm80ELb1ELb0ELb0ELb1ELb0ELb0ELb1ELb1EEENS1_21CollectiveEpilogueFwdINS6_IJS8_S8_S9_EEENS6_IJNS7_ILi1EEESH_SH_EEESB_SD_Li256ELb1ELb1ELb1ELb0EEENS1_36VarlenDynamicPersistentTileSchedulerILi128ELi112ELi256ELi256ELb1ELb1ELb0ELb1ELb1ELb1EEEEEEEEEvNT_6ParamsE)
        /*0050*/ 	.word	0x000000ff


	//----- nvinfo : EIATTR_FRAME_SIZE
	.align		4
.L_24:
        /*0054*/ 	.byte	0x04, 0x11
        /*0056*/ 	.short	(.L_26 - .L_25)
	.align		4
.L_25:
        /*0058*/ 	.word	index@($__internal_23_$__cuda_sm70_votesync_ballot)
        /*005c*/ 	.word	0x00000000


	//----- nvinfo : EIATTR_FRAME_SIZE
	.align		4
.L_26:
        /*0060*/ 	.byte	0x04, 0x11
        /*0062*/ 	.short	(.L_28 - .L_27)
	.align		4
.L_27:
        /*0064*/ 	.word	index@($__internal_22_$__cuda_sm70_shflsync_up_p)
        /*0068*/ 	.word	0x00000000


	//----- nvinfo : EIATTR_FRAME_SIZE
	.align		4
.L_28:
        /*006c*/ 	.byte	0x04, 0x11
        /*006e*/ 	.short	(.L_30 - .L_29)
	.align		4
.L_29:
        /*0070*/ 	.word	index@($__internal_21_$__cuda_sm70_shflsync_idx_p)
        /*0074*/ 	.word	0x00000000


	//----- nvinfo : EIATTR_FRAME_SIZE
	.align		4
.L_30:
        /*0078*/ 	.byte	0x04, 0x11
        /*007a*/ 	.short	(.L_32 - .L_31)
	.align		4
.L_31:
        /*007c*/ 	.word	index@($__internal_20_$__cuda_sm70_shflsync_bfly_p)
        /*0080*/ 	.word	0x00000000


	//----- nvinfo : EIATTR_FRAME_SIZE
	.align		4
.L_32:
        /*0084*/ 	.byte	0x04, 0x11
        /*0086*/ 	.short	(.L_34 - .L_33)
	.align		4
.L_33:
        /*0088*/ 	.word	index@(_ZN7cutlass13device_kernelIN5flash19enable_sm80_to_sm89INS1_16FlashAttnFwdSm80INS1_25CollectiveMainloopFwdSm80ILi8ELi1ELb1EN4cute5tupleIJNS5_1CILi128EEENS7_ILi112EEES8_EEELi128ENS_6half_tEfNS_4arch4Sm80ELb1ELb0ELb0ELb1ELb0ELb0ELb1ELb1EEENS1_21CollectiveEpilogueFwdINS6_IJS8_S8_S9_EEENS6_IJNS7_ILi1EEESH_SH_EEESB_SD_Li256ELb1ELb1ELb1ELb0EEENS1_36VarlenDynamicPersistentTileSchedulerILi128ELi112ELi256ELi256ELb1ELb1ELb0ELb1ELb1ELb1EEEEEEEEEvNT_6ParamsE)
        /*008c*/ 	.word	0x000000a0


	//----- nvinfo : EIATTR_REGCOUNT
	.align		4
.L_34:
        /*0090*/ 	.byte	0x04, 0x2f
        /*0092*/ 	.short	(.L_36 - .L_35)
	.align		4
.L_35:
        /*0094*/ 	.word	index@(_ZN7cutlass13device_kernelIN5flash19enable_sm80_to_sm89INS1_16FlashAttnFwdSm80INS1_25CollectiveMainloopFwdSm80ILi4ELi1ELb0EN4cute5tupleIJNS5_1CILi128EEENS7_ILi64EEES8_EEELi128ENS_6half_tEfNS_4arch4Sm80ELb1ELb0ELb0ELb0ELb0ELb0ELb1ELb1EEENS1_21CollectiveEpilogueFwdINS6_IJS8_S8_S9_EEENS6_IJNS7_ILi1EEESH_SH_EEESB_SD_Li128ELb0ELb1ELb1ELb0EEENS1_30DynamicPersistentTileSchedulerILi128ELi128ELb1ELb1ELb0EEEEEEEEEvNT_6ParamsE)
        /*0098*/ 	.word	0x000000ff


	//----- nvinfo : EIATTR_FRAME_SIZE
	.align		4
.L_36:
        /*009c*/ 	.byte	0x04, 0x11
        /*009e*/ 	.short	(.L_38 - .L_37)
	.align		4
.L_37:
        /*00a0*/ 	.word	index@($__internal_19_$__cuda_sm70_shflsync_idx_p)
        /*00a4*/ 	.word	0x00000000


	//----- nvinfo : EIATTR_FRAME_SIZE
	.align		4
.L_38:
        /*00a8*/ 	.byte	0x04, 0x11
        /*00aa*/ 	.short	(.L_40 - .L_39)
	.align		4
.L_39:
        /*00ac*/ 	.word	index@($__internal_18_$__cuda_sm70_shflsync_bfly_p)
        /*00b0*/ 	.word	0x00000000


	//----- nvinfo : EIATTR_FRAME_SIZE
	.align		4
.L_40:
        /*00b4*/ 	.byte	0x04, 0x11
        /*00b6*/ 	.short	(.L_42 - .L_41)
	.align		4
.L_41:
        /*00b8*/ 	.word	index@(_ZN7cutlass13device_kernelIN5flash19enable_sm80_to_sm89INS1_16FlashAttnFwdSm80INS1_25CollectiveMainloopFwdSm80ILi4ELi1ELb0EN4cute5tupleIJNS5_1CILi128EEENS7_ILi64EEES8_EEELi128ENS_6half_tEfNS_4arch4Sm80ELb1ELb0ELb0ELb0ELb0ELb0ELb1ELb1EEENS1_21CollectiveEpilogueFwdINS6_IJS8_S8_S9_EEENS6_IJNS7_ILi1EEESH_SH_EEESB_SD_Li128ELb0ELb1ELb1ELb0EEENS1_30DynamicPersistentTileSchedulerILi128ELi128ELb1ELb1ELb0EEEEEEEEEvNT_6ParamsE)
        /*00bc*/ 	.word	0x00000090


	//----- nvinfo : EIATTR_REGCOUNT
	.align		4
.L_42:
        /*00c0*/ 	.byte	0x04, 0x2f
        /*00c2*/ 	.short	(.L_44 - .L_43)
	.align		4
.L_43:
        /*00c4*/ 	.word	index@(_ZN7cutlass13device_kernelIN5flash19enable_sm80_to_sm89INS1_16FlashAttnFwdSm80INS1_25CollectiveMainloopFwdSm80ILi8ELi1ELb1EN4cute5tupleIJNS5_1CILi128EEENS7_ILi96EEES8_EEELi128ENS_6half_tEfNS_4arch4Sm80ELb0ELb1ELb0ELb1ELb0ELb1ELb1ELb1EEENS1_21CollectiveEpilogueFwdINS6_IJS8_S8_S9_EEENS6_IJNS7_ILi1EEESH_SH_EEESB_SD_Li256ELb1ELb1ELb1ELb0EEENS1_36VarlenDynamicPersistentTileSchedulerILi128ELi96ELi256ELi256ELb1ELb1ELb0ELb1ELb0ELb1EEEEEEEEEvNT_6ParamsE)
        /*00c8*/ 	.word	0x000000ff


	//----- nvinfo : EIATTR_FRAME_SIZE
	.align		4
.L_44:
        /*00cc*/ 	.byte	0x04, 0x11
        /*00ce*/ 	.short	(.L_46 - .L_45)
	.align		4
.L_45:
        /*00d0*/ 	.word	index@($__internal_17_$__cuda_sm70_votesync_ballot)
        /*00d4*/ 	.word	0x00000000


	//----- nvinfo : EIATTR_FRAME_SIZE
	.align		4
.L_46:
        /*00d8*/ 	.byte	0x04, 0x11
        /*00da*/ 	.short	(.L_48 - .L_47)
	.align		4
.L_47:
        /*00dc*/ 	.word	index@($__internal_16_$__cuda_sm70_shflsync_up_p)
        /*00e0*/ 	.word	0x00000000


	//----- nvinfo : EIATTR_FRAME_SIZE
	.align		4
.L_48:
        /*00e4*/ 	.byte	0x04, 0x11
        /*00e6*/ 	.short	(.L_50 - .L_49)
	.align		4
.L_49:
        /*00e8*/ 	.word	index@($__internal_15_$__cuda_sm70_shflsync_idx_p)
        /*00ec*/ 	.word	0x00000000


	//----- nvinfo : EIATTR_FRAME_SIZE
	.align		4
.L_50:
        /*00f0*/ 	.byte	0x04, 0x11
        /*00f2*/ 	.short	(.L_52 - .L_51)
	.align		4
.L_51:
        /*00f4*/ 	.word	index@($__internal_14_$__cuda_sm70_shflsync_bfly_p)
        /*00f8*/ 	.word	0x00000000


	//----- nvinfo : EIATTR_FRAME_SIZE
	.align		4
.L_52:
        /*00fc*/ 	.byte	0x04, 0x11
        /*00fe*/ 	.short	(.L_54 - .L_53)
	.align		4
.L_53:
        /*0100*/ 	.word	index@(_ZN7cutlass13device_kernelIN5flash19enable_sm80_to_sm89INS1_16FlashAttnFwdSm80INS1_25CollectiveMainloopFwdSm80ILi8ELi1ELb1EN4cute5tupleIJNS5_1CILi128EEENS7_ILi96EEES8_EEELi128ENS_6half_tEfNS_4arch4Sm80ELb0ELb1ELb0ELb1ELb0ELb1ELb1ELb1EEENS1_21CollectiveEpilogueFwdINS6_IJS8_S8_S9_EEENS6_IJNS7_ILi1EEESH_SH_EEESB_SD_Li256ELb1ELb1ELb1ELb0EEENS1_36VarlenDynamicPersistentTileSchedulerILi128ELi96ELi256ELi256ELb1ELb1ELb0ELb1ELb0ELb1EEEEEEEEEvNT_6ParamsE)
        /*0104*/ 	.word	0x00000000


	//----- nvinfo : EIATTR_REGCOUNT
	.align		4
.L_54:
        /*0108*/ 	.byte	0x04, 0x2f
        /*010a*/ 	.short	(.L_56 - .L_55)
	.align		4
.L_55:
        /*010c*/ 	.word	index@(_ZN7cutlass13device_kernelIN5flash19enable_sm80_to_sm89INS1_16FlashAttnFwdSm80INS1_25CollectiveMainloopFwdSm80ILi8ELi1ELb1EN4cute5tupleIJNS5_1CILi128EEENS7_ILi96EEES8_EEELi128ENS_6half_tEfNS_4arch4Sm80ELb0ELb1ELb0ELb1ELb0ELb0ELb1ELb1EEENS1_21CollectiveEpilogueFwdINS6_IJS8_S8_S9_EEENS6_IJNS7_ILi1EEESH_SH_EEESB_SD_Li256ELb1ELb1ELb1ELb0EEENS1_36VarlenDynamicPersistentTileSchedulerILi128ELi96ELi256ELi256ELb1ELb1ELb0ELb1ELb0ELb1EEEEEEEEEvNT_6ParamsE)
        /*0110*/ 	.word	0x000000ff


	//----- nvinfo : EIATTR_FRAME_SIZE
	.align		4
.L_56:
        /*0114*/ 	.byte	0x04, 0x11
        /*0116*/ 	.short	(.L_58 - .L_57)
	.align		4
.L_57:
        /*0118*/ 	.word	index@($__internal_13_$__cuda_sm70_votesync_ballot)
        /*011c*/ 	.word	0x00000000


	//----- nvinfo : EIATTR_FRAME_SIZE
	.align		4
.L_58:
        /*0120*/ 	.byte	0x04, 0x11
        /*0122*/ 	.short	(.L_60 - .L_59)
	.align		4
.L_59:
        /*0124*/ 	.word	index@($__internal_12_$__cuda_sm70_shflsync_up_p)
        /*0128*/ 	.word	0x00000000


	//----- nvinfo : EIATTR_FRAME_SIZE
	.align		4
.L_60:
        /*012c*/ 	.byte	0x04, 0x11
        /*012e*/ 	.short	(.L_62 - .L_61)
	.align		4
.L_61:
        /*0130*/ 	.word	index@($__internal_11_$__cuda_sm70_shflsync_idx_p)
        /*0134*/ 	.word	0x00000000


	//----- nvinfo : EIATTR_FRAME_SIZE
	.align		4
.L_62:
        /*0138*/ 	.byte	0x04, 0x11
        /*013a*/ 	.short	(.L_64 - .L_63)
	.align		4
.L_63:
        /*013c*/ 	.word	index@($__internal_10_$__cuda_sm70_shflsync_bfly_p)
        /*0140*/ 	.word	0x00000000


	//----- nvinfo : EIATTR_FRAME_SIZE
	.align		4
.L_64:
        /*0144*/ 	.byte	0x04, 0x11
        /*0146*/ 	.short	(.L_66 - .L_65)
	.align		4
.L_65:
        /*0148*/ 	.word	index@(_ZN7cutlass13device_kernelIN5flash19enable_sm80_to_sm89INS1_16FlashAttnFwdSm80INS1_25CollectiveMainloopFwdSm80ILi8ELi1ELb1EN4cute5tupleIJNS5_1CILi128EEENS7_ILi96EEES8_EEELi128ENS_6half_tEfNS_4arch4Sm80ELb0ELb1ELb0ELb1ELb0ELb0ELb1ELb1EEENS1_21CollectiveEpilogueFwdINS6_IJS8_S8_S9_EEENS6_IJNS7_ILi1EEESH_SH_EEESB_SD_Li256ELb1ELb1ELb1ELb0EEENS1_36VarlenDynamicPersistentTileSchedulerILi128ELi96ELi256ELi256ELb1ELb1ELb0ELb1ELb0ELb1EEEEEEEEEvNT_6ParamsE)
        /*014c*/ 	.word	0x00000068


	//----- nvinfo : EIATTR_REGCOUNT
	.align		4
.L_66:
        /*0150*/ 	.byte	0x04, 0x2f
        /*0152*/ 	.short	(.L_68 - .L_67)
	.align		4
.L_67:
        /*0154*/ 	.word	index@(_ZN7cutlass13device_kernelIN5flash19enable_sm80_to_sm89INS1_16FlashAttnFwdSm80INS1_25CollectiveMainloopFwdSm80ILi4ELi1ELb0EN4cute5tupleIJNS5_1CILi128EEENS7_ILi48EEES8_EEELi128ENS_6half_tEfNS_4arch4Sm80ELb0ELb1ELb0ELb0ELb0ELb0ELb1ELb1EEENS1_21CollectiveEpilogueFwdINS6_IJS8_S8_S9_EEENS6_IJNS7_ILi1EEESH_SH_EEESB_SD_Li128ELb0ELb1ELb1ELb0EEENS1_19SingleTileSchedulerILb0ELb1ELb1ELi128EEEEEEEEEvNT_6ParamsE)
        /*0158*/ 	.word	0x000000ff


	//----- nvinfo : EIATTR_FRAME_SIZE
	.align		4
.L_68:
        /*015c*/ 	.byte	0x04, 0x11
        /*015e*/ 	.short	(.L_70 - .L_69)
	.align		4
.L_69:
        /*0160*/ 	.word	index@(_ZN7cutlass13device_kernelIN5flash19enable_sm80_to_sm89INS1_16FlashAttnFwdSm80INS1_25CollectiveMainloopFwdSm80ILi4ELi1ELb0EN4cute5tupleIJNS5_1CILi128EEENS7_ILi48EEES8_EEELi128ENS_6half_tEfNS_4arch4Sm80ELb0ELb1ELb0ELb0ELb0ELb0ELb1ELb1EEENS1_21CollectiveEpilogueFwdINS6_IJS8_S8_S9_EEENS6_IJNS7_ILi1EEESH_SH_EEESB_SD_Li128ELb0ELb1ELb1ELb0EEENS1_19SingleTileSchedulerILb0ELb1ELb1ELi128EEEEEEEEEvNT_6ParamsE)
        /*0164*/ 	.word	0x00000070


	//----- nvinfo : EIATTR_REGCOUNT
	.align		4
.L_70:
        /*0168*/ 	.byte	0x04, 0x2f
        /*016a*/ 	.short	(.L_72 - .L_71)
	.align		4
.L_71:
        /*016c*/ 	.word	index@(_ZN7cutlass13device_kernelIN5flash19enable_sm80_to_sm89INS1_16FlashAttnFwdSm80INS1_25CollectiveMainloopFwdSm80ILi8ELi1ELb1EN4cute5tupleIJNS5_1CILi128EEENS7_ILi112EEES8_EEELi128ENS_6half_tEfNS_4arch4Sm80ELb0ELb0ELb0ELb1ELb0ELb1ELb1ELb1EEENS1_21CollectiveEpilogueFwdINS6_IJS8_S8_S9_EEENS6_IJNS7_ILi1EEESH_SH_EEESB_SD_Li256ELb1ELb1ELb1ELb0EEENS1_36VarlenDynamicPersistentTileSchedulerILi128ELi112ELi256ELi256ELb1ELb1ELb0ELb0ELb1ELb1EEEEEEEEEvNT_6ParamsE)
        /*0170*/ 	.word	0x000000ff


	//----- nvinfo : EIATTR_FRAME_SIZE
	.align		4
.L_72:
        /*0174*/ 	.byte	0x04, 0x11
        /*0176*/ 	.short	(.L_74 - .L_73)
	.align		4
.L_73:
        /*0178*/ 	.word	index@($__internal_9_$__cuda_sm70_votesync_ballot)
        /*017c*/ 	.word	0x00000000


	//----- nvinfo : EIATTR_FRAME_SIZE
	.align		4
.L_74:
        /*0180*/ 	.byte	0x04, 0x11
        /*0182*/ 	.short	(.L_76 - .L_75)
	.align		4
.L_75:
        /*0184*/ 	.word	index@($__internal_8_$__cuda_sm70_shflsync_up_p)
        /*0188*/ 	.word	0x00000000


	//----- nvinfo : EIATTR_FRAME_SIZE
	.align		4
.L_76:
        /*018c*/ 	.byte	0x04, 0x11
        /*018e*/ 	.short	(.L_78 - .L_77)
	.align		4
.L_77:
        /*0190*/ 	.word	index@($__internal_7_$__cuda_sm70_shflsync_idx_p)
        /*0194*/ 	.word	0x00000000


	//----- nvinfo : EIATTR_FRAME_SIZE
	.align		4
.L_78:
        /*0198*/ 	.byte	0x04, 0x11
        /*019a*/ 	.short	(.L_80 - .L_79)
	.align		4
.L_79:
        /*019c*/ 	.word	index@($__internal_6_$__cuda_sm70_shflsync_bfly_p)
        /*01a0*/ 	.word	0x00000000


	//----- nvinfo : EIATTR_FRAME_SIZE
	.align		4
.L_80:
        /*01a4*/ 	.byte	0x04, 0x11
        /*01a6*/ 	.short	(.L_82 - .L_81)
	.align		4
.L_81:
        /*01a8*/ 	.word	index@(_ZN7cutlass13device_kernelIN5flash19enable_sm80_to_sm89INS1_16FlashAttnFwdSm80INS1_25CollectiveMainloopFwdSm80ILi8ELi1ELb1EN4cute5tupleIJNS5_1CILi128EEENS7_ILi112EEES8_EEELi128ENS_6half_tEfNS_4arch4Sm80ELb0ELb0ELb0ELb1ELb0ELb1ELb1ELb1EEENS1_21CollectiveEpilogueFwdINS6_IJS8_S8_S9_EEENS6_IJNS7_ILi1EEESH_SH_EEESB_SD_Li256ELb1ELb1ELb1ELb0EEENS1_36VarlenDynamicPersistentTileSchedulerILi128ELi112ELi256ELi256ELb1ELb1ELb0ELb0ELb1ELb1EEEEEEEEEvNT_6ParamsE)
        /*01ac*/ 	.word	0x00000028


	//----- nvinfo : EIATTR_REGCOUNT
	.align		4
.L_82:
        /*01b0*/ 	.byte	0x04, 0x2f
        /*01b2*/ 	.short	(.L_84 - .L_83)
	.align		4
.L_83:
        /*01b4*/ 	.word	index@(_ZN7cutlass13device_kernelIN5flash19enable_sm80_to_sm89INS1_16FlashAttnFwdSm80INS1_25CollectiveMainloopFwdSm80ILi8ELi1ELb1EN4cute5tupleIJNS5_1CILi128EEENS7_ILi112EEES8_EEELi128ENS_6half_tEfNS_4arch4Sm80ELb0ELb0ELb0ELb1ELb0ELb0ELb1ELb1EEENS1_21CollectiveEpilogueFwdINS6_IJS8_S8_S9_EEENS6_IJNS7_ILi1EEESH_SH_EEESB_SD_Li256ELb1ELb1ELb1ELb0EEENS1_36VarlenDynamicPersistentTileSchedulerILi128ELi112ELi256ELi256ELb1ELb1ELb0ELb0ELb1ELb1EEEEEEEEEvNT_6ParamsE)
        /*01b8*/ 	.word	0x000000ff


	//----- nvinfo : EIATTR_FRAME_SIZE
	.align		4
.L_84:
        /*01bc*/ 	.byte	0x04, 0x11
        /*01be*/ 	.short	(.L_86 - .L_85)
	.align		4
.L_85:
        /*01c0*/ 	.word	index@($__internal_5_$__cuda_sm70_votesync_ballot)
        /*01c4*/ 	.word	0x00000000


	//----- nvinfo : EIATTR_FRAME_SIZE
	.align		4
.L_86:
        /*01c8*/ 	.byte	0x04, 0x11
        /*01ca*/ 	.short	(.L_88 - .L_87)
	.align		4
.L_87:
        /*01cc*/ 	.word	index@($__internal_4_$__cuda_sm70_shflsync_up_p)
        /*01d0*/ 	.word	0x00000000


	//----- nvinfo : EIATTR_FRAME_SIZE
	.align		4
.L_88:
        /*01d4*/ 	.byte	0x04, 0x11
        /*01d6*/ 	.short	(.L_90 - .L_89)
	.align		4
.L_89:
        /*01d8*/ 	.word	index@($__internal_3_$__cuda_sm70_shflsync_idx_p)
        /*01dc*/ 	.word	0x00000000


	//----- nvinfo : EIATTR_FRAME_SIZE
	.align		4
.L_90:
        /*01e0*/ 	.byte	0x04, 0x11
        /*01e2*/ 	.short	(.L_92 - .L_91)
	.align		4
.L_91:
        /*01e4*/ 	.word	index@($__internal_2_$__cuda_sm70_shflsync_bfly_p)
        /*01e8*/ 	.word	0x00000000


	//----- nvinfo : EIATTR_FRAME_SIZE
	.align		4
.L_92:
        /*01ec*/ 	.byte	0x04, 0x11
        /*01ee*/ 	.short	(.L_94 - .L_93)
	.align		4
.L_93:
        /*01f0*/ 	.word	index@(_ZN7cutlass13device_kernelIN5flash19enable_sm80_to_sm89INS1_16FlashAttnFwdSm80INS1_25CollectiveMainloopFwdSm80ILi8ELi1ELb1EN4cute5tupleIJNS5_1CILi128EEENS7_ILi112EEES8_EEELi128ENS_6half_tEfNS_4arch4Sm80ELb0ELb0ELb0ELb1ELb0ELb0ELb1ELb1EEENS1_21CollectiveEpilogueFwdINS6_IJS8_S8_S9_EEENS6_IJNS7_ILi1EEESH_SH_EEESB_SD_Li256ELb1ELb1ELb1ELb0EEENS1_36VarlenDynamicPersistentTileSchedulerILi128ELi112ELi256ELi256ELb1ELb1ELb0ELb0ELb1ELb1EEEEEEEEEvNT_6ParamsE)
        /*01f4*/ 	.word	0x00000038


	//----- nvinfo : EIATTR_REGCOUNT
	.align		4
.L_94:
        /*01f8*/ 	.byte	0x04, 0x2f
        /*01fa*/ 	.short	(.L_96 - .L_95)
	.align		4
.L_95:
        /*01fc*/ 	.word	index@(_ZN7cutlass13device_kernelIN5flash19enable_sm80_to_sm89INS1_16FlashAttnFwdSm80INS1_25CollectiveMainloopFwdSm80ILi4ELi1ELb0EN4cute5tupleIJNS5_1CILi128EEENS7_ILi64EEES8_EEELi128ENS_6half_tEfNS_4arch4Sm80ELb0ELb0ELb0ELb0ELb0ELb0ELb1ELb1EEENS1_21CollectiveEpilogueFwdINS6_IJS8_S8_S9_EEENS6_IJNS7_ILi1EEESH_SH_EEESB_SD_Li128ELb0ELb1ELb1ELb0EEENS1_19SingleTileSchedulerILb0ELb1ELb1ELi128EEEEEEEEEvNT_6ParamsE)
        /*0200*/ 	.word	0x000000ff


	//----- nvinfo : EIATTR_FRAME_SIZE
	.align		4
.L_96:
        /*0204*/ 	.byte	0x04, 0x11
        /*0206*/ 	.short	(.L_98 - .L_97)
	.align		4
.L_97:
        /*0208*/ 	.word	index@(_ZN7cutlass13device_kernelIN5flash19enable_sm80_to_sm89INS1_16FlashAttnFwdSm80INS1_25CollectiveMainloopFwdSm80ILi4ELi1ELb0EN4cute5tupleIJNS5_1CILi128EEENS7_ILi64EEES8_EEELi128ENS_6half_tEfNS_4arch4Sm80ELb0ELb0ELb0ELb0ELb0ELb0ELb1ELb1EEENS1_21CollectiveEpilogueFwdINS6_IJS8_S8_S9_EEENS6_IJNS7_ILi1EEESH_SH_EEESB_SD_Li128ELb0ELb1ELb1ELb0EEENS1_19SingleTileSchedulerILb0ELb1ELb1ELi128EEEEEEEEEvNT_6ParamsE)
        /*020c*/ 	.word	0x00000090


	//----- nvinfo : EIATTR_REGCOUNT
	.align		4
.L_98:
        /*0210*/ 	.byte	0x04, 0x2f
        /*0212*/ 	.short	(.L_100 - .L_99)
	.align		4
.L_99:
        /*0214*/ 	.word	index@(_ZN7cutlass13device_kernelIN5flash19enable_sm80_to_sm89INS1_16FlashAttnFwdSm80INS1_25CollectiveMainloopFwdSm80ILi8ELi1ELb1EN4cute5tupleIJNS5_1CILi128EEES8_S8_EEELi128ENS_6half_tEfNS_4arch4Sm80ELb1ELb0ELb0ELb0ELb0ELb0ELb1ELb1EEENS1_21CollectiveEpilogueFwdIS9_NS6_IJNS7_ILi1EEESF_SF_EEESA_SC_Li256ELb0ELb1ELb1ELb0EEENS1_30DynamicPersistentTileSchedulerILi256ELi256ELb1ELb1ELb0EEEEEEEEEvNT_6ParamsE)
        /*0218*/ 	.word	0x000000ff


	//----- nvinfo : EIATTR_FRAME_SIZE
	.align		4
.L_100:
        /*021c*/ 	.byte	0x04, 0x11
        /*021e*/ 	.short	(.L_102 - .L_101)
	.align		4
.L_101:
        /*0220*/ 	.word	index@($__internal_1_$__cuda_sm70_shflsync_idx_p)
        /*0224*/ 	.word	0x00000000


	//----- nvinfo : EIATTR_FRAME_SIZE
	.align		4
.L_102:
        /*0228*/ 	.byte	0x04, 0x11
        /*022a*/ 	.short	(.L_104 - .L_103)
	.align		4
.L_103:
        /*022c*/ 	.word	index@($__internal_0_$__cuda_sm70_shflsync_bfly_p)
        /*0230*/ 	.word	0x00000000


	//----- nvinfo : EIATTR_FRAME_SIZE
	.align		4
.L_104:
        /*0234*/ 	.byte	0x04, 0x11
        /*0236*/ 	.short	(.L_106 - .L_105)
	.align		4
.L_105:
        /*0238*/ 	.word	index@(_ZN7cutlass13device_kernelIN5flash19enable_sm80_to_sm89INS1_16FlashAttnFwdSm80INS1_25CollectiveMainloopFwdSm80ILi8ELi1ELb1EN4cute5tupleIJNS5_1CILi128EEES8_S8_EEELi128ENS_6half_tEfNS_4arch4Sm80ELb1ELb0ELb0ELb0ELb0ELb0ELb1ELb1EEENS1_21CollectiveEpilogueFwdIS9_NS6_IJNS7_ILi1EEESF_SF_EEESA_SC_Li256ELb0ELb1ELb1ELb0EEENS1_30DynamicPersistentTileSchedulerILi256ELi256ELb1ELb1ELb0EEEEEEEEEvNT_6ParamsE)
        /*023c*/ 	.word	0x00000060


	//----- nvinfo : EIATTR_REGCOUNT
	.align		4
.L_106:
        /*0240*/ 	.byte	0x04, 0x2f
        /*0242*/ 	.short	(.L_108 - .L_107)
	.align		4
.L_107:
        /*0244*/ 	.word	index@(_ZN7cutlass13device_kernelIN5flash19enable_sm80_to_sm89INS1_16FlashAttnFwdSm80INS1_25CollectiveMainloopFwdSm80ILi8ELi1ELb1EN4cute5tupleIJNS5_1CILi128EEENS7_ILi96EEES8_EEELi128ENS_6half_tEfNS_4arch4Sm80ELb0ELb1ELb0ELb0ELb0ELb0ELb1ELb1EEENS1_21CollectiveEpilogueFwdINS6_IJS8_S8_S9_EEENS6_IJNS7_ILi1EEESH_SH_EEESB_SD_Li256ELb0ELb1ELb1ELb0EEENS1_19SingleTileSchedulerILb0ELb1ELb1ELi128EEEEEEEEEvNT_6ParamsE)
        /*0248*/ 	.word	0x000000fa


	//----- nvinfo : EIATTR_FRAME_SIZE
	.align		4
.L_108:
        /*024c*/ 	.byte	0x04, 0x11
        /*024e*/ 	.short	(.L_110 - .L_109)
	.align		4
.L_109:
        /*0250*/ 	.word	index@(_ZN7cutlass13device_kernelIN5flash19enable_sm80_to_sm89INS1_16FlashAttnFwdSm80INS1_25CollectiveMainloopFwdSm80ILi8ELi1ELb1EN4cute5tupleIJNS5_1CILi128EEENS7_ILi96EEES8_EEELi128ENS_6half_tEfNS_4arch4Sm80ELb0ELb1ELb0ELb0ELb0ELb0ELb1ELb1EEENS1_21CollectiveEpilogueFwdINS6_IJS8_S8_S9_EEENS6_IJNS7_ILi1EEESH_SH_EEESB_SD_Li256ELb0ELb1ELb1ELb0EEENS1_19SingleTileSchedulerILb0ELb1ELb1ELi128EEEEEEEEEvNT_6ParamsE)
        /*0254*/ 	.word	0x00000000


	//----- nvinfo : EIATTR_REGCOUNT
	.align		4
.L_110:
        /*0258*/ 	.byte	0x04, 0x2f
        /*025a*/ 	.short	(.L_112 - .L_111)
	.align		4
.L_111:
        /*025c*/ 	.word	index@(_ZN7cutlass13device_kernelIN5flash19enable_sm80_to_sm89INS1_16FlashAttnFwdSm80INS1_25CollectiveMainloopFwdSm80ILi8ELi1ELb1EN4cute5tupleIJNS5_1CILi128EEES8_S8_EEELi128ENS_6half_tEfNS_4arch4Sm80ELb0ELb0ELb0ELb0ELb0ELb0ELb1ELb1EEENS1_21CollectiveEpilogueFwdIS9_NS6_IJNS7_ILi1EEESF_SF_EEESA_SC_Li256ELb0ELb1ELb1ELb0EEENS1_19SingleTileSchedulerILb0ELb1ELb1ELi128EEEEEEEEEvNT_6ParamsE)
        /*0260*/ 	.word	0x000000ff


	//----- nvinfo : EIATTR_FRAME_SIZE
	.align		4
.L_112:
        /*0264*/ 	.byte	0x04, 0x11
        /*0266*/ 	.short	(.L_114 - .L_113)
	.align		4
.L_113:
        /*0268*/ 	.word	index@(_ZN7cutlass13device_kernelIN5flash19enable_sm80_to_sm89INS1_16FlashAttnFwdSm80INS1_25CollectiveMainloopFwdSm80ILi8ELi1ELb1EN4cute5tupleIJNS5_1CILi128EEES8_S8_EEELi128ENS_6half_tEfNS_4arch4Sm80ELb0ELb0ELb0ELb0ELb0ELb0ELb1ELb1EEENS1_21CollectiveEpilogueFwdIS9_NS6_IJNS7_ILi1EEESF_SF_EEESA_SC_Li256ELb0ELb1ELb1ELb0EEENS1_19SingleTileSchedulerILb0ELb1ELb1ELi128EEEEEEEEEvNT_6ParamsE)
        /*026c*/ 	.word	0x00000000


	//----- nvinfo : EIATTR_MIN_STACK_SIZE
	.align		4
.L_114:
        /*0270*/ 	.byte	0x04, 0x12
        /*0272*/ 	.short	(.L_116 - .L_115)
	.align		4
.L_115:
        /*0274*/ 	.word	index@(_ZN7cutlass13device_kernelIN5flash19enable_sm80_to_sm89INS1_16FlashAttnFwdSm80INS1_25CollectiveMainloopFwdSm80ILi8ELi1ELb1EN4cute5tupleIJNS5_1CILi128EEES8_S8_EEELi128ENS_6half_tEfNS_4arch4Sm80ELb0ELb0ELb0ELb0ELb0ELb0ELb1ELb1EEENS1_21CollectiveEpilogueFwdIS9_NS6_IJNS7_ILi1EEESF_SF_EEESA_SC_Li256ELb0ELb1ELb1ELb0EEENS1_19SingleTileSchedulerILb0ELb1ELb1ELi128EEEEEEEEEvNT_6ParamsE)
        /*0278*/ 	.word	0x00000000


	//----- nvinfo : EIATTR_MIN_STACK_SIZE
	.align		4
.L_116:
        /*027c*/ 	.byte	0x04, 0x12
        /*027e*/ 	.short	(.L_118 - .L_117)
	.align		4
.L_117:
        /*0280*/ 	.word	index@(_ZN7cutlass13device_kernelIN5flash19enable_sm80_to_sm89INS1_16FlashAttnFwdSm80INS1_25CollectiveMainloopFwdSm80ILi8ELi1ELb1EN4cute5tupleIJNS5_1CILi128EEENS7_ILi96EEES8_EEELi128ENS_6half_tEfNS_4arch4Sm80ELb0ELb1ELb0ELb0ELb0ELb0ELb1ELb1EEENS1_21CollectiveEpilogueFwdINS6_IJS8_S8_S9_EEENS6_IJNS7_ILi1EEESH_SH_EEESB_SD_Li256ELb0ELb1ELb1ELb0EEENS1_19SingleTileSchedulerILb0ELb1ELb1ELi128EEEEEEEEEvNT_6ParamsE)
        /*0284*/ 	.word	0x00000000


	//----- nvinfo : EIATTR_MIN_STACK_SIZE
	.align		4
.L_118:
        /*0288*/ 	.byte	0x04, 0x12
        /*028a*/ 	.short	(.L_120 - .L_119)
	.align		4
.L_119:
        /*028c*/ 	.word	index@(_ZN7cutlass13device_kernelIN5flash19enable_sm80_to_sm89INS1_16FlashAttnFwdSm80INS1_25CollectiveMainloopFwdSm80ILi8ELi1ELb1EN4cute5tupleIJNS5_1CILi128EEES8_S8_EEELi128ENS_6half_tEfNS_4arch4Sm80ELb1ELb0ELb0ELb0ELb0ELb0ELb1ELb1EEENS1_21CollectiveEpilogueFwdIS9_NS6_IJNS7_ILi1EEESF_SF_EEESA_SC_Li256ELb0ELb1ELb1ELb0EEENS1_30DynamicPersistentTileSchedulerILi256ELi256ELb1ELb1ELb0EEEEEEEEEvNT_6ParamsE)
        /*0290*/ 	.word	0x00000060


	//----- nvinfo : EIATTR_MIN_STACK_SIZE
	.align		4
.L_120:
        /*0294*/ 	.byte	0x04, 0x12
        /*0296*/ 	.short	(.L_122 - .L_121)
	.align		4
.L_121:
        /*0298*/ 	.word	index@(_ZN7cutlass13device_kernelIN5flash19enable_sm80_to_sm89INS1_16FlashAttnFwdSm80INS1_25CollectiveMainloopFwdSm80ILi4ELi1ELb0EN4cute5tupleIJNS5_1CILi128EEENS7_ILi64EEES8_EEELi128ENS_6half_tEfNS_4arch4Sm80ELb0ELb0ELb0ELb0ELb0ELb0ELb1ELb1EEENS1_21CollectiveEpilogueFwdINS6_IJS8_S8_S9_EEENS6_IJNS7_ILi1EEESH_SH_EEESB_SD_Li128ELb0ELb1ELb1ELb0EEENS1_19SingleTileSchedulerILb0ELb1ELb1ELi128EEEEEEEEEvNT_6ParamsE)
        /*029c*/ 	.word	0x00000090


	//----- nvinfo : EIATTR_MIN_STACK_SIZE
	.align		4
.L_122:
        /*02a0*/ 	.byte	0x04, 0x12
        /*02a2*/ 	.short	(.L_124 - .L_123)
	.align		4
.L_123:
        /*02a4*/ 	.word	index@(_ZN7cutlass13device_kernelIN5flash19enable_sm80_to_sm89INS1_16FlashAttnFwdSm80INS1_25CollectiveMainloopFwdSm80ILi8ELi1ELb1EN4cute5tupleIJNS5_1CILi128EEENS7_ILi112EEES8_EEELi128ENS_6half_tEfNS_4arch4Sm80ELb0ELb0ELb0ELb1ELb0ELb0ELb1ELb1EEENS1_21CollectiveEpilogueFwdINS6_IJS8_S8_S9_EEENS6_IJNS7_ILi1EEESH_SH_EEESB_SD_Li256ELb1ELb1ELb1ELb0EEENS1_36VarlenDynamicPersistentTileSchedulerILi128ELi112ELi256ELi256ELb1ELb1ELb0ELb0ELb1ELb1EEEEEEEEEvNT_6ParamsE)
        /*02a8*/ 	.word	0x00000038


	//----- nvinfo : EIATTR_MIN_STACK_SIZE
	.align		4
.L_124:
        /*02ac*/ 	.byte	0x04, 0x12
        /*02ae*/ 	.short	(.L_126 - .L_125)
	.align		4
.L_125:
        /*02b0*/ 	.word	index@(_ZN7cutlass13device_kernelIN5flash19enable_sm80_to_sm89INS1_16FlashAttnFwdSm80INS1_25CollectiveMainloopFwdSm80ILi8ELi1ELb1EN4cute5tupleIJNS5_1CILi128EEENS7_ILi112EEES8_EEELi128ENS_6half_tEfNS_4arch4Sm80ELb0ELb0ELb0ELb1ELb0ELb1ELb1ELb1EEENS1_21CollectiveEpilogueFwdINS6_IJS8_S8_S9_EEENS6_IJNS7_ILi1EEESH_SH_EEESB_SD_Li256ELb1ELb1ELb1ELb0EEENS1_36VarlenDynamicPersistentTileSchedulerILi128ELi112ELi256ELi256ELb1ELb1ELb0ELb0ELb1ELb1EEEEEEEEEvNT_6ParamsE)
        /*02b4*/ 	.word	0x00000028


	//----- nvinfo : EIATTR_MIN_STACK_SIZE
	.align		4
.L_126:
        /*02b8*/ 	.byte	0x04, 0x12
        /*02ba*/ 	.short	(.L_128 - .L_127)
	.align		4
.L_127:
        /*02bc*/ 	.word	index@(_ZN7cutlass13device_kernelIN5flash19enable_sm80_to_sm89INS1_16FlashAttnFwdSm80INS1_25CollectiveMainloopFwdSm80ILi4ELi1ELb0EN4cute5tupleIJNS5_1CILi128EEENS7_ILi48EEES8_EEELi128ENS_6half_tEfNS_4arch4Sm80ELb0ELb1ELb0ELb0ELb0ELb0ELb1ELb1EEENS1_21CollectiveEpilogueFwdINS6_IJS8_S8_S9_EEENS6_IJNS7_ILi1EEESH_SH_EEESB_SD_Li128ELb0ELb1ELb1ELb0EEENS1_19SingleTileSchedulerILb0ELb1ELb1ELi128EEEEEEEEEvNT_6ParamsE)
        /*02c0*/ 	.word	0x00000070


	//----- nvinfo : EIATTR_MIN_STACK_SIZE
	.align		4
.L_128:
        /*02c4*/ 	.byte	0x04, 0x12
        /*02c6*/ 	.short	(.L_130 - .L_129)
	.align		4
.L_129:
        /*02c8*/ 	.word	index@(_ZN7cutlass13device_kernelIN5flash19enable_sm80_to_sm89INS1_16FlashAttnFwdSm80INS1_25CollectiveMainloopFwdSm80ILi8ELi1ELb1EN4cute5tupleIJNS5_1CILi128EEENS7_ILi96EEES8_EEELi128ENS_6half_tEfNS_4arch4Sm80ELb0ELb1ELb0ELb1ELb0ELb0ELb1ELb1EEENS1_21CollectiveEpilogueFwdINS6_IJS8_S8_S9_EEENS6_IJNS7_ILi1EEESH_SH_EEESB_SD_Li256ELb1ELb1ELb1ELb0EEENS1_36VarlenDynamicPersistentTileSchedulerILi128ELi96ELi256ELi256ELb1ELb1ELb0ELb1ELb0ELb1EEEEEEEEEvNT_6ParamsE)
        /*02cc*/ 	.word	0x00000068


	//----- nvinfo : EIATTR_MIN_STACK_SIZE
	.align		4
.L_130:
        /*02d0*/ 	.byte	0x04, 0x12
        /*02d2*/ 	.short	(.L_132 - .L_131)
	.align		4
.L_131:
        /*02d4*/ 	.word	index@(_ZN7cutlass13device_kernelIN5flash19enable_sm80_to_sm89INS1_16FlashAttnFwdSm80INS1_25CollectiveMainloopFwdSm80ILi8ELi1ELb1EN4cute5tupleIJNS5_1CILi128EEENS7_ILi96EEES8_EEELi128ENS_6half_tEfNS_4arch4Sm80ELb0ELb1ELb0ELb1ELb0ELb1ELb1ELb1EEENS1_21CollectiveEpilogueFwdINS6_IJS8_S8_S9_EEENS6_IJNS7_ILi1EEESH_SH_EEESB_SD_Li256ELb1ELb1ELb1ELb0EEENS1_36VarlenDynamicPersistentTileSchedulerILi128ELi96ELi256ELi256ELb1ELb1ELb0ELb1ELb0ELb1EEEEEEEEEvNT_6ParamsE)
        /*02d8*/ 	.word	0x00000000


	//----- nvinfo : EIATTR_MIN_STACK_SIZE
	.align		4
.L_132:
        /*02dc*/ 	.byte	0x04, 0x12
        /*02de*/ 	.short	(.L_134 - .L_133)
	.align		4
.L_133:
        /*02e0*/ 	.word	index@(_ZN7cutlass13device_kernelIN5flash19enable_sm80_to_sm89INS1_16FlashAttnFwdSm80INS1_25CollectiveMainloopFwdSm80ILi4ELi1ELb0EN4cute5tupleIJNS5_1CILi128EEENS7_ILi64EEES8_EEELi128ENS_6half_tEfNS_4arch4Sm80ELb1ELb0ELb0ELb0ELb0ELb0ELb1ELb1EEENS1_21CollectiveEpilogueFwdINS6_IJS8_S8_S9_EEENS6_IJNS7_ILi1EEESH_SH_EEESB_SD_Li128ELb0ELb1ELb1ELb0EEENS1_30DynamicPersistentTileSchedulerILi128ELi128ELb1ELb1ELb0EEEEEEEEEvNT_6ParamsE)
        /*02e4*/ 	.word	0x00000090


	//----- nvinfo : EIATTR_MIN_STACK_SIZE
	.align		4
.L_134:
        /*02e8*/ 	.byte	0x04, 0x12
        /*02ea*/ 	.short	(.L_136 - .L_135)
	.align		4
.L_135:
        /*02ec*/ 	.word	index@(_ZN7cutlass13device_kernelIN5flash19enable_sm80_to_sm89INS1_16FlashAttnFwdSm80INS1_25CollectiveMainloopFwdSm80ILi8ELi1ELb1EN4cute5tupleIJNS5_1CILi128EEENS7_ILi112EEES8_EEELi128ENS_6half_tEfNS_4arch4Sm80ELb1ELb0ELb0ELb1ELb0ELb0ELb1ELb1EEENS1_21CollectiveEpilogueFwdINS6_IJS8_S8_S9_EEENS6_IJNS7_ILi1EEESH_SH_EEESB_SD_Li256ELb1ELb1ELb1ELb0EEENS1_36VarlenDynamicPersistentTileSchedulerILi128ELi112ELi256ELi256ELb1ELb1ELb0ELb1ELb1ELb1EEEEEEEEEvNT_6ParamsE)
        /*02f0*/ 	.word	0x000000a0


	//----- nvinfo : EIATTR_MIN_STACK_SIZE
	.align		4
.L_136:
        /*02f4*/ 	.byte	0x04, 0x12
        /*02f6*/ 	.short	(.L_138 - .L_137)
	.align		4
.L_137:
        /*02f8*/ 	.word	index@(_ZN7cutlass13device_kernelIN5flash19enable_sm80_to_sm89INS1_16FlashAttnFwdSm80INS1_25CollectiveMainloopFwdSm80ILi8ELi1ELb1EN4cute5tupleIJNS5_1CILi128EEENS7_ILi112EEES8_EEELi128ENS_6half_tEfNS_4arch4Sm80ELb1ELb0ELb0ELb1ELb0ELb1ELb1ELb1EEENS1_21CollectiveEpilogueFwdINS6_IJS8_S8_S9_EEENS6_IJNS7_ILi1EEESH_SH_EEESB_SD_Li256ELb1ELb1ELb1ELb0EEENS1_36VarlenDynamicPersistentTileSchedulerILi128ELi112ELi256ELi256ELb1ELb1ELb0ELb1ELb1ELb1EEEEEEEEEvNT_6ParamsE)
        /*02fc*/ 	.word	0x00000088
.L_138:


//--------------------- .nv.info._ZN7cutlass13device_kernelIN5flash19enable_sm80_to_sm89INS1_16FlashAttnFwdSm80INS1_25CollectiveMainloopFwdSm80ILi8ELi1ELb1EN4cute5tupleIJNS5_1CILi128EEES8_S8_EEELi128ENS_6half_tEfNS_4arch4Sm80ELb0ELb0ELb0ELb0ELb0ELb0ELb1ELb1EEENS1_21CollectiveEpilogueFwdIS9_NS6_IJNS7_ILi1EEESF_SF_EEESA_SC_Li256ELb0ELb1ELb1ELb0EEENS1_19SingleTileSchedulerILb0ELb1ELb1ELi128EEEEEEEEEvNT_6ParamsE --------------------------
	.section	.nv.info._ZN7cutlass13device_kernelIN5flash19enable_sm80_to_sm89INS1_16FlashAttnFwdSm80INS1_25CollectiveMainloopFwdSm80ILi8ELi1ELb1EN4cute5tupleIJNS5_1CILi128EEES8_S8_EEELi128ENS_6half_tEfNS_4arch4Sm80ELb0ELb0ELb0ELb0ELb0ELb0ELb1ELb1EEENS1_21CollectiveEpilogueFwdIS9_NS6_IJNS7_ILi1EEESF_SF_EEESA_SC_Li256ELb0ELb1ELb1ELb0EEENS1_19SingleTileSchedulerILb0ELb1ELb1ELi128EEEEEEEEEvNT_6ParamsE,"",@"SHT_CUDA_INFO"
	.sectionflags	@""
	.align	4


	//----- nvinfo : EIATTR_CUDA_API_VERSION
	.align		4
        /*0000*/ 	.byte	0x04, 0x37
        /*0002*/ 	.short	(.L_140 - .L_139)
.L_139:
        /*0004*/ 	.word	0x00000082


	//----- nvinfo : EIATTR_SW2861232_WAR
	.align		4
.L_140:
        /*0008*/ 	.byte	0x01, 0x35
	.zero		2


	//----- nvinfo : EIATTR_PARAM_CBANK
	.align		4
        /*000c*/ 	.byte	0x04, 0x0a
        /*000e*/ 	.short	(.L_142 - .L_141)
	.align		4
.L_141:
        /*0010*/ 	.word	index@(.nv.constant0._ZN7cutlass13device_kernelIN5flash19enable_sm80_to_sm89INS1_16FlashAttnFwdSm80INS1_25CollectiveMainloopFwdSm80ILi8ELi1ELb1EN4cute5tupleIJNS5_1CILi128EEES8_S8_EEELi128ENS_6half_tEfNS_4arch4Sm80ELb0ELb0ELb0ELb0ELb0ELb0ELb1ELb1EEENS1_21CollectiveEpilogueFwdIS9_NS6_IJNS7_ILi1EEESF_SF_EEESA_SC_Li256ELb0ELb1ELb1ELb0EEENS1_19SingleTileSchedulerILb0ELb1ELb1ELi128EEEEEEEEEvNT_6ParamsE)
        /*0014*/ 	.short	0x0160
        /*0016*/ 	.short	0x0418


	//----- nvinfo : EIATTR_CBANK_PARAM_SIZE
	.align		4
.L_142:
        /*0018*/ 	.byte	0x03, 0x19
        /*001a*/ 	.short	0x0418


	//----- nvinfo : EIATTR_KPARAM_INFO
	.align		4
        /*001c*/ 	.byte	0x04, 0x17
        /*001e*/ 	.short	(.L_144 - .L_143)
.L_143:
        /*0020*/ 	.word	0x00000000
        /*0024*/ 	.short	0x0000
        /*0026*/ 	.short	0x0000
        /*0028*/ 	.byte	0x00, 0xf0, 0x61, 0x10


	//----- nvinfo : EIATTR_MAXREG_COUNT
	.align		4
.L_144:
        /*002c*/ 	.byte	0x03, 0x1b
        /*002e*/ 	.short	0x00ff


	//----- nvinfo : EIATTR_NUM_BARRIERS
	.align		4
        /*0030*/ 	.byte	0x02, 0x4c
        /*0032*/ 	.byte	0x02
	.zero		1


	//----- nvinfo : EIATTR_MERCURY_ISA_VERSION
	.align		4
        /*0034*/ 	.byte	0x03, 0x5f
        /*0036*/ 	.short	0x0000


	//----- nvinfo : EIATTR_INT_WARP_WIDE_INSTR_OFFSETS
	.align		4
        /*0038*/ 	.byte	0x04, 0x31
        /*003a*/ 	.short	(.L_146 - .L_145)


	//   ....[0]....
.L_145:
        /*003c*/ 	.word	0x00001210


	//----- nvinfo : EIATTR_COOP_GROUP_MASK_REGIDS
	.align		4
.L_146:
        /*0040*/ 	.byte	0x04, 0x29
        /*0042*/ 	.short	(.L_148 - .L_147)


	//   ....[0]....
.L_147:
        /*0044*/ 	.word	0xffffffff


	//   ....[1]....
        /*0048*/ 	.word	0xffffffff


	//   ....[2]....
        /*004c*/ 	.word	0xffffffff


	//   ....[3]....
        /*0050*/ 	.word	0xffffffff


	//   ....[4]....
        /*0054*/ 	.word	0xffffffff


	//   ....[5]....
        /*0058*/ 	.word	0xffffffff


	//   ....[6]....
        /*005c*/ 	.word	0xffffffff


	//   ....[7]....
        /*0060*/ 	.word	0xffffffff


	//   ....[8]....
        /*0064*/ 	.word	0xffffffff


	//   ....[9]....
        /*0068*/ 	.word	0xffffffff


	//   ....[10]....
        /*006c*/ 	.word	0xffffffff


	//   ....[11]....
        /*0070*/ 	.word	0xffffffff


	//   ....[12]....
        /*0074*/ 	.word	0xffffffff


	//   ....[13]....
        /*0078*/ 	.word	0xffffffff


	//   ....[14]....
        /*007c*/ 	.word	0xffffffff


	//   ....[15]....
        /*0080*/ 	.word	0xffffffff


	//   ....[16]....
        /*0084*/ 	.word	0xffffffff


	//   ....[17]....
        /*0088*/ 	.word	0xffffffff


	//   ....[18]....
        /*008c*/ 	.word	0xffffffff


	//   ....[19]....
        /*0090*/ 	.word	0xffffffff


	//   ....[20]....
        /*0094*/ 	.word	0xffffffff


	//   ....[21]....
        /*0098*/ 	.word	0xffffffff


	//   ....[22]....
        /*009c*/ 	.word	0xffffffff


	//   ....[23]....
        /*00a0*/ 	.word	0xffffffff


	//   ....[24]....
        /*00a4*/ 	.word	0xffffffff


	//   ....[25]....
        /*00a8*/ 	.word	0xffffffff


	//   ....[26]....
        /*00ac*/ 	.word	0xffffffff


	//   ....[27]....
        /*00b0*/ 	.word	0xffffffff


	//   ....[28]....
        /*00b4*/ 	.word	0xffffffff


	//----- nvinfo : EIATTR_COOP_GROUP_INSTR_OFFSETS
	.align		4
.L_148:
        /*00b8*/ 	.byte	0x04, 0x28
        /*00ba*/ 	.short	(.L_150 - .L_149)


	//   ....[0]....
.L_149:
        /*00bc*/ 	.word	0x00000050


	//   ....[1]....
        /*00c0*/ 	.word	0x00000c80


	//   ....[2]....
        /*00c4*/ 	.word	0x00000cc0


	//   ....[3]....
        /*00c8*/ 	.word	0x00000d20


	//   ....[4]....
        /*00cc*/ 	.word	0x00000d50


	//   ....[5]....
        /*00d0*/ 	.word	0x00000d90


	//   ....[6]....
        /*00d4*/ 	.word	0x00000db0


	//   ....[7]....
        /*00d8*/ 	.word	0x00000de0


	//   ....[8]....
        /*00dc*/ 	.word	0x00000e00


	//   ....[9]....
        /*00e0*/ 	.word	0x00003540


	//   ....[10]....
        /*00e4*/ 	.word	0x00003620


	//   ....[11]....
        /*00e8*/ 	.word	0x00003630


	//   ....[12]....
        /*00ec*/ 	.word	0x00003660


	//   ....[13]....
        /*00f0*/ 	.word	0x00006430


	//   ....[14]....
        /*00f4*/ 	.word	0x00006450


	//   ....[15]....
        /*00f8*/ 	.word	0x00006470


	//   ....[16]....
        /*00fc*/ 	.word	0x000064a0


	//   ....[17]....
        /*0100*/ 	.word	0x00008530


	//   ....[18]....
        /*0104*/ 	.word	0x00008560


	//   ....[19]....
        /*0108*/ 	.word	0x00008590


	//   ....[20]....
        /*010c*/ 	.word	0x000085b0


	//   ....[21]....
        /*0110*/ 	.word	0x000090d0


	//   ....[22]....
        /*0114*/ 	.word	0x00009100


	//   ....[23]....
        /*0118*/ 	.word	0x00009130


	//   ....[24]....
        /*011c*/ 	.word	0x00009160


	//   ....[25]....
        /*0120*/ 	.word	0x000091d0


	//   ....[26]....
        /*0124*/ 	.word	0x00009230


	//   ....[27]....
        /*0128*/ 	.word	0x00009830


	//   ....[28]....
        /*012c*/ 	.word	0x00009840


	//----- nvinfo : EIATTR_EXIT_INSTR_OFFSETS
	.align		4
.L_150:
        /*0130*/ 	.byte	0x04, 0x1c
        /*0132*/ 	.short	(.L_152 - .L_151)


	//   ....[0]....
.L_151:
        /*0134*/ 	.word	0x000001b0


	//   ....[1]....
        /*0138*/ 	.word	0x00009850


	//   ....[2]....
        /*013c*/ 	.word	0x00009df0


	//   ....[3]....
        /*0140*/ 	.word	0x00009e40


	//   ....[4]....
        /*0144*/ 	.word	0x00009e70


	//   ....[5]....
        /*0148*/ 	.word	0x00009ed0


	//   ....[6]....
        /*014c*/ 	.word	0x0000a160


	//----- nvinfo : EIATTR_CTAIDZ_USED
	.align		4
.L_152:
        /*0150*/ 	.byte	0x01, 0x04
	.zero		2


	//----- nvinfo : EIATTR_MAX_THREADS
	.align		4
        /*0154*/ 	.byte	0x04, 0x05
        /*0156*/ 	.short	(.L_154 - .L_153)
.L_153:
        /*0158*/ 	.word	0x00000100
        /*015c*/ 	.word	0x00000001
        /*0160*/ 	.word	0x00000001


	//----- nvinfo : EIATTR_CRS_STACK_SIZE
	.align		4
.L_154:
        /*0164*/ 	.byte	0x04, 0x1e
        /*0166*/ 	.short	(.L_156 - .L_155)
.L_155:
        /*0168*/ 	.word	0x00000000
.L_156:


//--------------------- .nv.info._ZN7cutlass13device_kernelIN5flash19enable_sm80_to_sm89INS1_16FlashAttnFwdSm80INS1_25CollectiveMainloopFwdSm80ILi8ELi1ELb1EN4cute5tupleIJNS5_1CILi128EEENS7_ILi96EEES8_EEELi128ENS_6half_tEfNS_4arch4Sm80ELb0ELb1ELb0ELb0ELb0ELb0ELb1ELb1EEENS1_21CollectiveEpilogueFwdINS6_IJS8_S8_S9_EEENS6_IJNS7_ILi1EEESH_SH_EEESB_SD_Li256ELb0ELb1ELb1ELb0EEENS1_19SingleTileSchedulerILb0ELb1ELb1ELi128EEEEEEEEEvNT_6ParamsE --------------------------
	.section	.nv.info._ZN7cutlass13device_kernelIN5flash19enable_sm80_to_sm89INS1_16FlashAttnFwdSm80INS1_25CollectiveMainloopFwdSm80ILi8ELi1ELb1EN4cute5tupleIJNS5_1CILi128EEENS7_ILi96EEES8_EEELi128ENS_6half_tEfNS_4arch4Sm80ELb0ELb1ELb0ELb0ELb0ELb0ELb1ELb1EEENS1_21CollectiveEpilogueFwdINS6_IJS8_S8_S9_EEENS6_IJNS7_ILi1EEESH_SH_EEESB_SD_Li256ELb0ELb1ELb1ELb0EEENS1_19SingleTileSchedulerILb0ELb1ELb1ELi128EEEEEEEEEvNT_6ParamsE,"",@"SHT_CUDA_INFO"
	.sectionflags	@""
	.align	4


	//----- nvinfo : EIATTR_CUDA_API_VERSION
	.align		4
        /*0000*/ 	.byte	0x04, 0x37
        /*0002*/ 	.short	(.L_158 - .L_157)
.L_157:
        /*0004*/ 	.word	0x00000082


	//----- nvinfo : EIATTR_SW2861232_WAR
	.align		4
.L_158:
        /*0008*/ 	.byte	0x01, 0x35
	.zero		2


	//----- nvinfo : EIATTR_PARAM_CBANK
	.align		4
        /*000c*/ 	.byte	0x04, 0x0a
        /*000e*/ 	.short	(.L_160 - .L_159)
	.align		4
.L_159:
        /*0010*/ 	.word	index@(.nv.constant0._ZN7cutlass13device_kernelIN5flash19enable_sm80_to_sm89INS1_16FlashAttnFwdSm80INS1_25CollectiveMainloopFwdSm80ILi8ELi1ELb1EN4cute5tupleIJNS5_1CILi128EEENS7_ILi96EEES8_EEELi128ENS_6half_tEfNS_4arch4Sm80ELb0ELb1ELb0ELb0ELb0ELb0ELb1ELb1EEENS1_21CollectiveEpilogueFwdINS6_IJS8_S8_S9_EEENS6_IJNS7_ILi1EEESH_SH_EEESB_SD_Li256ELb0ELb1ELb1ELb0EEENS1_19SingleTileSchedulerILb0ELb1ELb1ELi128EEEEEEEEEvNT_6ParamsE)
        /*0014*/ 	.short	0x0160
        /*0016*/ 	.short	0x0418


	//----- nvinfo : EIATTR_CBANK_PARAM_SIZE
	.align		4
.L_160:
        /*0018*/ 	.byte	0x03, 0x19
        /*001a*/ 	.short	0x0418


	//----- nvinfo : EIATTR_KPARAM_INFO
	.align		4
        /*001c*/ 	.byte	0x04, 0x17
        /*001e*/ 	.short	(.L_162 - .L_161)
.L_161:
        /*0020*/ 	.word	0x00000000
        /*0024*/ 	.short	0x0000
        /*0026*/ 	.short	0x0000
        /*0028*/ 	.byte	0x00, 0xf0, 0x61, 0x10


	//----- nvinfo : EIATTR_MAXREG_COUNT
	.align		4
.L_162:
        /*002c*/ 	.byte	0x03, 0x1b
        /*002e*/ 	.short	0x00ff


	//----- nvinfo : EIATTR_NUM_BARRIERS
	.align		4
        /*0030*/ 	.byte	0x02, 0x4c
        /*0032*/ 	.byte	0x02
	.zero		1


	//----- nvinfo : EIATTR_MERCURY_ISA_VERSION
	.align		4
        /*0034*/ 	.byte	0x03, 0x5f
        /*0036*/ 	.short	0x0000


	//----- nvinfo : EIATTR_COOP_GROUP_MASK_REGIDS
	.align		4
        /*0038*/ 	.byte	0x04, 0x29
        /*003a*/ 	.short	(.L_164 - .L_163)


	//   ....[0]....
.L_163:
        /*003c*/ 	.word	0xffffffff


	//   ....[1]....
        /*0040*/ 	.word	0xffffffff


	//   ....[2]....
        /*0044*/ 	.word	0xffffffff


	//   ....[3]....
        /*0048*/ 	.word	0xffffffff


	//   ....[4]....
        /*004c*/ 	.word	0xffffffff


	//   ....[5]....
        /*0050*/ 	.word	0xffffffff


	//   ....[6]....
        /*0054*/ 	.word	0xffffffff


	//   ....[7]....
        /*0058*/ 	.word	0xffffffff


	//   ....[8]....
        /*005c*/ 	.word	0xffffffff


	//   ....[9]....
        /*0060*/ 	.word	0xffffffff


	//   ....[10]....
        /*0064*/ 	.word	0xffffffff


	//   ....[11]....
        /*0068*/ 	.word	0xffffffff


	//   ....[12]....
        /*006c*/ 	.word	0xffffffff


	//   ....[13]....
        /*0070*/ 	.word	0xffffffff


	//   ....[14]....
        /*0074*/ 	.word	0xffffffff


	//   ....[15]....
        /*0078*/ 	.word	0xffffffff


	//   ....[16]....
        /*007c*/ 	.word	0xffffffff


	//   ....[17]....
        /*0080*/ 	.word	0xffffffff


	//   ....[18]....
        /*0084*/ 	.word	0xffffffff


	//   ....[19]....
        /*0088*/ 	.word	0xffffffff


	//   ....[20]....
        /*008c*/ 	.word	0xffffffff


	//   ....[21]....
        /*0090*/ 	.word	0xffffffff


	//   ....[22]....
        /*0094*/ 	.word	0xffffffff


	//   ....[23]....
        /*0098*/ 	.word	0xffffffff


	//   ....[24]....
        /*009c*/ 	.word	0xffffffff


	//   ....[25]....
        /*00a0*/ 	.word	0xffffffff


	//   ....[26]....
        /*00a4*/ 	.word	0xffffffff


	//   ....[27]....
        /*00a8*/ 	.word	0xffffffff


	//   ....[28]....
        /*00ac*/ 	.word	0xffffffff


	//   ....[29]....
        /*00b0*/ 	.word	0xffffffff


	//   ....[30]....
        /*00b4*/ 	.word	0xffffffff


	//   ....[31]....
        /*00b8*/ 	.word	0xffffffff


	//   ....[32]....
        /*00bc*/ 	.word	0xffffffff


	//   ....[33]....
        /*00c0*/ 	.word	0xffffffff


	//   ....[34]....
        /*00c4*/ 	.word	0xffffffff


	//   ....[35]....
        /*00c8*/ 	.word	0xffffffff


	//   ....[36]....
        /*00cc*/ 	.word	0xffffffff


	//   ....[37]....
        /*00d0*/ 	.word	0xffffffff


	//   ....[38]....
        /*00d4*/ 	.word	0xffffffff


	//   ....[39]....
        /*00d8*/ 	.word	0xffffffff


	//   ....[40]....
        /*00dc*/ 	.word	0xffffffff


	//   ....[41]....
        /*00e0*/ 	.word	0xffffffff


	//   ....[42]....
        /*00e4*/ 	.word	0xffffffff


	//----- nvinfo : EIATTR_COOP_GROUP_INSTR_OFFSETS
	.align		4
.L_164:
        /*00e8*/ 	.byte	0x04, 0x28
        /*00ea*/ 	.short	(.L_166 - .L_165)


	//   ....[0]....
.L_165:
        /*00ec*/ 	.word	0x00000050


	//   ....[1]....
        /*00f0*/ 	.word	0x00001030


	//   ....[2]....
        /*00f4*/ 	.word	0x00001090


	//   ....[3]....
        /*00f8*/ 	.word	0x000010d0


	//   ....[4]....
        /*00fc*/ 	.word	0x00001110


	//   ....[5]....
        /*0100*/ 	.word	0x00001150


	//   ....[6]....
        /*0104*/ 	.word	0x00001190


	//   ....[7]....
        /*0108*/ 	.word	0x000011c0


	//   ....[8]....
        /*010c*/ 	.word	0x00001280


	//   ....[9]....
        /*0110*/ 	.word	0x00002b00


	//   ....[10]....
        /*0114*/ 	.word	0x00003420


	//   ....[11]....
        /*0118*/ 	.word	0x00003f70


	//   ....[12]....
        /*011c*/ 	.word	0x00003fc0


	//   ....[13]....
        /*0120*/ 	.word	0x00003fe0


	//   ....[14]....
        /*0124*/ 	.word	0x00004000


	//   ....[15]....
        /*0128*/ 	.word	0x000062b0


	//   ....[16]....
        /*012c*/ 	.word	0x000065a0


	//   ....[17]....
        /*0130*/ 	.word	0x000076a0


	//   ....[18]....
        /*0134*/ 	.word	0x00007900


	//   ....[19]....
        /*0138*/ 	.word	0x00007930


	//   ....[20]....
        /*013c*/ 	.word	0x000079b0


	//   ....[21]....
        /*0140*/ 	.word	0x0000a320


	//   ....[22]....
        /*0144*/ 	.word	0x0000a340


	//   ....[23]....
        /*0148*/ 	.word	0x0000a380


	//   ....[24]....
        /*014c*/ 	.word	0x0000a3a0


	//   ....[25]....
        /*0150*/ 	.word	0x0000cbb0


	//   ....[26]....
        /*0154*/ 	.word	0x0000ced0


	//   ....[27]....
        /*0158*/ 	.word	0x0000dfc0


	//   ....[28]....
        /*015c*/ 	.word	0x0000e120


	//   ....[29]....
        /*0160*/ 	.word	0x0000e240


	//   ....[30]....
        /*0164*/ 	.word	0x0000e340


	//   ....[31]....
        /*0168*/ 	.word	0x0000fb20


	//   ....[32]....
        /*016c*/ 	.word	0x0000fb50


	//   ....[33]....
        /*0170*/ 	.word	0x0000fb90


	//   ....[34]....
        /*0174*/ 	.word	0x0000fba0


	//   ....[35]....
        /*0178*/ 	.word	0x000106b0


	//   ....[36]....
        /*017c*/ 	.word	0x000106f0


	//   ....[37]....
        /*0180*/ 	.word	0x00010710


	//   ....[38]....
        /*0184*/ 	.word	0x00010740


	//   ....[39]....
        /*0188*/ 	.word	0x000107b0


	//   ....[40]....
        /*018c*/ 	.word	0x00010820


	//   ....[41]....
        /*0190*/ 	.word	0x00010e30


	//   ....[42]....
        /*0194*/ 	.word	0x00010e40


	//----- nvinfo : EIATTR_EXIT_INSTR_OFFSETS
	.align		4
.L_166:
        /*0198*/ 	.byte	0x04, 0x1c
        /*019a*/ 	.short	(.L_168 - .L_167)


	//   ....[0]....
.L_167:
        /*019c*/ 	.word	0x000001b0


	//   ....[1]....
        /*01a0*/ 	.word	0x00010e50


	//   ....[2]....
        /*01a4*/ 	.word	0x000113f0


	//   ....[3]....
        /*01a8*/ 	.word	0x00011440


	//   ....[4]....
        /*01ac*/ 	.word	0x00011470


	//   ....[5]....
        /*01b0*/ 	.word	0x000114d0


	//   ....[6]....
        /*01b4*/ 	.word	0x00011760


	//----- nvinfo : EIATTR_CTAIDZ_USED
	.align		4
.L_168:
        /*01b8*/ 	.byte	0x01, 0x04
	.zero		2


	//----- nvinfo : EIATTR_MAX_THREADS
	.align		4
        /*01bc*/ 	.byte	0x04, 0x05
        /*01be*/ 	.short	(.L_170 - .L_169)
.L_169:
        /*01c0*/ 	.word	0x00000100
        /*01c4*/ 	.word	0x00000001
        /*01c8*/ 	.word	0x00000001


	//----- nvinfo : EIATTR_CRS_STACK_SIZE
	.align		4
.L_170:
        /*01cc*/ 	.byte	0x04, 0x1e
        /*01ce*/ 	.short	(.L_172 - .L_171)
.L_171:
        /*01d0*/ 	.word	0x00000000
.L_172:


//--------------------- .nv.info._ZN7cutlass13device_kernelIN5flash19enable_sm80_to_sm89INS1_16FlashAttnFwdSm80INS1_25CollectiveMainloopFwdSm80ILi8ELi1ELb1EN4cute5tupleIJNS5_1CILi128EEES8_S8_EEELi128ENS_6half_tEfNS_4arch4Sm80ELb1ELb0ELb0ELb0ELb0ELb0ELb1ELb1EEENS1_21CollectiveEpilogueFwdIS9_NS6_IJNS7_ILi1EEESF_SF_EEESA_SC_Li256ELb0ELb1ELb1ELb0EEENS1_30DynamicPersistentTileSchedulerILi256ELi256ELb1ELb1ELb0EEEEEEEEEvNT_6ParamsE --------------------------
	.section	.nv.info._ZN7cutlass13device_kernelIN5flash19enable_sm80_to_sm89INS1_16FlashAttnFwdSm80INS1_25CollectiveMainloopFwdSm80ILi8ELi1ELb1EN4cute5tupleIJNS5_1CILi128EEES8_S8_EEELi128ENS_6half_tEfNS_4arch4Sm80ELb1ELb0ELb0ELb0ELb0ELb0ELb1ELb1EEENS1_21CollectiveEpilogueFwdIS9_NS6_IJNS7_ILi1EEESF_SF_EEESA_SC_Li256ELb0ELb1ELb1ELb0EEENS1_30DynamicPersistentTileSchedulerILi256ELi256ELb1ELb1ELb0EEEEEEEEEvNT_6ParamsE,"",@"SHT_CUDA_INFO"
	.sectionflags	@""
	.align	4


	//----- nvinfo : EIATTR_CUDA_API_VERSION
	.align		4
        /*0000*/ 	.byte	0x04, 0x37
        /*0002*/ 	.short	(.L_174 - .L_173)
.L_173:
        /*0004*/ 	.word	0x00000082


	//----- nvinfo : EIATTR_SW2861232_WAR
	.align		4
.L_174:
        /*0008*/ 	.byte	0x01, 0x35
	.zero		2


	//----- nvinfo : EIATTR_PARAM_CBANK
	.align		4
        /*000c*/ 	.byte	0x04, 0x0a
        /*000e*/ 	.short	(.L_176 - .L_175)
	.align		4
.L_175:
        /*0010*/ 	.word	index@(.nv.constant0._ZN7cutlass13device_kernelIN5flash19enable_sm80_to_sm89INS1_16FlashAttnFwdSm80INS1_25CollectiveMainloopFwdSm80ILi8ELi1ELb1EN4cute5tupleIJNS5_1CILi128EEES8_S8_EEELi128ENS_6half_tEfNS_4arch4Sm80ELb1ELb0ELb0ELb0ELb0ELb0ELb1ELb1EEENS1_21CollectiveEpilogueFwdIS9_NS6_IJNS7_ILi1EEESF_SF_EEESA_SC_Li256ELb0ELb1ELb1ELb0EEENS1_30DynamicPersistentTileSchedulerILi256ELi256ELb1ELb1ELb0EEEEEEEEEvNT_6ParamsE)
        /*0014*/ 	.short	0x0160
        /*0016*/ 	.short	0x0428


	//----- nvinfo : EIATTR_CBANK_PARAM_SIZE
	.align		4
.L_176:
        /*0018*/ 	.byte	0x03, 0x19
        /*001a*/ 	.short	0x0428


	//----- nvinfo : EIATTR_KPARAM_INFO
	.align		4
        /*001c*/ 	.byte	0x04, 0x17
        /*001e*/ 	.short	(.L_178 - .L_177)
.L_177:
        /*0020*/ 	.word	0x00000000
        /*0024*/ 	.short	0x0000
        /*0026*/ 	.short	0x0000
        /*0028*/ 	.byte	0x00, 0xf0, 0xa1, 0x10


	//----- nvinfo : EIATTR_MAXREG_COUNT
	.align		4
.L_178:
        /*002c*/ 	.byte	0x03, 0x1b
        /*002e*/ 	.short	0x00ff


	//----- nvinfo : EIATTR_NUM_BARRIERS
	.align		4
        /*0030*/ 	.byte	0x02, 0x4c
        /*0032*/ 	.byte	0x06
	.zero		1


	//----- nvinfo : EIATTR_ANNOTATIONS
	.align		4
        /*0034*/ 	.byte	0x04, 0x55
        /*0036*/ 	.short	(.L_180 - .L_179)


	//   ....[0]....
.L_179:
        /*0038*/ 	.word	0x00000001
        /*003c*/ 	.byte	0x70, 0x00, 0x00, 0x00, 0x01, 0x00, 0x00, 0x00, 0x40, 0x02, 0x00, 0x00, 0x01, 0x00, 0x00, 0x00
        /* <DEDUP_REMOVED lines=35> */
        /*027c*/ 	.byte	0xf0, 0xeb, 0x00, 0x00, 0x01, 0x00, 0x00, 0x00, 0x30, 0xec, 0x00, 0x00


	//----- nvinfo : EIATTR_MERCURY_ISA_VERSION
	.align		4
.L_180:
        /*0288*/ 	.byte	0x03, 0x5f
        /*028a*/ 	.short	0x0000


	//----- nvinfo : EIATTR_INT_WARP_WIDE_INSTR_OFFSETS
	.align		4
        /*028c*/ 	.byte	0x04, 0x31
        /*028e*/ 	.short	(.L_182 - .L_181)


	//   ....[0]....
.L_181:
        /*0290*/ 	.word	0x0000d560


	//   ....[1]....
        /*0294*/ 	.word	0x0000d5e0


	//----- nvinfo : EIATTR_COOP_GROUP_MASK_REGIDS
	.align		4
.L_182:
        /*0298*/ 	.byte	0x04, 0x29
        /*029a*/ 	.short	(.L_184 - .L_183)


	//   ....[0]....
.L_183:
        /*029c*/ 	.word	0xffffffff


	//   ....[1]....
        /*02a0*/ 	.word	0xffffffff


	//   ....[2]....
        /*02a4*/ 	.word	0xffffffff


	//   ....[3]....
        /*02a8*/ 	.word	0xffffffff


	//   ....[4]....
        /*02ac*/ 	.word	0xffffffff


	//   ....[5]....
        /*02b0*/ 	.word	0xffffffff


	//   ....[6]....
        /*02b4*/ 	.word	0xffffffff


	//   ....[7]....
        /*02b8*/ 	.word	0xffffffff


	//   ....[8]....
        /*02bc*/ 	.word	0xffffffff


	//   ....[9]....
        /*02c0*/ 	.word	0xffffffff


	//   ....[10]....
        /*02c4*/ 	.word	0xffffffff


	//   ....[11]....
        /*02c8*/ 	.word	0xffffffff


	//   ....[12]....
        /*02cc*/ 	.word	0xffffffff


	//   ....[13]....
        /*02d0*/ 	.word	0xffffffff


	//   ....[14]....
        /*02d4*/ 	.word	0xffffffff


	//   ....[15]....
        /*02d8*/ 	.word	0xffffffff


	//   ....[16]....
        /*02dc*/ 	.word	0xffffffff


	//   ....[17]....
        /*02e0*/ 	.word	0xffffffff


	//   ....[18]....
        /*02e4*/ 	.word	0xffffffff


	//   ....[19]....
        /*02e8*/ 	.word	0xffffffff


	//   ....[20]....
        /*02ec*/ 	.word	0xffffffff


	//   ....[21]....
        /*02f0*/ 	.word	0xffffffff


	//   ....[22]....
        /*02f4*/ 	.word	0xffffffff


	//   ....[23]....
        /*02f8*/ 	.word	0xffffffff


	//   ....[24]....
        /*02fc*/ 	.word	0xffffffff


	//   ....[25]....
        /*0300*/ 	.word	0xffffffff


	//   ....[26]....
        /*0304*/ 	.word	0xffffffff


	//   ....[27]....
        /*0308*/ 	.word	0xffffffff


	//   ....[28]....
        /*030c*/ 	.word	0xffffffff


	//   ....[29]....
        /*0310*/ 	.word	0xffffffff


	//   ....[30]....
        /*0314*/ 	.word	0xffffffff


	//   ....[31]....
        /*0318*/ 	.word	0xffffffff


	//   ....[32]....
        /*031c*/ 	.word	0xffffffff


	//   ....[33]....
        /*0320*/ 	.word	0xffffffff


	//   ....[34]....
        /*0324*/ 	.word	0xffffffff


	//   ....[35]....
        /*0328*/ 	.word	0xffffffff


	//   ....[36]....
        /*032c*/ 	.word	0xffffffff


	//   ....[37]....
        /*0330*/ 	.word	0xffffffff


	//   ....[38]....
        /*0334*/ 	.word	0xffffffff


	//   ....[39]....
        /*0338*/ 	.word	0xffffffff


	//   ....[40]....
        /*033c*/ 	.word	0xffffffff


	//   ....[41]....
        /*0340*/ 	.word	0xffffffff


	//   ....[42]....
        /*0344*/ 	.word	0xffffffff


	//   ....[43]....
        /*0348*/ 	.word	0xffffffff


	//----- nvinfo : EIATTR_COOP_GROUP_INSTR_OFFSETS
	.align		4
.L_184:
        /*034c*/ 	.byte	0x04, 0x28
        /*034e*/ 	.short	(.L_186 - .L_185)


	//   ....[0]....
.L_185:
        /*0350*/ 	.word	0x00000050


	//   ....[1]....
        /*0354*/ 	.word	0x000016f0


	//   ....[2]....
        /*0358*/ 	.word	0x00001700


	//   ....[3]....
        /*035c*/ 	.word	0x00001710


	//   ....[4]....
        /*0360*/ 	.word	0x00001730


	//   ....[5]....
        /*0364*/ 	.word	0x00001780


	//   ....[6]....
        /*0368*/ 	.word	0x000017a0


	//   ....[7]....
        /*036c*/ 	.word	0x00001810


	//   ....[8]....
        /*0370*/ 	.word	0x00001820


	//   ....[9]....
        /*0374*/ 	.word	0x00002e20


	//   ....[10]....
        /*0378*/ 	.word	0x00002e30


	//   ....[11]....
        /*037c*/ 	.word	0x00003a50


	//   ....[12]....
        /*0380*/ 	.word	0x00003ad0


	//   ....[13]....
        /*0384*/ 	.word	0x00003af0


	//   ....[14]....
        /*0388*/ 	.word	0x00003b10


	//   ....[15]....
        /*038c*/ 	.word	0x00005ed0


	//   ....[16]....
        /*0390*/ 	.word	0x00005f10


	//   ....[17]....
        /*0394*/ 	.word	0x00007360


	//   ....[18]....
        /*0398*/ 	.word	0x00007400


	//   ....[19]....
        /*039c*/ 	.word	0x00007440


	//   ....[20]....
        /*03a0*/ 	.word	0x00007490


	//   ....[21]....
        /*03a4*/ 	.word	0x0000ad20


	//   ....[22]....
        /*03a8*/ 	.word	0x0000ad50


	//   ....[23]....
        /*03ac*/ 	.word	0x0000ad70


	//   ....[24]....
        /*03b0*/ 	.word	0x0000ad90


	//   ....[25]....
        /*03b4*/ 	.word	0x0000cf10


	//   ....[26]....
        /*03b8*/ 	.word	0x0000cf60


	//   ....[27]....
        /*03bc*/ 	.word	0x0000cf80


	//   ....[28]....
        /*03c0*/ 	.word	0x0000cfa0


	//   ....[29]....
        /*03c4*/ 	.word	0x0000d730


	//   ....[30]....
        /*03c8*/ 	.word	0x0000db80


	//   ....[31]....
        /*03cc*/ 	.word	0x0000db90


	//   ....[32]....
        /*03d0*/ 	.word	0x0000dbc0


	//   ....[33]....
        /*03d4*/ 	.word	0x0000dbe0


	//   ....[34]....
        /*03d8*/ 	.word	0x0000dce0


	//   ....[35]....
        /*03dc*/ 	.word	0x0000dd40


	//   ....[36]....
        /*03e0*/ 	.word	0x0000e2f0


	//   ....[37]....
        /*03e4*/ 	.word	0x0000e300


	//   ....[38]....
        /*03e8*/ 	.word	0x0000ea90


	//   ....[39]....
        /*03ec*/ 	.word	0x0000eb70


	//   ....[40]....
        /*03f0*/ 	.word	0x0000ebd0


	//   ....[41]....
        /*03f4*/ 	.word	0x0000ec20


	//   ....[42]....
        /*03f8*/ 	.word	0x0000ec80


	//   ....[43]....
        /*03fc*/ 	.word	0x0000ecd0


	//----- nvinfo : EIATTR_EXIT_INSTR_OFFSETS
	.align		4
.L_186:
        /*0400*/ 	.byte	0x04, 0x1c
        /*0402*/ 	.short	(.L_188 - .L_187)


	//   ....[0]....
.L_187:
        /*0404*/ 	.word	0x000000a0


	//   ....[1]....
        /*0408*/ 	.word	0x0000eb30


	//----- nvinfo : EIATTR_MAX_THREADS
	.align		4
.L_188:
        /*040c*/ 	.byte	0x04, 0x05
        /*040e*/ 	.short	(.L_190 - .L_189)
.L_189:
        /*0410*/ 	.word	0x00000100
        /*0414*/ 	.word	0x00000001
        /*0418*/ 	.word	0x00000001


	//----- nvinfo : EIATTR_CRS_STACK_SIZE
	.align		4
.L_190:
        /*041c*/ 	.byte	0x04, 0x1e
        /*041e*/ 	.short	(.L_192 - .L_191)
.L_191:
        /*0420*/ 	.word	0x00000000
.L_192:


//--------------------- .nv.info._ZN7cutlass13device_kernelIN5flash19enable_sm80_to_sm89INS1_16FlashAttnFwdSm80INS1_25CollectiveMainloopFwdSm80ILi4ELi1ELb0EN4cute5tupleIJNS5_1CILi128EEENS7_ILi64EEES8_EEELi128ENS_6half_tEfNS_4arch4Sm80ELb0ELb0ELb0ELb0ELb0ELb0ELb1ELb1EEENS1_21CollectiveEpilogueFwdINS6_IJS8_S8_S9_EEENS6_IJNS7_ILi1EEESH_SH_EEESB_SD_Li128ELb0ELb1ELb1ELb0EEENS1_19SingleTileSchedulerILb0ELb1ELb1ELi128EEEEEEEEEvNT_6ParamsE --------------------------
	.section	.nv.info._ZN7cutlass13device_kernelIN5flash19enable_sm80_to_sm89INS1_16FlashAttnFwdSm80INS1_25CollectiveMainloopFwdSm80ILi4ELi1ELb0EN4cute5tupleIJNS5_1CILi128EEENS7_ILi64EEES8_EEELi128ENS_6half_tEfNS_4arch4Sm80ELb0ELb0ELb0ELb0ELb0ELb0ELb1ELb1EEENS1_21CollectiveEpilogueFwdINS6_IJS8_S8_S9_EEENS6_IJNS7_ILi1EEESH_SH_EEESB_SD_Li128ELb0ELb1ELb1ELb0EEENS1_19SingleTileSchedulerILb0ELb1ELb1ELi128EEEEEEEEEvNT_6ParamsE,"",@"SHT_CUDA_INFO"
	.sectionflags	@""
	.align	4


	//----- nvinfo : EIATTR_CUDA_API_VERSION
	.align		4
        /*0000*/ 	.byte	0x04, 0x37
        /*0002*/ 	.short	(.L_194 - .L_193)
.L_193:
        /*0004*/ 	.word	0x00000082


	//----- nvinfo : EIATTR_SW2861232_WAR
	.align		4
.L_194:
        /*0008*/ 	.byte	0x01, 0x35
	.zero		2


	//----- nvinfo : EIATTR_PARAM_CBANK
	.align		4
        /*000c*/ 	.byte	0x04, 0x0a
        /*000e*/ 	.short	(.L_196 - .L_195)
	.align		4
.L_195:
        /*0010*/ 	.word	index@(.nv.constant0._ZN7cutlass13device_kernelIN5flash19enable_sm80_to_sm89INS1_16FlashAttnFwdSm80INS1_25CollectiveMainloopFwdSm80ILi4ELi1ELb0EN4cute5tupleIJNS5_1CILi128EEENS7_ILi64EEES8_EEELi128ENS_6half_tEfNS_4arch4Sm80ELb0ELb0ELb0ELb0ELb0ELb0ELb1ELb1EEENS1_21CollectiveEpilogueFwdINS6_IJS8_S8_S9_EEENS6_IJNS7_ILi1EEESH_SH_EEESB_SD_Li128ELb0ELb1ELb1ELb0EEENS1_19SingleTileSchedulerILb0ELb1ELb1ELi128EEEEEEEEEvNT_6ParamsE)
        /*0014*/ 	.short	0x0160
        /*0016*/ 	.short	0x0418


	//----- nvinfo : EIATTR_CBANK_PARAM_SIZE
	.align		4
.L_196:
        /*0018*/ 	.byte	0x03, 0x19
        /*001a*/ 	.short	0x0418


	//----- nvinfo : EIATTR_KPARAM_INFO
	.align		4
        /*001c*/ 	.byte	0x04, 0x17
        /*001e*/ 	.short	(.L_198 - .L_197)
.L_197:
        /*0020*/ 	.word	0x00000000
        /*0024*/ 	.short	0x0000
        /*0026*/ 	.short	0x0000
        /*0028*/ 	.byte	0x00, 0xf0, 0x61, 0x10


	//----- nvinfo : EIATTR_MAXREG_COUNT
	.align		4
.L_198:
        /*002c*/ 	.byte	0x03, 0x1b
        /*002e*/ 	.short	0x00ff


	//----- nvinfo : EIATTR_NUM_BARRIERS
	.align		4
        /*0030*/ 	.byte	0x02, 0x4c
        /*0032*/ 	.byte	0x02
	.zero		1


	//----- nvinfo : EIATTR_ANNOTATIONS
	.align		4
        /*0034*/ 	.byte	0x04, 0x55
        /*0036*/ 	.short	(.L_200 - .L_199)


	//   ....[0]....
.L_199:
        /* <DEDUP_REMOVED lines=38> */
        /*028c*/ 	.byte	0xc0, 0x9e, 0x00, 0x00


	//----- nvinfo : EIATTR_MERCURY_ISA_VERSION
	.align		4
.L_200:
        /*0290*/ 	.byte	0x03, 0x5f
        /*0292*/ 	.short	0x0000


	//----- nvinfo : EIATTR_INT_WARP_WIDE_INSTR_OFFSETS
	.align		4
        /*0294*/ 	.byte	0x04, 0x31
        /*0296*/ 	.short	(.L_202 - .L_201)


	//   ....[0]....
.L_201:
        /*0298*/ 	.word	0x00001ac0


	//----- nvinfo : EIATTR_COOP_GROUP_MASK_REGIDS
	.align		4
.L_202:
        /*029c*/ 	.byte	0x04, 0x29
        /*029e*/ 	.short	(.L_204 - .L_203)


	//   ....[0]....
.L_203:
        /*02a0*/ 	.word	0xffffffff


	//   ....[1]....
        /*02a4*/ 	.word	0xffffffff


	//   ....[2]....
        /*02a8*/ 	.word	0xffffffff


	//   ....[3]....
        /*02ac*/ 	.word	0xffffffff


	//   ....[4]....
        /*02b0*/ 	.word	0xffffffff


	//   ....[5]....
        /*02b4*/ 	.word	0xffffffff


	//   ....[6]....
        /*02b8*/ 	.word	0xffffffff


	//   ....[7]....
        /*02bc*/ 	.word	0xffffffff


	//   ....[8]....
        /*02c0*/ 	.word	0xffffffff


	//   ....[9]....
        /*02c4*/ 	.word	0xffffffff


	//   ....[10]....
        /*02c8*/ 	.word	0xffffffff


	//   ....[11]....
        /*02cc*/ 	.word	0xffffffff


	//   ....[12]....
        /*02d0*/ 	.word	0xffffffff


	//   ....[13]....
        /*02d4*/ 	.word	0xffffffff


	//   ....[14]....
        /*02d8*/ 	.word	0xffffffff


	//   ....[15]....
        /*02dc*/ 	.word	0xffffffff


	//   ....[16]....
        /*02e0*/ 	.word	0xffffffff


	//   ....[17]....
        /*02e4*/ 	.word	0xffffffff


	//   ....[18]....
        /*02e8*/ 	.word	0xffffffff


	//   ....[19]....
        /*02ec*/ 	.word	0xffffffff


	//   ....[20]....
        /*02f0*/ 	.word	0xffffffff


	//   ....[21]....
        /*02f4*/ 	.word	0xffffffff


	//   ....[22]....
        /*02f8*/ 	.word	0xffffffff


	//   ....[23]....
        /*02fc*/ 	.word	0xffffffff


	//   ....[24]....
        /*0300*/ 	.word	0xffffffff


	//   ....[25]....
        /*0304*/ 	.word	0xffffffff


	//   ....[26]....
        /*0308*/ 	.word	0xffffffff


	//   ....[27]....
        /*030c*/ 	.word	0xffffffff


	//   ....[28]....
        /*0310*/ 	.word	0xffffffff


	//   ....[29]....
        /*0314*/ 	.word	0xffffffff


	//   ....[30]....
        /*0318*/ 	.word	0xffffffff


	//   ....[31]....
        /*031c*/ 	.word	0xffffffff


	//   ....[32]....
        /*0320*/ 	.word	0xffffffff


	//   ....[33]....
        /*0324*/ 	.word	0xffffffff


	//   ....[34]....
        /*0328*/ 	.word	0xffffffff


	//   ....[35]....
        /*032c*/ 	.word	0xffffffff


	//   ....[36]....
        /*0330*/ 	.word	0xffffffff


	//   ....[37]....
        /*0334*/ 	.word	0xffffffff


	//   ....[38]....
        /*0338*/ 	.word	0xffffffff


	//   ....[39]....
        /*033c*/ 	.word	0xffffffff


	//   ....[40]....
        /*0340*/ 	.word	0xffffffff


	//   ....[41]....
        /*0344*/ 	.word	0xffffffff


	//   ....[42]....
        /*0348*/ 	.word	0xffffffff


	//   ....[43]....
        /*034c*/ 	.word	0xffffffff


	//   ....[44]....
        /*0350*/ 	.word	0xffffffff


	//   ....[45]....
        /*0354*/ 	.word	0xffffffff


	//   ....[46]....
        /*0358*/ 	.word	0xffffffff


	//   ....[47]....
        /*035c*/ 	.word	0xffffffff


	//   ....[48]....
        /*0360*/ 	.word	0xffffffff


	//   ....[49]....
        /*0364*/ 	.word	0xffffffff


	//   ....[50]....
        /*0368*/ 	.word	0xffffffff


	//   ....[51]....
        /*036c*/ 	.word	0xffffffff


	//   ....[52]....
        /*0370*/ 	.word	0xffffffff


	//   ....[53]....
        /*0374*/ 	.word	0xffffffff


	//   ....[54]....
        /*0378*/ 	.word	0xffffffff


	//   ....[55]....
        /*037c*/ 	.word	0xffffffff


	//   ....[56]....
        /*0380*/ 	.word	0xffffffff


	//----- nvinfo : EIATTR_COOP_GROUP_INSTR_OFFSETS
	.align		4
.L_204:
        /*0384*/ 	.byte	0x04, 0x28
        /*0386*/ 	.short	(.L_206 - .L_205)


	//   ....[0]....
.L_205:
        /*0388*/ 	.word	0x00000060


	//   ....[1]....
        /*038c*/ 	.word	0x00000f00


	//   ....[2]....
        /*0390*/ 	.word	0x00000f40


	//   ....[3]....
        /*0394*/ 	.word	0x000011a0


	//   ....[4]....
        /*0398*/ 	.word	0x000011d0


	//   ....[5]....
        /*039c*/ 	.word	0x000012b0


	//   ....[6]....
        /*03a0*/ 	.word	0x000012e0


	//   ....[7]....
        /*03a4*/ 	.word	0x000013c0


	//   ....[8]....
        /*03a8*/ 	.word	0x000013f0


	//   ....[9]....
        /*03ac*/ 	.word	0x000014d0


	//   ....[10]....
        /*03b0*/ 	.word	0x00001500


	//   ....[11]....
        /*03b4*/ 	.word	0x000015e0


	//   ....[12]....
        /*03b8*/ 	.word	0x00001610


	//   ....[13]....
        /*03bc*/ 	.word	0x000016f0


	//   ....[14]....
        /*03c0*/ 	.word	0x00001720


	//   ....[15]....
        /*03c4*/ 	.word	0x000017f0


	//   ....[16]....
        /*03c8*/ 	.word	0x00001830


	//   ....[17]....
        /*03cc*/ 	.word	0x00003820


	//   ....[18]....
        /*03d0*/ 	.word	0x00003940


	//   ....[19]....
        /*03d4*/ 	.word	0x00003b40


	//   ....[20]....
        /*03d8*/ 	.word	0x00003b60


	//   ....[21]....
        /*03dc*/ 	.word	0x00003d10


	//   ....[22]....
        /*03e0*/ 	.word	0x00003f20


	//   ....[23]....
        /*03e4*/ 	.word	0x00003f40


	//   ....[24]....
        /*03e8*/ 	.word	0x00004150


	//   ....[25]....
        /*03ec*/ 	.word	0x00007690


	//   ....[26]....
        /*03f0*/ 	.word	0x000076e0


	//   ....[27]....
        /*03f4*/ 	.word	0x000077a0


	//   ....[28]....
        /*03f8*/ 	.word	0x000077f0


	//   ....[29]....
        /*03fc*/ 	.word	0x00007820


	//   ....[30]....
        /*0400*/ 	.word	0x00007910


	//   ....[31]....
        /*0404*/ 	.word	0x00007a70


	//   ....[32]....
        /*0408*/ 	.word	0x00007d50


	//   ....[33]....
        /*040c*/ 	.word	0x00009f20


	//   ....[34]....
        /*0410*/ 	.word	0x00009f30


	//   ....[35]....
        /*0414*/ 	.word	0x00009f40


	//   ....[36]....
        /*0418*/ 	.word	0x00009f60


	//   ....[37]....
        /*041c*/ 	.word	0x00009f80


	//   ....[38]....
        /*0420*/ 	.word	0x00009fa0


	//   ....[39]....
        /*0424*/ 	.word	0x00009fb0


	//   ....[40]....
        /*0428*/ 	.word	0x00009fe0


	//   ....[41]....
        /*042c*/ 	.word	0x0000b050


	//   ....[42]....
        /*0430*/ 	.word	0x0000b080


	//   ....[43]....
        /*0434*/ 	.word	0x0000b0b0


	//   ....[44]....
        /*0438*/ 	.word	0x0000b0e0


	//   ....[45]....
        /*043c*/ 	.word	0x0000b120


	//   ....[46]....
        /*0440*/ 	.word	0x0000b150


	//   ....[47]....
        /*0444*/ 	.word	0x0000b170


	//   ....[48]....
        /*0448*/ 	.word	0x0000b180


	//   ....[49]....
        /*044c*/ 	.word	0x0000b1a0


	//   ....[50]....
        /*0450*/ 	.word	0x0000b1b0


	//   ....[51]....
        /*0454*/ 	.word	0x0000b860


	//   ....[52]....
        /*0458*/ 	.word	0x0000b880


	//   ....[53]....
        /*045c*/ 	.word	0x0000be80


	//   ....[54]....
        /*0460*/ 	.word	0x0000bea0


	//   ....[55]....
        /*0464*/ 	.word	0x0000c4a0


	//   ....[56]....
        /*0468*/ 	.word	0x0000c4b0


	//----- nvinfo : EIATTR_EXIT_INSTR_OFFSETS
	.align		4
.L_206:
        /*046c*/ 	.byte	0x04, 0x1c
        /*046e*/ 	.short	(.L_208 - .L_207)


	//   ....[0]....
.L_207:
        /*0470*/ 	.word	0x000001c0


	//   ....[1]....
        /*0474*/ 	.word	0x0000c4c0


	//   ....[2]....
        /*0478*/ 	.word	0x0000ca60


	//   ....[3]....
        /*047c*/ 	.word	0x0000cab0


	//   ....[4]....
        /*0480*/ 	.word	0x0000cae0


	//   ....[5]....
        /*0484*/ 	.word	0x0000cb40


	//   ....[6]....
        /*0488*/ 	.word	0x0000cdd0


	//----- nvinfo : EIATTR_CTAIDZ_USED
	.align		4
.L_208:
        /*048c*/ 	.byte	0x01, 0x04
	.zero		2


	//----- nvinfo : EIATTR_MAX_THREADS
	.align		4
        /*0490*/ 	.byte	0x04, 0x05
        /*0492*/ 	.short	(.L_210 - .L_209)
.L_209:
        /*0494*/ 	.word	0x00000080
        /*0498*/ 	.word	0x00000001
        /*049c*/ 	.word	0x00000001


	//----- nvinfo : EIATTR_CRS_STACK_SIZE
	.align		4
.L_210:
        /*04a0*/ 	.byte	0x04, 0x1e
        /*04a2*/ 	.short	(.L_212 - .L_211)
.L_211:
        /*04a4*/ 	.word	0x00000000
.L_212:


//--------------------- .nv.info._ZN7cutlass13device_kernelIN5flash19enable_sm80_to_sm89INS1_16FlashAttnFwdSm80INS1_25CollectiveMainloopFwdSm80ILi8ELi1ELb1EN4cute5tupleIJNS5_1CILi128EEENS7_ILi112EEES8_EEELi128ENS_6half_tEfNS_4arch4Sm80ELb0ELb0ELb0ELb1ELb0ELb0ELb1ELb1EEENS1_21CollectiveEpilogueFwdINS6_IJS8_S8_S9_EEENS6_IJNS7_ILi1EEESH_SH_EEESB_SD_Li256ELb1ELb1ELb1ELb0EEENS1_36VarlenDynamicPersistentTileSchedulerILi128ELi112ELi256ELi256ELb1ELb1ELb0ELb0ELb1ELb1EEEEEEEEEvNT_6ParamsE --------------------------
	.section	.nv.info._ZN7cutlass13device_kernelIN5flash19enable_sm80_to_sm89INS1_16FlashAttnFwdSm80INS1_25CollectiveMainloopFwdSm80ILi8ELi1ELb1EN4cute5tupleIJNS5_1CILi128EEENS7_ILi112EEES8_EEELi128ENS_6half_tEfNS_4arch4Sm80ELb0ELb0ELb0ELb1ELb0ELb0ELb1ELb1EEENS1_21CollectiveEpilogueFwdINS6_IJS8_S8_S9_EEENS6_IJNS7_ILi1EEESH_SH_EEESB_SD_Li256ELb1ELb1ELb1ELb0EEENS1_36VarlenDynamicPersistentTileSchedulerILi128ELi112ELi256ELi256ELb1ELb1ELb0ELb0ELb1ELb1EEEEEEEEEvNT_6ParamsE,"",@"SHT_CUDA_INFO"
	.sectionflags	@""
	.align	4


	//----- nvinfo : EIATTR_CUDA_API_VERSION
	.align		4
        /*0000*/ 	.byte	0x04, 0x37
        /*0002*/ 	.short	(.L_214 - .L_213)
.L_213:
        /*0004*/ 	.word	0x00000082


	//----- nvinfo : EIATTR_SW2861232_WAR
	.align		4
.L_214:
        /*0008*/ 	.byte	0x01, 0x35
	.zero		2


	//----- nvinfo : EIATTR_PARAM_CBANK
	.align		4
        /*000c*/ 	.byte	0x04, 0x0a
        /*000e*/ 	.short	(.L_216 - .L_215)
	.align		4
.L_215:
        /*0010*/ 	.word	index@(.nv.constant0._ZN7cutlass13device_kernelIN5flash19enable_sm80_to_sm89INS1_16FlashAttnFwdSm80INS1_25CollectiveMainloopFwdSm80ILi8ELi1ELb1EN4cute5tupleIJNS5_1CILi128EEENS7_ILi112EEES8_EEELi128ENS_6half_tEfNS_4arch4Sm80ELb0ELb0ELb0ELb1ELb0ELb0ELb1ELb1EEENS1_21CollectiveEpilogueFwdINS6_IJS8_S8_S9_EEENS6_IJNS7_ILi1EEESH_SH_EEESB_SD_Li256ELb1ELb1ELb1ELb0EEENS1_36VarlenDynamicPersistentTileSchedulerILi128ELi112ELi256ELi256ELb1ELb1ELb0ELb0ELb1ELb1EEEEEEEEEvNT_6ParamsE)
        /*0014*/ 	.short	0x0160
        /*0016*/ 	.short	0x0438


	//----- nvinfo : EIATTR_CBANK_PARAM_SIZE
	.align		4
.L_216:
        /*0018*/ 	.byte	0x03, 0x19
        /*001a*/ 	.short	0x0438


	//----- nvinfo : EIATTR_KPARAM_INFO
	.align		4
        /*001c*/ 	.byte	0x04, 0x17
        /*001e*/ 	.short	(.L_218 - .L_217)
.L_217:
        /*0020*/ 	.word	0x00000000
        /*0024*/ 	.short	0x0000
        /*0026*/ 	.short	0x0000
        /*0028*/ 	.byte	0x00, 0xf0, 0xe1, 0x10


	//----- nvinfo : EIATTR_MAXREG_COUNT
	.align		4
.L_218:
        /*002c*/ 	.byte	0x03, 0x1b
        /*002e*/ 	.short	0x00ff


	//----- nvinfo : EIATTR_NUM_BARRIERS
	.align		4
        /*0030*/ 	.byte	0x02, 0x4c
        /*0032*/ 	.byte	0x06
	.zero		1


	//----- nvinfo : EIATTR_ANNOTATIONS
	.align		4
        /*0034*/ 	.byte	0x04, 0x55
        /*0036*/ 	.short	(.L_220 - .L_219)


	//   ....[0]....
.L_219:
        /* <DEDUP_REMOVED lines=16> */


	//----- nvinfo : EIATTR_MERCURY_ISA_VERSION
	.align		4
.L_220:
        /*0120*/ 	.byte	0x03, 0x5f
        /*0122*/ 	.short	0x0000


	//----- nvinfo : EIATTR_INT_WARP_WIDE_INSTR_OFFSETS
	.align		4
        /*0124*/ 	.byte	0x04, 0x31
        /*0126*/ 	.short	(.L_222 - .L_221)


	//   ....[0]....
.L_221:
        /*0128*/ 	.word	0x00009290


	//   ....[1]....
        /*012c*/ 	.word	0x00009310


	//----- nvinfo : EIATTR_COOP_GROUP_MASK_REGIDS
	.align		4
.L_222:
        /*0130*/ 	.byte	0x04, 0x29
        /*0132*/ 	.short	(.L_224 - .L_223)


	//   ....[0]....
.L_223:
        /*0134*/ 	.word	0xffffffff


	//   ....[1]....
        /*0138*/ 	.word	0xffffffff


	//   ....[2]....
        /*013c*/ 	.word	0xffffffff


	//   ....[3]....
        /*0140*/ 	.word	0xffffffff


	//   ....[4]....
        /*0144*/ 	.word	0xffffffff


	//   ....[5]....
        /*0148*/ 	.word	0xffffffff


	//   ....[6]....
        /*014c*/ 	.word	0xffffffff


	//   ....[7]....
        /*0150*/ 	.word	0xffffffff


	//   ....[8]....
        /*0154*/ 	.word	0xffffffff


	//   ....[9]....
        /*0158*/ 	.word	0xffffffff


	//   ....[10]....
        /*015c*/ 	.word	0xffffffff


	//   ....[11]....
        /*0160*/ 	.word	0xffffffff


	//   ....[12]....
        /*0164*/ 	.word	0xffffffff


	//   ....[13]....
        /*0168*/ 	.word	0xffffffff


	//   ....[14]....
        /*016c*/ 	.word	0xffffffff


	//   ....[15]....
        /*0170*/ 	.word	0xffffffff


	//   ....[16]....
        /*0174*/ 	.word	0xffffffff


	//   ....[17]....
        /*0178*/ 	.word	0xffffffff


	//   ....[18]....
        /*017c*/ 	.word	0xffffffff


	//   ....[19]....
        /*0180*/ 	.word	0xffffffff


	//   ....[20]....
        /*0184*/ 	.word	0xffffffff


	//   ....[21]....
        /*0188*/ 	.word	0xffffffff


	//   ....[22]....
        /*018c*/ 	.word	0xffffffff


	//   ....[23]....
        /*0190*/ 	.word	0xffffffff


	//   ....[24]....
        /*0194*/ 	.word	0xffffffff


	//   ....[25]....
        /*0198*/ 	.word	0xffffffff


	//   ....[26]....
        /*019c*/ 	.word	0xffffffff


	//   ....[27]....
        /*01a0*/ 	.word	0xffffffff


	//   ....[28]....
        /*01a4*/ 	.word	0xffffffff


	//   ....[29]....
        /*01a8*/ 	.word	0xffffffff


	//   ....[30]....
        /*01ac*/ 	.word	0xffffffff


	//   ....[31]....
        /*01b0*/ 	.word	0xffffffff


	//   ....[32]....
        /*01b4*/ 	.word	0xffffffff


	//   ....[33]....
        /*01b8*/ 	.word	0xffffffff


	//   ....[34]....
        /*01bc*/ 	.word	0xffffffff


	//   ....[35]....
        /*01c0*/ 	.word	0xffffffff


	//   ....[36]....
        /*01c4*/ 	.word	0xffffffff


	//   ....[37]....
        /*01c8*/ 	.word	0xffffffff


	//   ....[38]....
        /*01cc*/ 	.word	0xffffffff


	//   ....[39]....
        /*01d0*/ 	.word	0xffffffff


	//   ....[40]....
        /*01d4*/ 	.word	0xffffffff


	//   ....[41]....
        /*01d8*/ 	.word	0xffffffff


	//   ....[42]....
        /*01dc*/ 	.word	0xffffffff


	//   ....[43]....
        /*01e0*/ 	.word	0xffffffff


	//   ....[44]....
        /*01e4*/ 	.word	0xffffffff


	//   ....[45]....
        /*01e8*/ 	.word	0xffffffff


	//   ....[46]....
        /*01ec*/ 	.word	0xffffffff


	//   ....[47]....
        /*01f0*/ 	.word	0xffffffff


	//   ....[48]....
        /*01f4*/ 	.word	0xffffffff


	//   ....[49]....
        /*01f8*/ 	.word	0xffffffff


	//   ....[50]....
        /*01fc*/ 	.word	0xffffffff


	//   ....[51]....
        /*0200*/ 	.word	0xffffffff


	//   ....[52]....
        /*0204*/ 	.word	0xffffffff


	//   ....[53]....
        /*0208*/ 	.word	0xffffffff


	//   ....[54]....
        /*020c*/ 	.word	0xffffffff


	//   ....[55]....
        /*0210*/ 	.word	0xffffffff


	//   ....[56]....
        /*0214*/ 	.word	0xffffffff


	//   ....[57]....
        /*0218*/ 	.word	0xffffffff


	//   ....[58]....
        /*021c*/ 	.word	0xffffffff


	//   ....[59]....
        /*0220*/ 	.word	0xffffffff


	//   ....[60]....
        /*0224*/ 	.word	0xffffffff


	//   ....[61]....
        /*0228*/ 	.word	0xffffffff


	//   ....[62]....
        /*022c*/ 	.word	0xffffffff


	//   ....[63]....
        /*0230*/ 	.word	0xffffffff


	//   ....[64]....
        /*0234*/ 	.word	0xffffffff


	//   ....[65]....
        /*0238*/ 	.word	0xffffffff


	//   ....[66]....
        /*023c*/ 	.word	0xffffffff


	//   ....[67]....
        /*0240*/ 	.word	0xffffffff


	//   ....[68]....
        /*0244*/ 	.word	0xffffffff


	//   ....[69]....
        /*0248*/ 	.word	0xffffffff


	//   ....[70]....
        /*024c*/ 	.word	0xffffffff


	//   ....[71]....
        /*0250*/ 	.word	0xffffffff


	//   ....[72]....
        /*0254*/ 	.word	0xffffffff


	//   ....[73]....
        /*0258*/ 	.word	0xffffffff


	//   ....[74]....
        /*025c*/ 	.word	0xffffffff


	//   ....[75]....
        /*0260*/ 	.word	0xffffffff


	//   ....[76]....
        /*0264*/ 	.word	0xffffffff


	//   ....[77]....
        /*0268*/ 	.word	0xffffffff


	//   ....[78]....
        /*026c*/ 	.word	0xffffffff


	//   ....[79]....
        /*0270*/ 	.word	0xffffffff


	//   ....[80]....
        /*0274*/ 	.word	0xffffffff


	//   ....[81]....
        /*0278*/ 	.word	0xffffffff


	//   ....[82]....
        /*027c*/ 	.word	0xffffffff


	//   ....[83]....
        /*0280*/ 	.word	0xffffffff


	//   ....[84]....
        /*0284*/ 	.word	0xffffffff


	//   ....[85]....
        /*0288*/ 	.word	0xffffffff


	//   ....[86]....
        /*028c*/ 	.word	0xffffffff


	//   ....[87]....
        /*0290*/ 	.word	0xffffffff


	//   ....[88]....
        /*0294*/ 	.word	0xffffffff


	//   ....[89]....
        /*0298*/ 	.word	0xffffffff


	//   ....[90]....
        /*029c*/ 	.word	0xffffffff


	//   ....[91]....
        /*02a0*/ 	.word	0xffffffff


	//   ....[92]....
        /*02a4*/ 	.word	0xffffffff


	//   ....[93]....
        /*02a8*/ 	.word	0xffffffff


	//   ....[94]....
        /*02ac*/ 	.word	0xffffffff


	//   ....[95]....
        /*02b0*/ 	.word	0xffffffff


	//   ....[96]....
        /*02b4*/ 	.word	0xffffffff


	//   ....[97]....
        /*02b8*/ 	.word	0xffffffff


	//   ....[98]....
        /*02bc*/ 	.word	0xffffffff


	//   ....[99]....
        /*02c0*/ 	.word	0xffffffff


	//   ....[100]....
        /*02c4*/ 	.word	0xffffffff


	//   ....[101]....
        /*02c8*/ 	.word	0xffffffff


	//   ....[102]....
        /*02cc*/ 	.word	0xffffffff


	//   ....[103]....
        /*02d0*/ 	.word	0xffffffff


	//   ....[104]....
        /*02d4*/ 	.word	0xffffffff


	//   ....[105]....
        /*02d8*/ 	.word	0xffffffff


	//   ....[106]....
        /*02dc*/ 	.word	0xffffffff


	//   ....[107]....
        /*02e0*/ 	.word	0xffffffff


	//   ....[108]....
        /*02e4*/ 	.word	0xffffffff


	//   ....[109]....
        /*02e8*/ 	.word	0xffffffff


	//   ....[110]....
        /*02ec*/ 	.word	0xffffffff


	//   ....[111]....
        /*02f0*/ 	.word	0xffffffff


	//   ....[112]....
        /*02f4*/ 	.word	0xffffffff


	//   ....[113]....
        /*02f8*/ 	.word	0xffffffff


	//   ....[114]....
        /*02fc*/ 	.word	0xffffffff


	//   ....[115]....
        /*0300*/ 	.word	0xffffffff


	//   ....[116]....
        /*0304*/ 	.word	0xffffffff


	//   ....[117]....
        /*0308*/ 	.word	0xffffffff


	//   ....[118]....
        /*030c*/ 	.word	0xffffffff


	//   ....[119]....
        /*0310*/ 	.word	0xffffffff


	//   ....[120]....
        /*0314*/ 	.word	0xffffffff


	//   ....[121]....
        /*0318*/ 	.word	0xffffffff


	//   ....[122]....
        /*031c*/ 	.word	0xffffffff


	//   ....[123]....
        /*0320*/ 	.word	0xffffffff


	//   ....[124]....
        /*0324*/ 	.word	0xffffffff


	//   ....[125]....
        /*0328*/ 	.word	0xffffffff


	//   ....[126]....
        /*032c*/ 	.word	0xffffffff


	//   ....[127]....
        /*0330*/ 	.word	0xffffffff


	//   ....[128]....
        /*0334*/ 	.word	0xffffffff


	//   ....[129]....
        /*0338*/ 	.word	0xffffffff


	//   ....[130]....
        /*033c*/ 	.word	0xffffffff


	//----- nvinfo : EIATTR_COOP_GROUP_INSTR_OFFSETS
	.align		4
.L_224:
        /*0340*/ 	.byte	0x04, 0x28
        /*0342*/ 	.short	(.L_226 - .L_225)


	//   ....[0]....
.L_225:
        /*0344*/ 	.word	0x00000050


	//   ....[1]....
        /*0348*/ 	.word	0x000001e0


	//   ....[2]....
        /*034c*/ 	.word	0x00000210


	//   ....[3]....
        /*0350*/ 	.word	0x00000240


	//   ....[4]....
        /*0354*/ 	.word	0x00000270


	//   ....[5]....
        /*0358*/ 	.word	0x000002a0


	//   ....[6]....
        /*035c*/ 	.word	0x000002d0


	//   ....[7]....
        /*0360*/ 	.word	0x00000440


	//   ....[8]....
        /*0364*/ 	.word	0x00000480


	//   ....[9]....
        /*0368*/ 	.word	0x000004b0


	//   ....[10]....
        /*036c*/ 	.word	0x000004e0


	//   ....[11]....
        /*0370*/ 	.word	0x00000510


	//   ....[12]....
        /*0374*/ 	.word	0x00000540


	//   ....[13]....
        /*0378*/ 	.word	0x000005d0


	//   ....[14]....
        /*037c*/ 	.word	0x00000600


	//   ....[15]....
        /*0380*/ 	.word	0x00000610


	//   ....[16]....
        /*0384*/ 	.word	0x00000680


	//   ....[17]....
        /*0388*/ 	.word	0x00001e90


	//   ....[18]....
        /*038c*/ 	.word	0x00001ee0


	//   ....[19]....
        /*0390*/ 	.word	0x00001f20


	//   ....[20]....
        /*0394*/ 	.word	0x00001f60


	//   ....[21]....
        /*0398*/ 	.word	0x00001fa0


	//   ....[22]....
        /*039c*/ 	.word	0x00001fd0


	//   ....[23]....
        /*03a0*/ 	.word	0x00002000


	//   ....[24]....
        /*03a4*/ 	.word	0x00002010


	//   ....[25]....
        /*03a8*/ 	.word	0x000040f0


	//   ....[26]....
        /*03ac*/ 	.word	0x00004180


	//   ....[27]....
        /*03b0*/ 	.word	0x000041a0


	//   ....[28]....
        /*03b4*/ 	.word	0x000041c0


	//   ....[29]....
        /*03b8*/ 	.word	0x000070a0


	//   ....[30]....
        /*03bc*/ 	.word	0x000070c0


	//   ....[31]....
        /*03c0*/ 	.word	0x000070f0


	//   ....[32]....
        /*03c4*/ 	.word	0x00007100


	//   ....[33]....
        /*03c8*/ 	.word	0x00008c80


	//   ....[34]....
        /*03cc*/ 	.word	0x00008c90


	//   ....[35]....
        /*03d0*/ 	.word	0x00008cc0


	//   ....[36]....
        /*03d4*/ 	.word	0x00008cd0


	//   ....[37]....
        /*03d8*/ 	.word	0x00009d30


	//   ....[38]....
        /*03dc*/ 	.word	0x00009d40


	//   ....[39]....
        /*03e0*/ 	.word	0x00009d60


	//   ....[40]....
        /*03e4*/ 	.word	0x00009d70


	//   ....[41]....
        /*03e8*/ 	.word	0x0000a0b0


	//   ....[42]....
        /*03ec*/ 	.word	0x0000a0d0


	//   ....[43]....
        /*03f0*/ 	.word	0x0000a1b0


	//   ....[44]....
        /*03f4*/ 	.word	0x0000a1c0


	//   ....[45]....
        /*03f8*/ 	.word	0x0000a2b0


	//   ....[46]....
        /*03fc*/ 	.word	0x0000a2d0


	//   ....[47]....
        /*0400*/ 	.word	0x0000a3c0


	//   ....[48]....
        /*0404*/ 	.word	0x0000a3d0


	//   ....[49]....
        /*0408*/ 	.word	0x0000a6b0


	//   ....[50]....
        /*040c*/ 	.word	0x0000a6d0


	//   ....[51]....
        /*0410*/ 	.word	0x0000ad10


	//   ....[52]....
        /*0414*/ 	.word	0x0000ad20


	//   ....[53]....
        /*0418*/ 	.word	0x0000b860


	//   ....[54]....
        /*041c*/ 	.word	0x0000b880


	//   ....[55]....
        /*0420*/ 	.word	0x0000b970


	//   ....[56]....
        /*0424*/ 	.word	0x0000b980


	//   ....[57]....
        /*0428*/ 	.word	0x0000ba70


	//   ....[58]....
        /*042c*/ 	.word	0x0000ba90


	//   ....[59]....
        /*0430*/ 	.word	0x0000bb80


	//   ....[60]....
        /*0434*/ 	.word	0x0000bb90


	//   ....[61]....
        /*0438*/ 	.word	0x0000bd20


	//   ....[62]....
        /*043c*/ 	.word	0x0000bd40


	//   ....[63]....
        /*0440*/ 	.word	0x0000be60


	//   ....[64]....
        /*0444*/ 	.word	0x0000bea0


	//   ....[65]....
        /*0448*/ 	.word	0x0000bed0


	//   ....[66]....
        /*044c*/ 	.word	0x0000bf00


	//   ....[67]....
        /*0450*/ 	.word	0x0000bf30


	//   ....[68]....
        /*0454*/ 	.word	0x0000bf60


	//   ....[69]....
        /*0458*/ 	.word	0x0000c0b0


	//   ....[70]....
        /*045c*/ 	.word	0x0000c0f0


	//   ....[71]....
        /*0460*/ 	.word	0x0000c120


	//   ....[72]....
        /*0464*/ 	.word	0x0000c150


	//   ....[73]....
        /*0468*/ 	.word	0x0000c180


	//   ....[74]....
        /*046c*/ 	.word	0x0000c1b0


	//   ....[75]....
        /*0470*/ 	.word	0x0000c240


	//   ....[76]....
        /*0474*/ 	.word	0x0000c270


	//   ....[77]....
        /*0478*/ 	.word	0x0000c280


	//   ....[78]....
        /*047c*/ 	.word	0x0000c2e0


	//   ....[79]....
        /*0480*/ 	.word	0x0000c810


	//   ....[80]....
        /*0484*/ 	.word	0x0000c870


	//   ....[81]....
        /*0488*/ 	.word	0x0000c8c0


	//   ....[82]....
        /*048c*/ 	.word	0x0000c910


	//   ....[83]....
        /*0490*/ 	.word	0x0000c960


	//   ....[84]....
        /*0494*/ 	.word	0x0000c9d0


	//   ....[85]....
        /*0498*/ 	.word	0x0000ca10


	//   ....[86]....
        /*049c*/ 	.word	0x0000ca80


	//   ....[87]....
        /*04a0*/ 	.word	0x0000caf0


	//   ....[88]....
        /*04a4*/ 	.word	0x0000cb50


	//   ....[89]....
        /*04a8*/ 	.word	0x0000cbd0


	//   ....[90]....
        /*04ac*/ 	.word	0x0000cc20


	//   ....[91]....
        /*04b0*/ 	.word	0x0000cc70


	//   ....[92]....
        /*04b4*/ 	.word	0x0000ccc0


	//   ....[93]....
        /*04b8*/ 	.word	0x0000cd30


	//   ....[94]....
        /*04bc*/ 	.word	0x0000cda0


	//   ....[95]....
        /*04c0*/ 	.word	0x0000ce00


	//   ....[96]....
        /*04c4*/ 	.word	0x0000ce60


	//   ....[97]....
        /*04c8*/ 	.word	0x0000cec0


	//   ....[98]....
        /*04cc*/ 	.word	0x0000cf30


	//   ....[99]....
        /*04d0*/ 	.word	0x0000cf90


	//   ....[100]....
        /*04d4*/ 	.word	0x0000cff0


	//   ....[101]....
        /*04d8*/ 	.word	0x0000d050


	//   ....[102]....
        /*04dc*/ 	.word	0x0000d0c0


	//   ....[103]....
        /*04e0*/ 	.word	0x0000d120


	//   ....[104]....
        /*04e4*/ 	.word	0x0000d180


	//   ....[105]....
        /*04e8*/ 	.word	0x0000d1e0


	//   ....[106]....
        /*04ec*/ 	.word	0x0000d250


	//   ....[107]....
        /*04f0*/ 	.word	0x0000d2b0


	//   ....[108]....
        /*04f4*/ 	.word	0x0000d310


	//   ....[109]....
        /*04f8*/ 	.word	0x0000d370


	//   ....[110]....
        /*04fc*/ 	.word	0x0000d3e0


	//   ....[111]....
        /*0500*/ 	.word	0x0000d440


	//   ....[112]....
        /*0504*/ 	.word	0x0000d4a0


	//   ....[113]....
        /*0508*/ 	.word	0x0000d500


	//   ....[114]....
        /*050c*/ 	.word	0x0000d570


	//   ....[115]....
        /*0510*/ 	.word	0x0000d5c0


	//   ....[116]....
        /*0514*/ 	.word	0x0000d600


	//   ....[117]....
        /*0518*/ 	.word	0x0000d650


	//   ....[118]....
        /*051c*/ 	.word	0x0000d6a0


	//   ....[119]....
        /*0520*/ 	.word	0x0000d6f0


	//   ....[120]....
        /*0524*/ 	.word	0x0000d760


	//   ....[121]....
        /*0528*/ 	.word	0x0000d7a0


	//   ....[122]....
        /*052c*/ 	.word	0x0000d7f0


	//   ....[123]....
        /*0530*/ 	.word	0x0000d840


	//   ....[124]....
        /*0534*/ 	.word	0x0000d890


	//   ....[125]....
        /*0538*/ 	.word	0x0000d8e0


	//   ....[126]....
        /*053c*/ 	.word	0x0000d950


	//   ....[127]....
        /*0540*/ 	.word	0x0000d990


	//   ....[128]....
        /*0544*/ 	.word	0x0000da00


	//   ....[129]....
        /*0548*/ 	.word	0x0000da60


	//   ....[130]....
        /*054c*/ 	.word	0x0000dac0


	//----- nvinfo : EIATTR_EXIT_INSTR_OFFSETS
	.align		4
.L_226:
        /*0550*/ 	.byte	0x04, 0x1c
        /*0552*/ 	.short	(.L_228 - .L_227)


	//   ....[0]....
.L_227:
        /*0554*/ 	.word	0x00000b40


	//   ....[1]....
        /*0558*/ 	.word	0x0000c7d0


	//----- nvinfo : EIATTR_MAX_THREADS
	.align		4
.L_228:
        /*055c*/ 	.byte	0x04, 0x05
        /*055e*/ 	.short	(.L_230 - .L_229)
.L_229:
        /*0560*/ 	.word	0x00000100
        /*0564*/ 	.word	0x00000001
        /*0568*/ 	.word	0x00000001


	//----- nvinfo : EIATTR_CRS_STACK_SIZE
	.align		4
.L_230:
        /*056c*/ 	.byte	0x04, 0x1e
        /*056e*/ 	.short	(.L_232 - .L_231)
.L_231:
        /*0570*/ 	.word	0x00000000
.L_232:


//--------------------- .nv.info._ZN7cutlass13device_kernelIN5flash19enable_sm80_to_sm89INS1_16FlashAttnFwdSm80INS1_25CollectiveMainloopFwdSm80ILi8ELi1ELb1EN4cute5tupleIJNS5_1CILi128EEENS7_ILi112EEES8_EEELi128ENS_6half_tEfNS_4arch4Sm80ELb0ELb0ELb0ELb1ELb0ELb1ELb1ELb1EEENS1_21CollectiveEpilogueFwdINS6_IJS8_S8_S9_EEENS6_IJNS7_ILi1EEESH_SH_EEESB_SD_Li256ELb1ELb1ELb1ELb0EEENS1_36VarlenDynamicPersistentTileSchedulerILi128ELi112ELi256ELi256ELb1ELb1ELb0ELb0ELb1ELb1EEEEEEEEEvNT_6ParamsE --------------------------
	.section	.nv.info._ZN7cutlass13device_kernelIN5flash19enable_sm80_to_sm89INS1_16FlashAttnFwdSm80INS1_25CollectiveMainloopFwdSm80ILi8ELi1ELb1EN4cute5tupleIJNS5_1CILi128EEENS7_ILi112EEES8_EEELi128ENS_6half_tEfNS_4arch4Sm80ELb0ELb0ELb0ELb1ELb0ELb1ELb1ELb1EEENS1_21CollectiveEpilogueFwdINS6_IJS8_S8_S9_EEENS6_IJNS7_ILi1EEESH_SH_EEESB_SD_Li256ELb1ELb1ELb1ELb0EEENS1_36VarlenDynamicPersistentTileSchedulerILi128ELi112ELi256ELi256ELb1ELb1ELb0ELb0ELb1ELb1EEEEEEEEEvNT_6ParamsE,"",@"SHT_CUDA_INFO"
	.sectionflags	@""
	.align	4


	//----- nvinfo : EIATTR_CUDA_API_VERSION
	.align		4
        /*0000*/ 	.byte	0x04, 0x37
        /*0002*/ 	.short	(.L_234 - .L_233)
.L_233:
        /*0004*/ 	.word	0x00000082


	//----- nvinfo : EIATTR_SW2861232_WAR
	.align		4
.L_234:
        /*0008*/ 	.byte	0x01, 0x35
	.zero		2


	//----- nvinfo : EIATTR_PARAM_CBANK
	.align		4
        /*000c*/ 	.byte	0x04, 0x0a
        /*000e*/ 	.short	(.L_236 - .L_235)
	.align		4
.L_235:
        /*0010*/ 	.word	index@(.nv.constant0._ZN7cutlass13device_kernelIN5flash19enable_sm80_to_sm89INS1_16FlashAttnFwdSm80INS1_25CollectiveMainloopFwdSm80ILi8ELi1ELb1EN4cute5tupleIJNS5_1CILi128EEENS7_ILi112EEES8_EEELi128ENS_6half_tEfNS_4arch4Sm80ELb0ELb0ELb0ELb1ELb0ELb1ELb1ELb1EEENS1_21CollectiveEpilogueFwdINS6_IJS8_S8_S9_EEENS6_IJNS7_ILi1EEESH_SH_EEESB_SD_Li256ELb1ELb1ELb1ELb0EEENS1_36VarlenDynamicPersistentTileSchedulerILi128ELi112ELi256ELi256ELb1ELb1ELb0ELb0ELb1ELb1EEEEEEEEEvNT_6ParamsE)
        /*0014*/ 	.short	0x0160
        /*0016*/ 	.short	0x0438


	//----- nvinfo : EIATTR_CBANK_PARAM_SIZE
	.align		4
.L_236:
        /*0018*/ 	.byte	0x03, 0x19
        /*001a*/ 	.short	0x0438


	//----- nvinfo : EIATTR_KPARAM_INFO
	.align		4
        /*001c*/ 	.byte	0x04, 0x17
        /*001e*/ 	.short	(.L_238 - .L_237)
.L_237:
        /*0020*/ 	.word	0x00000000
        /*0024*/ 	.short	0x0000
        /*0026*/ 	.short	0x0000
        /*0028*/ 	.byte	0x00, 0xf0, 0xe1, 0x10


	//----- nvinfo : EIATTR_MAXREG_COUNT
	.align		4
.L_238:
        /*002c*/ 	.byte	0x03, 0x1b
        /*002e*/ 	.short	0x00ff


	//----- nvinfo : EIATTR_NUM_BARRIERS
	.align		4
        /*0030*/ 	.byte	0x02, 0x4c
        /*0032*/ 	.byte	0x06
	.zero		1


	//----- nvinfo : EIATTR_ANNOTATIONS
	.align		4
        /*0034*/ 	.byte	0x04, 0x55
        /*0036*/ 	.short	(.L_240 - .L_239)


	//   ....[0]....
.L_239:
        /* <DEDUP_REMOVED lines=13> */


	//----- nvinfo : EIATTR_MERCURY_ISA_VERSION
	.align		4
.L_240:
        /*00f8*/ 	.byte	0x03, 0x5f
        /*00fa*/ 	.short	0x0000


	//----- nvinfo : EIATTR_INT_WARP_WIDE_INSTR_OFFSETS
	.align		4
        /*00fc*/ 	.byte	0x04, 0x31
        /*00fe*/ 	.short	(.L_242 - .L_241)


	//   ....[0]....
.L_241:
        /*0100*/ 	.word	0x00013d30


	//   ....[1]....
        /*0104*/ 	.word	0x00013db0


	//----- nvinfo : EIATTR_COOP_GROUP_MASK_REGIDS
	.align		4
.L_242:
        /*0108*/ 	.byte	0x04, 0x29
        /*010a*/ 	.short	(.L_244 - .L_243)


	//   ....[0]....
.L_243:
        /*010c*/ 	.word	0xffffffff


	//   ....[1]....
        /*0110*/ 	.word	0xffffffff


	//   ....[2]....
        /*0114*/ 	.word	0xffffffff


	//   ....[3]....
        /*0118*/ 	.word	0xffffffff


	//   ....[4]....
        /*011c*/ 	.word	0xffffffff


	//   ....[5]....
        /*0120*/ 	.word	0xffffffff


	//   ....[6]....
        /*0124*/ 	.word	0xffffffff


	//   ....[7]....
        /*0128*/ 	.word	0xffffffff


	//   ....[8]....
        /*012c*/ 	.word	0xffffffff


	//   ....[9]....
        /*0130*/ 	.word	0xffffffff


	//   ....[10]....
        /*0134*/ 	.word	0xffffffff


	//   ....[11]....
        /*0138*/ 	.word	0xffffffff


	//   ....[12]....
        /*013c*/ 	.word	0xffffffff


	//   ....[13]....
        /*0140*/ 	.word	0xffffffff


	//   ....[14]....
        /*0144*/ 	.word	0xffffffff


	//   ....[15]....
        /*0148*/ 	.word	0xffffffff


	//   ....[16]....
        /*014c*/ 	.word	0xffffffff


	//   ....[17]....
        /*0150*/ 	.word	0xffffffff


	//   ....[18]....
        /*0154*/ 	.word	0xffffffff


	//   ....[19]....
        /*0158*/ 	.word	0xffffffff


	//   ....[20]....
        /*015c*/ 	.word	0xffffffff


	//   ....[21]....
        /*0160*/ 	.word	0xffffffff


	//   ....[22]....
        /*0164*/ 	.word	0xffffffff


	//   ....[23]....
        /*0168*/ 	.word	0xffffffff


	//   ....[24]....
        /*016c*/ 	.word	0xffffffff


	//   ....[25]....
        /*0170*/ 	.word	0xffffffff


	//   ....[26]....
        /*0174*/ 	.word	0xffffffff


	//   ....[27]....
        /*0178*/ 	.word	0xffffffff


	//   ....[28]....
        /*017c*/ 	.word	0xffffffff


	//   ....[29]....
        /*0180*/ 	.word	0xffffffff


	//   ....[30]....
        /*0184*/ 	.word	0xffffffff


	//   ....[31]....
        /*0188*/ 	.word	0xffffffff


	//   ....[32]....
        /*018c*/ 	.word	0xffffffff


	//   ....[33]....
        /*0190*/ 	.word	0xffffffff


	//   ....[34]....
        /*0194*/ 	.word	0xffffffff


	//   ....[35]....
        /*0198*/ 	.word	0xffffffff


	//   ....[36]....
        /*019c*/ 	.word	0xffffffff


	//   ....[37]....
        /*01a0*/ 	.word	0xffffffff


	//   ....[38]....
        /*01a4*/ 	.word	0xffffffff


	//   ....[39]....
        /*01a8*/ 	.word	0xffffffff


	//   ....[40]....
        /*01ac*/ 	.word	0xffffffff


	//   ....[41]....
        /*01b0*/ 	.word	0xffffffff


	//   ....[42]....
        /*01b4*/ 	.word	0xffffffff


	//   ....[43]....
        /*01b8*/ 	.word	0xffffffff


	//   ....[44]....
        /*01bc*/ 	.word	0xffffffff


	//   ....[45]....
        /*01c0*/ 	.word	0xffffffff


	//   ....[46]....
        /*01c4*/ 	.word	0xffffffff


	//   ....[47]....
        /*01c8*/ 	.word	0xffffffff


	//   ....[48]....
        /*01cc*/ 	.word	0xffffffff


	//   ....[49]....
        /*01d0*/ 	.word	0xffffffff


	//   ....[50]....
        /*01d4*/ 	.word	0xffffffff


	//   ....[51]....
        /*01d8*/ 	.word	0xffffffff


	//   ....[52]....
        /*01dc*/ 	.word	0xffffffff


	//   ....[53]....
        /*01e0*/ 	.word	0xffffffff


	//   ....[54]....
        /*01e4*/ 	.word	0xffffffff


	//   ....[55]....
        /*01e8*/ 	.word	0xffffffff


	//   ....[56]....
        /*01ec*/ 	.word	0xffffffff


	//   ....[57]....
        /*01f0*/ 	.word	0xffffffff


	//   ....[58]....
        /*01f4*/ 	.word	0xffffffff


	//   ....[59]....
        /*01f8*/ 	.word	0xffffffff


	//   ....[60]....
        /*01fc*/ 	.word	0xffffffff


	//   ....[61]....
        /*0200*/ 	.word	0xffffffff


	//   ....[62]....
        /*0204*/ 	.word	0xffffffff


	//   ....[63]....
        /*0208*/ 	.word	0xffffffff


	//   ....[64]....
        /*020c*/ 	.word	0xffffffff


	//   ....[65]....
        /*0210*/ 	.word	0xffffffff


	//   ....[66]....
        /*0214*/ 	.word	0xffffffff


	//   ....[67]....
        /*0218*/ 	.word	0xffffffff


	//   ....[68]....
        /*021c*/ 	.word	0xffffffff


	//   ....[69]....
        /*0220*/ 	.word	0xffffffff


	//   ....[70]....
        /*0224*/ 	.word	0xffffffff


	//   ....[71]....
        /*0228*/ 	.word	0xffffffff


	//   ....[72]....
        /*022c*/ 	.word	0xffffffff


	//   ....[73]....
        /*0230*/ 	.word	0xffffffff


	//   ....[74]....
        /*0234*/ 	.word	0xffffffff


	//   ....[75]....
        /*0238*/ 	.word	0xffffffff


	//   ....[76]....
        /*023c*/ 	.word	0xffffffff


	//   ....[77]....
        /*0240*/ 	.word	0xffffffff


	//   ....[78]....
        /*0244*/ 	.word	0xffffffff


	//   ....[79]....
        /*0248*/ 	.word	0xffffffff


	//   ....[80]....
        /*024c*/ 	.word	0xffffffff


	//   ....[81]....
        /*0250*/ 	.word	0xffffffff


	//   ....[82]....
        /*0254*/ 	.word	0xffffffff


	//   ....[83]....
        /*0258*/ 	.word	0xffffffff


	//   ....[84]....
        /*025c*/ 	.word	0xffffffff


	//   ....[85]....
        /*0260*/ 	.word	0xffffffff


	//   ....[86]....
        /*0264*/ 	.word	0xffffffff


	//   ....[87]....
        /*0268*/ 	.word	0xffffffff


	//   ....[88]....
        /*026c*/ 	.word	0xffffffff


	//   ....[89]....
        /*0270*/ 	.word	0xffffffff


	//   ....[90]....
        /*0274*/ 	.word	0xffffffff


	//   ....[91]....
        /*0278*/ 	.word	0xffffffff


	//   ....[92]....
        /*027c*/ 	.word	0xffffffff


	//   ....[93]....
        /*0280*/ 	.word	0xffffffff


	//   ....[94]....
        /*0284*/ 	.word	0xffffffff


	//   ....[95]....
        /*0288*/ 	.word	0xffffffff


	//   ....[96]....
        /*028c*/ 	.word	0xffffffff


	//   ....[97]....
        /*0290*/ 	.word	0xffffffff


	//   ....[98]....
        /*0294*/ 	.word	0xffffffff


	//   ....[99]....
        /*0298*/ 	.word	0xffffffff


	//   ....[100]....
        /*029c*/ 	.word	0xffffffff


	//   ....[101]....
        /*02a0*/ 	.word	0xffffffff


	//   ....[102]....
        /*02a4*/ 	.word	0xffffffff


	//   ....[103]....
        /*02a8*/ 	.word	0xffffffff


	//   ....[104]....
        /*02ac*/ 	.word	0xffffffff


	//   ....[105]....
        /*02b0*/ 	.word	0xffffffff


	//   ....[106]....
        /*02b4*/ 	.word	0xffffffff


	//   ....[107]....
        /*02b8*/ 	.word	0xffffffff


	//   ....[108]....
        /*02bc*/ 	.word	0xffffffff


	//   ....[109]....
        /*02c0*/ 	.word	0xffffffff


	//   ....[110]....
        /*02c4*/ 	.word	0xffffffff


	//   ....[111]....
        /*02c8*/ 	.word	0xffffffff


	//   ....[112]....
        /*02cc*/ 	.word	0xffffffff


	//   ....[113]....
        /*02d0*/ 	.word	0xffffffff


	//   ....[114]....
        /*02d4*/ 	.word	0xffffffff


	//   ....[115]....
        /*02d8*/ 	.word	0xffffffff


	//   ....[116]....
        /*02dc*/ 	.word	0xffffffff


	//   ....[117]....
        /*02e0*/ 	.word	0xffffffff


	//   ....[118]....
        /*02e4*/ 	.word	0xffffffff


	//   ....[119]....
        /*02e8*/ 	.word	0xffffffff


	//   ....[120]....
        /*02ec*/ 	.word	0xffffffff


	//   ....[121]....
        /*02f0*/ 	.word	0xffffffff


	//   ....[122]....
        /*02f4*/ 	.word	0xffffffff


	//   ....[123]....
        /*02f8*/ 	.word	0xffffffff


	//   ....[124]....
        /*02fc*/ 	.word	0xffffffff


	//   ....[125]....
        /*0300*/ 	.word	0xffffffff


	//   ....[126]....
        /*0304*/ 	.word	0xffffffff


	//   ....[127]....
        /*0308*/ 	.word	0xffffffff


	//   ....[128]....
        /*030c*/ 	.word	0xffffffff


	//   ....[129]....
        /*0310*/ 	.word	0xffffffff


	//   ....[130]....
        /*0314*/ 	.word	0xffffffff


	//   ....[131]....
        /*0318*/ 	.word	0xffffffff


	//   ....[132]....
        /*031c*/ 	.word	0xffffffff


	//   ....[133]....
        /*0320*/ 	.word	0xffffffff


	//   ....[134]....
        /*0324*/ 	.word	0xffffffff


	//   ....[135]....
        /*0328*/ 	.word	0xffffffff


	//   ....[136]....
        /*032c*/ 	.word	0xffffffff


	//   ....[137]....
        /*0330*/ 	.word	0xffffffff


	//   ....[138]....
        /*0334*/ 	.word	0xffffffff


	//----- nvinfo : EIATTR_COOP_GROUP_INSTR_OFFSETS
	.align		4
.L_244:
        /*0338*/ 	.byte	0x04, 0x28
        /*033a*/ 	.short	(.L_246 - .L_245)


	//   ....[0]....
.L_245:
        /*033c*/ 	.word	0x00000050


	//   ....[1]....
        /*0340*/ 	.word	0x000001f0


	//   ....[2]....
        /*0344*/ 	.word	0x00000220


	//   ....[3]....
        /*0348*/ 	.word	0x00000250


	//   ....[4]....
        /*034c*/ 	.word	0x00000280


	//   ....[5]....
        /*0350*/ 	.word	0x000002b0


	//   ....[6]....
        /*0354*/ 	.word	0x000002e0


	//   ....[7]....
        /*0358*/ 	.word	0x00000450


	//   ....[8]....
        /*035c*/ 	.word	0x00000490


	//   ....[9]....
        /*0360*/ 	.word	0x000004c0


	//   ....[10]....
        /*0364*/ 	.word	0x000004f0


	//   ....[11]....
        /*0368*/ 	.word	0x00000520


	//   ....[12]....
        /*036c*/ 	.word	0x00000550


	//   ....[13]....
        /*0370*/ 	.word	0x000005e0


	//   ....[14]....
        /*0374*/ 	.word	0x00000610


	//   ....[15]....
        /*0378*/ 	.word	0x00000630


	//   ....[16]....
        /*037c*/ 	.word	0x00000690


	//   ....[17]....
        /*0380*/ 	.word	0x00009450


	//   ....[18]....
        /*0384*/ 	.word	0x00009460


	//   ....[19]....
        /*0388*/ 	.word	0x00009470


	//   ....[20]....
        /*038c*/ 	.word	0x00009480


	//   ....[21]....
        /*0390*/ 	.word	0x00009490


	//   ....[22]....
        /*0394*/ 	.word	0x000094c0


	//   ....[23]....
        /*0398*/ 	.word	0x00009580


	//   ....[24]....
        /*039c*/ 	.word	0x00009590


	//   ....[25]....
        /*03a0*/ 	.word	0x00009ad0


	//   ....[26]....
        /*03a4*/ 	.word	0x00009b10


	//   ....[27]....
        /*03a8*/ 	.word	0x00009b30


	//   ....[28]....
        /*03ac*/ 	.word	0x00009b40


	//   ....[29]....
        /*03b0*/ 	.word	0x0000b400


	//   ....[30]....
        /*03b4*/ 	.word	0x0000b440


	//   ....[31]....
        /*03b8*/ 	.word	0x0000b460


	//   ....[32]....
        /*03bc*/ 	.word	0x0000b470


	//   ....[33]....
        /*03c0*/ 	.word	0x0000ec30


	//   ....[34]....
        /*03c4*/ 	.word	0x0000ecc0


	//   ....[35]....
        /*03c8*/ 	.word	0x0000ece0


	//   ....[36]....
        /*03cc*/ 	.word	0x0000ed00


	//   ....[37]....
        /*03d0*/ 	.word	0x00011b40


	//   ....[38]....
        /*03d4*/ 	.word	0x00011b60


	//   ....[39]....
        /*03d8*/ 	.word	0x00011b90


	//   ....[40]....
        /*03dc*/ 	.word	0x00011ba0


	//   ....[41]....
        /*03e0*/ 	.word	0x00013720


	//   ....[42]....
        /*03e4*/ 	.word	0x00013730


	//   ....[43]....
        /*03e8*/ 	.word	0x00013760


	//   ....[44]....
        /*03ec*/ 	.word	0x00013770


	//   ....[45]....
        /*03f0*/ 	.word	0x00014970


	//   ....[46]....
        /*03f4*/ 	.word	0x000149a0


	//   ....[47]....
        /*03f8*/ 	.word	0x000149b0


	//   ....[48]....
        /*03fc*/ 	.word	0x000149c0


	//   ....[49]....
        /*0400*/ 	.word	0x00014cf0


	//   ....[50]....
        /*0404*/ 	.word	0x00014d10


	//   ....[51]....
        /*0408*/ 	.word	0x00014df0


	//   ....[52]....
        /*040c*/ 	.word	0x00014e00


	//   ....[53]....
        /*0410*/ 	.word	0x00014ef0


	//   ....[54]....
        /*0414*/ 	.word	0x00014f10


	//   ....[55]....
        /*0418*/ 	.word	0x00015000


	//   ....[56]....
        /*041c*/ 	.word	0x00015010


	//   ....[57]....
        /*0420*/ 	.word	0x000152f0


	//   ....[58]....
        /*0424*/ 	.word	0x00015310


	//   ....[59]....
        /*0428*/ 	.word	0x00015980


	//   ....[60]....
        /*042c*/ 	.word	0x00015990


	//   ....[61]....
        /*0430*/ 	.word	0x000164f0


	//   ....[62]....
        /*0434*/ 	.word	0x00016510


	//   ....[63]....
        /*0438*/ 	.word	0x00016600


	//   ....[64]....
        /*043c*/ 	.word	0x00016610


	//   ....[65]....
        /*0440*/ 	.word	0x00016700


	//   ....[66]....
        /*0444*/ 	.word	0x00016720


	//   ....[67]....
        /*0448*/ 	.word	0x00016810


	//   ....[68]....
        /*044c*/ 	.word	0x00016820


	//   ....[69]....
        /*0450*/ 	.word	0x000169b0


	//   ....[70]....
        /*0454*/ 	.word	0x000169d0


	//   ....[71]....
        /*0458*/ 	.word	0x00016af0


	//   ....[72]....
        /*045c*/ 	.word	0x00016b30


	//   ....[73]....
        /*0460*/ 	.word	0x00016b60


	//   ....[74]....
        /*0464*/ 	.word	0x00016b90


	//   ....[75]....
        /*0468*/ 	.word	0x00016bc0


	//   ....[76]....
        /*046c*/ 	.word	0x00016bf0


	//   ....[77]....
        /*0470*/ 	.word	0x00016d40


	//   ....[78]....
        /*0474*/ 	.word	0x00016d80


	//   ....[79]....
        /*0478*/ 	.word	0x00016db0


	//   ....[80]....
        /*047c*/ 	.word	0x00016de0


	//   ....[81]....
        /*0480*/ 	.word	0x00016e10


	//   ....[82]....
        /*0484*/ 	.word	0x00016e40


	//   ....[83]....
        /*0488*/ 	.word	0x00016ed0


	//   ....[84]....
        /*048c*/ 	.word	0x00016f00


	//   ....[85]....
        /*0490*/ 	.word	0x00016f10


	//   ....[86]....
        /*0494*/ 	.word	0x00016f70


	//   ....[87]....
        /*0498*/ 	.word	0x000174a0


	//   ....[88]....
        /*049c*/ 	.word	0x00017500


	//   ....[89]....
        /*04a0*/ 	.word	0x00017550


	//   ....[90]....
        /*04a4*/ 	.word	0x000175a0


	//   ....[91]....
        /*04a8*/ 	.word	0x000175f0


	//   ....[92]....
        /*04ac*/ 	.word	0x00017660


	//   ....[93]....
        /*04b0*/ 	.word	0x000176a0


	//   ....[94]....
        /*04b4*/ 	.word	0x00017710


	//   ....[95]....
        /*04b8*/ 	.word	0x00017780


	//   ....[96]....
        /*04bc*/ 	.word	0x000177e0


	//   ....[97]....
        /*04c0*/ 	.word	0x00017860


	//   ....[98]....
        /*04c4*/ 	.word	0x000178b0


	//   ....[99]....
        /*04c8*/ 	.word	0x00017900


	//   ....[100]....
        /*04cc*/ 	.word	0x00017950


	//   ....[101]....
        /*04d0*/ 	.word	0x000179c0


	//   ....[102]....
        /*04d4*/ 	.word	0x00017a30


	//   ....[103]....
        /*04d8*/ 	.word	0x00017a90


	//   ....[104]....
        /*04dc*/ 	.word	0x00017af0


	//   ....[105]....
        /*04e0*/ 	.word	0x00017b50


	//   ....[106]....
        /*04e4*/ 	.word	0x00017bc0


	//   ....[107]....
        /*04e8*/ 	.word	0x00017c20


	//   ....[108]....
        /*04ec*/ 	.word	0x00017c80


	//   ....[109]....
        /*04f0*/ 	.word	0x00017ce0


	//   ....[110]....
        /*04f4*/ 	.word	0x00017d50


	//   ....[111]....
        /*04f8*/ 	.word	0x00017db0


	//   ....[112]....
        /*04fc*/ 	.word	0x00017e10


	//   ....[113]....
        /*0500*/ 	.word	0x00017e70


	//   ....[114]....
        /*0504*/ 	.word	0x00017ee0


	//   ....[115]....
        /*0508*/ 	.word	0x00017f40


	//   ....[116]....
        /*050c*/ 	.word	0x00017fa0


	//   ....[117]....
        /*0510*/ 	.word	0x00018000


	//   ....[118]....
        /*0514*/ 	.word	0x00018070


	//   ....[119]....
        /*0518*/ 	.word	0x000180d0


	//   ....[120]....
        /*051c*/ 	.word	0x00018130


	//   ....[121]....
        /*0520*/ 	.word	0x00018190


	//   ....[122]....
        /*0524*/ 	.word	0x00018200


	//   ....[123]....
        /*0528*/ 	.word	0x00018250


	//   ....[124]....
        /*052c*/ 	.word	0x00018290


	//   ....[125]....
        /*0530*/ 	.word	0x000182e0


	//   ....[126]....
        /*0534*/ 	.word	0x00018330


	//   ....[127]....
        /*0538*/ 	.word	0x00018380


	//   ....[128]....
        /*053c*/ 	.word	0x000183f0


	//   ....[129]....
        /*0540*/ 	.word	0x00018430


	//   ....[130]....
        /*0544*/ 	.word	0x00018480


	//   ....[131]....
        /*0548*/ 	.word	0x000184d0


	//   ....[132]....
        /*054c*/ 	.word	0x00018520


	//   ....[133]....
        /*0550*/ 	.word	0x00018570


	//   ....[134]....
        /*0554*/ 	.word	0x000185e0


	//   ....[135]....
        /*0558*/ 	.word	0x00018620


	//   ....[136]....
        /*055c*/ 	.word	0x00018690


	//   ....[137]....
        /*0560*/ 	.word	0x000186f0


	//   ....[138]....
        /*0564*/ 	.word	0x00018750


	//----- nvinfo : EIATTR_EXIT_INSTR_OFFSETS
	.align		4
.L_246:
        /*0568*/ 	.byte	0x04, 0x1c
        /*056a*/ 	.short	(.L_248 - .L_247)


	//   ....[0]....
.L_247:
        /*056c*/ 	.word	0x00000b50


	//   ....[1]....
        /*0570*/ 	.word	0x00017460


	//----- nvinfo : EIATTR_MAX_THREADS
	.align		4
.L_248:
        /*0574*/ 	.byte	0x04, 0x05
        /*0576*/ 	.short	(.L_250 - .L_249)
.L_249:
        /*0578*/ 	.word	0x00000100
        /*057c*/ 	.word	0x00000001
        /*0580*/ 	.word	0x00000001


	//----- nvinfo : EIATTR_CRS_STACK_SIZE
	.align		4
.L_250:
        /*0584*/ 	.byte	0x04, 0x1e
        /*0586*/ 	.short	(.L_252 - .L_251)
.L_251:
        /*0588*/ 	.word	0x00000000
.L_252:


//--------------------- .nv.info._ZN7cutlass13device_kernelIN5flash19enable_sm80_to_sm89INS1_16FlashAttnFwdSm80INS1_25CollectiveMainloopFwdSm80ILi4ELi1ELb0EN4cute5tupleIJNS5_1CILi128EEENS7_ILi48EEES8_EEELi128ENS_6half_tEfNS_4arch4Sm80ELb0ELb1ELb0ELb0ELb0ELb0ELb1ELb1EEENS1_21CollectiveEpilogueFwdINS6_IJS8_S8_S9_EEENS6_IJNS7_ILi1EEESH_SH_EEESB_SD_Li128ELb0ELb1ELb1ELb0EEENS1_19SingleTileSchedulerILb0ELb1ELb1ELi128EEEEEEEEEvNT_6ParamsE --------------------------
	.section	.nv.info._ZN7cutlass13device_kernelIN5flash19enable_sm80_to_sm89INS1_16FlashAttnFwdSm80INS1_25CollectiveMainloopFwdSm80ILi4ELi1ELb0EN4cute5tupleIJNS5_1CILi128EEENS7_ILi48EEES8_EEELi128ENS_6half_tEfNS_4arch4Sm80ELb0ELb1ELb0ELb0ELb0ELb0ELb1ELb1EEENS1_21CollectiveEpilogueFwdINS6_IJS8_S8_S9_EEENS6_IJNS7_ILi1EEESH_SH_EEESB_SD_Li128ELb0ELb1ELb1ELb0EEENS1_19SingleTileSchedulerILb0ELb1ELb1ELi128EEEEEEEEEvNT_6ParamsE,"",@"SHT_CUDA_INFO"
	.sectionflags	@""
	.align	4


	//----- nvinfo : EIATTR_CUDA_API_VERSION
	.align		4
        /*0000*/ 	.byte	0x04, 0x37
        /*0002*/ 	.short	(.L_254 - .L_253)
.L_253:
        /*0004*/ 	.word	0x00000082


	//----- nvinfo : EIATTR_SW2861232_WAR
	.align		4
.L_254:
        /*0008*/ 	.byte	0x01, 0x35
	.zero		2


	//----- nvinfo : EIATTR_PARAM_CBANK
	.align		4
        /*000c*/ 	.byte	0x04, 0x0a
        /*000e*/ 	.short	(.L_256 - .L_255)
	.align		4
.L_255:
        /*0010*/ 	.word	index@(.nv.constant0._ZN7cutlass13device_kernelIN5flash19enable_sm80_to_sm89INS1_16FlashAttnFwdSm80INS1_25CollectiveMainloopFwdSm80ILi4ELi1ELb0EN4cute5tupleIJNS5_1CILi128EEENS7_ILi48EEES8_EEELi128ENS_6half_tEfNS_4arch4Sm80ELb0ELb1ELb0ELb0ELb0ELb0ELb1ELb1EEENS1_21CollectiveEpilogueFwdINS6_IJS8_S8_S9_EEENS6_IJNS7_ILi1EEESH_SH_EEESB_SD_Li128ELb0ELb1ELb1ELb0EEENS1_19SingleTileSchedulerILb0ELb1ELb1ELi128EEEEEEEEEvNT_6ParamsE)
        /*0014*/ 	.short	0x0160
        /*0016*/ 	.short	0x0418


	//----- nvinfo : EIATTR_CBANK_PARAM_SIZE
	.align		4
.L_256:
        /*0018*/ 	.byte	0x03, 0x19
        /*001a*/ 	.short	0x0418


	//----- nvinfo : EIATTR_KPARAM_INFO
	.align		4
        /*001c*/ 	.byte	0x04, 0x17
        /*001e*/ 	.short	(.L_258 - .L_257)
.L_257:
        /*0020*/ 	.word	0x00000000
        /*0024*/ 	.short	0x0000
        /*0026*/ 	.short	0x0000
        /*0028*/ 	.byte	0x00, 0xf0, 0x61, 0x10


	//----- nvinfo : EIATTR_MAXREG_COUNT
	.align		4
.L_258:
        /*002c*/ 	.byte	0x03, 0x1b
        /*002e*/ 	.short	0x00ff


	//----- nvinfo : EIATTR_NUM_BARRIERS
	.align		4
        /*0030*/ 	.byte	0x02, 0x4c
        /*0032*/ 	.byte	0x02
	.zero		1


	//----- nvinfo : EIATTR_ANNOTATIONS
	.align		4
        /*0034*/ 	.byte	0x04, 0x55
        /*0036*/ 	.short	(.L_260 - .L_259)


	//   ....[0]....
.L_259:
        /* <DEDUP_REMOVED lines=40> */


	//----- nvinfo : EIATTR_MERCURY_ISA_VERSION
	.align		4
.L_260:
        /*02a0*/ 	.byte	0x03, 0x5f
        /*02a2*/ 	.short	0x0000


	//----- nvinfo : EIATTR_COOP_GROUP_MASK_REGIDS
	.align		4
        /*02a4*/ 	.byte	0x04, 0x29
        /*02a6*/ 	.short	(.L_262 - .L_261)


	//   ....[0]....
.L_261:
        /*02a8*/ 	.word	0xffffffff


	//   ....[1]....
        /*02ac*/ 	.word	0xffffffff


	//   ....[2]....
        /*02b0*/ 	.word	0xffffffff


	//   ....[3]....
        /*02b4*/ 	.word	0xffffffff


	//   ....[4]....
        /*02b8*/ 	.word	0xffffffff


	//   ....[5]....
        /*02bc*/ 	.word	0xffffffff


	//   ....[6]....
        /*02c0*/ 	.word	0xffffffff


	//   ....[7]....
        /*02c4*/ 	.word	0xffffffff


	//   ....[8]....
        /*02c8*/ 	.word	0xffffffff


	//   ....[9]....
        /*02cc*/ 	.word	0xffffffff


	//   ....[10]....
        /*02d0*/ 	.word	0xffffffff


	//   ....[11]....
        /*02d4*/ 	.word	0xffffffff


	//   ....[12]....
        /*02d8*/ 	.word	0xffffffff


	//   ....[13]....
        /*02dc*/ 	.word	0xffffffff


	//   ....[14]....
        /*02e0*/ 	.word	0xffffffff


	//   ....[15]....
        /*02e4*/ 	.word	0xffffffff


	//   ....[16]....
        /*02e8*/ 	.word	0xffffffff


	//   ....[17]....
        /*02ec*/ 	.word	0xffffffff


	//   ....[18]....
        /*02f0*/ 	.word	0xffffffff


	//   ....[19]....
        /*02f4*/ 	.word	0xffffffff


	//   ....[20]....
        /*02f8*/ 	.word	0xffffffff


	//   ....[21]....
        /*02fc*/ 	.word	0xffffffff


	//   ....[22]....
        /*0300*/ 	.word	0xffffffff


	//   ....[23]....
        /*0304*/ 	.word	0xffffffff


	//   ....[24]....
        /*0308*/ 	.word	0xffffffff


	//   ....[25]....
        /*030c*/ 	.word	0xffffffff


	//   ....[26]....
        /*0310*/ 	.word	0xffffffff


	//   ....[27]....
        /*0314*/ 	.word	0xffffffff


	//   ....[28]....
        /*0318*/ 	.word	0xffffffff


	//   ....[29]....
        /*031c*/ 	.word	0xffffffff


	//   ....[30]....
        /*0320*/ 	.word	0xffffffff


	//   ....[31]....
        /*0324*/ 	.word	0xffffffff


	//   ....[32]....
        /*0328*/ 	.word	0xffffffff


	//   ....[33]....
        /*032c*/ 	.word	0xffffffff


	//   ....[34]....
        /*0330*/ 	.word	0xffffffff


	//   ....[35]....
        /*0334*/ 	.word	0xffffffff


	//   ....[36]....
        /*0338*/ 	.word	0xffffffff


	//   ....[37]....
        /*033c*/ 	.word	0xffffffff


	//   ....[38]....
        /*0340*/ 	.word	0xffffffff


	//   ....[39]....
        /*0344*/ 	.word	0xffffffff


	//   ....[40]....
        /*0348*/ 	.word	0xffffffff


	//   ....[41]....
        /*034c*/ 	.word	0xffffffff


	//   ....[42]....
        /*0350*/ 	.word	0xffffffff


	//   ....[43]....
        /*0354*/ 	.word	0xffffffff


	//   ....[44]....
        /*0358*/ 	.word	0xffffffff


	//   ....[45]....
        /*035c*/ 	.word	0xffffffff


	//   ....[46]....
        /*0360*/ 	.word	0xffffffff


	//   ....[47]....
        /*0364*/ 	.word	0xffffffff


	//   ....[48]....
        /*0368*/ 	.word	0xffffffff


	//   ....[49]....
        /*036c*/ 	.word	0xffffffff


	//   ....[50]....
        /*0370*/ 	.word	0xffffffff


	//   ....[51]....
        /*0374*/ 	.word	0xffffffff


	//   ....[52]....
        /*0378*/ 	.word	0xffffffff


	//   ....[53]....
        /*037c*/ 	.word	0xffffffff


	//   ....[54]....
        /*0380*/ 	.word	0xffffffff


	//   ....[55]....
        /*0384*/ 	.word	0xffffffff


	//   ....[56]....
        /*0388*/ 	.word	0xffffffff


	//   ....[57]....
        /*038c*/ 	.word	0xffffffff


	//   ....[58]....
        /*0390*/ 	.word	0xffffffff


	//   ....[59]....
        /*0394*/ 	.word	0xffffffff


	//   ....[60]....
        /*0398*/ 	.word	0xffffffff


	//   ....[61]....
        /*039c*/ 	.word	0xffffffff


	//   ....[62]....
        /*03a0*/ 	.word	0xffffffff


	//   ....[63]....
        /*03a4*/ 	.word	0xffffffff


	//   ....[64]....
        /*03a8*/ 	.word	0xffffffff


	//   ....[65]....
        /*03ac*/ 	.word	0xffffffff


	//   ....[66]....
        /*03b0*/ 	.word	0xffffffff


	//   ....[67]....
        /*03b4*/ 	.word	0xffffffff


	//   ....[68]....
        /*03b8*/ 	.word	0xffffffff


	//   ....[69]....
        /*03bc*/ 	.word	0xffffffff


	//   ....[70]....
        /*03c0*/ 	.word	0xffffffff


	//   ....[71]....
        /*03c4*/ 	.word	0xffffffff


	//   ....[72]....
        /*03c8*/ 	.word	0xffffffff


	//   ....[73]....
        /*03cc*/ 	.word	0xffffffff


	//   ....[74]....
        /*03d0*/ 	.word	0xffffffff


	//   ....[75]....
        /*03d4*/ 	.word	0xffffffff


	//   ....[76]....
        /*03d8*/ 	.word	0xffffffff


	//   ....[77]....
        /*03dc*/ 	.word	0xffffffff


	//   ....[78]....
        /*03e0*/ 	.word	0xffffffff


	//   ....[79]....
        /*03e4*/ 	.word	0xffffffff


	//   ....[80]....
        /*03e8*/ 	.word	0xffffffff


	//   ....[81]....
        /*03ec*/ 	.word	0xffffffff


	//   ....[82]....
        /*03f0*/ 	.word	0xffffffff


	//   ....[83]....
        /*03f4*/ 	.word	0xffffffff


	//   ....[84]....
        /*03f8*/ 	.word	0xffffffff


	//----- nvinfo : EIATTR_COOP_GROUP_INSTR_OFFSETS
	.align		4
.L_262:
        /*03fc*/ 	.byte	0x04, 0x28
        /*03fe*/ 	.short	(.L_264 - .L_263)


	//   ....[0]....
.L_263:
        /*0400*/ 	.word	0x00000060


	//   ....[1]....
        /*0404*/ 	.word	0x000013c0


	//   ....[2]....
        /*0408*/ 	.word	0x00001410


	//   ....[3]....
        /*040c*/ 	.word	0x00001660


	//   ....[4]....
        /*0410*/ 	.word	0x00001690


	//   ....[5]....
        /*0414*/ 	.word	0x00001770


	//   ....[6]....
        /*0418*/ 	.word	0x000017a0


	//   ....[7]....
        /*041c*/ 	.word	0x00001880


	//   ....[8]....
        /*0420*/ 	.word	0x000018b0


	//   ....[9]....
        /*0424*/ 	.word	0x00001990


	//   ....[10]....
        /*0428*/ 	.word	0x000019c0


	//   ....[11]....
        /*042c*/ 	.word	0x00001aa0


	//   ....[12]....
        /*0430*/ 	.word	0x00001ad0


	//   ....[13]....
        /*0434*/ 	.word	0x00001bb0


	//   ....[14]....
        /*0438*/ 	.word	0x00001be0


	//   ....[15]....
        /*043c*/ 	.word	0x00001cb0


	//   ....[16]....
        /*0440*/ 	.word	0x00001cf0


	//   ....[17]....
        /*0444*/ 	.word	0x00003230


	//   ....[18]....
        /*0448*/ 	.word	0x00003470


	//   ....[19]....
        /*044c*/ 	.word	0x00003630


	//   ....[20]....
        /*0450*/ 	.word	0x000040e0


	//   ....[21]....
        /*0454*/ 	.word	0x00004520


	//   ....[22]....
        /*0458*/ 	.word	0x00004670


	//   ....[23]....
        /*045c*/ 	.word	0x00004760


	//   ....[24]....
        /*0460*/ 	.word	0x00004880


	//   ....[25]....
        /*0464*/ 	.word	0x00004cc0


	//   ....[26]....
        /*0468*/ 	.word	0x00004d00


	//   ....[27]....
        /*046c*/ 	.word	0x00004db0


	//   ....[28]....
        /*0470*/ 	.word	0x00004f40


	//   ....[29]....
        /*0474*/ 	.word	0x00007720


	//   ....[30]....
        /*0478*/ 	.word	0x000079b0


	//   ....[31]....
        /*047c*/ 	.word	0x00007b90


	//   ....[32]....
        /*0480*/ 	.word	0x00008200


	//   ....[33]....
        /*0484*/ 	.word	0x000089a0


	//   ....[34]....
        /*0488*/ 	.word	0x00008ac0


	//   ....[35]....
        /*048c*/ 	.word	0x00008c00


	//   ....[36]....
        /*0490*/ 	.word	0x00008d50


	//   ....[37]....
        /*0494*/ 	.word	0x00008df0


	//   ....[38]....
        /*0498*/ 	.word	0x00008f10


	//   ....[39]....
        /*049c*/ 	.word	0x000090d0


	//   ....[40]....
        /*04a0*/ 	.word	0x00009120


	//   ....[41]....
        /*04a4*/ 	.word	0x0000be80


	//   ....[42]....
        /*04a8*/ 	.word	0x0000bed0


	//   ....[43]....
        /*04ac*/ 	.word	0x0000bf00


	//   ....[44]....
        /*04b0*/ 	.word	0x0000bf30


	//   ....[45]....
        /*04b4*/ 	.word	0x0000bf70


	//   ....[46]....
        /*04b8*/ 	.word	0x0000bfb0


	//   ....[47]....
        /*04bc*/ 	.word	0x0000c210


	//   ....[48]....
        /*04c0*/ 	.word	0x0000c380


	//   ....[49]....
        /*04c4*/ 	.word	0x0000ed30


	//   ....[50]....
        /*04c8*/ 	.word	0x0000efa0


	//   ....[51]....
        /*04cc*/ 	.word	0x0000f4b0


	//   ....[52]....
        /*04d0*/ 	.word	0x0000f980


	//   ....[53]....
        /*04d4*/ 	.word	0x00010130


	//   ....[54]....
        /*04d8*/ 	.word	0x00010190


	//   ....[55]....
        /*04dc*/ 	.word	0x00010290


	//   ....[56]....
        /*04e0*/ 	.word	0x000102e0


	//   ....[57]....
        /*04e4*/ 	.word	0x00010340


	//   ....[58]....
        /*04e8*/ 	.word	0x00010480


	//   ....[59]....
        /*04ec*/ 	.word	0x00010770


	//   ....[60]....
        /*04f0*/ 	.word	0x000107d0


	//   ....[61]....
        /*04f4*/ 	.word	0x00012320


	//   ....[62]....
        /*04f8*/ 	.word	0x00012330


	//   ....[63]....
        /*04fc*/ 	.word	0x00012340


	//   ....[64]....
        /*0500*/ 	.word	0x00012350


	//   ....[65]....
        /*0504*/ 	.word	0x00012380


	//   ....[66]....
        /*0508*/ 	.word	0x000123a0


	//   ....[67]....
        /*050c*/ 	.word	0x000123c0


	//   ....[68]....
        /*0510*/ 	.word	0x000123d0


	//   ....[69]....
        /*0514*/ 	.word	0x00013450


	//   ....[70]....
        /*0518*/ 	.word	0x00013480


	//   ....[71]....
        /*051c*/ 	.word	0x000134b0


	//   ....[72]....
        /*0520*/ 	.word	0x000134e0


	//   ....[73]....
        /*0524*/ 	.word	0x00013520


	//   ....[74]....
        /*0528*/ 	.word	0x00013550


	//   ....[75]....
        /*052c*/ 	.word	0x00013570


	//   ....[76]....
        /*0530*/ 	.word	0x00013580


	//   ....[77]....
        /*0534*/ 	.word	0x000135a0


	//   ....[78]....
        /*0538*/ 	.word	0x000135b0


	//   ....[79]....
        /*053c*/ 	.word	0x00013c60


	//   ....[80]....
        /*0540*/ 	.word	0x00013c80


	//   ....[81]....
        /*0544*/ 	.word	0x00014280


	//   ....[82]....
        /*0548*/ 	.word	0x000142a0


	//   ....[83]....
        /*054c*/ 	.word	0x000148a0


	//   ....[84]....
        /*0550*/ 	.word	0x000148b0


	//----- nvinfo : EIATTR_EXIT_INSTR_OFFSETS
	.align		4
.L_264:
        /*0554*/ 	.byte	0x04, 0x1c
        /*0556*/ 	.short	(.L_266 - .L_265)


	//   ....[0]....
.L_265:
        /*0558*/ 	.word	0x000001c0


	//   ....[1]....
        /*055c*/ 	.word	0x000148c0


	//   ....[2]....
        /*0560*/ 	.word	0x00014e60


	//   ....[3]....
        /*0564*/ 	.word	0x00014eb0


	//   ....[4]....
        /*0568*/ 	.word	0x00014ee0


	//   ....[5]....
        /*056c*/ 	.word	0x00014f40


	//   ....[6]....
        /*0570*/ 	.word	0x000151d0


	//----- nvinfo : EIATTR_CTAIDZ_USED
	.align		4
.L_266:
        /*0574*/ 	.byte	0x01, 0x04
	.zero		2


	//----- nvinfo : EIATTR_MAX_THREADS
	.align		4
        /*0578*/ 	.byte	0x04, 0x05
        /*057a*/ 	.short	(.L_268 - .L_267)
.L_267:
        /*057c*/ 	.word	0x00000080
        /*0580*/ 	.word	0x00000001
        /*0584*/ 	.word	0x00000001


	//----- nvinfo : EIATTR_CRS_STACK_SIZE
	.align		4
.L_268:
        /*0588*/ 	.byte	0x04, 0x1e
        /*058a*/ 	.short	(.L_270 - .L_269)
.L_269:
        /*058c*/ 	.word	0x00000000
.L_270:


//--------------------- .nv.info._ZN7cutlass13device_kernelIN5flash19enable_sm80_to_sm89INS1_16FlashAttnFwdSm80INS1_25CollectiveMainloopFwdSm80ILi8ELi1ELb1EN4cute5tupleIJNS5_1CILi128EEENS7_ILi96EEES8_EEELi128ENS_6half_tEfNS_4arch4Sm80ELb0ELb1ELb0ELb1ELb0ELb0ELb1ELb1EEENS1_21CollectiveEpilogueFwdINS6_IJS8_S8_S9_EEENS6_IJNS7_ILi1EEESH_SH_EEESB_SD_Li256ELb1ELb1ELb1ELb0EEENS1_36VarlenDynamicPersistentTileSchedulerILi128ELi96ELi256ELi256ELb1ELb1ELb0ELb1ELb0ELb1EEEEEEEEEvNT_6ParamsE --------------------------
	.section	.nv.info._ZN7cutlass13device_kernelIN5flash19enable_sm80_to_sm89INS1_16FlashAttnFwdSm80INS1_25CollectiveMainloopFwdSm80ILi8ELi1ELb1EN4cute5tupleIJNS5_1CILi128EEENS7_ILi96EEES8_EEELi128ENS_6half_tEfNS_4arch4Sm80ELb0ELb1ELb0ELb1ELb0ELb0ELb1ELb1EEENS1_21CollectiveEpilogueFwdINS6_IJS8_S8_S9_EEENS6_IJNS7_ILi1EEESH_SH_EEESB_SD_Li256ELb1ELb1ELb1ELb0EEENS1_36VarlenDynamicPersistentTileSchedulerILi128ELi96ELi256ELi256ELb1ELb1ELb0ELb1ELb0ELb1EEEEEEEEEvNT_6ParamsE,"",@"SHT_CUDA_INFO"
	.sectionflags	@""
	.align	4


	//----- nvinfo : EIATTR_CUDA_API_VERSION
	.align		4
        /*0000*/ 	.byte	0x04, 0x37
        /*0002*/ 	.short	(.L_272 - .L_271)
.L_271:
        /*0004*/ 	.word	0x00000082


	//----- nvinfo : EIATTR_SW2861232_WAR
	.align		4
.L_272:
        /*0008*/ 	.byte	0x01, 0x35
	.zero		2


	//----- nvinfo : EIATTR_PARAM_CBANK
	.align		4
        /*000c*/ 	.byte	0x04, 0x0a
        /*000e*/ 	.short	(.L_274 - .L_273)
	.align		4
.L_273:
        /*0010*/ 	.word	index@(.nv.constant0._ZN7cutlass13device_kernelIN5flash19enable_sm80_to_sm89INS1_16FlashAttnFwdSm80INS1_25CollectiveMainloopFwdSm80ILi8ELi1ELb1EN4cute5tupleIJNS5_1CILi128EEENS7_ILi96EEES8_EEELi128ENS_6half_tEfNS_4arch4Sm80ELb0ELb1ELb0ELb1ELb0ELb0ELb1ELb1EEENS1_21CollectiveEpilogueFwdINS6_IJS8_S8_S9_EEENS6_IJNS7_ILi1EEESH_SH_EEESB_SD_Li256ELb1ELb1ELb1ELb0EEENS1_36VarlenDynamicPersistentTileSchedulerILi128ELi96ELi256ELi256ELb1ELb1ELb0ELb1ELb0ELb1EEEEEEEEEvNT_6ParamsE)
        /*0014*/ 	.short	0x0160
        /*0016*/ 	.short	0x0438


	//----- nvinfo : EIATTR_CBANK_PARAM_SIZE
	.align		4
.L_274:
        /*0018*/ 	.byte	0x03, 0x19
        /*001a*/ 	.short	0x0438


	//----- nvinfo : EIATTR_KPARAM_INFO
	.align		4
        /*001c*/ 	.byte	0x04, 0x17
        /*001e*/ 	.short	(.L_276 - .L_275)
.L_275:
        /*0020*/ 	.word	0x00000000
        /*0024*/ 	.short	0x0000
        /*0026*/ 	.short	0x0000
        /*0028*/ 	.byte	0x00, 0xf0, 0xe1, 0x10


	//----- nvinfo : EIATTR_MAXREG_COUNT
	.align		4
.L_276:
        /*002c*/ 	.byte	0x03, 0x1b
        /*002e*/ 	.short	0x00ff


	//----- nvinfo : EIATTR_NUM_BARRIERS
	.align		4
        /*0030*/ 	.byte	0x02, 0x4c
        /*0032*/ 	.byte	0x06
	.zero		1


	//----- nvinfo : EIATTR_ANNOTATIONS
	.align		4
        /*0034*/ 	.byte	0x04, 0x55
        /*0036*/ 	.short	(.L_278 - .L_277)


	//   ....[0]....
.L_277:
        /* <DEDUP_REMOVED lines=67> */


	//----- nvinfo : EIATTR_MERCURY_ISA_VERSION
	.align		4
.L_278:
        /*0458*/ 	.byte	0x03, 0x5f
        /*045a*/ 	.short	0x0000


	//----- nvinfo : EIATTR_INT_WARP_WIDE_INSTR_OFFSETS
	.align		4
        /*045c*/ 	.byte	0x04, 0x31
        /*045e*/ 	.short	(.L_280 - .L_279)


	//   ....[0]....
.L_279:
        /*0460*/ 	.word	0x00011b50


	//   ....[1]....
        /*0464*/ 	.word	0x00011bd0


	//----- nvinfo : EIATTR_COOP_GROUP_MASK_REGIDS
	.align		4
.L_280:
        /*0468*/ 	.byte	0x04, 0x29
        /*046a*/ 	.short	(.L_282 - .L_281)


	//   ....[0]....
.L_281:
        /*046c*/ 	.word	0xffffffff


	//   ....[1]....
        /*0470*/ 	.word	0xffffffff


	//   ....[2]....
        /*0474*/ 	.word	0xffffffff


	//   ....[3]....
        /*0478*/ 	.word	0xffffffff


	//   ....[4]....
        /*047c*/ 	.word	0xffffffff


	//   ....[5]....
        /*0480*/ 	.word	0xffffffff


	//   ....[6]....
        /*0484*/ 	.word	0xffffffff


	//   ....[7]....
        /*0488*/ 	.word	0xffffffff


	//   ....[8]....
        /*048c*/ 	.word	0xffffffff


	//   ....[9]....
        /*0490*/ 	.word	0xffffffff


	//   ....[10]....
        /*0494*/ 	.word	0xffffffff


	//   ....[11]....
        /*0498*/ 	.word	0xffffffff


	//   ....[12]....
        /*049c*/ 	.word	0xffffffff


	//   ....[13]....
        /*04a0*/ 	.word	0xffffffff


	//   ....[14]....
        /*04a4*/ 	.word	0xffffffff


	//   ....[15]....
        /*04a8*/ 	.word	0xffffffff


	//   ....[16]....
        /*04ac*/ 	.word	0xffffffff


	//   ....[17]....
        /*04b0*/ 	.word	0xffffffff


	//   ....[18]....
        /*04b4*/ 	.word	0xffffffff


	//   ....[19]....
        /*04b8*/ 	.word	0xffffffff


	//   ....[20]....
        /*04bc*/ 	.word	0xffffffff


	//   ....[21]....
        /*04c0*/ 	.word	0xffffffff


	//   ....[22]....
        /*04c4*/ 	.word	0xffffffff


	//   ....[23]....
        /*04c8*/ 	.word	0xffffffff


	//   ....[24]....
        /*04cc*/ 	.word	0xffffffff


	//   ....[25]....
        /*04d0*/ 	.word	0xffffffff


	//   ....[26]....
        /*04d4*/ 	.word	0xffffffff


	//   ....[27]....
        /*04d8*/ 	.word	0xffffffff


	//   ....[28]....
        /*04dc*/ 	.word	0xffffffff


	//   ....[29]....
        /*04e0*/ 	.word	0xffffffff


	//   ....[30]....
        /*04e4*/ 	.word	0xffffffff


	//   ....[31]....
        /*04e8*/ 	.word	0xffffffff


	//   ....[32]....
        /*04ec*/ 	.word	0xffffffff


	//   ....[33]....
        /*04f0*/ 	.word	0xffffffff


	//   ....[34]....
        /*04f4*/ 	.word	0xffffffff


	//   ....[35]....
        /*04f8*/ 	.word	0xffffffff


	//   ....[36]....
        /*04fc*/ 	.word	0xffffffff


	//   ....[37]....
        /*0500*/ 	.word	0xffffffff


	//   ....[38]....
        /*0504*/ 	.word	0xffffffff


	//   ....[39]....
        /*0508*/ 	.word	0xffffffff


	//   ....[40]....
        /*050c*/ 	.word	0xffffffff


	//   ....[41]....
        /*0510*/ 	.word	0xffffffff


	//   ....[42]....
        /*0514*/ 	.word	0xffffffff


	//   ....[43]....
        /*0518*/ 	.word	0xffffffff


	//   ....[44]....
        /*051c*/ 	.word	0xffffffff


	//   ....[45]....
        /*0520*/ 	.word	0xffffffff


	//   ....[46]....
        /*0524*/ 	.word	0xffffffff


	//   ....[47]....
        /*0528*/ 	.word	0xffffffff


	//   ....[48]....
        /*052c*/ 	.word	0xffffffff


	//   ....[49]....
        /*0530*/ 	.word	0xffffffff


	//   ....[50]....
        /*0534*/ 	.word	0xffffffff


	//   ....[51]....
        /*0538*/ 	.word	0xffffffff


	//   ....[52]....
        /*053c*/ 	.word	0xffffffff


	//   ....[53]....
        /*0540*/ 	.word	0xffffffff


	//   ....[54]....
        /*0544*/ 	.word	0xffffffff


	//   ....[55]....
        /*0548*/ 	.word	0xffffffff


	//   ....[56]....
        /*054c*/ 	.word	0xffffffff


	//   ....[57]....
        /*0550*/ 	.word	0xffffffff


	//   ....[58]....
        /*0554*/ 	.word	0xffffffff


	//   ....[59]....
        /*0558*/ 	.word	0xffffffff


	//   ....[60]....
        /*055c*/ 	.word	0xffffffff


	//   ....[61]....
        /*0560*/ 	.word	0xffffffff


	//   ....[62]....
        /*0564*/ 	.word	0xffffffff


	//   ....[63]....
        /*0568*/ 	.word	0xffffffff


	//   ....[64]....
        /*056c*/ 	.word	0xffffffff


	//   ....[65]....
        /*0570*/ 	.word	0xffffffff


	//   ....[66]....
        /*0574*/ 	.word	0xffffffff


	//   ....[67]....
        /*0578*/ 	.word	0xffffffff


	//   ....[68]....
        /*057c*/ 	.word	0xffffffff


	//   ....[69]....
        /*0580*/ 	.word	0xffffffff


	//   ....[70]....
        /*0584*/ 	.word	0xffffffff


	//   ....[71]....
        /*0588*/ 	.word	0xffffffff


	//   ....[72]....
        /*058c*/ 	.word	0xffffffff


	//   ....[73]....
        /*0590*/ 	.word	0xffffffff


	//   ....[74]....
        /*0594*/ 	.word	0xffffffff


	//   ....[75]....
        /*0598*/ 	.word	0xffffffff


	//   ....[76]....
        /*059c*/ 	.word	0xffffffff


	//   ....[77]....
        /*05a0*/ 	.word	0xffffffff


	//   ....[78]....
        /*05a4*/ 	.word	0xffffffff


	//   ....[79]....
        /*05a8*/ 	.word	0xffffffff


	//   ....[80]....
        /*05ac*/ 	.word	0xffffffff


	//   ....[81]....
        /*05b0*/ 	.word	0xffffffff


	//   ....[82]....
        /*05b4*/ 	.word	0xffffffff


	//   ....[83]....
        /*05b8*/ 	.word	0xffffffff


	//   ....[84]....
        /*05bc*/ 	.word	0xffffffff


	//   ....[85]....
        /*05c0*/ 	.word	0xffffffff


	//   ....[86]....
        /*05c4*/ 	.word	0xffffffff


	//   ....[87]....
        /*05c8*/ 	.word	0xffffffff


	//   ....[88]....
        /*05cc*/ 	.word	0xffffffff


	//   ....[89]....
        /*05d0*/ 	.word	0xffffffff


	//   ....[90]....
        /*05d4*/ 	.word	0xffffffff


	//   ....[91]....
        /*05d8*/ 	.word	0xffffffff


	//   ....[92]....
        /*05dc*/ 	.word	0xffffffff


	//   ....[93]....
        /*05e0*/ 	.word	0xffffffff


	//   ....[94]....
        /*05e4*/ 	.word	0xffffffff


	//   ....[95]....
        /*05e8*/ 	.word	0xffffffff


	//   ....[96]....
        /*05ec*/ 	.word	0xffffffff


	//   ....[97]....
        /*05f0*/ 	.word	0xffffffff


	//   ....[98]....
        /*05f4*/ 	.word	0xffffffff


	//   ....[99]....
        /*05f8*/ 	.word	0xffffffff


	//   ....[100]....
        /*05fc*/ 	.word	0xffffffff


	//   ....[101]....
        /*0600*/ 	.word	0xffffffff


	//   ....[102]....
        /*0604*/ 	.word	0xffffffff


	//   ....[103]....
        /*0608*/ 	.word	0xffffffff


	//   ....[104]....
        /*060c*/ 	.word	0xffffffff


	//   ....[105]....
        /*0610*/ 	.word	0xffffffff


	//   ....[106]....
        /*0614*/ 	.word	0xffffffff


	//   ....[107]....
        /*0618*/ 	.word	0xffffffff


	//   ....[108]....
        /*061c*/ 	.word	0xffffffff


	//   ....[109]....
        /*0620*/ 	.word	0xffffffff


	//   ....[110]....
        /*0624*/ 	.word	0xffffffff


	//   ....[111]....
        /*0628*/ 	.word	0xffffffff


	//   ....[112]....
        /*062c*/ 	.word	0xffffffff


	//   ....[113]....
        /*0630*/ 	.word	0xffffffff


	//   ....[114]....
        /*0634*/ 	.word	0xffffffff


	//   ....[115]....
        /*0638*/ 	.word	0xffffffff


	//   ....[116]....
        /*063c*/ 	.word	0xffffffff


	//   ....[117]....
        /*0640*/ 	.word	0xffffffff


	//   ....[118]....
        /*0644*/ 	.word	0xffffffff


	//   ....[119]....
        /*0648*/ 	.word	0xffffffff


	//   ....[120]....
        /*064c*/ 	.word	0xffffffff


	//   ....[121]....
        /*0650*/ 	.word	0xffffffff


	//   ....[122]....
        /*0654*/ 	.word	0xffffffff


	//   ....[123]....
        /*0658*/ 	.word	0xffffffff


	//   ....[124]....
        /*065c*/ 	.word	0xffffffff


	//   ....[125]....
        /*0660*/ 	.word	0xffffffff


	//   ....[126]....
        /*0664*/ 	.word	0xffffffff


	//   ....[127]....
        /*0668*/ 	.word	0xffffffff


	//   ....[128]....
        /*066c*/ 	.word	0xffffffff


	//   ....[129]....
        /*0670*/ 	.word	0xffffffff


	//   ....[130]....
        /*0674*/ 	.word	0xffffffff


	//   ....[131]....
        /*0678*/ 	.word	0xffffffff


	//   ....[132]....
        /*067c*/ 	.word	0xffffffff


	//   ....[133]....
        /*0680*/ 	.word	0xffffffff


	//   ....[134]....
        /*0684*/ 	.word	0xffffffff


	//   ....[135]....
        /*0688*/ 	.word	0xffffffff


	//   ....[136]....
        /*068c*/ 	.word	0xffffffff


	//   ....[137]....
        /*0690*/ 	.word	0xffffffff


	//   ....[138]....
        /*0694*/ 	.word	0xffffffff


	//   ....[139]....
        /*0698*/ 	.word	0xffffffff


	//   ....[140]....
        /*069c*/ 	.word	0xffffffff


	//   ....[141]....
        /*06a0*/ 	.word	0xffffffff


	//   ....[142]....
        /*06a4*/ 	.word	0xffffffff


	//   ....[143]....
        /*06a8*/ 	.word	0xffffffff


	//   ....[144]....
        /*06ac*/ 	.word	0xffffffff


	//----- nvinfo : EIATTR_COOP_GROUP_INSTR_OFFSETS
	.align		4
.L_282:
        /*06b0*/ 	.byte	0x04, 0x28
        /*06b2*/ 	.short	(.L_284 - .L_283)


	//   ....[0]....
.L_283:
        /*06b4*/ 	.word	0x00000050


	//   ....[1]....
        /*06b8*/ 	.word	0x00000210


	//   ....[2]....
        /*06bc*/ 	.word	0x00000240


	//   ....[3]....
        /*06c0*/ 	.word	0x00000270


	//   ....[4]....
        /*06c4*/ 	.word	0x000002a0


	//   ....[5]....
        /*06c8*/ 	.word	0x000002d0


	//   ....[6]....
        /*06cc*/ 	.word	0x00000300


	//   ....[7]....
        /*06d0*/ 	.word	0x00000470


	//   ....[8]....
        /*06d4*/ 	.word	0x000004b0


	//   ....[9]....
        /*06d8*/ 	.word	0x000004e0


	//   ....[10]....
        /*06dc*/ 	.word	0x00000510


	//   ....[11]....
        /*06e0*/ 	.word	0x00000540


	//   ....[12]....
        /*06e4*/ 	.word	0x00000570


	//   ....[13]....
        /*06e8*/ 	.word	0x00000600


	//   ....[14]....
        /*06ec*/ 	.word	0x00000650


	//   ....[15]....
        /*06f0*/ 	.word	0x00000670


	//   ....[16]....
        /*06f4*/ 	.word	0x000006d0


	//   ....[17]....
        /*06f8*/ 	.word	0x00002b90


	//   ....[18]....
        /*06fc*/ 	.word	0x00002bc0


	//   ....[19]....
        /*0700*/ 	.word	0x00002be0


	//   ....[20]....
        /*0704*/ 	.word	0x00002bf0


	//   ....[21]....
        /*0708*/ 	.word	0x00002c00


	//   ....[22]....
        /*070c*/ 	.word	0x00002c10


	//   ....[23]....
        /*0710*/ 	.word	0x00002c20


	//   ....[24]....
        /*0714*/ 	.word	0x00002cf0


	//   ....[25]....
        /*0718*/ 	.word	0x00003f30


	//   ....[26]....
        /*071c*/ 	.word	0x00004840


	//   ....[27]....
        /*0720*/ 	.word	0x00004d40


	//   ....[28]....
        /*0724*/ 	.word	0x000052c0


	//   ....[29]....
        /*0728*/ 	.word	0x000052e0


	//   ....[30]....
        /*072c*/ 	.word	0x00005330


	//   ....[31]....
        /*0730*/ 	.word	0x000079c0


	//   ....[32]....
        /*0734*/ 	.word	0x00007cb0


	//   ....[33]....
        /*0738*/ 	.word	0x00008a20


	//   ....[34]....
        /*073c*/ 	.word	0x00008e00


	//   ....[35]....
        /*0740*/ 	.word	0x00008e30


	//   ....[36]....
        /*0744*/ 	.word	0x00008ea0


	//   ....[37]....
        /*0748*/ 	.word	0x0000ba50


	//   ....[38]....
        /*074c*/ 	.word	0x0000ba80


	//   ....[39]....
        /*0750*/ 	.word	0x0000bab0


	//   ....[40]....
        /*0754*/ 	.word	0x0000bad0


	//   ....[41]....
        /*0758*/ 	.word	0x0000e730


	//   ....[42]....
        /*075c*/ 	.word	0x0000ea20


	//   ....[43]....
        /*0760*/ 	.word	0x0000f7b0


	//   ....[44]....
        /*0764*/ 	.word	0x0000fba0


	//   ....[45]....
        /*0768*/ 	.word	0x0000fbb0


	//   ....[46]....
        /*076c*/ 	.word	0x0000fc10


	//   ....[47]....
        /*0770*/ 	.word	0x00011500


	//   ....[48]....
        /*0774*/ 	.word	0x00011550


	//   ....[49]....
        /*0778*/ 	.word	0x00011570


	//   ....[50]....
        /*077c*/ 	.word	0x00011590


	//   ....[51]....
        /*0780*/ 	.word	0x00012640


	//   ....[52]....
        /*0784*/ 	.word	0x00012660


	//   ....[53]....
        /*0788*/ 	.word	0x00012670


	//   ....[54]....
        /*078c*/ 	.word	0x00012680


	//   ....[55]....
        /*0790*/ 	.word	0x000129f0


	//   ....[56]....
        /*0794*/ 	.word	0x00012a10


	//   ....[57]....
        /*0798*/ 	.word	0x00012af0


	//   ....[58]....
        /*079c*/ 	.word	0x00012b00


	//   ....[59]....
        /*07a0*/ 	.word	0x00012bf0


	//   ....[60]....
        /*07a4*/ 	.word	0x00012c10


	//   ....[61]....
        /*07a8*/ 	.word	0x00012d00


	//   ....[62]....
        /*07ac*/ 	.word	0x00012d10


	//   ....[63]....
        /*07b0*/ 	.word	0x00013000


	//   ....[64]....
        /*07b4*/ 	.word	0x00013020


	//   ....[65]....
        /*07b8*/ 	.word	0x00013670


	//   ....[66]....
        /*07bc*/ 	.word	0x00013680


	//   ....[67]....
        /*07c0*/ 	.word	0x00014280


	//   ....[68]....
        /*07c4*/ 	.word	0x000142a0


	//   ....[69]....
        /*07c8*/ 	.word	0x00014390


	//   ....[70]....
        /*07cc*/ 	.word	0x000143a0


	//   ....[71]....
        /*07d0*/ 	.word	0x00014490


	//   ....[72]....
        /*07d4*/ 	.word	0x000144b0


	//   ....[73]....
        /*07d8*/ 	.word	0x000145a0


	//   ....[74]....
        /*07dc*/ 	.word	0x000145b0


	//   ....[75]....
        /*07e0*/ 	.word	0x00014760


	//   ....[76]....
        /*07e4*/ 	.word	0x00014780


	//   ....[77]....
        /*07e8*/ 	.word	0x000148b0


	//   ....[78]....
        /*07ec*/ 	.word	0x000148f0


	//   ....[79]....
        /*07f0*/ 	.word	0x00014920


	//   ....[80]....
        /*07f4*/ 	.word	0x00014950


	//   ....[81]....
        /*07f8*/ 	.word	0x00014980


	//   ....[82]....
        /*07fc*/ 	.word	0x000149b0


	//   ....[83]....
        /*0800*/ 	.word	0x00014b10


	//   ....[84]....
        /*0804*/ 	.word	0x00014b50


	//   ....[85]....
        /*0808*/ 	.word	0x00014b80


	//   ....[86]....
        /*080c*/ 	.word	0x00014bb0


	//   ....[87]....
        /*0810*/ 	.word	0x00014be0


	//   ....[88]....
        /*0814*/ 	.word	0x00014c10


	//   ....[89]....
        /*0818*/ 	.word	0x00014ca0


	//   ....[90]....
        /*081c*/ 	.word	0x00014d00


	//   ....[91]....
        /*0820*/ 	.word	0x00014d10


	//   ....[92]....
        /*0824*/ 	.word	0x00014d70


	//   ....[93]....
        /*0828*/ 	.word	0x000157d0


	//   ....[94]....
        /*082c*/ 	.word	0x00015830


	//   ....[95]....
        /*0830*/ 	.word	0x00015880


	//   ....[96]....
        /*0834*/ 	.word	0x000158d0


	//   ....[97]....
        /*0838*/ 	.word	0x00015920


	//   ....[98]....
        /*083c*/ 	.word	0x00015990


	//   ....[99]....
        /*0840*/ 	.word	0x000159e0


	//   ....[100]....
        /*0844*/ 	.word	0x00015a50


	//   ....[101]....
        /*0848*/ 	.word	0x00015ac0


	//   ....[102]....
        /*084c*/ 	.word	0x00015b20


	//   ....[103]....
        /*0850*/ 	.word	0x00015b80


	//   ....[104]....
        /*0854*/ 	.word	0x00015be0


	//   ....[105]....
        /*0858*/ 	.word	0x00015c30


	//   ....[106]....
        /*085c*/ 	.word	0x00015c90


	//   ....[107]....
        /*0860*/ 	.word	0x00015d00


	//   ....[108]....
        /*0864*/ 	.word	0x00015d70


	//   ....[109]....
        /*0868*/ 	.word	0x00015de0


	//   ....[110]....
        /*086c*/ 	.word	0x00015e40


	//   ....[111]....
        /*0870*/ 	.word	0x00015eb0


	//   ....[112]....
        /*0874*/ 	.word	0x00015f20


	//   ....[113]....
        /*0878*/ 	.word	0x00015f90


	//   ....[114]....
        /*087c*/ 	.word	0x00015ff0


	//   ....[115]....
        /*0880*/ 	.word	0x00016050


	//   ....[116]....
        /*0884*/ 	.word	0x000160c0


	//   ....[117]....
        /*0888*/ 	.word	0x00016130


	//   ....[118]....
        /*088c*/ 	.word	0x00016190


	//   ....[119]....
        /*0890*/ 	.word	0x00016200


	//   ....[120]....
        /*0894*/ 	.word	0x00016270


	//   ....[121]....
        /*0898*/ 	.word	0x000162e0


	//   ....[122]....
        /*089c*/ 	.word	0x00016340


	//   ....[123]....
        /*08a0*/ 	.word	0x000163b0


	//   ....[124]....
        /*08a4*/ 	.word	0x00016420


	//   ....[125]....
        /*08a8*/ 	.word	0x00016490


	//   ....[126]....
        /*08ac*/ 	.word	0x000164f0


	//   ....[127]....
        /*08b0*/ 	.word	0x00016560


	//   ....[128]....
        /*08b4*/ 	.word	0x000165d0


	//   ....[129]....
        /*08b8*/ 	.word	0x00016620


	//   ....[130]....
        /*08bc*/ 	.word	0x00016660


	//   ....[131]....
        /*08c0*/ 	.word	0x000166b0


	//   ....[132]....
        /*08c4*/ 	.word	0x00016700


	//   ....[133]....
        /*08c8*/ 	.word	0x00016750


	//   ....[134]....
        /*08cc*/ 	.word	0x000167c0


	//   ....[135]....
        /*08d0*/ 	.word	0x00016810


	//   ....[136]....
        /*08d4*/ 	.word	0x00016860


	//   ....[137]....
        /*08d8*/ 	.word	0x000168b0


	//   ....[138]....
        /*08dc*/ 	.word	0x00016900


	//   ....[139]....
        /*08e0*/ 	.word	0x00016950


	//   ....[140]....
        /*08e4*/ 	.word	0x000169c0


	//   ....[141]....
        /*08e8*/ 	.word	0x00016a10


	//   ....[142]....
        /*08ec*/ 	.word	0x00016a80


	//   ....[143]....
        /*08f0*/ 	.word	0x00016ae0


	//   ....[144]....
        /*08f4*/ 	.word	0x00016b50


	//----- nvinfo : EIATTR_EXIT_INSTR_OFFSETS
	.align		4
.L_284:
        /*08f8*/ 	.byte	0x04, 0x1c
        /*08fa*/ 	.short	(.L_286 - .L_285)


	//   ....[0]....
.L_285:
        /*08fc*/ 	.word	0x000010f0


	//   ....[1]....
        /*0900*/ 	.word	0x00015790


	//----- nvinfo : EIATTR_MAX_THREADS
	.align		4
.L_286:
        /*0904*/ 	.byte	0x04, 0x05
        /*0906*/ 	.short	(.L_288 - .L_287)
.L_287:
        /*0908*/ 	.word	0x00000100
        /*090c*/ 	.word	0x00000001
        /*0910*/ 	.word	0x00000001


	//----- nvinfo : EIATTR_CRS_STACK_SIZE
	.align		4
.L_288:
        /*0914*/ 	.byte	0x04, 0x1e
        /*0916*/ 	.short	(.L_290 - .L_289)
.L_289:
        /*0918*/ 	.word	0x00000000
.L_290:


//--------------------- .nv.info._ZN7cutlass13device_kernelIN5flash19enable_sm80_to_sm89INS1_16FlashAttnFwdSm80INS1_25CollectiveMainloopFwdSm80ILi8ELi1ELb1EN4cute5tupleIJNS5_1CILi128EEENS7_ILi96EEES8_EEELi128ENS_6half_tEfNS_4arch4Sm80ELb0ELb1ELb0ELb1ELb0ELb1ELb1ELb1EEENS1_21CollectiveEpilogueFwdINS6_IJS8_S8_S9_EEENS6_IJNS7_ILi1EEESH_SH_EEESB_SD_Li256ELb1ELb1ELb1ELb0EEENS1_36VarlenDynamicPersistentTileSchedulerILi128ELi96ELi256ELi256ELb1ELb1ELb0ELb1ELb0ELb1EEEEEEEEEvNT_6ParamsE --------------------------
	.section	.nv.info._ZN7cutlass13device_kernelIN5flash19enable_sm80_to_sm89INS1_16FlashAttnFwdSm80INS1_25CollectiveMainloopFwdSm80ILi8ELi1ELb1EN4cute5tupleIJNS5_1CILi128EEENS7_ILi96EEES8_EEELi128ENS_6half_tEfNS_4arch4Sm80ELb0ELb1ELb0ELb1ELb0ELb1ELb1ELb1EEENS1_21CollectiveEpilogueFwdINS6_IJS8_S8_S9_EEENS6_IJNS7_ILi1EEESH_SH_EEESB_SD_Li256ELb1ELb1ELb1ELb0EEENS1_36VarlenDynamicPersistentTileSchedulerILi128ELi96ELi256ELi256ELb1ELb1ELb0ELb1ELb0ELb1EEEEEEEEEvNT_6ParamsE,"",@"SHT_CUDA_INFO"
	.sectionflags	@""
	.align	4


	//----- nvinfo : EIATTR_CUDA_API_VERSION
	.align		4
        /*0000*/ 	.byte	0x04, 0x37
        /*0002*/ 	.short	(.L_292 - .L_291)
.L_291:
        /*0004*/ 	.word	0x00000082


	//----- nvinfo : EIATTR_SW2861232_WAR
	.align		4
.L_292:
        /*0008*/ 	.byte	0x01, 0x35
	.zero		2


	//----- nvinfo : EIATTR_PARAM_CBANK
	.align		4
        /*000c*/ 	.byte	0x04, 0x0a
        /*000e*/ 	.short	(.L_294 - .L_293)
	.align		4
.L_293:
        /*0010*/ 	.word	index@(.nv.constant0._ZN7cutlass13device_kernelIN5flash19enable_sm80_to_sm89INS1_16FlashAttnFwdSm80INS1_25CollectiveMainloopFwdSm80ILi8ELi1ELb1EN4cute5tupleIJNS5_1CILi128EEENS7_ILi96EEES8_EEELi128ENS_6half_tEfNS_4arch4Sm80ELb0ELb1ELb0ELb1ELb0ELb1ELb1ELb1EEENS1_21CollectiveEpilogueFwdINS6_IJS8_S8_S9_EEENS6_IJNS7_ILi1EEESH_SH_EEESB_SD_Li256ELb1ELb1ELb1ELb0EEENS1_36VarlenDynamicPersistentTileSchedulerILi128ELi96ELi256ELi256ELb1ELb1ELb0ELb1ELb0ELb1EEEEEEEEEvNT_6ParamsE)
        /*0014*/ 	.short	0x0160
        /*0016*/ 	.short	0x0438


	//----- nvinfo : EIATTR_CBANK_PARAM_SIZE
	.align		4
.L_294:
        /*0018*/ 	.byte	0x03, 0x19
        /*001a*/ 	.short	0x0438


	//----- nvinfo : EIATTR_KPARAM_INFO
	.align		4
        /*001c*/ 	.byte	0x04, 0x17
        /*001e*/ 	.short	(.L_296 - .L_295)
.L_295:
        /*0020*/ 	.word	0x00000000
        /*0024*/ 	.short	0x0000
        /*0026*/ 	.short	0x0000
        /*0028*/ 	.byte	0x00, 0xf0, 0xe1, 0x10


	//----- nvinfo : EIATTR_MAXREG_COUNT
	.align		4
.L_296:
        /*002c*/ 	.byte	0x03, 0x1b
        /*002e*/ 	.short	0x00ff


	//----- nvinfo : EIATTR_NUM_BARRIERS
	.align		4
        /*0030*/ 	.byte	0x02, 0x4c
        /*0032*/ 	.byte	0x06
	.zero		1


	//----- nvinfo : EIATTR_MERCURY_ISA_VERSION
	.align		4
        /*0034*/ 	.byte	0x03, 0x5f
        /*0036*/ 	.short	0x0000


	//----- nvinfo : EIATTR_INT_WARP_WIDE_INSTR_OFFSETS
	.align		4
        /*0038*/ 	.byte	0x04, 0x31
        /*003a*/ 	.short	(.L_298 - .L_297)


	//   ....[0]....
.L_297:
        /*003c*/ 	.word	0x0001bc60


	//   ....[1]....
        /*0040*/ 	.word	0x0001bd00


	//----- nvinfo : EIATTR_COOP_GROUP_MASK_REGIDS
	.align		4
.L_298:
        /*0044*/ 	.byte	0x04, 0x29
        /*0046*/ 	.short	(.L_300 - .L_299)


	//   ....[0]....
.L_299:
        /*0048*/ 	.word	0xffffffff


	//   ....[1]....
        /*004c*/ 	.word	0xffffffff


	//   ....[2]....
        /*0050*/ 	.word	0xffffffff


	//   ....[3]....
        /*0054*/ 	.word	0xffffffff


	//   ....[4]....
        /*0058*/ 	.word	0xffffffff


	//   ....[5]....
        /*005c*/ 	.word	0xffffffff


	//   ....[6]....
        /*0060*/ 	.word	0xffffffff


	//   ....[7]....
        /*0064*/ 	.word	0xffffffff


	//   ....[8]....
        /*0068*/ 	.word	0xffffffff


	//   ....[9]....
        /*006c*/ 	.word	0xffffffff


	//   ....[10]....
        /*0070*/ 	.word	0xffffffff


	//   ....[11]....
        /*0074*/ 	.word	0xffffffff


	//   ....[12]....
        /*0078*/ 	.word	0xffffffff


	//   ....[13]....
        /*007c*/ 	.word	0xffffffff


	//   ....[14]....
        /*0080*/ 	.word	0xffffffff


	//   ....[15]....
        /*0084*/ 	.word	0xffffffff


	//   ....[16]....
        /*0088*/ 	.word	0xffffffff


	//   ....[17]....
        /*008c*/ 	.word	0xffffffff


	//   ....[18]....
        /*0090*/ 	.word	0xffffffff


	//   ....[19]....
        /*0094*/ 	.word	0xffffffff


	//   ....[20]....
        /*0098*/ 	.word	0xffffffff


	//   ....[21]....
        /*009c*/ 	.word	0xffffffff


	//   ....[22]....
        /*00a0*/ 	.word	0xffffffff


	//   ....[23]....
        /*00a4*/ 	.word	0xffffffff


	//   ....[24]....
        /*00a8*/ 	.word	0xffffffff


	//   ....[25]....
        /*00ac*/ 	.word	0xffffffff


	//   ....[26]....
        /*00b0*/ 	.word	0xffffffff


	//   ....[27]....
        /*00b4*/ 	.word	0xffffffff


	//   ....[28]....
        /*00b8*/ 	.word	0xffffffff


	//   ....[29]....
        /*00bc*/ 	.word	0xffffffff


	//   ....[30]....
        /*00c0*/ 	.word	0xffffffff


	//   ....[31]....
        /*00c4*/ 	.word	0xffffffff


	//   ....[32]....
        /*00c8*/ 	.word	0xffffffff


	//   ....[33]....
        /*00cc*/ 	.word	0xffffffff


	//   ....[34]....
        /*00d0*/ 	.word	0xffffffff


	//   ....[35]....
        /*00d4*/ 	.word	0xffffffff


	//   ....[36]....
        /*00d8*/ 	.word	0xffffffff


	//   ....[37]....
        /*00dc*/ 	.word	0xffffffff


	//   ....[38]....
        /*00e0*/ 	.word	0xffffffff


	//   ....[39]....
        /*00e4*/ 	.word	0xffffffff


	//   ....[40]....
        /*00e8*/ 	.word	0xffffffff


	//   ....[41]....
        /*00ec*/ 	.word	0xffffffff


	//   ....[42]....
        /*00f0*/ 	.word	0xffffffff


	//   ....[43]....
        /*00f4*/ 	.word	0xffffffff


	//   ....[44]....
        /*00f8*/ 	.word	0xffffffff


	//   ....[45]....
        /*00fc*/ 	.word	0xffffffff


	//   ....[46]....
        /*0100*/ 	.word	0xffffffff


	//   ....[47]....
        /*0104*/ 	.word	0xffffffff


	//   ....[48]....
        /*0108*/ 	.word	0xffffffff


	//   ....[49]....
        /*010c*/ 	.word	0xffffffff


	//   ....[50]....
        /*0110*/ 	.word	0xffffffff


	//   ....[51]....
        /*0114*/ 	.word	0xffffffff


	//   ....[52]....
        /*0118*/ 	.word	0xffffffff


	//   ....[53]....
        /*011c*/ 	.word	0xffffffff


	//   ....[54]....
        /*0120*/ 	.word	0xffffffff


	//   ....[55]....
        /*0124*/ 	.word	0xffffffff


	//   ....[56]....
        /*0128*/ 	.word	0xffffffff


	//   ....[57]....
        /*012c*/ 	.word	0xffffffff


	//   ....[58]....
        /*0130*/ 	.word	0xffffffff


	//   ....[59]....
        /*0134*/ 	.word	0xffffffff


	//   ....[60]....
        /*0138*/ 	.word	0xffffffff


	//   ....[61]....
        /*013c*/ 	.word	0xffffffff


	//   ....[62]....
        /*0140*/ 	.word	0xffffffff


	//   ....[63]....
        /*0144*/ 	.word	0xffffffff


	//   ....[64]....
        /*0148*/ 	.word	0xffffffff


	//   ....[65]....
        /*014c*/ 	.word	0xffffffff


	//   ....[66]....
        /*0150*/ 	.word	0xffffffff


	//   ....[67]....
        /*0154*/ 	.word	0xffffffff


	//   ....[68]....
        /*0158*/ 	.word	0xffffffff


	//   ....[69]....
        /*015c*/ 	.word	0xffffffff


	//   ....[70]....
        /*0160*/ 	.word	0xffffffff


	//   ....[71]....
        /*0164*/ 	.word	0xffffffff


	//   ....[72]....
        /*0168*/ 	.word	0xffffffff


	//   ....[73]....
        /*016c*/ 	.word	0xffffffff


	//   ....[74]....
        /*0170*/ 	.word	0xffffffff


	//   ....[75]....
        /*0174*/ 	.word	0xffffffff


	//   ....[76]....
        /*0178*/ 	.word	0xffffffff


	//   ....[77]....
        /*017c*/ 	.word	0xffffffff


	//   ....[78]....
        /*0180*/ 	.word	0xffffffff


	//   ....[79]....
        /*0184*/ 	.word	0xffffffff


	//   ....[80]....
        /*0188*/ 	.word	0xffffffff


	//   ....[81]....
        /*018c*/ 	.word	0xffffffff


	//   ....[82]....
        /*0190*/ 	.word	0xffffffff


	//   ....[83]....
        /*0194*/ 	.word	0xffffffff


	//   ....[84]....
        /*0198*/ 	.word	0xffffffff


	//   ....[85]....
        /*019c*/ 	.word	0xffffffff


	//   ....[86]....
        /*01a0*/ 	.word	0xffffffff


	//   ....[87]....
        /*01a4*/ 	.word	0xffffffff


	//   ....[88]....
        /*01a8*/ 	.word	0xffffffff


	//   ....[89]....
        /*01ac*/ 	.word	0xffffffff


	//   ....[90]....
        /*01b0*/ 	.word	0xffffffff


	//   ....[91]....
        /*01b4*/ 	.word	0xffffffff


	//   ....[92]....
        /*01b8*/ 	.word	0xffffffff


	//   ....[93]....
        /*01bc*/ 	.word	0xffffffff


	//   ....[94]....
        /*01c0*/ 	.word	0xffffffff


	//   ....[95]....
        /*01c4*/ 	.word	0xffffffff


	//   ....[96]....
        /*01c8*/ 	.word	0xffffffff


	//   ....[97]....
        /*01cc*/ 	.word	0xffffffff


	//   ....[98]....
        /*01d0*/ 	.word	0xffffffff


	//   ....[99]....
        /*01d4*/ 	.word	0xffffffff


	//   ....[100]....
        /*01d8*/ 	.word	0xffffffff


	//   ....[101]....
        /*01dc*/ 	.word	0xffffffff


	//   ....[102]....
        /*01e0*/ 	.word	0xffffffff


	//   ....[103]....
        /*01e4*/ 	.word	0xffffffff


	//   ....[104]....
        /*01e8*/ 	.word	0xffffffff


	//   ....[105]....
        /*01ec*/ 	.word	0xffffffff


	//   ....[106]....
        /*01f0*/ 	.word	0xffffffff


	//   ....[107]....
        /*01f4*/ 	.word	0xffffffff


	//   ....[108]....
        /*01f8*/ 	.word	0xffffffff


	//   ....[109]....
        /*01fc*/ 	.word	0xffffffff


	//   ....[110]....
        /*0200*/ 	.word	0xffffffff


	//   ....[111]....
        /*0204*/ 	.word	0xffffffff


	//   ....[112]....
        /*0208*/ 	.word	0xffffffff


	//   ....[113]....
        /*020c*/ 	.word	0xffffffff


	//   ....[114]....
        /*0210*/ 	.word	0xffffffff


	//   ....[115]....
        /*0214*/ 	.word	0xffffffff


	//   ....[116]....
        /*0218*/ 	.word	0xffffffff


	//   ....[117]....
        /*021c*/ 	.word	0xffffffff


	//   ....[118]....
        /*0220*/ 	.word	0xffffffff


	//   ....[119]....
        /*0224*/ 	.word	0xffffffff


	//   ....[120]....
        /*0228*/ 	.word	0xffffffff


	//   ....[121]....
        /*022c*/ 	.word	0xffffffff


	//   ....[122]....
        /*0230*/ 	.word	0xffffffff


	//   ....[123]....
        /*0234*/ 	.word	0xffffffff


	//   ....[124]....
        /*0238*/ 	.word	0xffffffff


	//   ....[125]....
        /*023c*/ 	.word	0xffffffff


	//   ....[126]....
        /*0240*/ 	.word	0xffffffff


	//   ....[127]....
        /*0244*/ 	.word	0xffffffff


	//   ....[128]....
        /*0248*/ 	.word	0xffffffff


	//   ....[129]....
        /*024c*/ 	.word	0xffffffff


	//   ....[130]....
        /*0250*/ 	.word	0xffffffff


	//   ....[131]....
        /*0254*/ 	.word	0xffffffff


	//   ....[132]....
        /*0258*/ 	.word	0xffffffff


	//   ....[133]....
        /*025c*/ 	.word	0xffffffff


	//   ....[134]....
        /*0260*/ 	.word	0xffffffff


	//   ....[135]....
        /*0264*/ 	.word	0xffffffff


	//   ....[136]....
        /*0268*/ 	.word	0xffffffff


	//   ....[137]....
        /*026c*/ 	.word	0xffffffff


	//   ....[138]....
        /*0270*/ 	.word	0xffffffff


	//   ....[139]....
        /*0274*/ 	.word	0xffffffff


	//   ....[140]....
        /*0278*/ 	.word	0xffffffff


	//   ....[141]....
        /*027c*/ 	.word	0xffffffff


	//   ....[142]....
        /*0280*/ 	.word	0xffffffff


	//   ....[143]....
        /*0284*/ 	.word	0xffffffff


	//   ....[144]....
        /*0288*/ 	.word	0xffffffff


	//   ....[145]....
        /*028c*/ 	.word	0xffffffff


	//   ....[146]....
        /*0290*/ 	.word	0xffffffff


	//   ....[147]....
        /*0294*/ 	.word	0xffffffff


	//   ....[148]....
        /*0298*/ 	.word	0xffffffff


	//   ....[149]....
        /*029c*/ 	.word	0xffffffff


	//   ....[150]....
        /*02a0*/ 	.word	0xffffffff


	//   ....[151]....
        /*02a4*/ 	.word	0xffffffff


	//   ....[152]....
        /*02a8*/ 	.word	0xffffffff


	//   ....[153]....
        /*02ac*/ 	.word	0xffffffff


	//   ....[154]....
        /*02b0*/ 	.word	0xffffffff


	//   ....[155]....
        /*02b4*/ 	.word	0xffffffff


	//   ....[156]....
        /*02b8*/ 	.word	0xffffffff


	//   ....[157]....
        /*02bc*/ 	.word	0xffffffff


	//   ....[158]....
        /*02c0*/ 	.word	0xffffffff


	//   ....[159]....
        /*02c4*/ 	.word	0xffffffff


	//   ....[160]....
        /*02c8*/ 	.word	0xffffffff


	//   ....[161]....
        /*02cc*/ 	.word	0xffffffff


	//   ....[162]....
        /*02d0*/ 	.word	0xffffffff


	//   ....[163]....
        /*02d4*/ 	.word	0xffffffff


	//   ....[164]....
        /*02d8*/ 	.word	0xffffffff


	//   ....[165]....
        /*02dc*/ 	.word	0xffffffff


	//   ....[166]....
        /*02e0*/ 	.word	0xffffffff


	//   ....[167]....
        /*02e4*/ 	.word	0xffffffff


	//   ....[168]....
        /*02e8*/ 	.word	0xffffffff


	//   ....[169]....
        /*02ec*/ 	.word	0xffffffff


	//   ....[170]....
        /*02f0*/ 	.word	0xffffffff


	//   ....[171]....
        /*02f4*/ 	.word	0xffffffff


	//   ....[172]....
        /*02f8*/ 	.word	0xffffffff


	//   ....[173]....
        /*02fc*/ 	.word	0xffffffff


	//   ....[174]....
        /*0300*/ 	.word	0xffffffff


	//   ....[175]....
        /*0304*/ 	.word	0xffffffff


	//   ....[176]....
        /*0308*/ 	.word	0xffffffff


	//----- nvinfo : EIATTR_COOP_GROUP_INSTR_OFFSETS
	.align		4
.L_300:
        /*030c*/ 	.byte	0x04, 0x28
        /*030e*/ 	.short	(.L_302 - .L_301)


	//   ....[0]....
.L_301:
        /*0310*/ 	.word	0x00000080


	//   ....[1]....
        /*0314*/ 	.word	0x00000210


	//   ....[2]....
        /*0318*/ 	.word	0x00000240


	//   ....[3]....
        /*031c*/ 	.word	0x00000270


	//   ....[4]....
        /*0320*/ 	.word	0x000002a0


	//   ....[5]....
        /*0324*/ 	.word	0x000002d0


	//   ....[6]....
        /*0328*/ 	.word	0x00000300


	//   ....[7]....
        /*032c*/ 	.word	0x00000460


	//   ....[8]....
        /*0330*/ 	.word	0x000004a0


	//   ....[9]....
        /*0334*/ 	.word	0x000004d0


	//   ....[10]....
        /*0338*/ 	.word	0x00000500


	//   ....[11]....
        /*033c*/ 	.word	0x00000530


	//   ....[12]....
        /*0340*/ 	.word	0x00000560


	//   ....[13]....
        /*0344*/ 	.word	0x000005f0


	//   ....[14]....
        /*0348*/ 	.word	0x00000630


	//   ....[15]....
        /*034c*/ 	.word	0x00000650


	//   ....[16]....
        /*0350*/ 	.word	0x000006b0


	//   ....[17]....
        /*0354*/ 	.word	0x00008320


	//   ....[18]....
        /*0358*/ 	.word	0x00008360


	//   ....[19]....
        /*035c*/ 	.word	0x000083a0


	//   ....[20]....
        /*0360*/ 	.word	0x000083e0


	//   ....[21]....
        /*0364*/ 	.word	0x00008420


	//   ....[22]....
        /*0368*/ 	.word	0x00008450


	//   ....[23]....
        /*036c*/ 	.word	0x00008490


	//   ....[24]....
        /*0370*/ 	.word	0x000084d0


	//   ....[25]....
        /*0374*/ 	.word	0x00008b30


	//   ....[26]....
        /*0378*/ 	.word	0x00008b50


	//   ....[27]....
        /*037c*/ 	.word	0x00008b70


	//   ....[28]....
        /*0380*/ 	.word	0x00008b80


	//   ....[29]....
        /*0384*/ 	.word	0x00008d40


	//   ....[30]....
        /*0388*/ 	.word	0x00008dd0


	//   ....[31]....
        /*038c*/ 	.word	0x00008e10


	//   ....[32]....
        /*0390*/ 	.word	0x00008e40


	//   ....[33]....
        /*0394*/ 	.word	0x00009000


	//   ....[34]....
        /*0398*/ 	.word	0x00009050


	//   ....[35]....
        /*039c*/ 	.word	0x00009090


	//   ....[36]....
        /*03a0*/ 	.word	0x000090d0


	//   ....[37]....
        /*03a4*/ 	.word	0x000092b0


	//   ....[38]....
        /*03a8*/ 	.word	0x000092f0


	//   ....[39]....
        /*03ac*/ 	.word	0x00009340


	//   ....[40]....
        /*03b0*/ 	.word	0x00009380


	//   ....[41]....
        /*03b4*/ 	.word	0x0000aee0


	//   ....[42]....
        /*03b8*/ 	.word	0x0000af50


	//   ....[43]....
        /*03bc*/ 	.word	0x0000af70


	//   ....[44]....
        /*03c0*/ 	.word	0x0000af80


	//   ....[45]....
        /*03c4*/ 	.word	0x0000b060


	//   ....[46]....
        /*03c8*/ 	.word	0x0000b0a0


	//   ....[47]....
        /*03cc*/ 	.word	0x0000b0b0


	//   ....[48]....
        /*03d0*/ 	.word	0x0000b110


	//   ....[49]....
        /*03d4*/ 	.word	0x0000b280


	//   ....[50]....
        /*03d8*/ 	.word	0x0000b2c0


	//   ....[51]....
        /*03dc*/ 	.word	0x0000b2d0


	//   ....[52]....
        /*03e0*/ 	.word	0x0000b2e0


	//   ....[53]....
        /*03e4*/ 	.word	0x0000b3c0


	//   ....[54]....
        /*03e8*/ 	.word	0x0000b400


	//   ....[55]....
        /*03ec*/ 	.word	0x0000b440


	//   ....[56]....
        /*03f0*/ 	.word	0x0000b470


	//   ....[57]....
        /*03f4*/ 	.word	0x0000e290


	//   ....[58]....
        /*03f8*/ 	.word	0x0000e440


	//   ....[59]....
        /*03fc*/ 	.word	0x0000f250


	//   ....[60]....
        /*0400*/ 	.word	0x0000f580


	//   ....[61]....
        /*0404*/ 	.word	0x0000f700


	//   ....[62]....
        /*0408*/ 	.word	0x0000f830


	//   ....[63]....
        /*040c*/ 	.word	0x00011b70


	//   ....[64]....
        /*0410*/ 	.word	0x00011d90


	//   ....[65]....
        /*0414*/ 	.word	0x00012d40


	//   ....[66]....
        /*0418*/ 	.word	0x00012e20


	//   ....[67]....
        /*041c*/ 	.word	0x00013100


	//   ....[68]....
        /*0420*/ 	.word	0x00013200


	//   ....[69]....
        /*0424*/ 	.word	0x00015d00


	//   ....[70]....
        /*0428*/ 	.word	0x00015d50


	//   ....[71]....
        /*042c*/ 	.word	0x00015d70


	//   ....[72]....
        /*0430*/ 	.word	0x00015d90


	//   ....[73]....
        /*0434*/ 	.word	0x00018800


	//   ....[74]....
        /*0438*/ 	.word	0x00018af0


	//   ....[75]....
        /*043c*/ 	.word	0x00019970


	//   ....[76]....
        /*0440*/ 	.word	0x00019c00


	//   ....[77]....
        /*0444*/ 	.word	0x00019d40


	//   ....[78]....
        /*0448*/ 	.word	0x00019e90


	//   ....[79]....
        /*044c*/ 	.word	0x0001b650


	//   ....[80]....
        /*0450*/ 	.word	0x0001b680


	//   ....[81]....
        /*0454*/ 	.word	0x0001b690


	//   ....[82]....
        /*0458*/ 	.word	0x0001b6c0


	//   ....[83]....
        /*045c*/ 	.word	0x0001c7a0


	//   ....[84]....
        /*0460*/ 	.word	0x0001c810


	//   ....[85]....
        /*0464*/ 	.word	0x0001c830


	//   ....[86]....
        /*0468*/ 	.word	0x0001c850


	//   ....[87]....
        /*046c*/ 	.word	0x0001cb90


	//   ....[88]....
        /*0470*/ 	.word	0x0001cbb0


	//   ....[89]....
        /*0474*/ 	.word	0x0001cc90


	//   ....[90]....
        /*0478*/ 	.word	0x0001cca0


	//   ....[91]....
        /*047c*/ 	.word	0x0001cd90


	//   ....[92]....
        /*0480*/ 	.word	0x0001cdb0


	//   ....[93]....
        /*0484*/ 	.word	0x0001cea0


	//   ....[94]....
        /*0488*/ 	.word	0x0001ceb0


	//   ....[95]....
        /*048c*/ 	.word	0x0001d190


	//   ....[96]....
        /*0490*/ 	.word	0x0001d1b0


	//   ....[97]....
        /*0494*/ 	.word	0x0001d7e0


	//   ....[98]....
        /*0498*/ 	.word	0x0001d7f0


	//   ....[99]....
        /*049c*/ 	.word	0x0001e350


	//   ....[100]....
        /*04a0*/ 	.word	0x0001e370


	//   ....[101]....
        /*04a4*/ 	.word	0x0001e460


	//   ....[102]....
        /*04a8*/ 	.word	0x0001e470


	//   ....[103]....
        /*04ac*/ 	.word	0x0001e560


	//   ....[104]....
        /*04b0*/ 	.word	0x0001e580


	//   ....[105]....
        /*04b4*/ 	.word	0x0001e670


	//   ....[106]....
        /*04b8*/ 	.word	0x0001e680


	//   ....[107]....
        /*04bc*/ 	.word	0x0001e7f0


	//   ....[108]....
        /*04c0*/ 	.word	0x0001e810


	//   ....[109]....
        /*04c4*/ 	.word	0x0001e930


	//   ....[110]....
        /*04c8*/ 	.word	0x0001e970


	//   ....[111]....
        /*04cc*/ 	.word	0x0001e9a0


	//   ....[112]....
        /*04d0*/ 	.word	0x0001e9d0


	//   ....[113]....
        /*04d4*/ 	.word	0x0001ea00


	//   ....[114]....
        /*04d8*/ 	.word	0x0001ea30


	//   ....[115]....
        /*04dc*/ 	.word	0x0001eb80


	//   ....[116]....
        /*04e0*/ 	.word	0x0001ebc0


	//   ....[117]....
        /*04e4*/ 	.word	0x0001ebf0


	//   ....[118]....
        /*04e8*/ 	.word	0x0001ec20


	//   ....[119]....
        /*04ec*/ 	.word	0x0001ec50


	//   ....[120]....
        /*04f0*/ 	.word	0x0001ec80


	//   ....[121]....
        /*04f4*/ 	.word	0x0001ed10


	//   ....[122]....
        /*04f8*/ 	.word	0x0001ed50


	//   ....[123]....
        /*04fc*/ 	.word	0x0001ed60


	//   ....[124]....
        /*0500*/ 	.word	0x0001edc0


	//   ....[125]....
        /*0504*/ 	.word	0x0001f6b0


	//   ....[126]....
        /*0508*/ 	.word	0x0001f700


	//   ....[127]....
        /*050c*/ 	.word	0x0001f750


	//   ....[128]....
        /*0510*/ 	.word	0x0001f7a0


	//   ....[129]....
        /*0514*/ 	.word	0x0001f7f0


	//   ....[130]....
        /*0518*/ 	.word	0x0001f860


	//   ....[131]....
        /*051c*/ 	.word	0x0001f8a0


	//   ....[132]....
        /*0520*/ 	.word	0x0001f900


	//   ....[133]....
        /*0524*/ 	.word	0x0001f970


	//   ....[134]....
        /*0528*/ 	.word	0x0001f9e0


	//   ....[135]....
        /*052c*/ 	.word	0x0001fa40


	//   ....[136]....
        /*0530*/ 	.word	0x0001faa0


	//   ....[137]....
        /*0534*/ 	.word	0x0001faf0


	//   ....[138]....
        /*0538*/ 	.word	0x0001fb40


	//   ....[139]....
        /*053c*/ 	.word	0x0001fbb0


	//   ....[140]....
        /*0540*/ 	.word	0x0001fc20


	//   ....[141]....
        /*0544*/ 	.word	0x0001fc90


	//   ....[142]....
        /*0548*/ 	.word	0x0001fcf0


	//   ....[143]....
        /*054c*/ 	.word	0x0001fd60


	//   ....[144]....
        /*0550*/ 	.word	0x0001fdd0


	//   ....[145]....
        /*0554*/ 	.word	0x0001fe40


	//   ....[146]....
        /*0558*/ 	.word	0x0001fea0


	//   ....[147]....
        /*055c*/ 	.word	0x0001ff10


	//   ....[148]....
        /*0560*/ 	.word	0x0001ff80


	//   ....[149]....
        /*0564*/ 	.word	0x0001fff0


	//   ....[150]....
        /*0568*/ 	.word	0x00020050


	//   ....[151]....
        /*056c*/ 	.word	0x000200c0


	//   ....[152]....
        /*0570*/ 	.word	0x00020130


	//   ....[153]....
        /*0574*/ 	.word	0x000201a0


	//   ....[154]....
        /*0578*/ 	.word	0x00020200


	//   ....[155]....
        /*057c*/ 	.word	0x00020270


	//   ....[156]....
        /*0580*/ 	.word	0x000202e0


	//   ....[157]....
        /*0584*/ 	.word	0x00020350


	//   ....[158]....
        /*0588*/ 	.word	0x000203b0


	//   ....[159]....
        /*058c*/ 	.word	0x00020420


	//   ....[160]....
        /*0590*/ 	.word	0x00020490


	//   ....[161]....
        /*0594*/ 	.word	0x000204e0


	//   ....[162]....
        /*0598*/ 	.word	0x00020530


	//   ....[163]....
        /*059c*/ 	.word	0x00020580


	//   ....[164]....
        /*05a0*/ 	.word	0x000205d0


	//   ....[165]....
        /*05a4*/ 	.word	0x00020620


	//   ....[166]....
        /*05a8*/ 	.word	0x00020690


	//   ....[167]....
        /*05ac*/ 	.word	0x000206e0


	//   ....[168]....
        /*05b0*/ 	.word	0x00020730


	//   ....[169]....
        /*05b4*/ 	.word	0x00020780


	//   ....[170]....
        /*05b8*/ 	.word	0x000207d0


	//   ....[171]....
        /*05bc*/ 	.word	0x00020820


	//   ....[172]....
        /*05c0*/ 	.word	0x00020890


	//   ....[173]....
        /*05c4*/ 	.word	0x000208e0


	//   ....[174]....
        /*05c8*/ 	.word	0x00020950


	//   ....[175]....
        /*05cc*/ 	.word	0x000209b0


	//   ....[176]....
        /*05d0*/ 	.word	0x00020a20


	//----- nvinfo : EIATTR_EXIT_INSTR_OFFSETS
	.align		4
.L_302:
        /*05d4*/ 	.byte	0x04, 0x1c
        /*05d6*/ 	.short	(.L_304 - .L_303)


	//   ....[0]....
.L_303:
        /*05d8*/ 	.word	0x00000f40


	//   ....[1]....
        /*05dc*/ 	.word	0x0001f680


	//----- nvinfo : EIATTR_MAX_THREADS
	.align		4
.L_304:
        /*05e0*/ 	.byte	0x04, 0x05
        /*05e2*/ 	.short	(.L_306 - .L_305)
.L_305:
        /*05e4*/ 	.word	0x00000100
        /*05e8*/ 	.word	0x00000001
        /*05ec*/ 	.word	0x00000001


	//----- nvinfo : EIATTR_CRS_STACK_SIZE
	.align		4
.L_306:
        /*05f0*/ 	.byte	0x04, 0x1e
        /*05f2*/ 	.short	(.L_308 - .L_307)
.L_307:
        /*05f4*/ 	.word	0x00000000
.L_308:


//--------------------- .nv.info._ZN7cutlass13device_kernelIN5flash19enable_sm80_to_sm89INS1_16FlashAttnFwdSm80INS1_25CollectiveMainloopFwdSm80ILi4ELi1ELb0EN4cute5tupleIJNS5_1CILi128EEENS7_ILi64EEES8_EEELi128ENS_6half_tEfNS_4arch4Sm80ELb1ELb0ELb0ELb0ELb0ELb0ELb1ELb1EEENS1_21CollectiveEpilogueFwdINS6_IJS8_S8_S9_EEENS6_IJNS7_ILi1EEESH_SH_EEESB_SD_Li128ELb0ELb1ELb1ELb0EEENS1_30DynamicPersistentTileSchedulerILi128ELi128ELb1ELb1ELb0EEEEEEEEEvNT_6ParamsE --------------------------
	.section	.nv.info._ZN7cutlass13device_kernelIN5flash19enable_sm80_to_sm89INS1_16FlashAttnFwdSm80INS1_25CollectiveMainloopFwdSm80ILi4ELi1ELb0EN4cute5tupleIJNS5_1CILi128EEENS7_ILi64EEES8_EEELi128ENS_6half_tEfNS_4arch4Sm80ELb1ELb0ELb0ELb0ELb0ELb0ELb1ELb1EEENS1_21CollectiveEpilogueFwdINS6_IJS8_S8_S9_EEENS6_IJNS7_ILi1EEESH_SH_EEESB_SD_Li128ELb0ELb1ELb1ELb0EEENS1_30DynamicPersistentTileSchedulerILi128ELi128ELb1ELb1ELb0EEEEEEEEEvNT_6ParamsE,"",@"SHT_CUDA_INFO"
	.sectionflags	@""
	.align	4


	//----- nvinfo : EIATTR_CUDA_API_VERSION
	.align		4
        /*0000*/ 	.byte	0x04, 0x37
        /*0002*/ 	.short	(.L_310 - .L_309)
.L_309:
        /*0004*/ 	.word	0x00000082


	//----- nvinfo : EIATTR_SW2861232_WAR
	.align		4
.L_310:
        /*0008*/ 	.byte	0x01, 0x35
	.zero		2


	//----- nvinfo : EIATTR_PARAM_CBANK
	.align		4
        /*000c*/ 	.byte	0x04, 0x0a
        /*000e*/ 	.short	(.L_312 - .L_311)
	.align		4
.L_311:
        /*0010*/ 	.word	index@(.nv.constant0._ZN7cutlass13device_kernelIN5flash19enable_sm80_to_sm89INS1_16FlashAttnFwdSm80INS1_25CollectiveMainloopFwdSm80ILi4ELi1ELb0EN4cute5tupleIJNS5_1CILi128EEENS7_ILi64EEES8_EEELi128ENS_6half_tEfNS_4arch4Sm80ELb1ELb0ELb0ELb0ELb0ELb0ELb1ELb1EEENS1_21CollectiveEpilogueFwdINS6_IJS8_S8_S9_EEENS6_IJNS7_ILi1EEESH_SH_EEESB_SD_Li128ELb0ELb1ELb1ELb0EEENS1_30DynamicPersistentTileSchedulerILi128ELi128ELb1ELb1ELb0EEEEEEEEEvNT_6ParamsE)
        /*0014*/ 	.short	0x0160
        /*0016*/ 	.short	0x0428


	//----- nvinfo : EIATTR_CBANK_PARAM_SIZE
	.align		4
.L_312:
        /*0018*/ 	.byte	0x03, 0x19
        /*001a*/ 	.short	0x0428


	//----- nvinfo : EIATTR_KPARAM_INFO
	.align		4
        /*001c*/ 	.byte	0x04, 0x17
        /*001e*/ 	.short	(.L_314 - .L_313)
.L_313:
        /*0020*/ 	.word	0x00000000
        /*0024*/ 	.short	0x0000
        /*0026*/ 	.short	0x0000
        /*0028*/ 	.byte	0x00, 0xf0, 0xa1, 0x10


	//----- nvinfo : EIATTR_MAXREG_COUNT
	.align		4
.L_314:
        /*002c*/ 	.byte	0x03, 0x1b
        /*002e*/ 	.short	0x00ff


	//----- nvinfo : EIATTR_NUM_BARRIERS
	.align		4
        /*0030*/ 	.byte	0x02, 0x4c
        /*0032*/ 	.byte	0x06
	.zero		1


	//----- nvinfo : EIATTR_ANNOTATIONS
	.align		4
        /*0034*/ 	.byte	0x04, 0x55
        /*0036*/ 	.short	(.L_316 - .L_315)


	//   ....[0]....
.L_315:
        /* <DEDUP_REMOVED lines=77> */


	//----- nvinfo : EIATTR_MERCURY_ISA_VERSION
	.align		4
.L_316:
        /*04f8*/ 	.byte	0x03, 0x5f
        /*04fa*/ 	.short	0x0000


	//----- nvinfo : EIATTR_INT_WARP_WIDE_INSTR_OFFSETS
	.align		4
        /*04fc*/ 	.byte	0x04, 0x31
        /*04fe*/ 	.short	(.L_318 - .L_317)


	//   ....[0]....
.L_317:
        /*0500*/ 	.word	0x000100d0


	//   ....[1]....
        /*0504*/ 	.word	0x00010150


	//----- nvinfo : EIATTR_COOP_GROUP_MASK_REGIDS
	.align		4
.L_318:
        /*0508*/ 	.byte	0x04, 0x29
        /*050a*/ 	.short	(.L_320 - .L_319)


	//   ....[0]....
.L_319:
        /*050c*/ 	.word	0xffffffff


	//   ....[1]....
        /*0510*/ 	.word	0xffffffff


	//   ....[2]....
        /*0514*/ 	.word	0xffffffff


	//   ....[3]....
        /*0518*/ 	.word	0xffffffff


	//   ....[4]....
        /*051c*/ 	.word	0xffffffff


	//   ....[5]....
        /*0520*/ 	.word	0xffffffff


	//   ....[6]....
        /*0524*/ 	.word	0xffffffff


	//   ....[7]....
        /*0528*/ 	.word	0xffffffff


	//   ....[8]....
        /*052c*/ 	.word	0xffffffff


	//   ....[9]....
        /*0530*/ 	.word	0xffffffff


	//   ....[10]....
        /*0534*/ 	.word	0xffffffff


	//   ....[11]....
        /*0538*/ 	.word	0xffffffff


	//   ....[12]....
        /*053c*/ 	.word	0xffffffff


	//   ....[13]....
        /*0540*/ 	.word	0xffffffff


	//   ....[14]....
        /*0544*/ 	.word	0xffffffff


	//   ....[15]....
        /*0548*/ 	.word	0xffffffff


	//   ....[16]....
        /*054c*/ 	.word	0xffffffff


	//   ....[17]....
        /*0550*/ 	.word	0xffffffff


	//   ....[18]....
        /*0554*/ 	.word	0xffffffff


	//   ....[19]....
        /*0558*/ 	.word	0xffffffff


	//   ....[20]....
        /*055c*/ 	.word	0xffffffff


	//   ....[21]....
        /*0560*/ 	.word	0xffffffff


	//   ....[22]....
        /*0564*/ 	.word	0xffffffff


	//   ....[23]....
        /*0568*/ 	.word	0xffffffff


	//   ....[24]....
        /*056c*/ 	.word	0xffffffff


	//   ....[25]....
        /*0570*/ 	.word	0xffffffff


	//   ....[26]....
        /*0574*/ 	.word	0xffffffff


	//   ....[27]....
        /*0578*/ 	.word	0xffffffff


	//   ....[28]....
        /*057c*/ 	.word	0xffffffff


	//   ....[29]....
        /*0580*/ 	.word	0xffffffff


	//   ....[30]....
        /*0584*/ 	.word	0xffffffff


	//   ....[31]....
        /*0588*/ 	.word	0xffffffff


	//   ....[32]....
        /*058c*/ 	.word	0xffffffff


	//   ....[33]....
        /*0590*/ 	.word	0xffffffff


	//   ....[34]....
        /*0594*/ 	.word	0xffffffff


	//   ....[35]....
        /*0598*/ 	.word	0xffffffff


	//   ....[36]....
        /*059c*/ 	.word	0xffffffff


	//   ....[37]....
        /*05a0*/ 	.word	0xffffffff


	//   ....[38]....
        /*05a4*/ 	.word	0xffffffff


	//   ....[39]....
        /*05a8*/ 	.word	0xffffffff


	//   ....[40]....
        /*05ac*/ 	.word	0xffffffff


	//   ....[41]....
        /*05b0*/ 	.word	0xffffffff


	//   ....[42]....
        /*05b4*/ 	.word	0xffffffff


	//   ....[43]....
        /*05b8*/ 	.word	0xffffffff


	//   ....[44]....
        /*05bc*/ 	.word	0xffffffff


	//   ....[45]....
        /*05c0*/ 	.word	0xffffffff


	//   ....[46]....
        /*05c4*/ 	.word	0xffffffff


	//   ....[47]....
        /*05c8*/ 	.word	0xffffffff


	//   ....[48]....
        /*05cc*/ 	.word	0xffffffff


	//   ....[49]....
        /*05d0*/ 	.word	0xffffffff


	//   ....[50]....
        /*05d4*/ 	.word	0xffffffff


	//   ....[51]....
        /*05d8*/ 	.word	0xffffffff


	//   ....[52]....
        /*05dc*/ 	.word	0xffffffff


	//   ....[53]....
        /*05e0*/ 	.word	0xffffffff


	//   ....[54]....
        /*05e4*/ 	.word	0xffffffff


	//   ....[55]....
        /*05e8*/ 	.word	0xffffffff


	//   ....[56]....
        /*05ec*/ 	.word	0xffffffff


	//   ....[57]....
        /*05f0*/ 	.word	0xffffffff


	//   ....[58]....
        /*05f4*/ 	.word	0xffffffff


	//   ....[59]....
        /*05f8*/ 	.word	0xffffffff


	//   ....[60]....
        /*05fc*/ 	.word	0xffffffff


	//   ....[61]....
        /*0600*/ 	.word	0xffffffff


	//   ....[62]....
        /*0604*/ 	.word	0xffffffff


	//   ....[63]....
        /*0608*/ 	.word	0xffffffff


	//   ....[64]....
        /*060c*/ 	.word	0xffffffff


	//   ....[65]....
        /*0610*/ 	.word	0xffffffff


	//   ....[66]....
        /*0614*/ 	.word	0xffffffff


	//   ....[67]....
        /*0618*/ 	.word	0xffffffff


	//   ....[68]....
        /*061c*/ 	.word	0xffffffff


	//   ....[69]....
        /*0620*/ 	.word	0xffffffff


	//   ....[70]....
        /*0624*/ 	.word	0xffffffff


	//   ....[71]....
        /*0628*/ 	.word	0xffffffff


	//   ....[72]....
        /*062c*/ 	.word	0xffffffff


	//   ....[73]....
        /*0630*/ 	.word	0xffffffff


	//   ....[74]....
        /*0634*/ 	.word	0xffffffff


	//   ....[75]....
        /*0638*/ 	.word	0xffffffff


	//   ....[76]....
        /*063c*/ 	.word	0xffffffff


	//   ....[77]....
        /*0640*/ 	.word	0xffffffff


	//   ....[78]....
        /*0644*/ 	.word	0xffffffff


	//   ....[79]....
        /*0648*/ 	.word	0xffffffff


	//   ....[80]....
        /*064c*/ 	.word	0xffffffff


	//   ....[81]....
        /*0650*/ 	.word	0xffffffff


	//   ....[82]....
        /*0654*/ 	.word	0xffffffff


	//   ....[83]....
        /*0658*/ 	.word	0xffffffff


	//   ....[84]....
        /*065c*/ 	.word	0xffffffff


	//   ....[85]....
        /*0660*/ 	.word	0xffffffff


	//   ....[86]....
        /*0664*/ 	.word	0xffffffff


	//   ....[87]....
        /*0668*/ 	.word	0xffffffff


	//   ....[88]....
        /*066c*/ 	.word	0xffffffff


	//   ....[89]....
        /*0670*/ 	.word	0xffffffff


	//   ....[90]....
        /*0674*/ 	.word	0xffffffff


	//   ....[91]....
        /*0678*/ 	.word	0xffffffff


	//   ....[92]....
        /*067c*/ 	.word	0xffffffff


	//   ....[93]....
        /*0680*/ 	.word	0xffffffff


	//   ....[94]....
        /*0684*/ 	.word	0xffffffff


	//   ....[95]....
        /*0688*/ 	.word	0xffffffff


	//   ....[96]....
        /*068c*/ 	.word	0xffffffff


	//   ....[97]....
        /*0690*/ 	.word	0xffffffff


	//   ....[98]....
        /*0694*/ 	.word	0xffffffff


	//   ....[99]....
        /*0698*/ 	.word	0xffffffff


	//   ....[100]....
        /*069c*/ 	.word	0xffffffff


	//----- nvinfo : EIATTR_COOP_GROUP_INSTR_OFFSETS
	.align		4
.L_320:
        /*06a0*/ 	.byte	0x04, 0x28
        /*06a2*/ 	.short	(.L_322 - .L_321)


	//   ....[0]....
.L_321:
        /*06a4*/ 	.word	0x00000050


	//   ....[1]....
        /*06a8*/ 	.word	0x00000060


	//   ....[2]....
        /*06ac*/ 	.word	0x00001810


	//   ....[3]....
        /*06b0*/ 	.word	0x00001830


	//   ....[4]....
        /*06b4*/ 	.word	0x00001970


	//   ....[5]....
        /*06b8*/ 	.word	0x00001980


	//   ....[6]....
        /*06bc*/ 	.word	0x00001ab0


	//   ....[7]....
        /*06c0*/ 	.word	0x00001ad0


	//   ....[8]....
        /*06c4*/ 	.word	0x00001c00


	//   ....[9]....
        /*06c8*/ 	.word	0x00001c10


	//   ....[10]....
        /*06cc*/ 	.word	0x00001d40


	//   ....[11]....
        /*06d0*/ 	.word	0x00001d60


	//   ....[12]....
        /*06d4*/ 	.word	0x00001e90


	//   ....[13]....
        /*06d8*/ 	.word	0x00001ea0


	//   ....[14]....
        /*06dc*/ 	.word	0x00001fd0


	//   ....[15]....
        /*06e0*/ 	.word	0x00001ff0


	//   ....[16]....
        /*06e4*/ 	.word	0x00002120


	//   ....[17]....
        /*06e8*/ 	.word	0x00002130


	//   ....[18]....
        /*06ec*/ 	.word	0x00003760


	//   ....[19]....
        /*06f0*/ 	.word	0x00003770


	//   ....[20]....
        /*06f4*/ 	.word	0x00003780


	//   ....[21]....
        /*06f8*/ 	.word	0x00003790


	//   ....[22]....
        /*06fc*/ 	.word	0x00003c40


	//   ....[23]....
        /*0700*/ 	.word	0x00003dd0


	//   ....[24]....
        /*0704*/ 	.word	0x00004050


	//   ....[25]....
        /*0708*/ 	.word	0x000042c0


	//   ....[26]....
        /*070c*/ 	.word	0x00004500


	//   ....[27]....
        /*0710*/ 	.word	0x00004690


	//   ....[28]....
        /*0714*/ 	.word	0x000046c0


	//   ....[29]....
        /*0718*/ 	.word	0x00004770


	//   ....[30]....
        /*071c*/ 	.word	0x00006d40


	//   ....[31]....
        /*0720*/ 	.word	0x00006d50


	//   ....[32]....
        /*0724*/ 	.word	0x00006d70


	//   ....[33]....
        /*0728*/ 	.word	0x00006d90


	//   ....[34]....
        /*072c*/ 	.word	0x000081b0


	//   ....[35]....
        /*0730*/ 	.word	0x00008220


	//   ....[36]....
        /*0734*/ 	.word	0x00008290


	//   ....[37]....
        /*0738*/ 	.word	0x000082b0


	//   ....[38]....
        /*073c*/ 	.word	0x000082e0


	//   ....[39]....
        /*0740*/ 	.word	0x00008300


	//   ....[40]....
        /*0744*/ 	.word	0x00008340


	//   ....[41]....
        /*0748*/ 	.word	0x00008380


	//   ....[42]....
        /*074c*/ 	.word	0x0000c4e0


	//   ....[43]....
        /*0750*/ 	.word	0x0000c4f0


	//   ....[44]....
        /*0754*/ 	.word	0x0000c500


	//   ....[45]....
        /*0758*/ 	.word	0x0000c530


	//   ....[46]....
        /*075c*/ 	.word	0x0000c570


	//   ....[47]....
        /*0760*/ 	.word	0x0000c5c0


	//   ....[48]....
        /*0764*/ 	.word	0x0000c690


	//   ....[49]....
        /*0768*/ 	.word	0x0000ca70


	//   ....[50]....
        /*076c*/ 	.word	0x0000f4d0


	//   ....[51]....
        /*0770*/ 	.word	0x0000f540


	//   ....[52]....
        /*0774*/ 	.word	0x0000f550


	//   ....[53]....
        /*0778*/ 	.word	0x0000f560


	//   ....[54]....
        /*077c*/ 	.word	0x0000f590


	//   ....[55]....
        /*0780*/ 	.word	0x0000f5b0


	//   ....[56]....
        /*0784*/ 	.word	0x0000f5c0


	//   ....[57]....
        /*0788*/ 	.word	0x0000f5d0


	//   ....[58]....
        /*078c*/ 	.word	0x00010290


	//   ....[59]....
        /*0790*/ 	.word	0x000106f0


	//   ....[60]....
        /*0794*/ 	.word	0x00010700


	//   ....[61]....
        /*0798*/ 	.word	0x00010720


	//   ....[62]....
        /*079c*/ 	.word	0x00010730


	//   ....[63]....
        /*07a0*/ 	.word	0x00010770


	//   ....[64]....
        /*07a4*/ 	.word	0x00010790


	//   ....[65]....
        /*07a8*/ 	.word	0x000107b0


	//   ....[66]....
        /*07ac*/ 	.word	0x000107d0


	//   ....[67]....
        /*07b0*/ 	.word	0x00010930


	//   ....[68]....
        /*07b4*/ 	.word	0x00010960


	//   ....[69]....
        /*07b8*/ 	.word	0x00010f60


	//   ....[70]....
        /*07bc*/ 	.word	0x00010f80


	//   ....[71]....
        /*07c0*/ 	.word	0x000113b0


	//   ....[72]....
        /*07c4*/ 	.word	0x000113d0


	//   ....[73]....
        /*07c8*/ 	.word	0x00011800


	//   ....[74]....
        /*07cc*/ 	.word	0x00011810


	//   ....[75]....
        /*07d0*/ 	.word	0x00011fa0


	//   ....[76]....
        /*07d4*/ 	.word	0x000120b0


	//   ....[77]....
        /*07d8*/ 	.word	0x00012120


	//   ....[78]....
        /*07dc*/ 	.word	0x00012190


	//   ....[79]....
        /*07e0*/ 	.word	0x000121f0


	//   ....[80]....
        /*07e4*/ 	.word	0x00012260


	//   ....[81]....
        /*07e8*/ 	.word	0x000122d0


	//   ....[82]....
        /*07ec*/ 	.word	0x00012340


	//   ....[83]....
        /*07f0*/ 	.word	0x000123a0


	//   ....[84]....
        /*07f4*/ 	.word	0x00012410


	//   ....[85]....
        /*07f8*/ 	.word	0x00012480


	//   ....[86]....
        /*07fc*/ 	.word	0x000124f0


	//   ....[87]....
        /*0800*/ 	.word	0x00012550


	//   ....[88]....
        /*0804*/ 	.word	0x000125c0


	//   ....[89]....
        /*0808*/ 	.word	0x00012630


	//   ....[90]....
        /*080c*/ 	.word	0x000126a0


	//   ....[91]....
        /*0810*/ 	.word	0x00012700


	//   ....[92]....
        /*0814*/ 	.word	0x00012760


	//   ....[93]....
        /*0818*/ 	.word	0x000127c0


	//   ....[94]....
        /*081c*/ 	.word	0x00012810


	//   ....[95]....
        /*0820*/ 	.word	0x00012870


	//   ....[96]....
        /*0824*/ 	.word	0x000128c0


	//   ....[97]....
        /*0828*/ 	.word	0x00012920


	//   ....[98]....
        /*082c*/ 	.word	0x00012970


	//   ....[99]....
        /*0830*/ 	.word	0x000129d0


	//   ....[100]....
        /*0834*/ 	.word	0x00012a30


	//----- nvinfo : EIATTR_EXIT_INSTR_OFFSETS
	.align		4
.L_322:
        /*0838*/ 	.byte	0x04, 0x1c
        /*083a*/ 	.short	(.L_324 - .L_323)


	//   ....[0]....
.L_323:
        /*083c*/ 	.word	0x000000b0


	//   ....[1]....
        /*0840*/ 	.word	0x00012060


	//----- nvinfo : EIATTR_MAX_THREADS
	.align		4
.L_324:
        /*0844*/ 	.byte	0x04, 0x05
        /*0846*/ 	.short	(.L_326 - .L_325)
.L_325:
        /*0848*/ 	.word	0x00000080
        /*084c*/ 	.word	0x00000001
        /*0850*/ 	.word	0x00000001


	//----- nvinfo : EIATTR_CRS_STACK_SIZE
	.align		4
.L_326:
        /*0854*/ 	.byte	0x04, 0x1e
        /*0856*/ 	.short	(.L_328 - .L_327)
.L_327:
        /*0858*/ 	.word	0x00000000
.L_328:


//--------------------- .nv.info._ZN7cutlass13device_kernelIN5flash19enable_sm80_to_sm89INS1_16FlashAttnFwdSm80INS1_25CollectiveMainloopFwdSm80ILi8ELi1ELb1EN4cute5tupleIJNS5_1CILi128EEENS7_ILi112EEES8_EEELi128ENS_6half_tEfNS_4arch4Sm80ELb1ELb0ELb0ELb1ELb0ELb0ELb1ELb1EEENS1_21CollectiveEpilogueFwdINS6_IJS8_S8_S9_EEENS6_IJNS7_ILi1EEESH_SH_EEESB_SD_Li256ELb1ELb1ELb1ELb0EEENS1_36VarlenDynamicPersistentTileSchedulerILi128ELi112ELi256ELi256ELb1ELb1ELb0ELb1ELb1ELb1EEEEEEEEEvNT_6ParamsE --------------------------
	.section	.nv.info._ZN7cutlass13device_kernelIN5flash19enable_sm80_to_sm89INS1_16FlashAttnFwdSm80INS1_25CollectiveMainloopFwdSm80ILi8ELi1ELb1EN4cute5tupleIJNS5_1CILi128EEENS7_ILi112EEES8_EEELi128ENS_6half_tEfNS_4arch4Sm80ELb1ELb0ELb0ELb1ELb0ELb0ELb1ELb1EEENS1_21CollectiveEpilogueFwdINS6_IJS8_S8_S9_EEENS6_IJNS7_ILi1EEESH_SH_EEESB_SD_Li256ELb1ELb1ELb1ELb0EEENS1_36VarlenDynamicPersistentTileSchedulerILi128ELi112ELi256ELi256ELb1ELb1ELb0ELb1ELb1ELb1EEEEEEEEEvNT_6ParamsE,"",@"SHT_CUDA_INFO"
	.sectionflags	@""
	.align	4


	//----- nvinfo : EIATTR_CUDA_API_VERSION
	.align		4
        /*0000*/ 	.byte	0x04, 0x37
        /*0002*/ 	.short	(.L_330 - .L_329)
.L_329:
        /*0004*/ 	.word	0x00000082


	//----- nvinfo : EIATTR_SW2861232_WAR
	.align		4
.L_330:
        /*0008*/ 	.byte	0x01, 0x35
	.zero		2


	//----- nvinfo : EIATTR_PARAM_CBANK
	.align		4
        /*000c*/ 	.byte	0x04, 0x0a
        /*000e*/ 	.short	(.L_332 - .L_331)
	.align		4
.L_331:
        /*0010*/ 	.word	index@(.nv.constant0._ZN7cutlass13device_kernelIN5flash19enable_sm80_to_sm89INS1_16FlashAttnFwdSm80INS1_25CollectiveMainloopFwdSm80ILi8ELi1ELb1EN4cute5tupleIJNS5_1CILi128EEENS7_ILi112EEES8_EEELi128ENS_6half_tEfNS_4arch4Sm80ELb1ELb0ELb0ELb1ELb0ELb0ELb1ELb1EEENS1_21CollectiveEpilogueFwdINS6_IJS8_S8_S9_EEENS6_IJNS7_ILi1EEESH_SH_EEESB_SD_Li256ELb1ELb1ELb1ELb0EEENS1_36VarlenDynamicPersistentTileSchedulerILi128ELi112ELi256ELi256ELb1ELb1ELb0ELb1ELb1ELb1EEEEEEEEEvNT_6ParamsE)
        /*0014*/ 	.short	0x0160
        /*0016*/ 	.short	0x0438


	//----- nvinfo : EIATTR_CBANK_PARAM_SIZE
	.align		4
.L_332:
        /*0018*/ 	.byte	0x03, 0x19
        /*001a*/ 	.short	0x0438


	//----- nvinfo : EIATTR_KPARAM_INFO
	.align		4
        /*001c*/ 	.byte	0x04, 0x17
        /*001e*/ 	.short	(.L_334 - .L_333)
.L_333:
        /*0020*/ 	.word	0x00000000
        /*0024*/ 	.short	0x0000
        /*0026*/ 	.short	0x0000
        /*0028*/ 	.byte	0x00, 0xf0, 0xe1, 0x10


	//----- nvinfo : EIATTR_MAXREG_COUNT
	.align		4
.L_334:
        /*002c*/ 	.byte	0x03, 0x1b
        /*002e*/ 	.short	0x00ff


	//----- nvinfo : EIATTR_NUM_BARRIERS
	.align		4
        /*0030*/ 	.byte	0x02, 0x4c
        /*0032*/ 	.byte	0x06
	.zero		1


	//----- nvinfo : EIATTR_ANNOTATIONS
	.align		4
        /*0034*/ 	.byte	0x04, 0x55
        /*0036*/ 	.short	(.L_336 - .L_335)


	//   ....[0]....
.L_335:
        /* <DEDUP_REMOVED lines=84> */


	//----- nvinfo : EIATTR_MERCURY_ISA_VERSION
	.align		4
.L_336:
        /*0560*/ 	.byte	0x03, 0x5f
        /*0562*/ 	.short	0x0000


	//----- nvinfo : EIATTR_INT_WARP_WIDE_INSTR_OFFSETS
	.align		4
        /*0564*/ 	.byte	0x04, 0x31
        /*0566*/ 	.short	(.L_338 - .L_337)


	//   ....[0]....
.L_337:
        /*0568*/ 	.word	0x0000dbb0


	//   ....[1]....
        /*056c*/ 	.word	0x0000dc30


	//----- nvinfo : EIATTR_COOP_GROUP_MASK_REGIDS
	.align		4
.L_338:
        /*0570*/ 	.byte	0x04, 0x29
        /*0572*/ 	.short	(.L_340 - .L_339)


	//   ....[0]....
.L_339:
        /*0574*/ 	.word	0xffffffff


	//   ....[1]....
        /*0578*/ 	.word	0xffffffff


	//   ....[2]....
        /*057c*/ 	.word	0xffffffff


	//   ....[3]....
        /*0580*/ 	.word	0xffffffff


	//   ....[4]....
        /*0584*/ 	.word	0xffffffff


	//   ....[5]....
        /*0588*/ 	.word	0xffffffff


	//   ....[6]....
        /*058c*/ 	.word	0xffffffff


	//   ....[7]....
        /*0590*/ 	.word	0xffffffff


	//   ....[8]....
        /*0594*/ 	.word	0xffffffff


	//   ....[9]....
        /*0598*/ 	.word	0xffffffff


	//   ....[10]....
        /*059c*/ 	.word	0xffffffff


	//   ....[11]....
        /*05a0*/ 	.word	0xffffffff


	//   ....[12]....
        /*05a4*/ 	.word	0xffffffff


	//   ....[13]....
        /*05a8*/ 	.word	0xffffffff


	//   ....[14]....
        /*05ac*/ 	.word	0xffffffff


	//   ....[15]....
        /*05b0*/ 	.word	0xffffffff


	//   ....[16]....
        /*05b4*/ 	.word	0xffffffff


	//   ....[17]....
        /*05b8*/ 	.word	0xffffffff


	//   ....[18]....
        /*05bc*/ 	.word	0xffffffff


	//   ....[19]....
        /*05c0*/ 	.word	0xffffffff


	//   ....[20]....
        /*05c4*/ 	.word	0xffffffff


	//   ....[21]....
        /*05c8*/ 	.word	0xffffffff


	//   ....[22]....
        /*05cc*/ 	.word	0xffffffff


	//   ....[23]....
        /*05d0*/ 	.word	0xffffffff


	//   ....[24]....
        /*05d4*/ 	.word	0xffffffff


	//   ....[25]....
        /*05d8*/ 	.word	0xffffffff


	//   ....[26]....
        /*05dc*/ 	.word	0xffffffff


	//   ....[27]....
        /*05e0*/ 	.word	0xffffffff


	//   ....[28]....
        /*05e4*/ 	.word	0xffffffff


	//   ....[29]....
        /*05e8*/ 	.word	0xffffffff


	//   ....[30]....
        /*05ec*/ 	.word	0xffffffff


	//   ....[31]....
        /*05f0*/ 	.word	0xffffffff


	//   ....[32]....
        /*05f4*/ 	.word	0xffffffff


	//   ....[33]....
        /*05f8*/ 	.word	0xffffffff


	//   ....[34]....
        /*05fc*/ 	.word	0xffffffff


	//   ....[35]....
        /*0600*/ 	.word	0xffffffff


	//   ....[36]....
        /*0604*/ 	.word	0xffffffff


	//   ....[37]....
        /*0608*/ 	.word	0xffffffff


	//   ....[38]....
        /*060c*/ 	.word	0xffffffff


	//   ....[39]....
        /*0610*/ 	.word	0xffffffff


	//   ....[40]....
        /*0614*/ 	.word	0xffffffff


	//   ....[41]....
        /*0618*/ 	.word	0xffffffff


	//   ....[42]....
        /*061c*/ 	.word	0xffffffff


	//   ....[43]....
        /*0620*/ 	.word	0xffffffff


	//   ....[44]....
        /*0624*/ 	.word	0xffffffff


	//   ....[45]....
        /*0628*/ 	.word	0xffffffff


	//   ....[46]....
        /*062c*/ 	.word	0xffffffff


	//   ....[47]....
        /*0630*/ 	.word	0xffffffff


	//   ....[48]....
        /*0634*/ 	.word	0xffffffff


	//   ....[49]....
        /*0638*/ 	.word	0xffffffff


	//   ....[50]....
        /*063c*/ 	.word	0xffffffff


	//   ....[51]....
        /*0640*/ 	.word	0xffffffff


	//   ....[52]....
        /*0644*/ 	.word	0xffffffff


	//   ....[53]....
        /*0648*/ 	.word	0xffffffff


	//   ....[54]....
        /*064c*/ 	.word	0xffffffff


	//   ....[55]....
        /*0650*/ 	.word	0xffffffff


	//   ....[56]....
        /*0654*/ 	.word	0xffffffff


	//   ....[57]....
        /*0658*/ 	.word	0xffffffff


	//   ....[58]....
        /*065c*/ 	.word	0xffffffff


	//   ....[59]....
        /*0660*/ 	.word	0xffffffff


	//   ....[60]....
        /*0664*/ 	.word	0xffffffff


	//   ....[61]....
        /*0668*/ 	.word	0xffffffff


	//   ....[62]....
        /*066c*/ 	.word	0xffffffff


	//   ....[63]....
        /*0670*/ 	.word	0xffffffff


	//   ....[64]....
        /*0674*/ 	.word	0xffffffff


	//   ....[65]....
        /*0678*/ 	.word	0xffffffff


	//   ....[66]....
        /*067c*/ 	.word	0xffffffff


	//   ....[67]....
        /*0680*/ 	.word	0xffffffff


	//   ....[68]....
        /*0684*/ 	.word	0xffffffff


	//   ....[69]....
        /*0688*/ 	.word	0xffffffff


	//   ....[70]....
        /*068c*/ 	.word	0xffffffff


	//   ....[71]....
        /*0690*/ 	.word	0xffffffff


	//   ....[72]....
        /*0694*/ 	.word	0xffffffff


	//   ....[73]....
        /*0698*/ 	.word	0xffffffff


	//   ....[74]....
        /*069c*/ 	.word	0xffffffff


	//   ....[75]....
        /*06a0*/ 	.word	0xffffffff


	//   ....[76]....
        /*06a4*/ 	.word	0xffffffff


	//   ....[77]....
        /*06a8*/ 	.word	0xffffffff


	//   ....[78]....
        /*06ac*/ 	.word	0xffffffff


	//   ....[79]....
        /*06b0*/ 	.word	0xffffffff


	//   ....[80]....
        /*06b4*/ 	.word	0xffffffff


	//   ....[81]....
        /*06b8*/ 	.word	0xffffffff


	//   ....[82]....
        /*06bc*/ 	.word	0xffffffff


	//   ....[83]....
        /*06c0*/ 	.word	0xffffffff


	//   ....[84]....
        /*06c4*/ 	.word	0xffffffff


	//   ....[85]....
        /*06c8*/ 	.word	0xffffffff


	//   ....[86]....
        /*06cc*/ 	.word	0xffffffff


	//   ....[87]....
        /*06d0*/ 	.word	0xffffffff


	//   ....[88]....
        /*06d4*/ 	.word	0xffffffff


	//   ....[89]....
        /*06d8*/ 	.word	0xffffffff


	//   ....[90]....
        /*06dc*/ 	.word	0xffffffff


	//   ....[91]....
        /*06e0*/ 	.word	0xffffffff


	//   ....[92]....
        /*06e4*/ 	.word	0xffffffff


	//   ....[93]....
        /*06e8*/ 	.word	0xffffffff


	//   ....[94]....
        /*06ec*/ 	.word	0xffffffff


	//   ....[95]....
        /*06f0*/ 	.word	0xffffffff


	//   ....[96]....
        /*06f4*/ 	.word	0xffffffff


	//   ....[97]....
        /*06f8*/ 	.word	0xffffffff


	//   ....[98]....
        /*06fc*/ 	.word	0xffffffff


	//   ....[99]....
        /*0700*/ 	.word	0xffffffff


	//   ....[100]....
        /*0704*/ 	.word	0xffffffff


	//   ....[101]....
        /*0708*/ 	.word	0xffffffff


	//   ....[102]....
        /*070c*/ 	.word	0xffffffff


	//   ....[103]....
        /*0710*/ 	.word	0xffffffff


	//   ....[104]....
        /*0714*/ 	.word	0xffffffff


	//   ....[105]....
        /*0718*/ 	.word	0xffffffff


	//   ....[106]....
        /*071c*/ 	.word	0xffffffff


	//   ....[107]....
        /*0720*/ 	.word	0xffffffff


	//   ....[108]....
        /*0724*/ 	.word	0xffffffff


	//   ....[109]....
        /*0728*/ 	.word	0xffffffff


	//   ....[110]....
        /*072c*/ 	.word	0xffffffff


	//   ....[111]....
        /*0730*/ 	.word	0xffffffff


	//   ....[112]....
        /*0734*/ 	.word	0xffffffff


	//   ....[113]....
        /*0738*/ 	.word	0xffffffff


	//   ....[114]....
        /*073c*/ 	.word	0xffffffff


	//   ....[115]....
        /*0740*/ 	.word	0xffffffff


	//   ....[116]....
        /*0744*/ 	.word	0xffffffff


	//   ....[117]....
        /*0748*/ 	.word	0xffffffff


	//   ....[118]....
        /*074c*/ 	.word	0xffffffff


	//   ....[119]....
        /*0750*/ 	.word	0xffffffff


	//   ....[120]....
        /*0754*/ 	.word	0xffffffff


	//   ....[121]....
        /*0758*/ 	.word	0xffffffff


	//   ....[122]....
        /*075c*/ 	.word	0xffffffff


	//   ....[123]....
        /*0760*/ 	.word	0xffffffff


	//   ....[124]....
        /*0764*/ 	.word	0xffffffff


	//   ....[125]....
        /*0768*/ 	.word	0xffffffff


	//   ....[126]....
        /*076c*/ 	.word	0xffffffff


	//   ....[127]....
        /*0770*/ 	.word	0xffffffff


	//   ....[128]....
        /*0774*/ 	.word	0xffffffff


	//   ....[129]....
        /*0778*/ 	.word	0xffffffff


	//   ....[130]....
        /*077c*/ 	.word	0xffffffff


	//   ....[131]....
        /*0780*/ 	.word	0xffffffff


	//   ....[132]....
        /*0784*/ 	.word	0xffffffff


	//   ....[133]....
        /*0788*/ 	.word	0xffffffff


	//   ....[134]....
        /*078c*/ 	.word	0xffffffff


	//   ....[135]....
        /*0790*/ 	.word	0xffffffff


	//   ....[136]....
        /*0794*/ 	.word	0xffffffff


	//   ....[137]....
        /*0798*/ 	.word	0xffffffff


	//   ....[138]....
        /*079c*/ 	.word	0xffffffff


	//----- nvinfo : EIATTR_COOP_GROUP_INSTR_OFFSETS
	.align		4
.L_340:
        /*07a0*/ 	.byte	0x04, 0x28
        /*07a2*/ 	.short	(.L_342 - .L_341)


	//   ....[0]....
.L_341:
        /*07a4*/ 	.word	0x00000050


	//   ....[1]....
        /*07a8*/ 	.word	0x00000200


	//   ....[2]....
        /*07ac*/ 	.word	0x00000230


	//   ....[3]....
        /*07b0*/ 	.word	0x00000260


	//   ....[4]....
        /*07b4*/ 	.word	0x00000290


	//   ....[5]....
        /*07b8*/ 	.word	0x000002c0


	//   ....[6]....
        /*07bc*/ 	.word	0x000002f0


	//   ....[7]....
        /*07c0*/ 	.word	0x00000450


	//   ....[8]....
        /*07c4*/ 	.word	0x00000490


	//   ....[9]....
        /*07c8*/ 	.word	0x000004c0


	//   ....[10]....
        /*07cc*/ 	.word	0x000004f0


	//   ....[11]....
        /*07d0*/ 	.word	0x00000520


	//   ....[12]....
        /*07d4*/ 	.word	0x00000550


	//   ....[13]....
        /*07d8*/ 	.word	0x000005e0


	//   ....[14]....
        /*07dc*/ 	.word	0x00000630


	//   ....[15]....
        /*07e0*/ 	.word	0x00000650


	//   ....[16]....
        /*07e4*/ 	.word	0x000006b0


	//   ....[17]....
        /*07e8*/ 	.word	0x00002600


	//   ....[18]....
        /*07ec*/ 	.word	0x00002640


	//   ....[19]....
        /*07f0*/ 	.word	0x00002660


	//   ....[20]....
        /*07f4*/ 	.word	0x000026f0


	//   ....[21]....
        /*07f8*/ 	.word	0x00002860


	//   ....[22]....
        /*07fc*/ 	.word	0x00002880


	//   ....[23]....
        /*0800*/ 	.word	0x000028a0


	//   ....[24]....
        /*0804*/ 	.word	0x000028c0


	//   ....[25]....
        /*0808*/ 	.word	0x00004200


	//   ....[26]....
        /*080c*/ 	.word	0x00004210


	//   ....[27]....
        /*0810*/ 	.word	0x00004c90


	//   ....[28]....
        /*0814*/ 	.word	0x00004d50


	//   ....[29]....
        /*0818*/ 	.word	0x00004d60


	//   ....[30]....
        /*081c*/ 	.word	0x00004d90


	//   ....[31]....
        /*0820*/ 	.word	0x00007a00


	//   ....[32]....
        /*0824*/ 	.word	0x00007a30


	//   ....[33]....
        /*0828*/ 	.word	0x00008450


	//   ....[34]....
        /*082c*/ 	.word	0x00008550


	//   ....[35]....
        /*0830*/ 	.word	0x00008570


	//   ....[36]....
        /*0834*/ 	.word	0x000085d0


	//   ....[37]....
        /*0838*/ 	.word	0x0000b940


	//   ....[38]....
        /*083c*/ 	.word	0x0000b960


	//   ....[39]....
        /*0840*/ 	.word	0x0000b980


	//   ....[40]....
        /*0844*/ 	.word	0x0000b9a0


	//   ....[41]....
        /*0848*/ 	.word	0x0000d560


	//   ....[42]....
        /*084c*/ 	.word	0x0000d5b0


	//   ....[43]....
        /*0850*/ 	.word	0x0000d5d0


	//   ....[44]....
        /*0854*/ 	.word	0x0000d5f0


	//   ....[45]....
        /*0858*/ 	.word	0x0000e6b0


	//   ....[46]....
        /*085c*/ 	.word	0x0000e6c0


	//   ....[47]....
        /*0860*/ 	.word	0x0000e6e0


	//   ....[48]....
        /*0864*/ 	.word	0x0000e700


	//   ....[49]....
        /*0868*/ 	.word	0x0000eac0


	//   ....[50]....
        /*086c*/ 	.word	0x0000eae0


	//   ....[51]....
        /*0870*/ 	.word	0x0000ebe0


	//   ....[52]....
        /*0874*/ 	.word	0x0000ebf0


	//   ....[53]....
        /*0878*/ 	.word	0x0000ed00


	//   ....[54]....
        /*087c*/ 	.word	0x0000ed20


	//   ....[55]....
        /*0880*/ 	.word	0x0000ee30


	//   ....[56]....
        /*0884*/ 	.word	0x0000ee40


	//   ....[57]....
        /*0888*/ 	.word	0x0000f150


	//   ....[58]....
        /*088c*/ 	.word	0x0000f170


	//   ....[59]....
        /*0890*/ 	.word	0x0000f7c0


	//   ....[60]....
        /*0894*/ 	.word	0x0000f7d0


	//   ....[61]....
        /*0898*/ 	.word	0x00010420


	//   ....[62]....
        /*089c*/ 	.word	0x00010440


	//   ....[63]....
        /*08a0*/ 	.word	0x00010550


	//   ....[64]....
        /*08a4*/ 	.word	0x00010560


	//   ....[65]....
        /*08a8*/ 	.word	0x00010670


	//   ....[66]....
        /*08ac*/ 	.word	0x00010690


	//   ....[67]....
        /*08b0*/ 	.word	0x000107a0


	//   ....[68]....
        /*08b4*/ 	.word	0x000107b0


	//   ....[69]....
        /*08b8*/ 	.word	0x00010980


	//   ....[70]....
        /*08bc*/ 	.word	0x000109a0


	//   ....[71]....
        /*08c0*/ 	.word	0x00010ad0


	//   ....[72]....
        /*08c4*/ 	.word	0x00010b10


	//   ....[73]....
        /*08c8*/ 	.word	0x00010b40


	//   ....[74]....
        /*08cc*/ 	.word	0x00010b70


	//   ....[75]....
        /*08d0*/ 	.word	0x00010ba0


	//   ....[76]....
        /*08d4*/ 	.word	0x00010bd0


	//   ....[77]....
        /*08d8*/ 	.word	0x00010d30


	//   ....[78]....
        /*08dc*/ 	.word	0x00010d70


	//   ....[79]....
        /*08e0*/ 	.word	0x00010da0


	//   ....[80]....
        /*08e4*/ 	.word	0x00010dd0


	//   ....[81]....
        /*08e8*/ 	.word	0x00010e00


	//   ....[82]....
        /*08ec*/ 	.word	0x00010e30


	//   ....[83]....
        /*08f0*/ 	.word	0x00010ec0


	//   ....[84]....
        /*08f4*/ 	.word	0x00010f20


	//   ....[85]....
        /*08f8*/ 	.word	0x00010f30


	//   ....[86]....
        /*08fc*/ 	.word	0x00010f90


	//   ....[87]....
        /*0900*/ 	.word	0x00011a00


	//   ....[88]....
        /*0904*/ 	.word	0x00011a60


	//   ....[89]....
        /*0908*/ 	.word	0x00011ab0


	//   ....[90]....
        /*090c*/ 	.word	0x00011b00


	//   ....[91]....
        /*0910*/ 	.word	0x00011b50


	//   ....[92]....
        /*0914*/ 	.word	0x00011bc0


	//   ....[93]....
        /*0918*/ 	.word	0x00011c00


	//   ....[94]....
        /*091c*/ 	.word	0x00011c70


	//   ....[95]....
        /*0920*/ 	.word	0x00011ce0


	//   ....[96]....
        /*0924*/ 	.word	0x00011d40


	//   ....[97]....
        /*0928*/ 	.word	0x00011da0


	//   ....[98]....
        /*092c*/ 	.word	0x00011e00


	//   ....[99]....
        /*0930*/ 	.word	0x00011e50


	//   ....[100]....
        /*0934*/ 	.word	0x00011eb0


	//   ....[101]....
        /*0938*/ 	.word	0x00011f20


	//   ....[102]....
        /*093c*/ 	.word	0x00011f90


	//   ....[103]....
        /*0940*/ 	.word	0x00011ff0


	//   ....[104]....
        /*0944*/ 	.word	0x00012050


	//   ....[105]....
        /*0948*/ 	.word	0x000120b0


	//   ....[106]....
        /*094c*/ 	.word	0x00012120


	//   ....[107]....
        /*0950*/ 	.word	0x00012180


	//   ....[108]....
        /*0954*/ 	.word	0x000121e0


	//   ....[109]....
        /*0958*/ 	.word	0x00012240


	//   ....[110]....
        /*095c*/ 	.word	0x000122b0


	//   ....[111]....
        /*0960*/ 	.word	0x00012310


	//   ....[112]....
        /*0964*/ 	.word	0x00012370


	//   ....[113]....
        /*0968*/ 	.word	0x000123d0


	//   ....[114]....
        /*096c*/ 	.word	0x00012440


	//   ....[115]....
        /*0970*/ 	.word	0x000124a0


	//   ....[116]....
        /*0974*/ 	.word	0x00012500


	//   ....[117]....
        /*0978*/ 	.word	0x00012560


	//   ....[118]....
        /*097c*/ 	.word	0x000125d0


	//   ....[119]....
        /*0980*/ 	.word	0x00012630


	//   ....[120]....
        /*0984*/ 	.word	0x00012690


	//   ....[121]....
        /*0988*/ 	.word	0x000126f0


	//   ....[122]....
        /*098c*/ 	.word	0x00012760


	//   ....[123]....
        /*0990*/ 	.word	0x000127b0


	//   ....[124]....
        /*0994*/ 	.word	0x000127f0


	//   ....[125]....
        /*0998*/ 	.word	0x00012840


	//   ....[126]....
        /*099c*/ 	.word	0x00012890


	//   ....[127]....
        /*09a0*/ 	.word	0x000128e0


	//   ....[128]....
        /*09a4*/ 	.word	0x00012950


	//   ....[129]....
        /*09a8*/ 	.word	0x00012990


	//   ....[130]....
        /*09ac*/ 	.word	0x000129e0


	//   ....[131]....
        /*09b0*/ 	.word	0x00012a30


	//   ....[132]....
        /*09b4*/ 	.word	0x00012a80


	//   ....[133]....
        /*09b8*/ 	.word	0x00012ad0


	//   ....[134]....
        /*09bc*/ 	.word	0x00012b40


	//   ....[135]....
        /*09c0*/ 	.word	0x00012b80


	//   ....[136]....
        /*09c4*/ 	.word	0x00012bf0


	//   ....[137]....
        /*09c8*/ 	.word	0x00012c50


	//   ....[138]....
        /*09cc*/ 	.word	0x00012cb0


	//----- nvinfo : EIATTR_EXIT_INSTR_OFFSETS
	.align		4
.L_342:
        /*09d0*/ 	.byte	0x04, 0x1c
        /*09d2*/ 	.short	(.L_344 - .L_343)


	//   ....[0]....
.L_343:
        /*09d4*/ 	.word	0x000010d0


	//   ....[1]....
        /*09d8*/ 	.word	0x000119c0


	//----- nvinfo : EIATTR_MAX_THREADS
	.align		4
.L_344:
        /*09dc*/ 	.byte	0x04, 0x05
        /*09de*/ 	.short	(.L_346 - .L_345)
.L_345:
        /*09e0*/ 	.word	0x00000100
        /*09e4*/ 	.word	0x00000001
        /*09e8*/ 	.word	0x00000001


	//----- nvinfo : EIATTR_CRS_STACK_SIZE
	.align		4
.L_346:
        /*09ec*/ 	.byte	0x04, 0x1e
        /*09ee*/ 	.short	(.L_348 - .L_347)
.L_347:
        /*09f0*/ 	.word	0x00000000
.L_348:


//--------------------- .nv.info._ZN7cutlass13device_kernelIN5flash19enable_sm80_to_sm89INS1_16FlashAttnFwdSm80INS1_25CollectiveMainloopFwdSm80ILi8ELi1ELb1EN4cute5tupleIJNS5_1CILi128EEENS7_ILi112EEES8_EEELi128ENS_6half_tEfNS_4arch4Sm80ELb1ELb0ELb0ELb1ELb0ELb1ELb1ELb1EEENS1_21CollectiveEpilogueFwdINS6_IJS8_S8_S9_EEENS6_IJNS7_ILi1EEESH_SH_EEESB_SD_Li256ELb1ELb1ELb1ELb0EEENS1_36VarlenDynamicPersistentTileSchedulerILi128ELi112ELi256ELi256ELb1ELb1ELb0ELb1ELb1ELb1EEEEEEEEEvNT_6ParamsE --------------------------
	.section	.nv.info._ZN7cutlass13device_kernelIN5flash19enable_sm80_to_sm89INS1_16FlashAttnFwdSm80INS1_25CollectiveMainloopFwdSm80ILi8ELi1ELb1EN4cute5tupleIJNS5_1CILi128EEENS7_ILi112EEES8_EEELi128ENS_6half_tEfNS_4arch4Sm80ELb1ELb0ELb0ELb1ELb0ELb1ELb1ELb1EEENS1_21CollectiveEpilogueFwdINS6_IJS8_S8_S9_EEENS6_IJNS7_ILi1EEESH_SH_EEESB_SD_Li256ELb1ELb1ELb1ELb0EEENS1_36VarlenDynamicPersistentTileSchedulerILi128ELi112ELi256ELi256ELb1ELb1ELb0ELb1ELb1ELb1EEEEEEEEEvNT_6ParamsE,"",@"SHT_CUDA_INFO"
	.sectionflags	@""
	.align	4


	//----- nvinfo : EIATTR_CUDA_API_VERSION
	.align		4
        /*0000*/ 	.byte	0x04, 0x37
        /*0002*/ 	.short	(.L_350 - .L_349)
.L_349:
        /*0004*/ 	.word	0x00000082


	//----- nvinfo : EIATTR_SW2861232_WAR
	.align		4
.L_350:
        /*0008*/ 	.byte	0x01, 0x35
	.zero		2


	//----- nvinfo : EIATTR_PARAM_CBANK
	.align		4
        /*000c*/ 	.byte	0x04, 0x0a
        /*000e*/ 	.short	(.L_352 - .L_351)
	.align		4
.L_351:
        /*0010*/ 	.word	index@(.nv.constant0._ZN7cutlass13device_kernelIN5flash19enable_sm80_to_sm89INS1_16FlashAttnFwdSm80INS1_25CollectiveMainloopFwdSm80ILi8ELi1ELb1EN4cute5tupleIJNS5_1CILi128EEENS7_ILi112EEES8_EEELi128ENS_6half_tEfNS_4arch4Sm80ELb1ELb0ELb0ELb1ELb0ELb1ELb1ELb1EEENS1_21CollectiveEpilogueFwdINS6_IJS8_S8_S9_EEENS6_IJNS7_ILi1EEESH_SH_EEESB_SD_Li256ELb1ELb1ELb1ELb0EEENS1_36VarlenDynamicPersistentTileSchedulerILi128ELi112ELi256ELi256ELb1ELb1ELb0ELb1ELb1ELb1EEEEEEEEEvNT_6ParamsE)
        /*0014*/ 	.short	0x0160
        /*0016*/ 	.short	0x0438


	//----- nvinfo : EIATTR_CBANK_PARAM_SIZE
	.align		4
.L_352:
        /*0018*/ 	.byte	0x03, 0x19
        /*001a*/ 	.short	0x0438


	//----- nvinfo : EIATTR_KPARAM_INFO
	.align		4
        /*001c*/ 	.byte	0x04, 0x17
        /*001e*/ 	.short	(.L_354 - .L_353)
.L_353:
        /*0020*/ 	.word	0x00000000
        /*0024*/ 	.short	0x0000
        /*0026*/ 	.short	0x0000
        /*0028*/ 	.byte	0x00, 0xf0, 0xe1, 0x10


	//----- nvinfo : EIATTR_MAXREG_COUNT
	.align		4
.L_354:
        /*002c*/ 	.byte	0x03, 0x1b
        /*002e*/ 	.short	0x00ff


	//----- nvinfo : EIATTR_NUM_BARRIERS
	.align		4
        /*0030*/ 	.byte	0x02, 0x4c
        /*0032*/ 	.byte	0x06
	.zero		1


	//----- nvinfo : EIATTR_ANNOTATIONS
	.align		4
        /*0034*/ 	.byte	0x04, 0x55
        /*0036*/ 	.short	(.L_356 - .L_355)


	//   ....[0]....
.L_355:
        /* <DEDUP_REMOVED lines=71> */


	//----- nvinfo : EIATTR_MERCURY_ISA_VERSION
	.align		4
.L_356:
        /*0490*/ 	.byte	0x03, 0x5f
        /*0492*/ 	.short	0x0000


	//----- nvinfo : EIATTR_INT_WARP_WIDE_INSTR_OFFSETS
	.align		4
        /*0494*/ 	.byte	0x04, 0x31
        /*0496*/ 	.short	(.L_358 - .L_357)


	//   ....[0]....
.L_357:
        /*0498*/ 	.word	0x0001a090


	//   ....[1]....
        /*049c*/ 	.word	0x0001a110


	//----- nvinfo : EIATTR_COOP_GROUP_MASK_REGIDS
	.align		4
.L_358:
        /*04a0*/ 	.byte	0x04, 0x29
        /*04a2*/ 	.short	(.L_360 - .L_359)


	//   ....[0]....
.L_359:
        /*04a4*/ 	.word	0xffffffff


	//   ....[1]....
        /*04a8*/ 	.word	0xffffffff


	//   ....[2]....
        /*04ac*/ 	.word	0xffffffff


	//   ....[3]....
        /*04b0*/ 	.word	0xffffffff


	//   ....[4]....
        /*04b4*/ 	.word	0xffffffff


	//   ....[5]....
        /*04b8*/ 	.word	0xffffffff


	//   ....[6]....
        /*04bc*/ 	.word	0xffffffff


	//   ....[7]....
        /*04c0*/ 	.word	0xffffffff


	//   ....[8]....
        /*04c4*/ 	.word	0xffffffff


	//   ....[9]....
        /*04c8*/ 	.word	0xffffffff


	//   ....[10]....
        /*04cc*/ 	.word	0xffffffff


	//   ....[11]....
        /*04d0*/ 	.word	0xffffffff


	//   ....[12]....
        /*04d4*/ 	.word	0xffffffff


	//   ....[13]....
        /*04d8*/ 	.word	0xffffffff


	//   ....[14]....
        /*04dc*/ 	.word	0xffffffff


	//   ....[15]....
        /*04e0*/ 	.word	0xffffffff


	//   ....[16]....
        /*04e4*/ 	.word	0xffffffff


	//   ....[17]....
        /*04e8*/ 	.word	0xffffffff


	//   ....[18]....
        /*04ec*/ 	.word	0xffffffff


	//   ....[19]....
        /*04f0*/ 	.word	0xffffffff


	//   ....[20]....
        /*04f4*/ 	.word	0xffffffff


	//   ....[21]....
        /*04f8*/ 	.word	0xffffffff


	//   ....[22]....
        /*04fc*/ 	.word	0xffffffff


	//   ....[23]....
        /*0500*/ 	.word	0xffffffff


	//   ....[24]....
        /*0504*/ 	.word	0xffffffff


	//   ....[25]....
        /*0508*/ 	.word	0xffffffff


	//   ....[26]....
        /*050c*/ 	.word	0xffffffff


	//   ....[27]....
        /*0510*/ 	.word	0xffffffff


	//   ....[28]....
        /*0514*/ 	.word	0xffffffff


	//   ....[29]....
        /*0518*/ 	.word	0xffffffff


	//   ....[30]....
        /*051c*/ 	.word	0xffffffff


	//   ....[31]....
        /*0520*/ 	.word	0xffffffff


	//   ....[32]....
        /*0524*/ 	.word	0xffffffff


	//   ....[33]....
        /*0528*/ 	.word	0xffffffff


	//   ....[34]....
        /*052c*/ 	.word	0xffffffff


	//   ....[35]....
        /*0530*/ 	.word	0xffffffff


	//   ....[36]....
        /*0534*/ 	.word	0xffffffff


	//   ....[37]....
        /*0538*/ 	.word	0xffffffff


	//   ....[38]....
        /*053c*/ 	.word	0xffffffff


	//   ....[39]....
        /*0540*/ 	.word	0xffffffff


	//   ....[40]....
        /*0544*/ 	.word	0xffffffff


	//   ....[41]....
        /*0548*/ 	.word	0xffffffff


	//   ....[42]....
        /*054c*/ 	.word	0xffffffff


	//   ....[43]....
        /*0550*/ 	.word	0xffffffff


	//   ....[44]....
        /*0554*/ 	.word	0xffffffff


	//   ....[45]....
        /*0558*/ 	.word	0xffffffff


	//   ....[46]....
        /*055c*/ 	.word	0xffffffff


	//   ....[47]....
        /*0560*/ 	.word	0xffffffff


	//   ....[48]....
        /*0564*/ 	.word	0xffffffff


	//   ....[49]....
        /*0568*/ 	.word	0xffffffff


	//   ....[50]....
        /*056c*/ 	.word	0xffffffff


	//   ....[51]....
        /*0570*/ 	.word	0xffffffff


	//   ....[52]....
        /*0574*/ 	.word	0xffffffff


	//   ....[53]....
        /*0578*/ 	.word	0xffffffff


	//   ....[54]....
        /*057c*/ 	.word	0xffffffff


	//   ....[55]....
        /*0580*/ 	.word	0xffffffff


	//   ....[56]....
        /*0584*/ 	.word	0xffffffff


	//   ....[57]....
        /*0588*/ 	.word	0xffffffff


	//   ....[58]....
        /*058c*/ 	.word	0xffffffff


	//   ....[59]....
        /*0590*/ 	.word	0xffffffff


	//   ....[60]....
        /*0594*/ 	.word	0xffffffff


	//   ....[61]....
        /*0598*/ 	.word	0xffffffff


	//   ....[62]....
        /*059c*/ 	.word	0xffffffff


	//   ....[63]....
        /*05a0*/ 	.word	0xffffffff


	//   ....[64]....
        /*05a4*/ 	.word	0xffffffff


	//   ....[65]....
        /*05a8*/ 	.word	0xffffffff


	//   ....[66]....
        /*05ac*/ 	.word	0xffffffff


	//   ....[67]....
        /*05b0*/ 	.word	0xffffffff


	//   ....[68]....
        /*05b4*/ 	.word	0xffffffff


	//   ....[69]....
        /*05b8*/ 	.word	0xffffffff


	//   ....[70]....
        /*05bc*/ 	.word	0xffffffff


	//   ....[71]....
        /*05c0*/ 	.word	0xffffffff


	//   ....[72]....
        /*05c4*/ 	.word	0xffffffff


	//   ....[73]....
        /*05c8*/ 	.word	0xffffffff


	//   ....[74]....
        /*05cc*/ 	.word	0xffffffff


	//   ....[75]....
        /*05d0*/ 	.word	0xffffffff


	//   ....[76]....
        /*05d4*/ 	.word	0xffffffff


	//   ....[77]....
        /*05d8*/ 	.word	0xffffffff


	//   ....[78]....
        /*05dc*/ 	.word	0xffffffff


	//   ....[79]....
        /*05e0*/ 	.word	0xffffffff


	//   ....[80]....
        /*05e4*/ 	.word	0xffffffff


	//   ....[81]....
        /*05e8*/ 	.word	0xffffffff


	//   ....[82]....
        /*05ec*/ 	.word	0xffffffff


	//   ....[83]....
        /*05f0*/ 	.word	0xffffffff


	//   ....[84]....
        /*05f4*/ 	.word	0xffffffff


	//   ....[85]....
        /*05f8*/ 	.word	0xffffffff


	//   ....[86]....
        /*05fc*/ 	.word	0xffffffff


	//   ....[87]....
        /*0600*/ 	.word	0xffffffff


	//   ....[88]....
        /*0604*/ 	.word	0xffffffff


	//   ....[89]....
        /*0608*/ 	.word	0xffffffff


	//   ....[90]....
        /*060c*/ 	.word	0xffffffff


	//   ....[91]....
        /*0610*/ 	.word	0xffffffff


	//   ....[92]....
        /*0614*/ 	.word	0xffffffff


	//   ....[93]....
        /*0618*/ 	.word	0xffffffff


	//   ....[94]....
        /*061c*/ 	.word	0xffffffff


	//   ....[95]....
        /*0620*/ 	.word	0xffffffff


	//   ....[96]....
        /*0624*/ 	.word	0xffffffff


	//   ....[97]....
        /*0628*/ 	.word	0xffffffff


	//   ....[98]....
        /*062c*/ 	.word	0xffffffff


	//   ....[99]....
        /*0630*/ 	.word	0xffffffff


	//   ....[100]....
        /*0634*/ 	.word	0xffffffff


	//   ....[101]....
        /*0638*/ 	.word	0xffffffff


	//   ....[102]....
        /*063c*/ 	.word	0xffffffff


	//   ....[103]....
        /*0640*/ 	.word	0xffffffff


	//   ....[104]....
        /*0644*/ 	.word	0xffffffff


	//   ....[105]....
        /*0648*/ 	.word	0xffffffff


	//   ....[106]....
        /*064c*/ 	.word	0xffffffff


	//   ....[107]....
        /*0650*/ 	.word	0xffffffff


	//   ....[108]....
        /*0654*/ 	.word	0xffffffff


	//   ....[109]....
        /*0658*/ 	.word	0xffffffff


	//   ....[110]....
        /*065c*/ 	.word	0xffffffff


	//   ....[111]....
        /*0660*/ 	.word	0xffffffff


	//   ....[112]....
        /*0664*/ 	.word	0xffffffff


	//   ....[113]....
        /*0668*/ 	.word	0xffffffff


	//   ....[114]....
        /*066c*/ 	.word	0xffffffff


	//   ....[115]....
        /*0670*/ 	.word	0xffffffff


	//   ....[116]....
        /*0674*/ 	.word	0xffffffff


	//   ....[117]....
        /*0678*/ 	.word	0xffffffff


	//   ....[118]....
        /*067c*/ 	.word	0xffffffff


	//   ....[119]....
        /*0680*/ 	.word	0xffffffff


	//   ....[120]....
        /*0684*/ 	.word	0xffffffff


	//   ....[121]....
        /*0688*/ 	.word	0xffffffff


	//   ....[122]....
        /*068c*/ 	.word	0xffffffff


	//   ....[123]....
        /*0690*/ 	.word	0xffffffff


	//   ....[124]....
        /*0694*/ 	.word	0xffffffff


	//   ....[125]....
        /*0698*/ 	.word	0xffffffff


	//   ....[126]....
        /*069c*/ 	.word	0xffffffff


	//   ....[127]....
        /*06a0*/ 	.word	0xffffffff


	//   ....[128]....
        /*06a4*/ 	.word	0xffffffff


	//   ....[129]....
        /*06a8*/ 	.word	0xffffffff


	//   ....[130]....
        /*06ac*/ 	.word	0xffffffff


	//   ....[131]....
        /*06b0*/ 	.word	0xffffffff


	//   ....[132]....
        /*06b4*/ 	.word	0xffffffff


	//   ....[133]....
        /*06b8*/ 	.word	0xffffffff


	//   ....[134]....
        /*06bc*/ 	.word	0xffffffff


	//   ....[135]....
        /*06c0*/ 	.word	0xffffffff


	//   ....[136]....
        /*06c4*/ 	.word	0xffffffff


	//   ....[137]....
        /*06c8*/ 	.word	0xffffffff


	//   ....[138]....
        /*06cc*/ 	.word	0xffffffff


	//   ....[139]....
        /*06d0*/ 	.word	0xffffffff


	//   ....[140]....
        /*06d4*/ 	.word	0xffffffff


	//   ....[141]....
        /*06d8*/ 	.word	0xffffffff


	//   ....[142]....
        /*06dc*/ 	.word	0xffffffff


	//   ....[143]....
        /*06e0*/ 	.word	0xffffffff


	//   ....[144]....
        /*06e4*/ 	.word	0xffffffff


	//   ....[145]....
        /*06e8*/ 	.word	0xffffffff


	//   ....[146]....
        /*06ec*/ 	.word	0xffffffff


	//   ....[147]....
        /*06f0*/ 	.word	0xffffffff


	//   ....[148]....
        /*06f4*/ 	.word	0xffffffff


	//   ....[149]....
        /*06f8*/ 	.word	0xffffffff


	//   ....[150]....
        /*06fc*/ 	.word	0xffffffff


	//   ....[151]....
        /*0700*/ 	.word	0xffffffff


	//   ....[152]....
        /*0704*/ 	.word	0xffffffff


	//   ....[153]....
        /*0708*/ 	.word	0xffffffff


	//   ....[154]....
        /*070c*/ 	.word	0xffffffff


	//   ....[155]....
        /*0710*/ 	.word	0xffffffff


	//   ....[156]....
        /*0714*/ 	.word	0xffffffff


	//   ....[157]....
        /*0718*/ 	.word	0xffffffff


	//   ....[158]....
        /*071c*/ 	.word	0xffffffff


	//   ....[159]....
        /*0720*/ 	.word	0xffffffff


	//   ....[160]....
        /*0724*/ 	.word	0xffffffff


	//   ....[161]....
        /*0728*/ 	.word	0xffffffff


	//   ....[162]....
        /*072c*/ 	.word	0xffffffff


	//   ....[163]....
        /*0730*/ 	.word	0xffffffff


	//   ....[164]....
        /*0734*/ 	.word	0xffffffff


	//   ....[165]....
        /*0738*/ 	.word	0xffffffff


	//   ....[166]....
        /*073c*/ 	.word	0xffffffff


	//   ....[167]....
        /*0740*/ 	.word	0xffffffff


	//   ....[168]....
        /*0744*/ 	.word	0xffffffff


	//   ....[169]....
        /*0748*/ 	.word	0xffffffff


	//   ....[170]....
        /*074c*/ 	.word	0xffffffff


	//----- nvinfo : EIATTR_COOP_GROUP_INSTR_OFFSETS
	.align		4
.L_360:
        /*0750*/ 	.byte	0x04, 0x28
        /*0752*/ 	.short	(.L_362 - .L_361)


	//   ....[0]....
.L_361:
        /*0754*/ 	.word	0x00000050


	//   ....[1]....
        /*0758*/ 	.word	0x00000200


	//   ....[2]....
        /*075c*/ 	.word	0x00000230


	//   ....[3]....
        /*0760*/ 	.word	0x00000260


	//   ....[4]....
        /*0764*/ 	.word	0x00000290


	//   ....[5]....
        /*0768*/ 	.word	0x000002c0


	//   ....[6]....
        /*076c*/ 	.word	0x000002f0


	//   ....[7]....
        /*0770*/ 	.word	0x00000450


	//   ....[8]....
        /*0774*/ 	.word	0x00000490


	//   ....[9]....
        /*0778*/ 	.word	0x000004c0


	//   ....[10]....
        /*077c*/ 	.word	0x000004f0


	//   ....[11]....
        /*0780*/ 	.word	0x00000520


	//   ....[12]....
        /*0784*/ 	.word	0x00000550


	//   ....[13]....
        /*0788*/ 	.word	0x000005e0


	//   ....[14]....
        /*078c*/ 	.word	0x00000630


	//   ....[15]....
        /*0790*/ 	.word	0x00000650


	//   ....[16]....
        /*0794*/ 	.word	0x000006b0


	//   ....[17]....
        /*0798*/ 	.word	0x0000a190


	//   ....[18]....
        /*079c*/ 	.word	0x0000a1b0


	//   ....[19]....
        /*07a0*/ 	.word	0x0000a210


	//   ....[20]....
        /*07a4*/ 	.word	0x0000a230


	//   ....[21]....
        /*07a8*/ 	.word	0x0000a2a0


	//   ....[22]....
        /*07ac*/ 	.word	0x0000a2c0


	//   ....[23]....
        /*07b0*/ 	.word	0x0000a310


	//   ....[24]....
        /*07b4*/ 	.word	0x0000a330


	//   ....[25]....
        /*07b8*/ 	.word	0x0000a800


	//   ....[26]....
        /*07bc*/ 	.word	0x0000a820


	//   ....[27]....
        /*07c0*/ 	.word	0x0000a840


	//   ....[28]....
        /*07c4*/ 	.word	0x0000a850


	//   ....[29]....
        /*07c8*/ 	.word	0x0000aa00


	//   ....[30]....
        /*07cc*/ 	.word	0x0000aac0


	//   ....[31]....
        /*07d0*/ 	.word	0x0000ab00


	//   ....[32]....
        /*07d4*/ 	.word	0x0000ab40


	//   ....[33]....
        /*07d8*/ 	.word	0x0000ad10


	//   ....[34]....
        /*07dc*/ 	.word	0x0000add0


	//   ....[35]....
        /*07e0*/ 	.word	0x0000ae10


	//   ....[36]....
        /*07e4*/ 	.word	0x0000ae50


	//   ....[37]....
        /*07e8*/ 	.word	0x0000b040


	//   ....[38]....
        /*07ec*/ 	.word	0x0000b0c0


	//   ....[39]....
        /*07f0*/ 	.word	0x0000b100


	//   ....[40]....
        /*07f4*/ 	.word	0x0000b140


	//   ....[41]....
        /*07f8*/ 	.word	0x0000cde0


	//   ....[42]....
        /*07fc*/ 	.word	0x0000ce00


	//   ....[43]....
        /*0800*/ 	.word	0x0000ce20


	//   ....[44]....
        /*0804*/ 	.word	0x0000ce30


	//   ....[45]....
        /*0808*/ 	.word	0x0000cf20


	//   ....[46]....
        /*080c*/ 	.word	0x0000cf60


	//   ....[47]....
        /*0810*/ 	.word	0x0000cf70


	//   ....[48]....
        /*0814*/ 	.word	0x0000cf80


	//   ....[49]....
        /*0818*/ 	.word	0x0000d140


	//   ....[50]....
        /*081c*/ 	.word	0x0000d180


	//   ....[51]....
        /*0820*/ 	.word	0x0000d1b0


	//   ....[52]....
        /*0824*/ 	.word	0x0000d1c0


	//   ....[53]....
        /*0828*/ 	.word	0x0000d2a0


	//   ....[54]....
        /*082c*/ 	.word	0x0000d2e0


	//   ....[55]....
        /*0830*/ 	.word	0x0000d2f0


	//   ....[56]....
        /*0834*/ 	.word	0x0000d310


	//   ....[57]....
        /*0838*/ 	.word	0x00010760


	//   ....[58]....
        /*083c*/ 	.word	0x00010770


	//   ....[59]....
        /*0840*/ 	.word	0x000111d0


	//   ....[60]....
        /*0844*/ 	.word	0x000112a0


	//   ....[61]....
        /*0848*/ 	.word	0x000112b0


	//   ....[62]....
        /*084c*/ 	.word	0x000112e0


	//   ....[63]....
        /*0850*/ 	.word	0x00013ed0


	//   ....[64]....
        /*0854*/ 	.word	0x00013f00


	//   ....[65]....
        /*0858*/ 	.word	0x00014920


	//   ....[66]....
        /*085c*/ 	.word	0x00014a10


	//   ....[67]....
        /*0860*/ 	.word	0x00014a40


	//   ....[68]....
        /*0864*/ 	.word	0x00014ab0


	//   ....[69]....
        /*0868*/ 	.word	0x00017e10


	//   ....[70]....
        /*086c*/ 	.word	0x00017e30


	//   ....[71]....
        /*0870*/ 	.word	0x00017e50


	//   ....[72]....
        /*0874*/ 	.word	0x00017e70


	//   ....[73]....
        /*0878*/ 	.word	0x00019a40


	//   ....[74]....
        /*087c*/ 	.word	0x00019a90


	//   ....[75]....
        /*0880*/ 	.word	0x00019ab0


	//   ....[76]....
        /*0884*/ 	.word	0x00019ad0


	//   ....[77]....
        /*0888*/ 	.word	0x0001ad40


	//   ....[78]....
        /*088c*/ 	.word	0x0001ad50


	//   ....[79]....
        /*0890*/ 	.word	0x0001ad70


	//   ....[80]....
        /*0894*/ 	.word	0x0001ad90


	//   ....[81]....
        /*0898*/ 	.word	0x0001b100


	//   ....[82]....
        /*089c*/ 	.word	0x0001b120


	//   ....[83]....
        /*08a0*/ 	.word	0x0001b200


	//   ....[84]....
        /*08a4*/ 	.word	0x0001b210


	//   ....[85]....
        /*08a8*/ 	.word	0x0001b300


	//   ....[86]....
        /*08ac*/ 	.word	0x0001b320


	//   ....[87]....
        /*08b0*/ 	.word	0x0001b410


	//   ....[88]....
        /*08b4*/ 	.word	0x0001b420


	//   ....[89]....
        /*08b8*/ 	.word	0x0001b710


	//   ....[90]....
        /*08bc*/ 	.word	0x0001b730


	//   ....[91]....
        /*08c0*/ 	.word	0x0001bd80


	//   ....[92]....
        /*08c4*/ 	.word	0x0001bd90


	//   ....[93]....
        /*08c8*/ 	.word	0x0001c9b0


	//   ....[94]....
        /*08cc*/ 	.word	0x0001c9d0


	//   ....[95]....
        /*08d0*/ 	.word	0x0001cac0


	//   ....[96]....
        /*08d4*/ 	.word	0x0001cad0


	//   ....[97]....
        /*08d8*/ 	.word	0x0001cbc0


	//   ....[98]....
        /*08dc*/ 	.word	0x0001cbe0


	//   ....[99]....
        /*08e0*/ 	.word	0x0001ccd0


	//   ....[100]....
        /*08e4*/ 	.word	0x0001cce0


	//   ....[101]....
        /*08e8*/ 	.word	0x0001ce90


	//   ....[102]....
        /*08ec*/ 	.word	0x0001ceb0


	//   ....[103]....
        /*08f0*/ 	.word	0x0001cfe0


	//   ....[104]....
        /*08f4*/ 	.word	0x0001d020


	//   ....[105]....
        /*08f8*/ 	.word	0x0001d050


	//   ....[106]....
        /*08fc*/ 	.word	0x0001d080


	//   ....[107]....
        /*0900*/ 	.word	0x0001d0b0


	//   ....[108]....
        /*0904*/ 	.word	0x0001d0e0


	//   ....[109]....
        /*0908*/ 	.word	0x0001d240


	//   ....[110]....
        /*090c*/ 	.word	0x0001d280


	//   ....[111]....
        /*0910*/ 	.word	0x0001d2b0


	//   ....[112]....
        /*0914*/ 	.word	0x0001d2e0


	//   ....[113]....
        /*0918*/ 	.word	0x0001d310


	//   ....[114]....
        /*091c*/ 	.word	0x0001d340


	//   ....[115]....
        /*0920*/ 	.word	0x0001d3d0


	//   ....[116]....
        /*0924*/ 	.word	0x0001d430


	//   ....[117]....
        /*0928*/ 	.word	0x0001d440


	//   ....[118]....
        /*092c*/ 	.word	0x0001d4a0


	//   ....[119]....
        /*0930*/ 	.word	0x0001df10


	//   ....[120]....
        /*0934*/ 	.word	0x0001df70


	//   ....[121]....
        /*0938*/ 	.word	0x0001dfc0


	//   ....[122]....
        /*093c*/ 	.word	0x0001e010


	//   ....[123]....
        /*0940*/ 	.word	0x0001e060


	//   ....[124]....
        /*0944*/ 	.word	0x0001e0d0


	//   ....[125]....
        /*0948*/ 	.word	0x0001e110


	//   ....[126]....
        /*094c*/ 	.word	0x0001e180


	//   ....[127]....
        /*0950*/ 	.word	0x0001e1f0


	//   ....[128]....
        /*0954*/ 	.word	0x0001e250


	//   ....[129]....
        /*0958*/ 	.word	0x0001e2b0


	//   ....[130]....
        /*095c*/ 	.word	0x0001e310


	//   ....[131]....
        /*0960*/ 	.word	0x0001e360


	//   ....[132]....
        /*0964*/ 	.word	0x0001e3c0


	//   ....[133]....
        /*0968*/ 	.word	0x0001e430


	//   ....[134]....
        /*096c*/ 	.word	0x0001e4a0


	//   ....[135]....
        /*0970*/ 	.word	0x0001e500


	//   ....[136]....
        /*0974*/ 	.word	0x0001e560


	//   ....[137]....
        /*0978*/ 	.word	0x0001e5c0


	//   ....[138]....
        /*097c*/ 	.word	0x0001e630


	//   ....[139]....
        /*0980*/ 	.word	0x0001e690


	//   ....[140]....
        /*0984*/ 	.word	0x0001e6f0


	//   ....[141]....
        /*0988*/ 	.word	0x0001e750


	//   ....[142]....
        /*098c*/ 	.word	0x0001e7c0


	//   ....[143]....
        /*0990*/ 	.word	0x0001e820


	//   ....[144]....
        /*0994*/ 	.word	0x0001e880


	//   ....[145]....
        /*0998*/ 	.word	0x0001e8e0


	//   ....[146]....
        /*099c*/ 	.word	0x0001e950


	//   ....[147]....
        /*09a0*/ 	.word	0x0001e9b0


	//   ....[148]....
        /*09a4*/ 	.word	0x0001ea10


	//   ....[149]....
        /*09a8*/ 	.word	0x0001ea70


	//   ....[150]....
        /*09ac*/ 	.word	0x0001eae0


	//   ....[151]....
        /*09b0*/ 	.word	0x0001eb40


	//   ....[152]....
        /*09b4*/ 	.word	0x0001eba0


	//   ....[153]....
        /*09b8*/ 	.word	0x0001ec00


	//   ....[154]....
        /*09bc*/ 	.word	0x0001ec70


	//   ....[155]....
        /*09c0*/ 	.word	0x0001ecc0


	//   ....[156]....
        /*09c4*/ 	.word	0x0001ed00


	//   ....[157]....
        /*09c8*/ 	.word	0x0001ed50


	//   ....[158]....
        /*09cc*/ 	.word	0x0001eda0


	//   ....[159]....
        /*09d0*/ 	.word	0x0001edf0


	//   ....[160]....
        /*09d4*/ 	.word	0x0001ee60


	//   ....[161]....
        /*09d8*/ 	.word	0x0001eea0


	//   ....[162]....
        /*09dc*/ 	.word	0x0001eef0


	//   ....[163]....
        /*09e0*/ 	.word	0x0001ef40


	//   ....[164]....
        /*09e4*/ 	.word	0x0001ef90


	//   ....[165]....
        /*09e8*/ 	.word	0x0001efe0


	//   ....[166]....
        /*09ec*/ 	.word	0x0001f050


	//   ....[167]....
        /*09f0*/ 	.word	0x0001f090


	//   ....[168]....
        /*09f4*/ 	.word	0x0001f100


	//   ....[169]....
        /*09f8*/ 	.word	0x0001f160


	//   ....[170]....
        /*09fc*/ 	.word	0x0001f1c0


	//----- nvinfo : EIATTR_EXIT_INSTR_OFFSETS
	.align		4
.L_362:
        /*0a00*/ 	.byte	0x04, 0x1c
        /*0a02*/ 	.short	(.L_364 - .L_363)


	//   ....[0]....
.L_363:
        /*0a04*/ 	.word	0x000010d0


	//   ....[1]....
        /*0a08*/ 	.word	0x0001ded0


	//----- nvinfo : EIATTR_MAX_THREADS
	.align		4
.L_364:
        /*0a0c*/ 	.byte	0x04, 0x05
        /*0a0e*/ 	.short	(.L_366 - .L_365)
.L_365:
        /*0a10*/ 	.word	0x00000100
        /*0a14*/ 	.word	0x00000001
        /*0a18*/ 	.word	0x00000001


	//----- nvinfo : EIATTR_CRS_STACK_SIZE
	.align		4
.L_366:
        /*0a1c*/ 	.byte	0x04, 0x1e
        /*0a1e*/ 	.short	(.L_368 - .L_367)
.L_367:
        /*0a20*/ 	.word	0x00000000
.L_368:


//--------------------- .nv.callgraph             --------------------------
	.section	.nv.callgraph,"",@"SHT_CUDA_CALLGRAPH"
	.align	4
	.sectionentsize	8
	.align		4
        /*0000*/ 	.word	0x00000000
	.align		4
        /*0004*/ 	.word	0xffffffff
	.align		4
        /*0008*/ 	.word	0x00000000
	.align		4
        /*000c*/ 	.word	0xfffffffe
	.align		4
        /*0010*/ 	.word	0x00000000
	.align		4
        /*0014*/ 	.word	0xfffffffd
	.align		4
        /*0018*/ 	.word	0x00000000
	.align		4
        /*001c*/ 	.word	0xfffffffc


//--------------------- .nv.rel.action            --------------------------
	.section	.nv.rel.action,"",@"SHT_CUDA_RELOCINFO"
	.align	8
	.sectionentsize	8
        /*0000*/ 	.byte	0x73, 0x00, 0x00, 0x00, 0x00, 0x00, 0x00, 0x00, 0x00, 0x00, 0x00, 0x11, 0x25, 0x00, 0x05, 0x36


//--------------------- .nv.constant4             --------------------------
	.section	.nv.constant4,"a",@progbits
	.align	8
	.align		8
.nv.constant4:
        /*0000*/ 	.dword	_ZN72_INTERNAL_b7e0c698_36_flash_fwd_hdim128_fp16_split_sm80_cu_ceb34e2a_29494cuda3std3__45__cpo5beginE
	.align		8
        /*0008*/ 	.dword	_ZN72_INTERNAL_b7e0c698_36_flash_fwd_hdim128_fp16_split_sm80_cu_ceb34e2a_29494cuda3std3__45__cpo3endE
	.align		8
        /*0010*/ 	.dword	_ZN72_INTERNAL_b7e0c698_36_flash_fwd_hdim128_fp16_split_sm80_cu_ceb34e2a_29494cuda3std3__45__cpo6cbeginE
	.align		8
        /*0018*/ 	.dword	_ZN72_INTERNAL_b7e0c698_36_flash_fwd_hdim128_fp16_split_sm80_cu_ceb34e2a_29494cuda3std3__45__cpo4cendE
	.align		8
        /*0020*/ 	.dword	_ZN72_INTERNAL_b7e0c698_36_flash_fwd_hdim128_fp16_split_sm80_cu_ceb34e2a_29494cuda3std3__474_GLOBAL__N__b7e0c698_36_flash_fwd_hdim128_fp16_split_sm80_cu_ceb34e2a_29496ignoreE
	.align		8
        /*0028*/ 	.dword	_ZN72_INTERNAL_b7e0c698_36_flash_fwd_hdim128_fp16_split_sm80_cu_ceb34e2a_29494cuda3std3__419piecewise_constructE
	.align		8
        /*0030*/ 	.dword	_ZN72_INTERNAL_b7e0c698_36_flash_fwd_hdim128_fp16_split_sm80_cu_ceb34e2a_29494cuda3std3__48in_placeE
	.align		8
        /*0038*/ 	.dword	_ZN72_INTERNAL_b7e0c698_36_flash_fwd_hdim128_fp16_split_sm80_cu_ceb34e2a_29494cuda3std6ranges3__45__cpo4swapE
	.align		8
        /*0040*/ 	.dword	_ZN72_INTERNAL_b7e0c698_36_flash_fwd_hdim128_fp16_split_sm80_cu_ceb34e2a_29494cuda3std6ranges3__45__cpo9iter_moveE
	.align		8
        /*0048*/ 	.dword	_ZN72_INTERNAL_b7e0c698_36_flash_fwd_hdim128_fp16_split_sm80_cu_ceb34e2a_29494cute7productE
	.align		8
        /*0050*/ 	.dword	_ZN72_INTERNAL_b7e0c698_36_flash_fwd_hdim128_fp16_split_sm80_cu_ceb34e2a_29494cute1_E


//--------------------- .nv.constant0._ZN7cutlass13device_kernelIN5flash19enable_sm80_to_sm89INS1_16FlashAttnFwdSm80INS1_25CollectiveMainloopFwdSm80ILi8ELi1ELb1EN4cute5tupleIJNS5_1CILi128EEES8_S8_EEELi128ENS_6half_tEfNS_4arch4Sm80ELb0ELb0ELb0ELb0ELb0ELb0ELb1ELb1EEENS1_21CollectiveEpilogueFwdIS9_NS6_IJNS7_ILi1EEESF_SF_EEESA_SC_Li256ELb0ELb1ELb1ELb0EEENS1_19SingleTileSchedulerILb0ELb1ELb1ELi128EEEEEEEEEvNT_6ParamsE --------------------------
	.section	.nv.constant0._ZN7cutlass13device_kernelIN5flash19enable_sm80_to_sm89INS1_16FlashAttnFwdSm80INS1_25CollectiveMainloopFwdSm80ILi8ELi1ELb1EN4cute5tupleIJNS5_1CILi128EEES8_S8_EEELi128ENS_6half_tEfNS_4arch4Sm80ELb0ELb0ELb0ELb0ELb0ELb0ELb1ELb1EEENS1_21CollectiveEpilogueFwdIS9_NS6_IJNS7_ILi1EEESF_SF_EEESA_SC_Li256ELb0ELb1ELb1ELb0EEENS1_19SingleTileSchedulerILb0ELb1ELb1ELi128EEEEEEEEEvNT_6ParamsE,"a",@progbits
	.sectionflags	@""
	.align	4
.nv.constant0._ZN7cutlass13device_kernelIN5flash19enable_sm80_to_sm89INS1_16FlashAttnFwdSm80INS1_25CollectiveMainloopFwdSm80ILi8ELi1ELb1EN4cute5tupleIJNS5_1CILi128EEES8_S8_EEELi128ENS_6half_tEfNS_4arch4Sm80ELb0ELb0ELb0ELb0ELb0ELb0ELb1ELb1EEENS1_21CollectiveEpilogueFwdIS9_NS6_IJNS7_ILi1EEESF_SF_EEESA_SC_Li256ELb0ELb1ELb1ELb0EEENS1_19SingleTileSchedulerILb0ELb1ELb1ELi128EEEEEEEEEvNT_6ParamsE:
	.zero		1400


//--------------------- .nv.constant0._ZN7cutlass13device_kernelIN5flash19enable_sm80_to_sm89INS1_16FlashAttnFwdSm80INS1_25CollectiveMainloopFwdSm80ILi8ELi1ELb1EN4cute5tupleIJNS5_1CILi128EEENS7_ILi96EEES8_EEELi128ENS_6half_tEfNS_4arch4Sm80ELb0ELb1ELb0ELb0ELb0ELb0ELb1ELb1EEENS1_21CollectiveEpilogueFwdINS6_IJS8_S8_S9_EEENS6_IJNS7_ILi1EEESH_SH_EEESB_SD_Li256ELb0ELb1ELb1ELb0EEENS1_19SingleTileSchedulerILb0ELb1ELb1ELi128EEEEEEEEEvNT_6ParamsE --------------------------
	.section	.nv.constant0._ZN7cutlass13device_kernelIN5flash19enable_sm80_to_sm89INS1_16FlashAttnFwdSm80INS1_25CollectiveMainloopFwdSm80ILi8ELi1ELb1EN4cute5tupleIJNS5_1CILi128EEENS7_ILi96EEES8_EEELi128ENS_6half_tEfNS_4arch4Sm80ELb0ELb1ELb0ELb0ELb0ELb0ELb1ELb1EEENS1_21CollectiveEpilogueFwdINS6_IJS8_S8_S9_EEENS6_IJNS7_ILi1EEESH_SH_EEESB_SD_Li256ELb0ELb1ELb1ELb0EEENS1_19SingleTileSchedulerILb0ELb1ELb1ELi128EEEEEEEEEvNT_6ParamsE,"a",@progbits
	.sectionflags	@""
	.align	4
.nv.constant0._ZN7cutlass13device_kernelIN5flash19enable_sm80_to_sm89INS1_16FlashAttnFwdSm80INS1_25CollectiveMainloopFwdSm80ILi8ELi1ELb1EN4cute5tupleIJNS5_1CILi128EEENS7_ILi96EEES8_EEELi128ENS_6half_tEfNS_4arch4Sm80ELb0ELb1ELb0ELb0ELb0ELb0ELb1ELb1EEENS1_21CollectiveEpilogueFwdINS6_IJS8_S8_S9_EEENS6_IJNS7_ILi1EEESH_SH_EEESB_SD_Li256ELb0ELb1ELb1ELb0EEENS1_19SingleTileSchedulerILb0ELb1ELb1ELi128EEEEEEEEEvNT_6ParamsE:
	.zero		1400


//--------------------- .nv.constant0._ZN7cutlass13device_kernelIN5flash19enable_sm80_to_sm89INS1_16FlashAttnFwdSm80INS1_25CollectiveMainloopFwdSm80ILi8ELi1ELb1EN4cute5tupleIJNS5_1CILi128EEES8_S8_EEELi128ENS_6half_tEfNS_4arch4Sm80ELb1ELb0ELb0ELb0ELb0ELb0ELb1ELb1EEENS1_21CollectiveEpilogueFwdIS9_NS6_IJNS7_ILi1EEESF_SF_EEESA_SC_Li256ELb0ELb1ELb1ELb0EEENS1_30DynamicPersistentTileSchedulerILi256ELi256ELb1ELb1ELb0EEEEEEEEEvNT_6ParamsE --------------------------
	.section	.nv.constant0._ZN7cutlass13device_kernelIN5flash19enable_sm80_to_sm89INS1_16FlashAttnFwdSm80INS1_25CollectiveMainloopFwdSm80ILi8ELi1ELb1EN4cute5tupleIJNS5_1CILi128EEES8_S8_EEELi128ENS_6half_tEfNS_4arch4Sm80ELb1ELb0ELb0ELb0ELb0ELb0ELb1ELb1EEENS1_21CollectiveEpilogueFwdIS9_NS6_IJNS7_ILi1EEESF_SF_EEESA_SC_Li256ELb0ELb1ELb1ELb0EEENS1_30DynamicPersistentTileSchedulerILi256ELi256ELb1ELb1ELb0EEEEEEEEEvNT_6ParamsE,"a",@progbits
	.sectionflags	@""
	.align	4
.nv.constant0._ZN7cutlass13device_kernelIN5flash19enable_sm80_to_sm89INS1_16FlashAttnFwdSm80INS1_25CollectiveMainloopFwdSm80ILi8ELi1ELb1EN4cute5tupleIJNS5_1CILi128EEES8_S8_EEELi128ENS_6half_tEfNS_4arch4Sm80ELb1ELb0ELb0ELb0ELb0ELb0ELb1ELb1EEENS1_21CollectiveEpilogueFwdIS9_NS6_IJNS7_ILi1EEESF_SF_EEESA_SC_Li256ELb0ELb1ELb1ELb0EEENS1_30DynamicPersistentTileSchedulerILi256ELi256ELb1ELb1ELb0EEEEEEEEEvNT_6ParamsE:
	.zero		1416


//--------------------- .nv.constant0._ZN7cutlass13device_kernelIN5flash19enable_sm80_to_sm89INS1_16FlashAttnFwdSm80INS1_25CollectiveMainloopFwdSm80ILi4ELi1ELb0EN4cute5tupleIJNS5_1CILi128EEENS7_ILi64EEES8_EEELi128ENS_6half_tEfNS_4arch4Sm80ELb0ELb0ELb0ELb0ELb0ELb0ELb1ELb1EEENS1_21CollectiveEpilogueFwdINS6_IJS8_S8_S9_EEENS6_IJNS7_ILi1EEESH_SH_EEESB_SD_Li128ELb0ELb1ELb1ELb0EEENS1_19SingleTileSchedulerILb0ELb1ELb1ELi128EEEEEEEEEvNT_6ParamsE --------------------------
	.section	.nv.constant0._ZN7cutlass13device_kernelIN5flash19enable_sm80_to_sm89INS1_16FlashAttnFwdSm80INS1_25CollectiveMainloopFwdSm80ILi4ELi1ELb0EN4cute5tupleIJNS5_1CILi128EEENS7_ILi64EEES8_EEELi128ENS_6half_tEfNS_4arch4Sm80ELb0ELb0ELb0ELb0ELb0ELb0ELb1ELb1EEENS1_21CollectiveEpilogueFwdINS6_IJS8_S8_S9_EEENS6_IJNS7_ILi1EEESH_SH_EEESB_SD_Li128ELb0ELb1ELb1ELb0EEENS1_19SingleTileSchedulerILb0ELb1ELb1ELi128EEEEEEEEEvNT_6ParamsE,"a",@progbits
	.sectionflags	@""
	.align	4
.nv.constant0._ZN7cutlass13device_kernelIN5flash19enable_sm80_to_sm89INS1_16FlashAttnFwdSm80INS1_25CollectiveMainloopFwdSm80ILi4ELi1ELb0EN4cute5tupleIJNS5_1CILi128EEENS7_ILi64EEES8_EEELi128ENS_6half_tEfNS_4arch4Sm80ELb0ELb0ELb0ELb0ELb0ELb0ELb1ELb1EEENS1_21CollectiveEpilogueFwdINS6_IJS8_S8_S9_EEENS6_IJNS7_ILi1EEESH_SH_EEESB_SD_Li128ELb0ELb1ELb1ELb0EEENS1_19SingleTileSchedulerILb0ELb1ELb1ELi128EEEEEEEEEvNT_6ParamsE:
	.zero		1400


//--------------------- .nv.constant0._ZN7cutlass13device_kernelIN5flash19enable_sm80_to_sm89INS1_16FlashAttnFwdSm80INS1_25CollectiveMainloopFwdSm80ILi8ELi1ELb1EN4cute5tupleIJNS5_1CILi128EEENS7_ILi112EEES8_EEELi128ENS_6half_tEfNS_4arch4Sm80ELb0ELb0ELb0ELb1ELb0ELb0ELb1ELb1EEENS1_21CollectiveEpilogueFwdINS6_IJS8_S8_S9_EEENS6_IJNS7_ILi1EEESH_SH_EEESB_SD_Li256ELb1ELb1ELb1ELb0EEENS1_36VarlenDynamicPersistentTileSchedulerILi128ELi112ELi256ELi256ELb1ELb1ELb0ELb0ELb1ELb1EEEEEEEEEvNT_6ParamsE --------------------------
	.section	.nv.constant0._ZN7cutlass13device_kernelIN5flash19enable_sm80_to_sm89INS1_16FlashAttnFwdSm80INS1_25CollectiveMainloopFwdSm80ILi8ELi1ELb1EN4cute5tupleIJNS5_1CILi128EEENS7_ILi112EEES8_EEELi128ENS_6half_tEfNS_4arch4Sm80ELb0ELb0ELb0ELb1ELb0ELb0ELb1ELb1EEENS1_21CollectiveEpilogueFwdINS6_IJS8_S8_S9_EEENS6_IJNS7_ILi1EEESH_SH_EEESB_SD_Li256ELb1ELb1ELb1ELb0EEENS1_36VarlenDynamicPersistentTileSchedulerILi128ELi112ELi256ELi256ELb1ELb1ELb0ELb0ELb1ELb1EEEEEEEEEvNT_6ParamsE,"a",@progbits
	.sectionflags	@""
	.align	4
.nv.constant0._ZN7cutlass13device_kernelIN5flash19enable_sm80_to_sm89INS1_16FlashAttnFwdSm80INS1_25CollectiveMainloopFwdSm80ILi8ELi1ELb1EN4cute5tupleIJNS5_1CILi128EEENS7_ILi112EEES8_EEELi128ENS_6half_tEfNS_4arch4Sm80ELb0ELb0ELb0ELb1ELb0ELb0ELb1ELb1EEENS1_21CollectiveEpilogueFwdINS6_IJS8_S8_S9_EEENS6_IJNS7_ILi1EEESH_SH_EEESB_SD_Li256ELb1ELb1ELb1ELb0EEENS1_36VarlenDynamicPersistentTileSchedulerILi128ELi112ELi256ELi256ELb1ELb1ELb0ELb0ELb1ELb1EEEEEEEEEvNT_6ParamsE:
	.zero		1432


//--------------------- .nv.constant0._ZN7cutlass13device_kernelIN5flash19enable_sm80_to_sm89INS1_16FlashAttnFwdSm80INS1_25CollectiveMainloopFwdSm80ILi8ELi1ELb1EN4cute5tupleIJNS5_1CILi128EEENS7_ILi112EEES8_EEELi128ENS_6half_tEfNS_4arch4Sm80ELb0ELb0ELb0ELb1ELb0ELb1ELb1ELb1EEENS1_21CollectiveEpilogueFwdINS6_IJS8_S8_S9_EEENS6_IJNS7_ILi1EEESH_SH_EEESB_SD_Li256ELb1ELb1ELb1ELb0EEENS1_36VarlenDynamicPersistentTileSchedulerILi128ELi112ELi256ELi256ELb1ELb1ELb0ELb0ELb1ELb1EEEEEEEEEvNT_6ParamsE --------------------------
	.section	.nv.constant0._ZN7cutlass13device_kernelIN5flash19enable_sm80_to_sm89INS1_16FlashAttnFwdSm80INS1_25CollectiveMainloopFwdSm80ILi8ELi1ELb1EN4cute5tupleIJNS5_1CILi128EEENS7_ILi112EEES8_EEELi128ENS_6half_tEfNS_4arch4Sm80ELb0ELb0ELb0ELb1ELb0ELb1ELb1ELb1EEENS1_21CollectiveEpilogueFwdINS6_IJS8_S8_S9_EEENS6_IJNS7_ILi1EEESH_SH_EEESB_SD_Li256ELb1ELb1ELb1ELb0EEENS1_36VarlenDynamicPersistentTileSchedulerILi128ELi112ELi256ELi256ELb1ELb1ELb0ELb0ELb1ELb1EEEEEEEEEvNT_6ParamsE,"a",@progbits
	.sectionflags	@""
	.align	4
.nv.constant0._ZN7cutlass13device_kernelIN5flash19enable_sm80_to_sm89INS1_16FlashAttnFwdSm80INS1_25CollectiveMainloopFwdSm80ILi8ELi1ELb1EN4cute5tupleIJNS5_1CILi128EEENS7_ILi112EEES8_EEELi128ENS_6half_tEfNS_4arch4Sm80ELb0ELb0ELb0ELb1ELb0ELb1ELb1ELb1EEENS1_21CollectiveEpilogueFwdINS6_IJS8_S8_S9_EEENS6_IJNS7_ILi1EEESH_SH_EEESB_SD_Li256ELb1ELb1ELb1ELb0EEENS1_36VarlenDynamicPersistentTileSchedulerILi128ELi112ELi256ELi256ELb1ELb1ELb0ELb0ELb1ELb1EEEEEEEEEvNT_6ParamsE:
	.zero		1432


//--------------------- .nv.constant0._ZN7cutlass13device_kernelIN5flash19enable_sm80_to_sm89INS1_16FlashAttnFwdSm80INS1_25CollectiveMainloopFwdSm80ILi4ELi1ELb0EN4cute5tupleIJNS5_1CILi128EEENS7_ILi48EEES8_EEELi128ENS_6half_tEfNS_4arch4Sm80ELb0ELb1ELb0ELb0ELb0ELb0ELb1ELb1EEENS1_21CollectiveEpilogueFwdINS6_IJS8_S8_S9_EEENS6_IJNS7_ILi1EEESH_SH_EEESB_SD_Li128ELb0ELb1ELb1ELb0EEENS1_19SingleTileSchedulerILb0ELb1ELb1ELi128EEEEEEEEEvNT_6ParamsE --------------------------
	.section	.nv.constant0._ZN7cutlass13device_kernelIN5flash19enable_sm80_to_sm89INS1_16FlashAttnFwdSm80INS1_25CollectiveMainloopFwdSm80ILi4ELi1ELb0EN4cute5tupleIJNS5_1CILi128EEENS7_ILi48EEES8_EEELi128ENS_6half_tEfNS_4arch4Sm80ELb0ELb1ELb0ELb0ELb0ELb0ELb1ELb1EEENS1_21CollectiveEpilogueFwdINS6_IJS8_S8_S9_EEENS6_IJNS7_ILi1EEESH_SH_EEESB_SD_Li128ELb0ELb1ELb1ELb0EEENS1_19SingleTileSchedulerILb0ELb1ELb1ELi128EEEEEEEEEvNT_6ParamsE,"a",@progbits
	.sectionflags	@""
	.align	4
.nv.constant0._ZN7cutlass13device_kernelIN5flash19enable_sm80_to_sm89INS1_16FlashAttnFwdSm80INS1_25CollectiveMainloopFwdSm80ILi4ELi1ELb0EN4cute5tupleIJNS5_1CILi128EEENS7_ILi48EEES8_EEELi128ENS_6half_tEfNS_4arch4Sm80ELb0ELb1ELb0ELb0ELb0ELb0ELb1ELb1EEENS1_21CollectiveEpilogueFwdINS6_IJS8_S8_S9_EEENS6_IJNS7_ILi1EEESH_SH_EEESB_SD_Li128ELb0ELb1ELb1ELb0EEENS1_19SingleTileSchedulerILb0ELb1ELb1ELi128EEEEEEEEEvNT_6ParamsE:
	.zero		1400


//--------------------- .nv.constant0._ZN7cutlass13device_kernelIN5flash19enable_sm80_to_sm89INS1_16FlashAttnFwdSm80INS1_25CollectiveMainloopFwdSm80ILi8ELi1ELb1EN4cute5tupleIJNS5_1CILi128EEENS7_ILi96EEES8_EEELi128ENS_6half_tEfNS_4arch4Sm80ELb0ELb1ELb0ELb1ELb0ELb0ELb1ELb1EEENS1_21CollectiveEpilogueFwdINS6_IJS8_S8_S9_EEENS6_IJNS7_ILi1EEESH_SH_EEESB_SD_Li256ELb1ELb1ELb1ELb0EEENS1_36VarlenDynamicPersistentTileSchedulerILi128ELi96ELi256ELi256ELb1ELb1ELb0ELb1ELb0ELb1EEEEEEEEEvNT_6ParamsE --------------------------
	.section	.nv.constant0._ZN7cutlass13device_kernelIN5flash19enable_sm80_to_sm89INS1_16FlashAttnFwdSm80INS1_25CollectiveMainloopFwdSm80ILi8ELi1ELb1EN4cute5tupleIJNS5_1CILi128EEENS7_ILi96EEES8_EEELi128ENS_6half_tEfNS_4arch4Sm80ELb0ELb1ELb0ELb1ELb0ELb0ELb1ELb1EEENS1_21CollectiveEpilogueFwdINS6_IJS8_S8_S9_EEENS6_IJNS7_ILi1EEESH_SH_EEESB_SD_Li256ELb1ELb1ELb1ELb0EEENS1_36VarlenDynamicPersistentTileSchedulerILi128ELi96ELi256ELi256ELb1ELb1ELb0ELb1ELb0ELb1EEEEEEEEEvNT_6ParamsE,"a",@progbits
	.sectionflags	@""
	.align	4
.nv.constant0._ZN7cutlass13device_kernelIN5flash19enable_sm80_to_sm89INS1_16FlashAttnFwdSm80INS1_25CollectiveMainloopFwdSm80ILi8ELi1ELb1EN4cute5tupleIJNS5_1CILi128EEENS7_ILi96EEES8_EEELi128ENS_6half_tEfNS_4arch4Sm80ELb0ELb1ELb0ELb1ELb0ELb0ELb1ELb1EEENS1_21CollectiveEpilogueFwdINS6_IJS8_S8_S9_EEENS6_IJNS7_ILi1EEESH_SH_EEESB_SD_Li256ELb1ELb1ELb1ELb0EEENS1_36VarlenDynamicPersistentTileSchedulerILi128ELi96ELi256ELi256ELb1ELb1ELb0ELb1ELb0ELb1EEEEEEEEEvNT_6ParamsE:
	.zero		1432


//--------------------- .nv.constant0._ZN7cutlass13device_kernelIN5flash19enable_sm80_to_sm89INS1_16FlashAttnFwdSm80INS1_25CollectiveMainloopFwdSm80ILi8ELi1ELb1EN4cute5tupleIJNS5_1CILi128EEENS7_ILi96EEES8_EEELi128ENS_6half_tEfNS_4arch4Sm80ELb0ELb1ELb0ELb1ELb0ELb1ELb1ELb1EEENS1_21CollectiveEpilogueFwdINS6_IJS8_S8_S9_EEENS6_IJNS7_ILi1EEESH_SH_EEESB_SD_Li256ELb1ELb1ELb1ELb0EEENS1_36VarlenDynamicPersistentTileSchedulerILi128ELi96ELi256ELi256ELb1ELb1ELb0ELb1ELb0ELb1EEEEEEEEEvNT_6ParamsE --------------------------
	.section	.nv.constant0._ZN7cutlass13device_kernelIN5flash19enable_sm80_to_sm89INS1_16FlashAttnFwdSm80INS1_25CollectiveMainloopFwdSm80ILi8ELi1ELb1EN4cute5tupleIJNS5_1CILi128EEENS7_ILi96EEES8_EEELi128ENS_6half_tEfNS_4arch4Sm80ELb0ELb1ELb0ELb1ELb0ELb1ELb1ELb1EEENS1_21CollectiveEpilogueFwdINS6_IJS8_S8_S9_EEENS6_IJNS7_ILi1EEESH_SH_EEESB_SD_Li256ELb1ELb1ELb1ELb0EEENS1_36VarlenDynamicPersistentTileSchedulerILi128ELi96ELi256ELi256ELb1ELb1ELb0ELb1ELb0ELb1EEEEEEEEEvNT_6ParamsE,"a",@progbits
	.sectionflags	@""
	.align	4
.nv.constant0._ZN7cutlass13device_kernelIN5flash19enable_sm80_to_sm89INS1_16FlashAttnFwdSm80INS1_25CollectiveMainloopFwdSm80ILi8ELi1ELb1EN4cute5tupleIJNS5_1CILi128EEENS7_ILi96EEES8_EEELi128ENS_6half_tEfNS_4arch4Sm80ELb0ELb1ELb0ELb1ELb0ELb1ELb1ELb1EEENS1_21CollectiveEpilogueFwdINS6_IJS8_S8_S9_EEENS6_IJNS7_ILi1EEESH_SH_EEESB_SD_Li256ELb1ELb1ELb1ELb0EEENS1_36VarlenDynamicPersistentTileSchedulerILi128ELi96ELi256ELi256ELb1ELb1ELb0ELb1ELb0ELb1EEEEEEEEEvNT_6ParamsE:
	.zero		1432


//--------------------- .nv.constant0._ZN7cutlass13device_kernelIN5flash19enable_sm80_to_sm89INS1_16FlashAttnFwdSm80INS1_25CollectiveMainloopFwdSm80ILi4ELi1ELb0EN4cute5tupleIJNS5_1CILi128EEENS7_ILi64EEES8_EEELi128ENS_6half_tEfNS_4arch4Sm80ELb1ELb0ELb0ELb0ELb0ELb0ELb1ELb1EEENS1_21CollectiveEpilogueFwdINS6_IJS8_S8_S9_EEENS6_IJNS7_ILi1EEESH_SH_EEESB_SD_Li128ELb0ELb1ELb1ELb0EEENS1_30DynamicPersistentTileSchedulerILi128ELi128ELb1ELb1ELb0EEEEEEEEEvNT_6ParamsE --------------------------
	.section	.nv.constant0._ZN7cutlass13device_kernelIN5flash19enable_sm80_to_sm89INS1_16FlashAttnFwdSm80INS1_25CollectiveMainloopFwdSm80ILi4ELi1ELb0EN4cute5tupleIJNS5_1CILi128EEENS7_ILi64EEES8_EEELi128ENS_6half_tEfNS_4arch4Sm80ELb1ELb0ELb0ELb0ELb0ELb0ELb1ELb1EEENS1_21CollectiveEpilogueFwdINS6_IJS8_S8_S9_EEENS6_IJNS7_ILi1EEESH_SH_EEESB_SD_Li128ELb0ELb1ELb1ELb0EEENS1_30DynamicPersistentTileSchedulerILi128ELi128ELb1ELb1ELb0EEEEEEEEEvNT_6ParamsE,"a",@progbits
	.sectionflags	@""
	.align	4
.nv.constant0._ZN7cutlass13device_kernelIN5flash19enable_sm80_to_sm89INS1_16FlashAttnFwdSm80INS1_25CollectiveMainloopFwdSm80ILi4ELi1ELb0EN4cute5tupleIJNS5_1CILi128EEENS7_ILi64EEES8_EEELi128ENS_6half_tEfNS_4arch4Sm80ELb1ELb0ELb0ELb0ELb0ELb0ELb1ELb1EEENS1_21CollectiveEpilogueFwdINS6_IJS8_S8_S9_EEENS6_IJNS7_ILi1EEESH_SH_EEESB_SD_Li128ELb0ELb1ELb1ELb0EEENS1_30DynamicPersistentTileSchedulerILi128ELi128ELb1ELb1ELb0EEEEEEEEEvNT_6ParamsE:
	.zero		1416


//--------------------- .nv.constant0._ZN7cutlass13device_kernelIN5flash19enable_sm80_to_sm89INS1_16FlashAttnFwdSm80INS1_25CollectiveMainloopFwdSm80ILi8ELi1ELb1EN4cute5tupleIJNS5_1CILi128EEENS7_ILi112EEES8_EEELi128ENS_6half_tEfNS_4arch4Sm80ELb1ELb0ELb0ELb1ELb0ELb0ELb1ELb1EEENS1_21CollectiveEpilogueFwdINS6_IJS8_S8_S9_EEENS6_IJNS7_ILi1EEESH_SH_EEESB_SD_Li256ELb1ELb1ELb1ELb0EEENS1_36VarlenDynamicPersistentTileSchedulerILi128ELi112ELi256ELi256ELb1ELb1ELb0ELb1ELb1ELb1EEEEEEEEEvNT_6ParamsE --------------------------
	.section	.nv.constant0._ZN7cutlass13device_kernelIN5flash19enable_sm80_to_sm89INS1_16FlashAttnFwdSm80INS1_25CollectiveMainloopFwdSm80ILi8ELi1ELb1EN4cute5tupleIJNS5_1CILi128EEENS7_ILi112EEES8_EEELi128ENS_6half_tEfNS_4arch4Sm80ELb1ELb0ELb0ELb1ELb0ELb0ELb1ELb1EEENS1_21CollectiveEpilogueFwdINS6_IJS8_S8_S9_EEENS6_IJNS7_ILi1EEESH_SH_EEESB_SD_Li256ELb1ELb1ELb1ELb0EEENS1_36VarlenDynamicPersistentTileSchedulerILi128ELi112ELi256ELi256ELb1ELb1ELb0ELb1ELb1ELb1EEEEEEEEEvNT_6ParamsE,"a",@progbits
	.sectionflags	@""
	.align	4
.nv.constant0._ZN7cutlass13device_kernelIN5flash19enable_sm80_to_sm89INS1_16FlashAttnFwdSm80INS1_25CollectiveMainloopFwdSm80ILi8ELi1ELb1EN4cute5tupleIJNS5_1CILi128EEENS7_ILi112EEES8_EEELi128ENS_6half_tEfNS_4arch4Sm80ELb1ELb0ELb0ELb1ELb0ELb0ELb1ELb1EEENS1_21CollectiveEpilogueFwdINS6_IJS8_S8_S9_EEENS6_IJNS7_ILi1EEESH_SH_EEESB_SD_Li256ELb1ELb1ELb1ELb0EEENS1_36VarlenDynamicPersistentTileSchedulerILi128ELi112ELi256ELi256ELb1ELb1ELb0ELb1ELb1ELb1EEEEEEEEEvNT_6ParamsE:
	.zero		1432


//--------------------- .nv.constant0._ZN7cutlass13device_kernelIN5flash19enable_sm80_to_sm89INS1_16FlashAttnFwdSm80INS1_25CollectiveMainloopFwdSm80ILi8ELi1ELb1EN4cute5tupleIJNS5_1CILi128EEENS7_ILi112EEES8_EEELi128ENS_6half_tEfNS_4arch4Sm80ELb1ELb0ELb0ELb1ELb0ELb1ELb1ELb1EEENS1_21CollectiveEpilogueFwdINS6_IJS8_S8_S9_EEENS6_IJNS7_ILi1EEESH_SH_EEESB_SD_Li256ELb1ELb1ELb1ELb0EEENS1_36VarlenDynamicPersistentTileSchedulerILi128ELi112ELi256ELi256ELb1ELb1ELb0ELb1ELb1ELb1EEEEEEEEEvNT_6ParamsE --------------------------
	.section	.nv.constant0._ZN7cutlass13device_kernelIN5flash19enable_sm80_to_sm89INS1_16FlashAttnFwdSm80INS1_25CollectiveMainloopFwdSm80ILi8ELi1ELb1EN4cute5tupleIJNS5_1CILi128EEENS7_ILi112EEES8_EEELi128ENS_6half_tEfNS_4arch4Sm80ELb1ELb0ELb0ELb1ELb0ELb1ELb1ELb1EEENS1_21CollectiveEpilogueFwdINS6_IJS8_S8_S9_EEENS6_IJNS7_ILi1EEESH_SH_EEESB_SD_Li256ELb1ELb1ELb1ELb0EEENS1_36VarlenDynamicPersistentTileSchedulerILi128ELi112ELi256ELi256ELb1ELb1ELb0ELb1ELb1ELb1EEEEEEEEEvNT_6ParamsE,"a",@progbits
	.sectionflags	@""
	.align	4
.nv.constant0._ZN7cutlass13device_kernelIN5flash19enable_sm80_to_sm89INS1_16FlashAttnFwdSm80INS1_25CollectiveMainloopFwdSm80ILi8ELi1ELb1EN4cute5tupleIJNS5_1CILi128EEENS7_ILi112EEES8_EEELi128ENS_6half_tEfNS_4arch4Sm80ELb1ELb0ELb0ELb1ELb0ELb1ELb1ELb1EEENS1_21CollectiveEpilogueFwdINS6_IJS8_S8_S9_EEENS6_IJNS7_ILi1EEESH_SH_EEESB_SD_Li256ELb1ELb1ELb1ELb0EEENS1_36VarlenDynamicPersistentTileSchedulerILi128ELi112ELi256ELi256ELb1ELb1ELb0ELb1ELb1ELb1EEEEEEEEEvNT_6ParamsE:
	.zero		1432


//--------------------- .text._ZN7cutlass13device_kernelIN5flash19enable_sm80_to_sm89INS1_16FlashAttnFwdSm80INS1_25CollectiveMainloopFwdSm80ILi8ELi1ELb1EN4cute5tupleIJNS5_1CILi128EEES8_S8_EEELi128ENS_6half_tEfNS_4arch4Sm80ELb0ELb0ELb0ELb0ELb0ELb0ELb1ELb1EEENS1_21CollectiveEpilogueFwdIS9_NS6_IJNS7_ILi1EEESF_SF_EEESA_SC_Li256ELb0ELb1ELb1ELb0EEENS1_19SingleTileSchedulerILb0ELb1ELb1ELi128EEEEEEEEEvNT_6ParamsE --------------------------
	.section	.text._ZN7cutlass13device_kernelIN5flash19enable_sm80_to_sm89INS1_16FlashAttnFwdSm80INS1_25CollectiveMainloopFwdSm80ILi8ELi1ELb1EN4cute5tupleIJNS5_1CILi128EEES8_S8_EEELi128ENS_6half_tEfNS_4arch4Sm80ELb0ELb0ELb0ELb0ELb0ELb0ELb1ELb1EEENS1_21CollectiveEpilogueFwdIS9_NS6_IJNS7_ILi1EEESF_SF_EEESA_SC_Li256ELb0ELb1ELb1ELb0EEENS1_19SingleTileSchedulerILb0ELb1ELb1ELi128EEEEEEEEEvNT_6ParamsE,"ax",@progbits
	.sectioninfo	@"SHI_REGISTERS=255"
	.align	128
.text._ZN7cutlass13device_kernelIN5flash19enable_sm80_to_sm89INS1_16FlashAttnFwdSm80INS1_25CollectiveMainloopFwdSm80ILi8ELi1ELb1EN4cute5tupleIJNS5_1CILi128EEES8_S8_EEELi128ENS_6half_tEfNS_4arch4Sm80ELb0ELb0ELb0ELb0ELb0ELb0ELb1ELb1EEENS1_21CollectiveEpilogueFwdIS9_NS6_IJNS7_ILi1EEESF_SF_EEESA_SC_Li256ELb0ELb1ELb1ELb0EEENS1_19SingleTileSchedulerILb0ELb1ELb1ELi128EEEEEEEEEvNT_6ParamsE:
        .type           _ZN7cutlass13device_kernelIN5flash19enable_sm80_to_sm89INS1_16FlashAttnFwdSm80INS1_25CollectiveMainloopFwdSm80ILi8ELi1ELb1EN4cute5tupleIJNS5_1CILi128EEES8_S8_EEELi128ENS_6half_tEfNS_4arch4Sm80ELb0ELb0ELb0ELb0ELb0ELb0ELb1ELb1EEENS1_21CollectiveEpilogueFwdIS9_NS6_IJNS7_ILi1EEESF_SF_EEESA_SC_Li256ELb0ELb1ELb1ELb0EEENS1_19SingleTileSchedulerILb0ELb1ELb1ELi128EEEEEEEEEvNT_6ParamsE,@function
        .size           _ZN7cutlass13device_kernelIN5flash19enable_sm80_to_sm89INS1_16FlashAttnFwdSm80INS1_25CollectiveMainloopFwdSm80ILi8ELi1ELb1EN4cute5tupleIJNS5_1CILi128EEES8_S8_EEELi128ENS_6half_tEfNS_4arch4Sm80ELb0ELb0ELb0ELb0ELb0ELb0ELb1ELb1EEENS1_21CollectiveEpilogueFwdIS9_NS6_IJNS7_ILi1EEESF_SF_EEESA_SC_Li256ELb0ELb1ELb1ELb0EEENS1_19SingleTileSchedulerILb0ELb1ELb1ELi128EEEEEEEEEvNT_6ParamsE,(.L_x_1336 - _ZN7cutlass13device_kernelIN5flash19enable_sm80_to_sm89INS1_16FlashAttnFwdSm80INS1_25CollectiveMainloopFwdSm80ILi8ELi1ELb1EN4cute5tupleIJNS5_1CILi128EEES8_S8_EEELi128ENS_6half_tEfNS_4arch4Sm80ELb0ELb0ELb0ELb0ELb0ELb0ELb1ELb1EEENS1_21CollectiveEpilogueFwdIS9_NS6_IJNS7_ILi1EEESF_SF_EEESA_SC_Li256ELb0ELb1ELb1ELb0EEENS1_19SingleTileSchedulerILb0ELb1ELb1ELi128EEEEEEEEEvNT_6ParamsE)
        .other          _ZN7cutlass13device_kernelIN5flash19enable_sm80_to_sm89INS1_16FlashAttnFwdSm80INS1_25CollectiveMainloopFwdSm80ILi8ELi1ELb1EN4cute5tupleIJNS5_1CILi128EEES8_S8_EEELi128ENS_6half_tEfNS_4arch4Sm80ELb0ELb0ELb0ELb0ELb0ELb0ELb1ELb1EEENS1_21CollectiveEpilogueFwdIS9_NS6_IJNS7_ILi1EEESF_SF_EEESA_SC_Li256ELb0ELb1ELb1ELb0EEENS1_19SingleTileSchedulerILb0ELb1ELb1ELi128EEEEEEEEEvNT_6ParamsE,@"STO_CUDA_ENTRY STV_DEFAULT"
_ZN7cutlass13device_kernelIN5flash19enable_sm80_to_sm89INS1_16FlashAttnFwdSm80INS1_25CollectiveMainloopFwdSm80ILi8ELi1ELb1EN4cute5tupleIJNS5_1CILi128EEES8_S8_EEELi128ENS_6half_tEfNS_4arch4Sm80ELb0ELb0ELb0ELb0ELb0ELb0ELb1ELb1EEENS1_21CollectiveEpilogueFwdIS9_NS6_IJNS7_ILi1EEESF_SF_EEESA_SC_Li256ELb0ELb1ELb1ELb0EEENS1_19SingleTileSchedulerILb0ELb1ELb1ELi128EEEEEEEEEvNT_6ParamsE:
[----:B------:R-:W-:Y:S02]  /*0000*/  MOV R1, c[0x0][0x28] ;  /* 0x00000a0000017a02 */ /* 0x000fe40000000f00 */
[----:B------:R-:W1:Y:S01]  /*0010*/  S2R R124, SR_TID.X ;  /* 0x00000000007c7919 */ /* 0x000e620000002100 */
[----:B------:R-:W2:Y:S03]  /*0020*/  S2UR UR6, SR_CTAID.Y ;  /* 0x00000000000679c3 */ /* 0x000ea60000002600 */
[----:B------:R-:W3:Y:S01]  /*0030*/  S2R R0, SR_CTAID.Z ;  /* 0x0000000000007919 */ /* 0x000ee20000002700 */
[----:B-1----:R-:W-:-:S06]  /*0040*/  SHF.R.U32.HI R2, RZ, 0x5, R124 ;  /* 0x00000005ff027819 */ /* 0x002fcc000001167c */
[----:B------:R-:W1:Y:S02]  /*0050*/  SHFL.IDX PT, R2, R2, RZ, 0x1f ;  /* 0x00001fff02027589 */ /* 0x000e6400000e0000 */
[----:B-1----:R-:W-:-:S13]  /*0060*/  ISETP.NE.AND P0, PT, R2, RZ, PT ;  /* 0x000000ff0200720c */ /* 0x002fda0003f05270 */
[----:B--2---:R-:W-:Y:S05]  /*0070*/  @!P0 BRA `(.L_x_0) ;  /* 0x0000009000008947 */ /* 0x004fea0003800000 */
[----:B---3--:R-:W-:Y:S01]  /*0080*/  MOV R2, c[0x0][0x550] ;  /* 0x0001540000027a02 */ /* 0x008fe20000000f00 */
[----:B------:R-:W-:-:S03]  /*0090*/  UMOV UR10, UR6 ;  /* 0x00000006000a7c82 */ /* 0x000fc60008000000 */
[----:B------:R-:W-:-:S13]  /*00a0*/  ISETP.NE.AND P0, PT, R2, 0x1, PT ;  /* 0x000000010200780c */ /* 0x000fda0003f05270 */
[----:B------:R-:W-:Y:S05]  /*00b0*/  @!P0 BRA `(.L_x_1) ;  /* 0x000000b000008947 */ /* 0x000fea0003800000 */
[----:B------:R-:W-:Y:S02]  /*00c0*/  ULDC UR4, c[0x0][0x554] ;  /* 0x0001550000047ab9 */ /* 0x000fe40000000800 */
[----:B------:R-:W-:Y:S02]  /*00d0*/  UIMAD.WIDE.U32 UR4, UR6, UR4, URZ ;  /* 0x00000004060472a5 */ /* 0x000fe4000f8e003f */
[----:B------:R-:W-:Y:S02]  /*00e0*/  ULDC UR10, c[0x0][0x558] ;  /* 0x00015600000a7ab9 */ /* 0x000fe40000000800 */
[----:B------:R-:W-:Y:S01]  /*00f0*/  USHF.R.U32.HI UR10, URZ, UR10, UR5 ;  /* 0x0000000a3f0a7299 */ /* 0x000fe20008011605 */
[----:B------:R-:W-:Y:S05]  /*0100*/  BRA `(.L_x_1) ;  /* 0x0000006000007947 */ /* 0x000fea0003800000 */
.L_x_0:
[----:B---3--:R-:W-:Y:S02]  /*0110*/  ULDC.64 UR4, c[0x0][0x550] ;  /* 0x0001540000047ab9 */ /* 0x008fe40000000a00 */
[----:B------:R-:W-:Y:S02]  /*0120*/  UISETP.NE.AND UP0, UPT, UR4, 0x1, UPT ;  /* 0x000000010400788c */ /* 0x000fe4000bf05270 */
[----:B------:R-:W-:-:S02]  /*0130*/  UIMAD.WIDE.U32 UR8, UR6, UR5, URZ ;  /* 0x00000005060872a5 */ /* 0x000fc4000f8e003f */
[----:B------:R-:W-:Y:S02]  /*0140*/  ULDC UR4, c[0x0][0x558] ;  /* 0x0001560000047ab9 */ /* 0x000fe40000000800 */
[----:B------:R-:W-:-:S05]  /*0150*/  UMOV UR10, UR6 ;  /* 0x00000006000a7c82 */ /* 0x000fca0008000000 */
[----:B------:R-:W-:-:S03]  /*0160*/  @UP0 USHF.R.U32.HI UR10, URZ, UR4, UR9 ;  /* 0x000000043f0a0299 */ /* 0x000fc60008011609 */
.L_x_1:
[----:B------:R-:W-:Y:S01]  /*0170*/  ISETP.GE.AND P0, PT, R0, RZ, PT ;  /* 0x000000ff0000720c */ /* 0x000fe20003f06270 */
[----:B------:R-:W-:Y:S02]  /*0180*/  UIADD3 UR5, -UR10, URZ, URZ ;  /* 0x0000003f0a057290 */ /* 0x000fe4000fffe13f */
[----:B------:R-:W-:Y:S02]  /*0190*/  ULDC UR4, c[0x0][0x550] ;  /* 0x0001540000047ab9 */ /* 0x000fe40000000800 */
[----:B------:R-:W-:-:S08]  /*01a0*/  UIMAD UR6, UR5, UR4, UR6 ;  /* 0x00000004050672a4 */ /* 0x000fd0000f8e0206 */
[----:B------:R-:W-:Y:S05]  /*01b0*/  @!P0 EXIT ;  /* 0x000000000000894d */ /* 0x000fea0003800000 */
[----:B------:R-:W-:Y:S02]  /*01c0*/  ULDC UR4, c[0x0][0x1d0] ;  /* 0x0000740000047ab9 */ /* 0x000fe40000000800 */
[----:B------:R-:W-:Y:S02]  /*01d0*/  UISETP.GE.AND UP0, UPT, UR4, 0x1, UPT ;  /* 0x000000010400788c */ /* 0x000fe4000bf06270 */
[----:B------:R-:W-:Y:S02]  /*01e0*/  UIADD3 UR7, UR4, 0x7f, URZ ;  /* 0x0000007f04077890 */ /* 0x000fe4000fffe03f */
[----:B------:R-:W-:Y:S02]  /*01f0*/  UMOV UR13, URZ ;  /* 0x0000003f000d7c82 */ /* 0x000fe40008000000 */
[----:B------:R-:W-:Y:S01]  /*0200*/  PLOP3.LUT P0, PT, PT, PT, UP0, 0x80, 0x0 ;  /* 0x000000000000781c */ /* 0x000fe20003f0f008 */
[----:B------:R-:W-:-:S04]  /*0210*/  USHF.R.S32.HI UR5, URZ, 0x1f, UR7 ;  /* 0x0000001f3f057899 */ /* 0x000fc80008011407 */
[----:B------:R-:W-:-:S04]  /*0220*/  ULEA.HI UR5, UR5, UR7, URZ, 0x7 ;  /* 0x0000000705057291 */ /* 0x000fc8000f8f383f */
[----:B------:R-:W-:-:S04]  /*0230*/  USHF.R.S32.HI UR17, URZ, 0x7, UR5 ;  /* 0x000000073f117899 */ /* 0x000fc80008011405 */
[----:B------:R-:W-:Y:S05]  /*0240*/  @!P0 BRA `(.L_x_2) ;  /* 0x0000024000008947 */ /* 0x000fea0003800000 */
[----:B------:R-:W-:Y:S02]  /*0250*/  USHF.R.U32.HI UR4, URZ, 0x10, UR6 ;  /* 0x000000103f047899 */ /* 0x000fe40008011606 */
[----:B------:R-:W-:Y:S02]  /*0260*/  ULDC UR5, c[0x0][0x338] ;  /* 0x0000ce0000057ab9 */ /* 0x000fe40000000800 */
[----:B------:R-:W-:Y:S02]  /*0270*/  UISETP.NE.AND UP0, UPT, UR4, URZ, UPT ;  /* 0x0000003f0400728c */ /* 0x000fe4000bf05270 */
[----:B------:R-:W-:Y:S02]  /*0280*/  UMOV UR12, URZ ;  /* 0x0000003f000c7c82 */ /* 0x000fe40008000000 */
[----:B------:R-:W-:-:S04]  /*0290*/  USEL UR5, UR4, UR5, UP0 ;  /* 0x0000000504057287 */ /* 0x000fc80008000000 */
[----:B------:R-:W-:Y:S02]  /*02a0*/  UIADD3 UR11, UR17, -0x1, UR5 ;  /* 0xffffffff110b7890 */ /* 0x000fe4000fffe005 */
[----:B------:R-:W-:-:S05]  /*02b0*/  IMAD.U32 R2, RZ, RZ, UR5 ;  /* 0x00000005ff027e24 */ /* 0x000fca000f8e00ff */
[-C--:B------:R-:W-:Y:S02]  /*02c0*/  IABS R3, R2.reuse ;  /* 0x0000000200037213 */ /* 0x080fe40000000000 */
[----:B------:R-:W-:-:S03]  /*02d0*/  IABS R2, R2 ;  /* 0x0000000200027213 */ /* 0x000fc60000000000 */
[----:B------:R-:W-:Y:S02]  /*02e0*/  IMAD.MOV.U32 R5, RZ, RZ, R3 ;  /* 0x000000ffff057224 */ /* 0x000fe400078e0003 */
[----:B------:R-:W-:Y:S01]  /*02f0*/  IMAD.U32 R3, RZ, RZ, UR11 ;  /* 0x0000000bff037e24 */ /* 0x000fe2000f8e00ff */
[----:B------:R-:W-:Y:S01]  /*0300*/  ULOP3.LUT UR11, UR11, UR5, URZ, 0x3c, !UPT ;  /* 0x000000050b0b7292 */ /* 0x000fe2000f8e3c3f */
[----:B------:R-:W1:Y:S01]  /*0310*/  R2UR UR9, R5 ;  /* 0x00000000050973c2 */ /* 0x000e6200000e0000 */
[----:B------:R-:W-:Y:S02]  /*0320*/  IMAD.MOV R2, RZ, RZ, -R2 ;  /* 0x000000ffff027224 */ /* 0x000fe400078e0a02 */
[----:B------:R-:W-:-:S05]  /*0330*/  IABS R3, R3 ;  /* 0x0000000300037213 */ /* 0x000fca0000000000 */
[----:B------:R-:W2:Y:S08]  /*0340*/  R2UR UR8, R3 ;  /* 0x00000000030873c2 */ /* 0x000eb000000e0000 */
[----:B------:R-:W3:Y:S01]  /*0350*/  R2UR UR7, R2 ;  /* 0x00000000020773c2 */ /* 0x000ee200000e0000 */
[----:B-1----:R-:W1:Y:S08]  /*0360*/  I2F.RP R6, UR9 ;  /* 0x0000000900067d06 */ /* 0x002e700008209400 */
[----:B-1----:R-:W1:Y:S02]  /*0370*/  MUFU.RCP R4, R6 ;  /* 0x0000000600047308 */ /* 0x002e640000001000 */
[----:B-1----:R-:W-:-:S06]  /*0380*/  IADD3 R4, R4, 0xffffffe, RZ ;  /* 0x0ffffffe04047810 */ /* 0x002fcc0007ffe0ff */
[----:B------:R-:W1:Y:S02]  /*0390*/  F2I.FTZ.U32.TRUNC.NTZ R4, R4 ;  /* 0x0000000400047305 */ /* 0x000e64000021f000 */
[----:B-1----:R-:W1:Y:S02]  /*03a0*/  R2UR UR13, R4 ;  /* 0x00000000040d73c2 */ /* 0x002e6400000e0000 */
[----:B-1----:R-:W-:-:S04]  /*03b0*/  UIADD3 UR4, URZ, -UR13, URZ ;  /* 0x8000000d3f047290 */ /* 0x002fc8000fffe03f */
[----:B------:R-:W-:-:S04]  /*03c0*/  UIMAD UR4, UR4, UR9, URZ ;  /* 0x00000009040472a4 */ /* 0x000fc8000f8e023f */
[----:B------:R-:W-:-:S04]  /*03d0*/  UIMAD.WIDE.U32 UR12, UR13, UR4, UR12 ;  /* 0x000000040d0c72a5 */ /* 0x000fc8000f8e000c */
[----:B--2---:R-:W-:-:S04]  /*03e0*/  UIMAD.WIDE.U32 UR12, UR13, UR8, URZ ;  /* 0x000000080d0c72a5 */ /* 0x004fc8000f8e003f */
[----:B---3--:R-:W-:-:S04]  /*03f0*/  UIMAD UR7, UR13, UR7, UR8 ;  /* 0x000000070d0772a4 */ /* 0x008fc8000f8e0208 */
[----:B------:R-:W-:-:S11]  /*0400*/  UISETP.GT.U32.AND UP0, UPT, UR9, UR7, UPT ;  /* 0x000000070900728c */ /* 0x000fd6000bf04070 */
[----:B------:R-:W-:Y:S02]  /*0410*/  @!UP0 UIADD3 UR7, UR7, -UR9, URZ ;  /* 0x8000000907078290 */ /* 0x000fe4000fffe03f */
[----:B------:R-:W-:Y:S02]  /*0420*/  @!UP0 UIADD3 UR13, UR13, 0x1, URZ ;  /* 0x000000010d0d8890 */ /* 0x000fe4000fffe03f */
[----:B------:R-:W-:Y:S02]  /*0430*/  UISETP.GE.U32.AND UP1, UPT, UR7, UR9, UPT ;  /* 0x000000090700728c */ /* 0x000fe4000bf26070 */
[----:B------:R-:W-:-:S09]  /*0440*/  UISETP.GE.AND UP0, UPT, UR11, URZ, UPT ;  /* 0x0000003f0b00728c */ /* 0x000fd2000bf06270 */
[----:B------:R-:W-:Y:S02]  /*0450*/  @UP1 UIADD3 UR13, UR13, 0x1, URZ ;  /* 0x000000010d0d1890 */ /* 0x000fe4000fffe03f */
[----:B------:R-:W-:Y:S02]  /*0460*/  UISETP.NE.AND UP1, UPT, UR5, URZ, UPT ;  /* 0x0000003f0500728c */ /* 0x000fe4000bf25270 */
[----:B------:R-:W-:-:S09]  /*0470*/  @!UP0 UIADD3 UR13, -UR13, URZ, URZ ;  /* 0x0000003f0d0d8290 */ /* 0x000fd2000fffe13f */
[----:B------:R-:W-:Y:S02]  /*0480*/  @!UP1 ULOP3.LUT UR13, URZ, UR5, URZ, 0x33, !UPT ;  /* 0x000000053f0d9292 */ /* 0x000fe4000f8e333f */
.L_x_2:
[----:B------:R-:W-:Y:S01]  /*0490*/  ULOP3.LUT UR8, UR6, 0xffff, URZ, 0xc0, !UPT ;  /* 0x0000ffff06087892 */ /* 0x000fe2000f8ec03f */
[----:B------:R-:W-:Y:S01]  /*04a0*/  PLOP3.LUT P2, PT, PT, PT, PT, 0x80, 0x0 ;  /* 0x000000000000781c */ /* 0x000fe20003f4f070 */
[----:B------:R-:W-:Y:S01]  /*04b0*/  ULDC.64 UR14, c[0x0][0x118] ;  /* 0x00004600000e7ab9 */ /* 0x000fe20000000a00 */
[----:B------:R-:W-:Y:S01]  /*04c0*/  IMAD.MOV.U32 R7, RZ, RZ, RZ ;  /* 0x000000ffff077224 */ /* 0x000fe200078e00ff */
[----:B------:R-:W-:Y:S01]  /*04d0*/  UIMAD UR8, UR8, UR13, URZ ;  /* 0x0000000d080872a4 */ /* 0x000fe2000f8e023f */
[----:B------:R-:W-:Y:S01]  /*04e0*/  IMAD.MOV.U32 R2, RZ, RZ, RZ ;  /* 0x000000ffff027224 */ /* 0x000fe200078e00ff */
[----:B------:R-:W-:Y:S01]  /*04f0*/  CS2R R114, SRZ ;  /* 0x0000000000727805 */ /* 0x000fe2000001ff00 */
[----:B------:R-:W-:Y:S01]  /*0500*/  CS2R R112, SRZ ;  /* 0x0000000000707805 */ /* 0x000fe2000001ff00 */
[----:B------:R-:W-:Y:S01]  /*0510*/  UIADD3 UR13, UR8, UR13, URZ ;  /* 0x0000000d080d7290 */ /* 0x000fe2000fffe03f */
[----:B------:R-:W-:Y:S01]  /*0520*/  CS2R R118, SRZ ;  /* 0x0000000000767805 */ /* 0x000fe2000001ff00 */
[----:B------:R-:W-:Y:S01]  /*0530*/  CS2R R116, SRZ ;  /* 0x0000000000747805 */ /* 0x000fe2000001ff00 */
[----:B------:R-:W-:Y:S01]  /*0540*/  CS2R R110, SRZ ;  /* 0x00000000006e7805 */ /* 0x000fe2000001ff00 */
[----:B------:R-:W-:Y:S01]  /*0550*/  UISETP.LT.AND UP0, UPT, UR17, UR13, UPT ;  /* 0x0000000d1100728c */ /* 0x000fe2000bf01270 */
[----:B------:R-:W-:Y:S01]  /*0560*/  CS2R R108, SRZ ;  /* 0x00000000006c7805 */ /* 0x000fe2000001ff00 */
[----:B------:R-:W-:Y:S01]  /*0570*/  CS2R R122, SRZ ;  /* 0x00000000007a7805 */ /* 0x000fe2000001ff00 */
[----:B------:R-:W-:Y:S01]  /*0580*/  CS2R R120, SRZ ;  /* 0x0000000000787805 */ /* 0x000fe2000001ff00 */
[----:B------:R-:W-:Y:S01]  /*0590*/  USEL UR17, UR17, UR13, UP0 ;  /* 0x0000000d11117287 */ /* 0x000fe20008000000 */
[----:B------:R-:W-:Y:S01]  /*05a0*/  CS2R R106, SRZ ;  /* 0x00000000006a7805 */ /* 0x000fe2000001ff00 */
[----:B------:R-:W-:Y:S01]  /*05b0*/  CS2R R104, SRZ ;  /* 0x0000000000687805 */ /* 0x000fe2000001ff00 */
[----:B------:R-:W-:Y:S01]  /*05c0*/  CS2R R102, SRZ ;  /* 0x0000000000667805 */ /* 0x000fe2000001ff00 */
[----:B------:R-:W-:Y:S01]  /*05d0*/  UISETP.GT.AND UP0, UPT, UR17, UR8, UPT ;  /* 0x000000081100728c */ /* 0x000fe2000bf04270 */
[----:B------:R-:W-:Y:S01]  /*05e0*/  CS2R R100, SRZ ;  /* 0x0000000000647805 */ /* 0x000fe2000001ff00 */
[----:B------:R-:W-:Y:S01]  /*05f0*/  CS2R R98, SRZ ;  /* 0x0000000000627805 */ /* 0x000fe2000001ff00 */
[----:B------:R-:W-:Y:S01]  /*0600*/  CS2R R96, SRZ ;  /* 0x0000000000607805 */ /* 0x000fe2000001ff00 */
[----:B------:R-:W-:Y:S01]  /*0610*/  CS2R R94, SRZ ;  /* 0x00000000005e7805 */ /* 0x000fe2000001ff00 */
[----:B------:R-:W-:Y:S01]  /*0620*/  CS2R R92, SRZ ;  /* 0x00000000005c7805 */ /* 0x000fe2000001ff00 */
[----:B------:R-:W-:Y:S01]  /*0630*/  PLOP3.LUT P0, PT, PT, PT, UP0, 0x80, 0x0 ;  /* 0x000000000000781c */ /* 0x000fe20003f0f008 */
[----:B------:R-:W-:Y:S01]  /*0640*/  CS2R R90, SRZ ;  /* 0x00000000005a7805 */ /* 0x000fe2000001ff00 */
        /* <DEDUP_REMOVED lines=15> */
[----:B------:R-:W-:Y:S05]  /*0740*/  @!P0 BRA `(.L_x_3) ;  /* 0x0000839000008947 */ /* 0x000fea0003800000 */
[----:B------:R-:W-:Y:S02]  /*0750*/  ISETP.NE.U32.AND P1, PT, RZ, c[0x0][0x340], PT ;  /* 0x0000d000ff007a0c */ /* 0x000fe40003f25070 */
[----:B------:R-:W-:Y:S01]  /*0760*/  SHF.R.S32.HI R125, RZ, 0x1f, R124 ;  /* 0x0000001fff7d7819 */ /* 0x000fe2000001147c */
[----:B------:R-:W-:Y:S01]  /*0770*/  USHF.R.S32.HI UR20, URZ, 0x1f, UR10 ;  /* 0x0000001f3f147899 */ /* 0x000fe2000801140a */
[----:B------:R-:W-:Y:S01]  /*0780*/  ISETP.NE.AND.EX P1, PT, RZ, c[0x0][0x344], PT, P1 ;  /* 0x0000d100ff007a0c */ /* 0x000fe20003f25310 */
[----:B------:R-:W-:-:S12]  /*0790*/  ULDC.64 UR4, c[0x0][0x1b8] ;  /* 0x00006e0000047ab9 */ /* 0x000fd80000000a00 */
[----:B------:R-:W-:-:S04]  /*07a0*/  @P1 IMAD.MOV.U32 R3, RZ, RZ, 0x4 ;  /* 0x00000004ff031424 */ /* 0x000fc800078e00ff */
[----:B------:R-:W-:-:S06]  /*07b0*/  @P1 IMAD.WIDE R234, R0, R3, c[0x0][0x340] ;  /* 0x0000d00000ea1625 */ /* 0x000fcc00078e0203 */
[----:B------:R-:W2:Y:S01]  /*07c0*/  @P1 LDG.E R234, [R234.64] ;  /* 0x0000000eeaea1981 */ /* 0x000ea2000c1e1900 */
[----:B------:R-:W-:Y:S01]  /*07d0*/  LEA.HI R40, R125, R124, RZ, 0x3 ;  /* 0x0000007c7d287211 */ /* 0x000fe200078f18ff */
[----:B------:R-:W-:Y:S01]  /*07e0*/  IMAD.MOV.U32 R9, RZ, RZ, c[0x0][0x2c4] ;  /* 0x0000b100ff097624 */ /* 0x000fe200078e00ff */
[----:B------:R-:W-:Y:S01]  /*07f0*/  UIMAD.WIDE.U32 UR6, UR10, UR4, URZ ;  /* 0x000000040a0672a5 */ /* 0x000fe2000f8e003f */
[----:B------:R-:W1:Y:S01]  /*0800*/  S2R R3, SR_CTAID.X ;  /* 0x0000000000037919 */ /* 0x000e620000002500 */
[----:B------:R-:W-:Y:S01]  /*0810*/  LOP3.LUT R41, R40, 0xfffffff8, RZ, 0xc0, !PT ;  /* 0xfffffff828297812 */ /* 0x000fe200078ec0ff */
[----:B------:R-:W-:Y:S01]  /*0820*/  UIMAD UR4, UR20, UR4, URZ ;  /* 0x00000004140472a4 */ /* 0x000fe2000f8e023f */
[----:B------:R-:W-:Y:S01]  /*0830*/  ISETP.NE.AND P0, PT, R9, 0x1, PT ;  /* 0x000000010900780c */ /* 0x000fe20003f05270 */
[----:B------:R-:W-:Y:S01]  /*0840*/  UIADD3 UR16, UR17, -0x1, URZ ;  /* 0xffffffff11107890 */ /* 0x000fe2000fffe03f */
[----:B------:R-:W-:Y:S01]  /*0850*/  SHF.R.S32.HI R40, RZ, 0x3, R40 ;  /* 0x00000003ff287819 */ /* 0x000fe20000011428 */
[----:B------:R-:W-:Y:S01]  /*0860*/  IMAD.IADD R41, R124, 0x1, -R41 ;  /* 0x000000017c297824 */ /* 0x000fe200078e0a29 */
[----:B------:R-:W-:Y:S01]  /*0870*/  UIMAD UR4, UR10, UR5, UR4 ;  /* 0x000000050a0472a4 */ /* 0x000fe2000f8e0204 */
[----:B------:R-:W-:Y:S01]  /*0880*/  SHF.R.S32.HI R7, RZ, 0x1f, R0 ;  /* 0x0000001fff077819 */ /* 0x000fe20000011400 */
[----:B------:R-:W-:Y:S01]  /*0890*/  IMAD.U32 R13, RZ, RZ, UR7 ;  /* 0x00000007ff0d7e24 */ /* 0x000fe2000f8e00ff */
[--C-:B------:R-:W-:Y:S01]  /*08a0*/  SHF.R.S32.HI R44, RZ, 0x1f, R40.reuse ;  /* 0x0000001fff2c7819 */ /* 0x100fe20000011428 */
[----:B------:R-:W-:Y:S01]  /*08b0*/  IMAD R2, R41, 0x20, R40 ;  /* 0x0000002029027824 */ /* 0x000fe200078e0228 */
[----:B------:R-:W-:Y:S01]  /*08c0*/  UIADD3 UR4, UR7, UR4, URZ ;  /* 0x0000000407047290 */ /* 0x000fe2000fffe03f */
[----:B------:R-:W-:Y:S01]  /*08d0*/  IMAD.U32 R12, RZ, RZ, UR6 ;  /* 0x00000006ff0c7e24 */ /* 0x000fe2000f8e00ff */
[----:B------:R-:W-:Y:S01]  /*08e0*/  UMOV UR18, 0x7 ;  /* 0x0000000700127882 */ /* 0x000fe20000000000 */
[----:B------:R-:W-:Y:S01]  /*08f0*/  IMAD R5, R7, c[0x0][0x1c0], RZ ;  /* 0x0000700007057a24 */ /* 0x000fe200078e02ff */
[----:B------:R-:W-:Y:S01]  /*0900*/  ULDC.64 UR6, c[0x0][0x1e0] ;  /* 0x0000780000067ab9 */ /* 0x000fe20000000a00 */
[----:B------:R-:W-:Y:S01]  /*0910*/  IMAD R9, R9, c[0x0][0x168], RZ ;  /* 0x00005a0009097a24 */ /* 0x000fe200078e02ff */
[----:B------:R-:W-:Y:S01]  /*0920*/  USHF.L.U64.HI UR18, UR6, UR18, UR7 ;  /* 0x0000001206127299 */ /* 0x000fe20008010207 */
[----:B------:R-:W-:Y:S01]  /*0930*/  IMAD.U32 R13, RZ, RZ, UR4 ;  /* 0x00000004ff0d7e24 */ /* 0x000fe2000f8e00ff */
[----:B------:R-:W-:Y:S01]  /*0940*/  ULDC.64 UR4, c[0x0][0x1e8] ;  /* 0x00007a0000047ab9 */ /* 0x000fe20000000a00 */
[C---:B------:R-:W-:Y:S01]  /*0950*/  IMAD R14, R0.reuse, c[0x0][0x1c4], R5 ;  /* 0x00007100000e7a24 */ /* 0x040fe200078e0205 */
[----:B------:R-:W-:Y:S01]  /*0960*/  UIMAD UR4, UR20, UR4, URZ ;  /* 0x00000004140472a4 */ /* 0x000fe2000f8e023f */
[----:B------:R-:W-:Y:S01]  /*0970*/  IMAD.WIDE.U32 R12, R0, c[0x0][0x1c0], R12 ;  /* 0x00007000000c7a25 */ /* 0x000fe200078e000c */
[----:B------:R-:W-:-:S02]  /*0980*/  USHF.L.U32 UR19, UR6, 0x7, URZ ;  /* 0x0000000706137899 */ /* 0x000fc4000800063f */
[----:B------:R-:W-:Y:S01]  /*0990*/  UIMAD UR4, UR10, UR5, UR4 ;  /* 0x000000050a0472a4 */ /* 0x000fe2000f8e0204 */
[----:B-1----:R-:W-:Y:S01]  /*09a0*/  IMAD R11, R3, 0x80, R2 ;  /* 0x00000080030b7824 */ /* 0x002fe200078e0202 */
[----:B------:R-:W-:Y:S01]  /*09b0*/  USHF.R.S32.HI UR11, URZ, 0x1f, UR16 ;  /* 0x0000001f3f0b7899 */ /* 0x000fe20008011410 */
[----:B------:R-:W-:Y:S01]  /*09c0*/  IMAD.IADD R15, R13, 0x1, R14 ;  /* 0x000000010d0f7824 */ /* 0x000fe200078e020e */
[----:B------:R-:W-:Y:S01]  /*09d0*/  UIMAD.WIDE.U32 UR12, UR6, 0x40, URZ ;  /* 0x00000040060c78a5 */ /* 0x000fe2000f8e003f */
[----:B------:R-:W-:Y:S01]  /*09e0*/  @P0 IMAD.HI.U32 R4, R11, c[0x0][0x2c8], RZ ;  /* 0x0000b2000b040a27 */ /* 0x000fe200078e00ff */
[----:B------:R-:W-:-:S03]  /*09f0*/  USHF.L.U32 UR9, UR7, 0x6, URZ ;  /* 0x0000000607097899 */ /* 0x000fc6000800063f */
[----:B------:R-:W-:Y:S01]  /*0a00*/  IMAD.MOV.U32 R2, RZ, RZ, R11 ;  /* 0x000000ffff027224 */ /* 0x000fe200078e000b */
[----:B------:R-:W-:Y:S01]  /*0a10*/  @P0 SHF.R.U32.HI R2, RZ, c[0x0][0x2cc], R4 ;  /* 0x0000b300ff020a19 */ /* 0x000fe20000011604 */
[----:B------:R-:W-:Y:S01]  /*0a20*/  IMAD.MOV.U32 R14, RZ, RZ, R12 ;  /* 0x000000ffff0e7224 */ /* 0x000fe200078e000c */
[----:B------:R-:W-:Y:S01]  /*0a30*/  UIADD3 UR9, UR13, UR9, URZ ;  /* 0x000000090d097290 */ /* 0x000fe2000fffe03f */
[----:B------:R-:W-:Y:S01]  /*0a40*/  IMAD R6, R3, 0x80, R40 ;  /* 0x0000008003067824 */ /* 0x000fe200078e0228 */
[--C-:B------:R-:W-:Y:S01]  /*0a50*/  SHF.R.S32.HI R5, RZ, 0x1f, R2.reuse ;  /* 0x0000001fff057819 */ /* 0x100fe20000011402 */
[----:B------:R-:W-:Y:S01]  /*0a60*/  IMAD.MOV R12, RZ, RZ, -R2 ;  /* 0x000000ffff0c7224 */ /* 0x000fe200078e0a02 */
[----:B------:R-:W-:Y:S01]  /*0a70*/  IADD3 R3, -R40, c[0x0][0x1d0], RZ ;  /* 0x0000740028037a10 */ /* 0x000fe20007ffe1ff */
[----:B------:R-:W-:Y:S01]  /*0a80*/  IMAD.WIDE.U32 R14, R2, c[0x0][0x1b0], R14 ;  /* 0x00006c00020e7a25 */ /* 0x000fe200078e000e */
[C---:B------:R-:W-:Y:S01]  /*0a90*/  IADD3 R4, R6.reuse, 0x20, RZ ;  /* 0x0000002006047810 */ /* 0x040fe20007ffe0ff */
[----:B------:R-:W-:Y:S01]  /*0aa0*/  BAR.SYNC.DEFER_BLOCKING 0x0 ;  /* 0x0000000000007b1d */ /* 0x000fe20000010000 */
[-C--:B------:R-:W-:Y:S01]  /*0ab0*/  ISETP.GE.AND P5, PT, R6, R9.reuse, PT ;  /* 0x000000090600720c */ /* 0x080fe20003fa6270 */
[----:B------:R-:W-:Y:S01]  /*0ac0*/  IMAD R5, R5, c[0x0][0x1b0], RZ ;  /* 0x00006c0005057a24 */ /* 0x000fe200078e02ff */
[-C--:B------:R-:W-:Y:S01]  /*0ad0*/  ISETP.GE.AND P3, PT, R4, R9.reuse, PT ;  /* 0x000000090400720c */ /* 0x080fe20003f66270 */
[----:B------:R-:W-:Y:S01]  /*0ae0*/  IMAD R12, R12, c[0x0][0x2c4], R11 ;  /* 0x0000b1000c0c7a24 */ /* 0x000fe200078e020b */
[----:B------:R-:W-:Y:S01]  /*0af0*/  IADD3 R4, R6, 0x40, RZ ;  /* 0x0000004006047810 */ /* 0x000fe20007ffe0ff */
[----:B------:R-:W-:Y:S01]  /*0b00*/  IMAD R5, R2, c[0x0][0x1b4], R5 ;  /* 0x00006d0002057a24 */ /* 0x000fe200078e0205 */
[----:B------:R-:W-:Y:S01]  /*0b10*/  IADD3 R6, R6, 0x60, RZ ;  /* 0x0000006006067810 */ /* 0x000fe20007ffe0ff */
[----:B------:R-:W-:Y:S01]  /*0b20*/  IMAD.SHL.U32 R11, R40, 0x40, RZ ;  /* 0x00000040280b7824 */ /* 0x000fe200078e00ff */
[----:B------:R-:W-:Y:S01]  /*0b30*/  ISETP.GE.AND P4, PT, R4, R9, PT ;  /* 0x000000090400720c */ /* 0x000fe20003f86270 */
[----:B------:R-:W-:Y:S01]  /*0b40*/  IMAD.IADD R15, R15, 0x1, R5 ;  /* 0x000000010f0f7824 */ /* 0x000fe200078e0205 */
[----:B------:R-:W-:Y:S01]  /*0b50*/  SHF.R.S32.HI R5, RZ, 0x1f, R12 ;  /* 0x0000001fff057819 */ /* 0x000fe2000001140c */
[----:B------:R-:W-:Y:S01]  /*0b60*/  IMAD.SHL.U32 R42, R41, 0x8, RZ ;  /* 0x00000008292a7824 */ /* 0x000fe200078e00ff */
[----:B------:R-:W-:Y:S01]  /*0b70*/  LOP3.LUT R11, R11, 0x1c0, RZ, 0xc0, !PT ;  /* 0x000001c00b0b7812 */ /* 0x000fe200078ec0ff */
[----:B------:R-:W-:-:S02]  /*0b80*/  IMAD.U32 R2, RZ, RZ, UR16 ;  /* 0x00000010ff027e24 */ /* 0x000fc4000f8e00ff */
[----:B------:R-:W-:Y:S01]  /*0b90*/  IMAD R5, R5, c[0x0][0x1a8], RZ ;  /* 0x00006a0005057a24 */ /* 0x000fe200078e02ff */
[----:B------:R-:W-:Y:S01]  /*0ba0*/  SHF.R.U32.HI R8, RZ, 0x3, R11 ;  /* 0x00000003ff087819 */ /* 0x000fe2000001160b */
[----:B------:R-:W-:Y:S01]  /*0bb0*/  IMAD R2, R2, -0x80, R3 ;  /* 0xffffff8002027824 */ /* 0x000fe200078e0203 */
[--C-:B------:R-:W-:Y:S01]  /*0bc0*/  LOP3.LUT R11, R11, 0x38, R42.reuse, 0xf8, !PT ;  /* 0x000000380b0b7812 */ /* 0x100fe200078ef82a */
[C---:B------:R-:W-:Y:S01]  /*0bd0*/  IMAD R5, R12.reuse, c[0x0][0x1ac], R5 ;  /* 0x00006b000c057a24 */ /* 0x040fe200078e0205 */
[----:B------:R-:W-:Y:S01]  /*0be0*/  SHF.R.S32.HI R43, RZ, 0x1f, R42 ;  /* 0x0000001fff2b7819 */ /* 0x000fe2000001142a */
[----:B------:R-:W-:Y:S01]  /*0bf0*/  IMAD.WIDE.U32 R12, R12, c[0x0][0x1a8], R14 ;  /* 0x00006a000c0c7a25 */ /* 0x000fe200078e000e */
[----:B------:R-:W-:Y:S02]  /*0c00*/  LOP3.LUT R8, R11, R8, RZ, 0x3c, !PT ;  /* 0x000000080b087212 */ /* 0x000fe400078e3cff */
[----:B------:R-:W-:Y:S01]  /*0c10*/  ISETP.GE.AND P6, PT, R42, c[0x0][0x198], PT ;  /* 0x000066002a007a0c */ /* 0x000fe20003fc6270 */
[----:B------:R-:W-:-:S02]  /*0c20*/  IMAD R3, R44, c[0x0][0x1e0], RZ ;  /* 0x000078002c037a24 */ /* 0x000fc400078e02ff */
[----:B------:R-:W-:Y:S01]  /*0c30*/  IMAD.IADD R4, R13, 0x1, R5 ;  /* 0x000000010d047824 */ /* 0x000fe200078e0205 */
[----:B------:R-:W-:Y:S01]  /*0c40*/  LEA R5, P0, R12, c[0x0][0x160], 0x1 ;  /* 0x000058000c057a11 */ /* 0x000fe200078008ff */
[----:B------:R-:W-:-:S03]  /*0c50*/  IMAD.WIDE.U32 R10, R40, c[0x0][0x1e0], R42 ;  /* 0x00007800280a7a25 */ /* 0x000fc600078e002a */
[----:B------:R-:W-:Y:S01]  /*0c60*/  LEA.HI.X R4, R12, c[0x0][0x164], R4, 0x1, P0 ;  /* 0x000059000c047a11 */ /* 0x000fe200000f0c04 */
[----:B------:R-:W-:Y:S01]  /*0c70*/  IMAD R3, R40, c[0x0][0x1e4], R3 ;  /* 0x0000790028037a24 */ /* 0x000fe200078e0203 */
[----:B------:R-:W1:Y:S01]  /*0c80*/  SHFL.IDX PT, R14, R5, RZ, 0x181f ;  /* 0x00181fff050e7589 */ /* 0x000e6200000e0000 */
[----:B------:R-:W-:Y:S01]  /*0c90*/  IMAD.MOV.U32 R12, RZ, RZ, R10 ;  /* 0x000000ffff0c7224 */ /* 0x000fe200078e000a */
[----:B------:R-:W-:Y:S01]  /*0ca0*/  ISETP.GE.AND P0, PT, R6, R9, PT ;  /* 0x000000090600720c */ /* 0x000fe20003f06270 */
[----:B------:R-:W-:Y:S01]  /*0cb0*/  IMAD.U32 R228, RZ, RZ, UR10 ;  /* 0x0000000affe47e24 */ /* 0x000fe2000f8e00ff */
[----:B------:R-:W3:Y:S01]  /*0cc0*/  SHFL.IDX PT, R15, R4, RZ, 0x181f ;  /* 0x00181fff040f7589 */ /* 0x000ee200000e0000 */
[----:B------:R-:W-:Y:S01]  /*0cd0*/  IMAD.IADD R13, R11, 0x1, R3 ;  /* 0x000000010b0d7824 */ /* 0x000fe200078e0203 */
[----:B------:R-:W-:Y:S02]  /*0ce0*/  IADD3 R3, R42, 0x40, RZ ;  /* 0x000000402a037810 */ /* 0x000fe40007ffe0ff */
[----:B------:R-:W-:Y:S01]  /*0cf0*/  LEA.HI R11, R125, R124, RZ, 0x6 ;  /* 0x0000007c7d0b7211 */ /* 0x000fe200078f30ff */
[----:B------:R-:W-:Y:S01]  /*0d00*/  IMAD.WIDE.U32 R228, R228, c[0x0][0x1e8], R12 ;  /* 0x00007a00e4e47a25 */ /* 0x000fe200078e000c */
[----:B------:R-:W-:Y:S01]  /*0d10*/  @!P5 SHF.R.S32.HI R6, RZ, 0x1f, R3 ;  /* 0x0000001fff06d819 */ /* 0x000fe20000011403 */
[----:B------:R-:W4:Y:S02]  /*0d20*/  SHFL.IDX PT, R12, R5, 0x1, 0x181f ;  /* 0x00381f00050c7f89 */ /* 0x000f2400000e0000 */
[----:B------:R-:W-:Y:S01]  /*0d30*/  IMAD.SHL.U32 R11, R11, 0x8, RZ ;  /* 0x000000080b0b7824 */ /* 0x000fe200078e00ff */
[----:B------:R-:W-:Y:S01]  /*0d40*/  @!P5 LEA.HI R6, R6, R3, RZ, 0x3 ;  /* 0x000000030606d211 */ /* 0x000fe200078f18ff */
[----:B------:R-:W5:Y:S01]  /*0d50*/  SHFL.IDX PT, R13, R4, 0x1, 0x181f ;  /* 0x00381f00040d7f89 */ /* 0x000f6200000e0000 */
[----:B------:R-:W-:Y:S01]  /*0d60*/  IADD3 R229, R229, UR4, RZ ;  /* 0x00000004e5e57c10 */ /* 0x000fe2000fffe0ff */
[----:B------:R-:W-:Y:S01]  /*0d70*/  UIMAD UR4, UR18, UR16, URZ ;  /* 0x00000010120472a4 */ /* 0x000fe2000f8e023f */
[----:B------:R-:W-:Y:S01]  /*0d80*/  LOP3.LUT R8, R8, 0xfffffe00, R11, 0xf8, !PT ;  /* 0xfffffe0008087812 */ /* 0x000fe200078ef80b */
[----:B------:R-:W5:Y:S02]  /*0d90*/  SHFL.IDX PT, R18, R5, 0x2, 0x181f ;  /* 0x00581f0005127f89 */ /* 0x000f6400000e0000 */
[----:B------:R-:W-:-:S02]  /*0da0*/  UIMAD UR4, UR11, UR19, UR4 ;  /* 0x000000130b0472a4 */ /* 0x000fc4000f8e0204 */
[----:B------:R-:W5:Y:S01]  /*0db0*/  SHFL.IDX PT, R19, R4, 0x2, 0x181f ;  /* 0x00581f0004137f89 */ /* 0x000f6200000e0000 */
[----:B-1----:R-:W-:Y:S01]  /*0dc0*/  @!P5 LEA R16, P2, R42, R14, 0x1 ;  /* 0x0000000e2a10d211 */ /* 0x002fe200078408ff */
[----:B------:R-:W-:Y:S02]  /*0dd0*/  IMAD.SHL.U32 R227, R8, 0x2, RZ ;  /* 0x0000000208e37824 */ /* 0x000fe400078e00ff */
[----:B------:R1:W2:Y:S01]  /*0de0*/  SHFL.IDX PT, R10, R5, 0x3, 0x181f ;  /* 0x00781f00050a7f89 */ /* 0x0002a200000e0000 */
[----:B---3--:R-:W-:-:S03]  /*0df0*/  @!P5 LEA.HI.X R17, R42, R15, R43, 0x1, P2 ;  /* 0x0000000f2a11d211 */ /* 0x008fc600010f0c2b */
[----:B------:R3:W2:Y:S01]  /*0e00*/  SHFL.IDX PT, R11, R4, 0x3, 0x181f ;  /* 0x00781f00040b7f89 */ /* 0x0006a200000e0000 */
[----:B----4-:R-:W-:-:S03]  /*0e10*/  @!P3 LEA R8, P2, R42, R12, 0x1 ;  /* 0x0000000c2a08b211 */ /* 0x010fc600078408ff */
[----:B------:R4:W-:Y:S01]  /*0e20*/  @!P5 LDGSTS.E.BYPASS.LTC128B.128 [R227+0x100], [R16.64], !P6 ;  /* 0x0010000010e3dfae */ /* 0x0009e2000f101d4e */
[C---:B-----5:R-:W-:Y:S01]  /*0e30*/  @!P3 LEA.HI.X R9, R42.reuse, R13, R43, 0x1, P2 ;  /* 0x0000000d2a09b211 */ /* 0x060fe200010f0c2b */
[----:B-1----:R-:W-:Y:S02]  /*0e40*/  IMAD.U32 R5, RZ, RZ, UR6 ;  /* 0x00000006ff057e24 */ /* 0x002fe4000f8e00ff */
[----:B---3--:R-:W-:Y:S01]  /*0e50*/  IMAD.U32 R4, RZ, RZ, UR7 ;  /* 0x00000007ff047e24 */ /* 0x008fe2000f8e00ff */
[----:B----4-:R-:W-:-:S04]  /*0e60*/  @!P4 LEA R16, P2, R42, R18, 0x1 ;  /* 0x000000122a10c211 */ /* 0x010fc800078408ff */
[----:B------:R-:W-:Y:S02]  /*0e70*/  @!P4 LEA.HI.X R17, R42, R19, R43, 0x1, P2 ;  /* 0x000000132a11c211 */ /* 0x000fe400010f0c2b */
[----:B--2---:R-:W-:Y:S01]  /*0e80*/  @P1 SHF.R.S32.HI R235, RZ, 0x1f, R234 ;  /* 0x0000001fffeb1819 */ /* 0x004fe200000114ea */
[----:B------:R-:W-:Y:S01]  /*0e90*/  @!P1 IMAD.MOV.U32 R234, RZ, RZ, R0 ;  /* 0x000000ffffea9224 */ /* 0x000fe200078e0000 */
[----:B------:R-:W-:Y:S01]  /*0ea0*/  @!P3 SHF.R.S32.HI R0, RZ, 0x1f, R3 ;  /* 0x0000001fff00b819 */ /* 0x000fe20000011403 */
[----:B------:R-:W-:Y:S01]  /*0eb0*/  @!P1 IMAD.MOV.U32 R235, RZ, RZ, R7 ;  /* 0x000000ffffeb9224 */ /* 0x000fe200078e0007 */
[----:B------:R-:W-:Y:S01]  /*0ec0*/  ISETP.GE.AND P1, PT, R3, c[0x0][0x198], PT ;  /* 0x0000660003007a0c */ /* 0x000fe20003f26270 */
[----:B------:R-:W-:Y:S01]  /*0ed0*/  IMAD.WIDE.U32 R228, R234, c[0x0][0x1f0], R228 ;  /* 0x00007c00eae47a25 */ /* 0x000fe200078e00e4 */
[----:B------:R-:W-:Y:S02]  /*0ee0*/  @!P5 LOP3.LUT R7, R6, 0xfffffff8, RZ, 0xc0, !PT ;  /* 0xfffffff80607d812 */ /* 0x000fe400078ec0ff */
[----:B------:R-:W-:Y:S01]  /*0ef0*/  @!P3 LEA.HI R0, R0, R3, RZ, 0x3 ;  /* 0x000000030000b211 */ /* 0x000fe200078f18ff */
[----:B------:R-:W-:-:S02]  /*0f00*/  IMAD R231, R235, c[0x0][0x1f0], RZ ;  /* 0x00007c00ebe77a24 */ /* 0x000fc400078e02ff */
[----:B------:R-:W-:Y:S01]  /*0f10*/  @!P5 IMAD.WIDE R20, R7, 0x2, R14 ;  /* 0x000000020714d825 */ /* 0x000fe200078e020e */
[----:B------:R-:W-:Y:S02]  /*0f20*/  @!P3 LOP3.LUT R7, R0, 0xfffffff8, RZ, 0xc0, !PT ;  /* 0xfffffff80007b812 */ /* 0x000fe400078ec0ff */
[----:B------:R-:W-:Y:S01]  /*0f30*/  @!P4 SHF.R.S32.HI R0, RZ, 0x1f, R3 ;  /* 0x0000001fff00c819 */ /* 0x000fe20000011403 */
[----:B------:R-:W-:Y:S02]  /*0f40*/  IMAD R231, R234, c[0x0][0x1f4], R231 ;  /* 0x00007d00eae77a24 */ /* 0x000fe400078e02e7 */
[----:B------:R1:W-:Y:S01]  /*0f50*/  @!P5 LDGSTS.E.BYPASS.LTC128B.128 [R227+0x4100], [R20.64], !P1 ;  /* 0x0410000014e3dfae */ /* 0x0003e2000c901d4e */
[----:B------:R-:W-:Y:S01]  /*0f60*/  ISETP.GE.AND P5, PT, R2, 0x21, PT ;  /* 0x000000210200780c */ /* 0x000fe20003fa6270 */
[----:B------:R-:W-:Y:S01]  /*0f70*/  IMAD.IADD R231, R229, 0x1, R231 ;  /* 0x00000001e5e77824 */ /* 0x000fe200078e02e7 */
[----:B------:R-:W-:Y:S01]  /*0f80*/  @!P4 LEA.HI R0, R0, R3, RZ, 0x3 ;  /* 0x000000030000c211 */ /* 0x000fe200078f18ff */
[----:B------:R2:W-:Y:S01]  /*0f90*/  @!P3 LDGSTS.E.BYPASS.LTC128B.128 [R227+0x1100], [R8.64], !P6 ;  /* 0x0110000008e3bfae */ /* 0x0005e2000f101d4e */
[----:B------:R-:W-:-:S02]  /*0fa0*/  IMAD.MOV.U32 R230, RZ, RZ, R228 ;  /* 0x000000ffffe67224 */ /* 0x000fc400078e00e4 */
[----:B------:R-:W-:Y:S01]  /*0fb0*/  @!P3 IMAD.WIDE R6, R7, 0x2, R12 ;  /* 0x000000020706b825 */ /* 0x000fe200078e020c */
[----:B------:R-:W-:-:S04]  /*0fc0*/  @!P4 LOP3.LUT R0, R0, 0xfffffff8, RZ, 0xc0, !PT ;  /* 0xfffffff80000c812 */ /* 0x000fc800078ec0ff */
[----:B------:R3:W-:Y:S01]  /*0fd0*/  @!P3 LDGSTS.E.BYPASS.LTC128B.128 [R227+0x5100], [R6.64], !P1 ;  /* 0x0510000006e3bfae */ /* 0x0007e2000c901d4e */
[----:B------:R-:W-:Y:S01]  /*0fe0*/  @!P0 LEA R14, P3, R42, R10, 0x1 ;  /* 0x0000000a2a0e8211 */ /* 0x000fe200078608ff */
[----:B------:R-:W-:Y:S02]  /*0ff0*/  @!P4 IMAD.WIDE R18, R0, 0x2, R18 ;  /* 0x000000020012c825 */ /* 0x000fe400078e0212 */
[----:B------:R4:W-:Y:S01]  /*1000*/  @!P4 LDGSTS.E.BYPASS.LTC128B.128 [R227+0x2100], [R16.64], !P6 ;  /* 0x0210000010e3cfae */ /* 0x0009e2000f101d4e */
[C-C-:B------:R-:W-:Y:S02]  /*1010*/  @!P0 LEA.HI.X R15, R42.reuse, R11, R43.reuse, 0x1, P3 ;  /* 0x0000000b2a0f8211 */ /* 0x140fe400018f0c2b */
[----:B------:R-:W-:Y:S01]  /*1020*/  ISETP.GE.AND P3, PT, R42, c[0x0][0x1d4], PT ;  /* 0x000075002a007a0c */ /* 0x000fe20003f66270 */
[----:B------:R5:W-:Y:S01]  /*1030*/  @!P4 LDGSTS.E.BYPASS.LTC128B.128 [R227+0x6100], [R18.64], !P1 ;  /* 0x0610000012e3cfae */ /* 0x000be2000c901d4e */
[----:B------:R-:W-:Y:S01]  /*1040*/  ISETP.GE.AND P4, PT, R2, 0x41, PT ;  /* 0x000000410200780c */ /* 0x000fe20003f86270 */
[----:B------:R-:W-:-:S02]  /*1050*/  IMAD.WIDE.U32 R42, R40, c[0x0][0x208], R42 ;  /* 0x00008200282a7a25 */ /* 0x000fc400078e002a */
[----:B------:R1:W-:Y:S01]  /*1060*/  @!P0 LDGSTS.E.BYPASS.LTC128B.128 [R227+0x3100], [R14.64], !P6 ;  /* 0x031000000ee38fae */ /* 0x0003e2000f101d4e */
[----:B------:R-:W-:Y:S01]  /*1070*/  ISETP.GE.AND P6, PT, R2, 0x1, PT ;  /* 0x000000010200780c */ /* 0x000fe20003fc6270 */
[----:B--2---:R-:W-:-:S04]  /*1080*/  IMAD.U32 R9, RZ, RZ, UR16 ;  /* 0x00000010ff097e24 */ /* 0x004fc8000f8e00ff */
[----:B------:R-:W-:-:S04]  /*1090*/  IMAD.WIDE.U32 R8, R9, UR19, R230 ;  /* 0x0000001309087c25 */ /* 0x000fc8000f8e00e6 */
[----:B---3--:R-:W-:Y:S01]  /*10a0*/  IMAD.U32 R7, RZ, RZ, UR6 ;  /* 0x00000006ff077e24 */ /* 0x008fe2000f8e00ff */
[----:B------:R-:W-:Y:S02]  /*10b0*/  @P5 LEA R5, P2, R5, R8, 0x5 ;  /* 0x0000000805055211 */ /* 0x000fe400078428ff */
[----:B------:R-:W-:Y:S01]  /*10c0*/  IADD3 R9, R9, UR4, RZ ;  /* 0x0000000409097c10 */ /* 0x000fe2000fffe0ff */
[----:B------:R-:W-:Y:S01]  /*10d0*/  ULDC.64 UR4, c[0x0][0x210] ;  /* 0x0000840000047ab9 */ /* 0x000fe20000000a00 */
[----:B------:R-:W-:Y:S01]  /*10e0*/  LEA.HI R6, R125, R124, RZ, 0x4 ;  /* 0x0000007c7d067211 */ /* 0x000fe200078f20ff */
[----:B------:R-:W-:Y:S01]  /*10f0*/  UIMAD UR4, UR20, UR4, URZ ;  /* 0x00000004140472a4 */ /* 0x000fe2000f8e023f */
[----:B------:R-:W-:Y:S02]  /*1100*/  @P5 LEA.HI.X R4, R7, R9, R4, 0x5, P2 ;  /* 0x0000000907045211 */ /* 0x000fe400010f2c04 */
[----:B------:R-:W-:Y:S02]  /*1110*/  @P5 LEA R12, P2, R5, c[0x0][0x1c8], 0x1 ;  /* 0x00007200050c5a11 */ /* 0x000fe400078408ff */
[----:B------:R-:W-:-:S02]  /*1120*/  SHF.R.S32.HI R7, RZ, 0x4, R6 ;  /* 0x00000004ff077819 */ /* 0x000fc40000011406 */
[----:B------:R-:W-:Y:S02]  /*1130*/  @P5 LEA.HI.X R13, R5, c[0x0][0x1cc], R4, 0x1, P2 ;  /* 0x00007300050d5a11 */ /* 0x000fe400010f0c04 */
[----:B------:R-:W-:Y:S02]  /*1140*/  @!P0 SHF.R.S32.HI R4, RZ, 0x1f, R3 ;  /* 0x0000001fff048819 */ /* 0x000fe40000011403 */
[----:B------:R-:W-:Y:S02]  /*1150*/  LOP3.LUT R5, R6, 0xfffffff0, RZ, 0xc0, !PT ;  /* 0xfffffff006057812 */ /* 0x000fe400078ec0ff */
[----:B------:R-:W-:Y:S02]  /*1160*/  @!P0 LEA.HI R4, R4, R3, RZ, 0x3 ;  /* 0x0000000304048211 */ /* 0x000fe400078f18ff */
[----:B------:R-:W-:Y:S01]  /*1170*/  ISETP.GE.AND P2, PT, R2, 0x61, PT ;  /* 0x000000610200780c */ /* 0x000fe20003f46270 */
[----:B------:R-:W-:Y:S01]  /*1180*/  IMAD.IADD R5, R124, 0x1, -R5 ;  /* 0x000000017c057824 */ /* 0x000fe200078e0a05 */
[----:B------:R-:W-:-:S02]  /*1190*/  @!P0 LOP3.LUT R4, R4, 0xfffffff8, RZ, 0xc0, !PT ;  /* 0xfffffff804048812 */ /* 0x000fc400078ec0ff */
[----:B------:R-:W-:Y:S02]  /*11a0*/  LEA.HI R6, R6, R7, RZ, 0x1 ;  /* 0x0000000706067211 */ /* 0x000fe400078f08ff */
[----:B------:R-:W-:Y:S01]  /*11b0*/  SHF.R.S32.HI R0, RZ, 0x1f, R5 ;  /* 0x0000001fff007819 */ /* 0x000fe20000011405 */
[----:B----4-:R-:W-:Y:S01]  /*11c0*/  @!P0 IMAD.WIDE R16, R4, 0x2, R10 ;  /* 0x0000000204108825 */ /* 0x010fe200078e020a */
[----:B------:R-:W-:Y:S02]  /*11d0*/  LOP3.LUT R6, R6, 0xfffffffe, RZ, 0xc0, !PT ;  /* 0xfffffffe06067812 */ /* 0x000fe400078ec0ff */
[----:B------:R-:W-:Y:S02]  /*11e0*/  LEA.HI R0, R0, R5, RZ, 0x3 ;  /* 0x0000000500007211 */ /* 0x000fe400078f18ff */
[----:B------:R2:W-:Y:S01]  /*11f0*/  @!P0 LDGSTS.E.BYPASS.LTC128B.128 [R227+0x7100], [R16.64], !P1 ;  /* 0x0710000010e38fae */ /* 0x0005e2000c901d4e */
[----:B-1----:R-:W-:Y:S01]  /*1200*/  @P6 LEA R14, P0, R8, c[0x0][0x1c8], 0x1 ;  /* 0x00007200080e6a11 */ /* 0x002fe200078008ff */
[----:B------:R-:W-:Y:S01]  /*1210*/  VOTEU.ANY UP0, P2 ;  /* 0x00000000003f7886 */ /* 0x000fe20001000100 */
[----:B------:R-:W-:Y:S01]  /*1220*/  LOP3.LUT R2, R0, 0xfffffff8, RZ, 0xc0, !PT ;  /* 0xfffffff800027812 */ /* 0x000fe200078ec0ff */
[----:B------:R-:W0:Y:S01]  /*1230*/  LDGDEPBAR ;  /* 0x00000000000079af */ /* 0x000e220000000000 */
[C-C-:B------:R-:W-:Y:S01]  /*1240*/  @P6 LEA.HI.X R15, R8.reuse, c[0x0][0x1cc], R9.reuse, 0x1, P0 ;  /* 0x00007300080f6a11 */ /* 0x140fe200000f0c09 */
[----:B------:R-:W-:Y:S01]  /*1250*/  IMAD.IADD R6, R7, 0x1, -R6 ;  /* 0x0000000107067824 */ /* 0x000fe200078e0a06 */
[----:B------:R-:W-:Y:S01]  /*1260*/  @P4 IADD3 R4, P0, R8, UR12, RZ ;  /* 0x0000000c08044c10 */ /* 0x000fe2000ff1e0ff */
[----:B------:R-:W-:Y:S01]  /*1270*/  IMAD.IADD R2, R5, 0x1, -R2 ;  /* 0x0000000105027824 */ /* 0x000fe200078e0a02 */
[----:B------:R-:W-:Y:S01]  /*1280*/  @UP0 UIMAD UR7, UR7, 0x60, URZ ;  /* 0x00000060070708a4 */ /* 0x000fe2000f8e023f */
[----:B------:R-:W-:Y:S01]  /*1290*/  IMAD.U32 R5, RZ, RZ, UR6 ;  /* 0x00000006ff057e24 */ /* 0x000fe2000f8e00ff */
[----:B------:R-:W-:Y:S01]  /*12a0*/  @P4 IADD3.X R11, R9, UR9, RZ, P0, !PT ;  /* 0x00000009090b4c10 */ /* 0x000fe200087fe4ff */
[----:B------:R1:W-:Y:S01]  /*12b0*/  @P6 LDGSTS.E.BYPASS.LTC128B.128 [R227+0x8100], [R14.64], !P3 ;  /* 0x081000000ee36fae */ /* 0x0003e2000d901d4e */
[----:B------:R-:W-:Y:S01]  /*12c0*/  ISETP.GE.AND P0, PT, R3, c[0x0][0x1d4], PT ;  /* 0x0000750003007a0c */ /* 0x000fe20003f06270 */
[----:B------:R-:W-:Y:S01]  /*12d0*/  @P2 IMAD.WIDE.U32 R8, R5, 0x60, R8 ;  /* 0x0000006005082825 */ /* 0x000fe200078e0008 */
[----:B------:R-:W-:-:S03]  /*12e0*/  LEA.HI R125, R125, R124, RZ, 0x5 ;  /* 0x0000007c7d7d7211 */ /* 0x000fc600078f28ff */
[----:B------:R-:W-:Y:S02]  /*12f0*/  IMAD.SHL.U32 R10, R2, 0x40, RZ ;  /* 0x00000040020a7824 */ /* 0x000fe400078e00ff */
[----:B------:R-:W-:Y:S02]  /*1300*/  IMAD.SHL.U32 R7, R6, 0x8, RZ ;  /* 0x0000000806077824 */ /* 0x000fe400078e00ff */
[----:B------:R-:W-:Y:S01]  /*1310*/  IMAD.SHL.U32 R0, R0, 0x40, RZ ;  /* 0x0000004000007824 */ /* 0x000fe200078e00ff */
[----:B------:R-:W-:Y:S01]  /*1320*/  LOP3.LUT R10, R10, 0x1c0, RZ, 0xc0, !PT ;  /* 0x000001c00a0a7812 */ /* 0x000fe200078ec0ff */
[----:B------:R-:W-:Y:S02]  /*1330*/  IMAD.SHL.U32 R5, R125, 0x20, RZ ;  /* 0x000000207d057824 */ /* 0x000fe400078e00ff */
[----:B------:R1:W-:Y:S01]  /*1340*/  @P6 LDGSTS.E.BYPASS.LTC128B.128 [R227+0xc100], [R14.64+0x80], !P0 ;  /* 0x0c1000800ee36fae */ /* 0x0003e2000c101d4e */
[----:B--2---:R-:W-:Y:S02]  /*1350*/  @P4 LEA R16, P1, R4, c[0x0][0x1c8], 0x1 ;  /* 0x0000720004104a11 */ /* 0x004fe400078208ff */
[----:B------:R-:W-:Y:S01]  /*1360*/  LOP3.LUT R3, R10, 0x8, R7, 0xf8, !PT ;  /* 0x000000080a037812 */ /* 0x000fe200078ef807 */
[----:B------:R1:W-:Y:S01]  /*1370*/  @P5 LDGSTS.E.BYPASS.LTC128B.128 [R227+0x9100], [R12.64], !P3 ;  /* 0x091000000ce35fae */ /* 0x0003e2000d901d4e */
[----:B------:R-:W-:Y:S01]  /*1380*/  @P4 LEA.HI.X R17, R4, c[0x0][0x1cc], R11, 0x1, P1 ;  /* 0x0000730004114a11 */ /* 0x000fe200008f0c0b */
[----:B------:R-:W-:Y:S01]  /*1390*/  IMAD.MOV.U32 R7, RZ, RZ, 0x10 ;  /* 0x00000010ff077424 */ /* 0x000fe200078e00ff */
[----:B------:R-:W-:Y:S01]  /*13a0*/  @P2 IADD3 R4, R9, UR7, RZ ;  /* 0x0000000709042c10 */ /* 0x000fe2000fffe0ff */
[----:B------:R1:W-:Y:S01]  /*13b0*/  @P5 LDGSTS.E.BYPASS.LTC128B.128 [R227+0xd100], [R12.64+0x80], !P0 ;  /* 0x0d1000800ce35fae */ /* 0x0003e2000c101d4e */
[----:B-----5:R-:W-:Y:S01]  /*13c0*/  @P2 LEA R18, P1, R8, c[0x0][0x1c8], 0x1 ;  /* 0x0000720008122a11 */ /* 0x020fe200078208ff */
[----:B------:R-:W-:Y:S01]  /*13d0*/  IMAD.SHL.U32 R9, R40, 0x8, RZ ;  /* 0x0000000828097824 */ /* 0x000fe200078e00ff */
[----:B------:R-:W-:Y:S01]  /*13e0*/  SHF.R.U32.HI R10, RZ, 0x3, R10 ;  /* 0x00000003ff0a7819 */ /* 0x000fe2000001160a */
[----:B------:R2:W-:Y:S01]  /*13f0*/  @P4 LDGSTS.E.BYPASS.LTC128B.128 [R227+0xa100], [R16.64], !P3 ;  /* 0x0a10000010e34fae */ /* 0x0005e2000d901d4e */
[----:B------:R-:W-:Y:S01]  /*1400*/  @P2 LEA.HI.X R19, R8, c[0x0][0x1cc], R4, 0x1, P1 ;  /* 0x0000730008132a11 */ /* 0x000fe200008f0c04 */
[----:B------:R-:W-:Y:S01]  /*1410*/  IMAD.SHL.U32 R4, R41, 0x40, RZ ;  /* 0x0000004029047824 */ /* 0x000fe200078e00ff */
[----:B------:R-:W-:Y:S01]  /*1420*/  LOP3.LUT R3, R3, R10, RZ, 0x3c, !PT ;  /* 0x0000000a03037212 */ /* 0x000fe200078e3cff */
[----:B------:R2:W-:Y:S01]  /*1430*/  @P4 LDGSTS.E.BYPASS.LTC128B.128 [R227+0xe100], [R16.64+0x80], !P0 ;  /* 0x0e10008010e34fae */ /* 0x0005e2000c101d4e */
[----:B------:R-:W-:-:S02]  /*1440*/  UIMAD UR7, UR10, UR5, UR4 ;  /* 0x000000050a0772a4 */ /* 0x000fc4000f8e0204 */
[----:B------:R-:W-:Y:S01]  /*1450*/  LOP3.LUT R0, R3, 0xfffffe00, R0, 0xf8, !PT ;  /* 0xfffffe0003007812 */ /* 0x000fe200078ef800 */
[----:B------:R2:W-:Y:S01]  /*1460*/  @P2 LDGSTS.E.BYPASS.LTC128B.128 [R227+0xb100], [R18.64], !P3 ;  /* 0x0b10000012e32fae */ /* 0x0005e2000d901d4e */
[----:B------:R-:W-:Y:S01]  /*1470*/  LOP3.LUT R3, R5, 0x7ffffc00, RZ, 0xc0, !PT ;  /* 0x7ffffc0005037812 */ /* 0x000fe200078ec0ff */
[----:B------:R-:W-:Y:S01]  /*1480*/  IMAD.MOV.U32 R5, RZ, RZ, 0x20 ;  /* 0x00000020ff057424 */ /* 0x000fe200078e00ff */
[----:B------:R-:W-:Y:S01]  /*1490*/  LOP3.LUT R4, R4, 0x1c0, RZ, 0xc0, !PT ;  /* 0x000001c004047812 */ /* 0x000fe200078ec0ff */
[----:B------:R2:W-:Y:S01]  /*14a0*/  @P2 LDGSTS.E.BYPASS.LTC128B.128 [R227+0xf100], [R18.64+0x80], !P0 ;  /* 0x0f10008012e32fae */ /* 0x0005e2000c101d4e */
[----:B------:R-:W-:Y:S01]  /*14b0*/  R2P PR, R2, 0x6 ;  /* 0x0000000602007804 */ /* 0x000fe20000000000 */
[----:B------:R-:W-:Y:S01]  /*14c0*/  IMAD.IADD R3, R0, 0x1, R3 ;  /* 0x0000000100037824 */ /* 0x000fe200078e0203 */
[----:B------:R-:W-:Y:S01]  /*14d0*/  LOP3.LUT R9, R4, 0x8, R9, 0xf8, !PT ;  /* 0x0000000804097812 */ /* 0x000fe200078ef809 */
[----:B------:R-:W0:Y:S01]  /*14e0*/  LDGDEPBAR ;  /* 0x00000000000079af */ /* 0x000e220000000000 */
[----:B------:R-:W-:Y:S01]  /*14f0*/  SHF.R.U32.HI R4, RZ, 0x3, R4 ;  /* 0x00000003ff047819 */ /* 0x000fe20000011604 */
[----:B------:R-:W-:Y:S01]  /*1500*/  ULDC.64 UR4, c[0x0][0x208] ;  /* 0x0000820000047ab9 */ /* 0x000fe20000000a00 */
[----:B------:R-:W-:Y:S01]  /*1510*/  SEL R7, R7, 0xfffffff0, !P1 ;  /* 0xfffffff007077807 */ /* 0x000fe20004800000 */
[----:B------:R-:W-:Y:S01]  /*1520*/  UIMAD UR11, UR11, UR4, URZ ;  /* 0x000000040b0b72a4 */ /* 0x000fe2000f8e023f */
[----:B------:R-:W-:Y:S01]  /*1530*/  LEA R2, R3, 0x100, 0x1 ;  /* 0x0000010003027811 */ /* 0x000fe200078e08ff */
[----:B------:R-:W-:Y:S01]  /*1540*/  UIMAD.WIDE.U32 UR22, UR16, UR4, URZ ;  /* 0x00000004101672a5 */ /* 0x000fe2000f8e003f */
[----:B------:R-:W-:Y:S01]  /*1550*/  LOP3.LUT R9, R9, R4, RZ, 0x3c, !PT ;  /* 0x0000000409097212 */ /* 0x000fe200078e3cff */
[----:B------:R-:W-:Y:S01]  /*1560*/  UIMAD UR11, UR16, UR5, UR11 ;  /* 0x00000005100b72a4 */ /* 0x000fe2000f8e020b */
[----:B------:R-:W-:Y:S01]  /*1570*/  SEL R5, R5, 0xffffffe0, !P2 ;  /* 0xffffffe005057807 */ /* 0x000fe20005000000 */
[--C-:B------:R-:W-:Y:S01]  /*1580*/  IMAD R4, R7, 0x2, R2.reuse ;  /* 0x0000000207047824 */ /* 0x100fe200078e0202 */
[----:B------:R-:W-:Y:S01]  /*1590*/  LOP3.LUT P1, RZ, R41, 0x2, RZ, 0xc0, !PT ;  /* 0x0000000229ff7812 */ /* 0x000fe2000782c0ff */
[----:B------:R-:W-:Y:S01]  /*15a0*/  IMAD R226, R6, 0x200, R9 ;  /* 0x0000020006e27824 */ /* 0x000fe200078e0209 */
[----:B------:R-:W-:Y:S01]  /*15b0*/  UIADD3 UR20, UR23, UR11, URZ ;  /* 0x0000000b17147290 */ /* 0x000fe2000fffe03f */
[----:B------:R-:W-:Y:S01]  /*15c0*/  IMAD.SHL.U32 R6, R3, 0x2, RZ ;  /* 0x0000000203067824 */ /* 0x000fe200078e00ff */
[----:B------:R-:W-:Y:S01]  /*15d0*/  LOP3.LUT P2, RZ, R41, 0x4, RZ, 0xc0, !PT ;  /* 0x0000000429ff7812 */ /* 0x000fe2000784c0ff */
[C---:B------:R-:W-:Y:S01]  /*15e0*/  IMAD R3, R5.reuse, 0x2, R2 ;  /* 0x0000000205037824 */ /* 0x040fe200078e0202 */
[----:B------:R-:W-:Y:S01]  /*15f0*/  UMOV UR11, 0xffffff80 ;  /* 0xffffff80000b7882 */ /* 0x000fe20000000000 */
[----:B------:R-:W-:-:S02]  /*1600*/  IMAD R2, R5, 0x2, R4 ;  /* 0x0000000205027824 */ /* 0x000fc400078e0204 */
[----:B------:R-:W-:Y:S01]  /*1610*/  IMAD.SHL.U32 R226, R226, 0x2, RZ ;  /* 0x00000002e2e27824 */ /* 0x000fe200078e00ff */
[----:B------:R-:W-:-:S04]  /*1620*/  DEPBAR.LE SB0, 0x1 ;  /* 0x000080400000791a */ /* 0x000fc80000000000 */
[----:B------:R-:W-:Y:S01]  /*1630*/  BAR.SYNC.DEFER_BLOCKING 0x0 ;  /* 0x0000000000007b1d */ /* 0x000fe20000010000 */
[----:B------:R-:W-:-:S05]  /*1640*/  IADD3 R225, R226, 0x8120, RZ ;  /* 0x00008120e2e17810 */ /* 0x000fca0007ffe0ff */
[----:B------:R-:W-:Y:S04]  /*1650*/  LDSM.16.M88.4 R140, [R6+0x100] ;  /* 0x00010000068c783b */ /* 0x000fe80000000200 */
[----:B------:R-:W-:Y:S04]  /*1660*/  LDSM.16.M88.4 R184, [R6+0x4100] ;  /* 0x0041000006b8783b */ /* 0x000fe80000000200 */
[----:B------:R-:W-:Y:S04]  /*1670*/  LDSM.16.M88.4 R168, [R4] ;  /* 0x0000000004a8783b */ /* 0x000fe80000000200 */
[----:B------:R3:W-:Y:S04]  /*1680*/  LDSM.16.M88.4 R188, [R4+0x4000] ;  /* 0x0040000004bc783b */ /* 0x0007e80000000200 */
[----:B------:R-:W-:Y:S04]  /*1690*/  LDSM.16.M88.4 R176, [R3] ;  /* 0x0000000003b0783b */ /* 0x000fe80000000200 */
[----:B------:R4:W-:Y:S04]  /*16a0*/  LDSM.16.M88.4 R196, [R3+0x4000] ;  /* 0x0040000003c4783b */ /* 0x0009e80000000200 */
[----:B------:R-:W-:Y:S04]  /*16b0*/  LDSM.16.M88.4 R180, [R2] ;  /* 0x0000000002b4783b */ /* 0x000fe80000000200 */
[----:B------:R5:W-:Y:S04]  /*16c0*/  LDSM.16.M88.4 R200, [R2+0x4000] ;  /* 0x0040000002c8783b */ /* 0x000be80000000200 */
[----:B------:R-:W-:Y:S01]  /*16d0*/  BAR.SYNC.DEFER_BLOCKING 0x0 ;  /* 0x0000000000007b1d */ /* 0x000fe20000010000 */
[----:B---3--:R-:W-:-:S04]  /*16e0*/  IADD3 R4, R226, 0x8100, RZ ;  /* 0x00008100e2047810 */ /* 0x008fc80007ffe0ff */
[----:B------:R-:W-:Y:S01]  /*16f0*/  @P1 IADD3 R225, R4, -0x20, RZ ;  /* 0xffffffe004e11810 */ /* 0x000fe20007ffe0ff */
[----:B----4-:R-:W-:-:S03]  /*1700*/  IMAD R3, R44, c[0x0][0x208], RZ ;  /* 0x000082002c037a24 */ /* 0x010fc600078e02ff */
[C---:B------:R-:W-:Y:S02]  /*1710*/  IADD3 R219, R225.reuse, 0x800, RZ ;  /* 0x00000800e1db7810 */ /* 0x040fe40007ffe0ff */
[C---:B------:R-:W-:Y:S02]  /*1720*/  IADD3 R218, R225.reuse, 0x1000, RZ ;  /* 0x00001000e1da7810 */ /* 0x040fe40007ffe0ff */
[C---:B------:R-:W-:Y:S02]  /*1730*/  IADD3 R217, R225.reuse, 0x1800, RZ ;  /* 0x00001800e1d97810 */ /* 0x040fe40007ffe0ff */
[C---:B------:R-:W-:Y:S01]  /*1740*/  IADD3 R216, R225.reuse, 0x2000, RZ ;  /* 0x00002000e1d87810 */ /* 0x040fe20007ffe0ff */
[----:B-----5:R-:W-:Y:S01]  /*1750*/  IMAD R2, R40, c[0x0][0x20c], R3 ;  /* 0x0000830028027a24 */ /* 0x020fe200078e0203 */
[C---:B------:R-:W-:Y:S02]  /*1760*/  IADD3 R215, R225.reuse, 0x2800, RZ ;  /* 0x00002800e1d77810 */ /* 0x040fe40007ffe0ff */
[----:B------:R-:W-:Y:S01]  /*1770*/  IADD3 R214, R225, 0x3000, RZ ;  /* 0x00003000e1d67810 */ /* 0x000fe20007ffe0ff */
[----:B------:R-:W-:Y:S01]  /*1780*/  IMAD.IADD R43, R43, 0x1, R2 ;  /* 0x000000012b2b7824 */ /* 0x000fe200078e0202 */
[----:B------:R-:W-:-:S04]  /*1790*/  DEPBAR.LE SB0, 0x0 ;  /* 0x000080000000791a */ /* 0x000fc80000000000 */
[----:B------:R-:W-:Y:S01]  /*17a0*/  BAR.SYNC.DEFER_BLOCKING 0x0 ;  /* 0x0000000000007b1d */ /* 0x000fe20000010000 */
[----:B------:R-:W-:Y:S01]  /*17b0*/  IMAD.U32 R2, RZ, RZ, UR10 ;  /* 0x0000000aff027e24 */ /* 0x000fe2000f8e00ff */
[C---:B------:R-:W-:Y:S02]  /*17c0*/  IADD3 R213, R225.reuse, 0x3800, RZ ;  /* 0x00003800e1d57810 */ /* 0x040fe40007ffe0ff */
[C---:B------:R-:W-:Y:S01]  /*17d0*/  IADD3 R211, R225.reuse, 0x4000, RZ ;  /* 0x00004000e1d37810 */ /* 0x040fe20007ffe0ff */
[----:B------:R-:W-:Y:S01]  /*17e0*/  IMAD.WIDE.U32 R2, R2, c[0x0][0x210], R42 ;  /* 0x0000840002027a25 */ /* 0x000fe200078e002a */
[C---:B------:R-:W-:Y:S02]  /*17f0*/  IADD3 R210, R225.reuse, 0x4800, RZ ;  /* 0x00004800e1d27810 */ /* 0x040fe40007ffe0ff */
[----:B------:R-:W-:Y:S02]  /*1800*/  IADD3 R209, R225, 0x5000, RZ ;  /* 0x00005000e1d17810 */ /* 0x000fe40007ffe0ff */
[----:B------:R-:W-:Y:S01]  /*1810*/  IADD3 R3, R3, UR7, RZ ;  /* 0x0000000703037c10 */ /* 0x000fe2000fffe0ff */
[----:B------:R-:W-:Y:S01]  /*1820*/  ULDC UR7, c[0x0][0x1d0] ;  /* 0x0000740000077ab9 */ /* 0x000fe20000000800 */
[C---:B------:R-:W-:Y:S01]  /*1830*/  IADD3 R208, R225.reuse, 0x5800, RZ ;  /* 0x00005800e1d07810 */ /* 0x040fe20007ffe0ff */
[----:B------:R-:W-:Y:S01]  /*1840*/  UIMAD UR7, UR16, UR11, UR7 ;  /* 0x0000000b100772a4 */ /* 0x000fe2000f8e0207 */
[C---:B------:R-:W-:Y:S01]  /*1850*/  IADD3 R207, R225.reuse, 0x6000, RZ ;  /* 0x00006000e1cf7810 */ /* 0x040fe20007ffe0ff */
[----:B------:R-:W-:Y:S01]  /*1860*/  USHF.L.U32 UR11, UR4, 0x6, URZ ;  /* 0x00000006040b7899 */ /* 0x000fe2000800063f */
[----:B------:R-:W-:-:S02]  /*1870*/  IADD3 R206, R225, 0x6800, RZ ;  /* 0x00006800e1ce7810 */ /* 0x000fc40007ffe0ff */
[C---:B------:R-:W-:Y:S02]  /*1880*/  IADD3 R205, R225.reuse, 0x7000, RZ ;  /* 0x00007000e1cd7810 */ /* 0x040fe40007ffe0ff */
[----:B------:R-:W-:Y:S01]  /*1890*/  IADD3 R40, -R40, UR7, RZ ;  /* 0x0000000728287c10 */ /* 0x000fe2000fffe1ff */
[----:B------:R-:W-:Y:S01]  /*18a0*/  IMAD.U32 R45, RZ, RZ, UR11 ;  /* 0x0000000bff2d7e24 */ /* 0x000fe2000f8e00ff */
[----:B------:R-:W-:Y:S01]  /*18b0*/  IADD3 R204, R225, 0x7800, RZ ;  /* 0x00007800e1cc7810 */ /* 0x000fe20007ffe0ff */
[----:B------:R-:W3:Y:S01]  /*18c0*/  LDSM.16.M88.4 R24, [R226+0x8100] ;  /* 0x00810000e218783b */ /* 0x000ee20000000200 */
[C---:B------:R-:W-:Y:S02]  /*18d0*/  ISETP.LT.OR P5, PT, R40.reuse, 0x1, P3 ;  /* 0x000000012800780c */ /* 0x040fe40001fa1670 */
[C---:B------:R-:W-:Y:S01]  /*18e0*/  ISETP.LT.OR P6, PT, R40.reuse, 0x1, P0 ;  /* 0x000000012800780c */ /* 0x040fe200007c1670 */
[----:B--2---:R-:W2:Y:S01]  /*18f0*/  LDSM.16.M88.4 R16, [R226+0x8900] ;  /* 0x00890000e210783b */ /* 0x004ea20000000200 */
[----:B------:R-:W-:-:S03]  /*1900*/  ISETP.LT.OR P4, PT, R40, 0x21, P3 ;  /* 0x000000212800780c */ /* 0x000fc60001f81670 */
[----:B-1----:R-:W1:Y:S04]  /*1910*/  LDSM.16.M88.4 R12, [R225] ;  /* 0x00000000e10c783b */ /* 0x002e680000000200 */
[----:B------:R-:W4:Y:S04]  /*1920*/  LDSM.16.M88.4 R8, [R226+0x9100] ;  /* 0x00910000e208783b */ /* 0x000f280000000200 */
[----:B------:R-:W5:Y:S04]  /*1930*/  LDSM.16.M88.4 R36, [R225+0x800] ;  /* 0x00080000e124783b */ /* 0x000f680000000200 */
[----:B------:R-:W1:Y:S04]  /*1940*/  LDSM.16.M88.4 R96, [R226+0x9900] ;  /* 0x00990000e260783b */ /* 0x000e680000000200 */
[----:B------:R-:W1:Y:S04]  /*1950*/  LDSM.16.M88.4 R32, [R225+0x1000] ;  /* 0x00100000e120783b */ /* 0x000e680000000200 */
[----:B------:R-:W1:Y:S04]  /*1960*/  LDSM.16.M88.4 R88, [R226+0xa100] ;  /* 0x00a10000e258783b */ /* 0x000e680000000200 */
[----:B------:R-:W-:Y:S04]  /*1970*/  LDSM.16.M88.4 R64, [R226+0xb900] ;  /* 0x00b90000e240783b */ /* 0x000fe80000000200 */
[----:B------:R-:W-:Y:S01]  /*1980*/  LDSM.16.M88.4 R72, [R226+0xb100] ;  /* 0x00b10000e248783b */ /* 0x000fe20000000200 */
[C---:B---3--:R-:W-:Y:S03]  /*1990*/  HMMA.16816.F32 R28, R140.reuse, R24, RZ ;  /* 0x000000188c1c723c */ /* 0x048fe600000018ff */
[----:B------:R-:W-:Y:S04]  /*19a0*/  LDSM.16.M88.4 R80, [R226+0xa900] ;  /* 0x00a90000e250783b */ /* 0x000fe80000000200 */
[----:B------:R-:W-:Y:S01]  /*19b0*/  LDSM.16.M88.4 R48, [R225+0x2800] ;  /* 0x00280000e130783b */ /* 0x000fe20000000200 */
[C---:B------:R-:W-:Y:S08]  /*19c0*/  HMMA.16816.F32 R24, R140.reuse, R26, RZ ;  /* 0x0000001a8c18723c */ /* 0x040ff000000018ff */
[C---:B--2---:R-:W-:Y:S08]  /*19d0*/  HMMA.16816.F32 R20, R140.reuse, R16, RZ ;  /* 0x000000108c14723c */ /* 0x044ff000000018ff */
[----:B------:R-:W-:Y:S08]  /*19e0*/  HMMA.16816.F32 R16, R140, R18, RZ ;  /* 0x000000128c10723c */ /* 0x000ff000000018ff */
[C---:B-1----:R-:W-:Y:S08]  /*19f0*/  HMMA.16816.F32 R28, R168.reuse, R12, R28 ;  /* 0x0000000ca81c723c */ /* 0x042ff0000000181c */
[----:B------:R-:W-:Y:S08]  /*1a00*/  HMMA.16816.F32 R24, R168, R14, R24 ;  /* 0x0000000ea818723c */ /* 0x000ff00000001818 */
[C---:B----4-:R-:W-:Y:S08]  /*1a10*/  HMMA.16816.F32 R12, R140.reuse, R8, RZ ;  /* 0x000000088c0c723c */ /* 0x050ff000000018ff */
[----:B------:R-:W-:Y:S08]  /*1a20*/  HMMA.16816.F32 R8, R140, R10, RZ ;  /* 0x0000000a8c08723c */ /* 0x000ff000000018ff */
[C---:B-----5:R-:W-:Y:S08]  /*1a30*/  HMMA.16816.F32 R20, R168.reuse, R36, R20 ;  /* 0x00000024a814723c */ /* 0x060ff00000001814 */
[----:B------:R-:W-:Y:S01]  /*1a40*/  HMMA.16816.F32 R16, R168, R38, R16 ;  /* 0x00000026a810723c */ /* 0x000fe20000001810 */
[----:B------:R-:W1:Y:S07]  /*1a50*/  LDSM.16.M88.4 R36, [R225+0x1800] ;  /* 0x00180000e124783b */ /* 0x000e6e0000000200 */
[----:B------:R-:W-:Y:S08]  /*1a60*/  HMMA.16816.F32 R100, R140, R96, RZ ;  /* 0x000000608c64723c */ /* 0x000ff000000018ff */
[----:B------:R-:W-:Y:S08]  /*1a70*/  HMMA.16816.F32 R12, R168, R32, R12 ;  /* 0x00000020a80c723c */ /* 0x000ff0000000180c */
[----:B------:R-:W-:Y:S08]  /*1a80*/  HMMA.16816.F32 R96, R140, R98, RZ ;  /* 0x000000628c60723c */ /* 0x000ff000000018ff */
[----:B------:R-:W-:Y:S01]  /*1a90*/  HMMA.16816.F32 R8, R168, R34, R8 ;  /* 0x00000022a808723c */ /* 0x000fe20000001808 */
[----:B------:R-:W2:Y:S07]  /*1aa0*/  LDSM.16.M88.4 R32, [R225+0x2000] ;  /* 0x00200000e120783b */ /* 0x000eae0000000200 */
[C---:B------:R-:W-:Y:S08]  /*1ab0*/  HMMA.16816.F32 R92, R140.reuse, R88, RZ ;  /* 0x000000588c5c723c */ /* 0x040ff000000018ff */
[----:B------:R-:W-:Y:S08]  /*1ac0*/  HMMA.16816.F32 R88, R140, R90, RZ ;  /* 0x0000005a8c58723c */ /* 0x000ff000000018ff */
[C---:B-1----:R-:W-:Y:S07]  /*1ad0*/  HMMA.16816.F32 R100, R168.reuse, R36, R100 ;  /* 0x00000024a864723c */ /* 0x042fee0000001864 */
[----:B------:R-:W-:Y:S01]  /*1ae0*/  IMAD R37, R235, c[0x0][0x218], RZ ;  /* 0x00008600eb257a24 */ /* 0x000fe200078e02ff */
[----:B------:R-:W-:Y:S03]  /*1af0*/  HMMA.16816.F32 R96, R168, R38, R96 ;  /* 0x00000026a860723c */ /* 0x000fe60000001860 */
[----:B------:R-:W-:-:S02]  /*1b00*/  IMAD R37, R234, c[0x0][0x21c], R37 ;  /* 0x00008700ea257a24 */ /* 0x000fc400078e0225 */
[----:B------:R-:W-:-:S03]  /*1b10*/  IMAD.WIDE.U32 R234, R234, c[0x0][0x218], R2 ;  /* 0x00008600eaea7a25 */ /* 0x000fc600078e0002 */
[----:B------:R-:W-:Y:S01]  /*1b20*/  HMMA.16816.F32 R68, R140, R64, RZ ;  /* 0x000000408c44723c */ /* 0x000fe200000018ff */
[----:B------:R-:W-:Y:S01]  /*1b30*/  IMAD.U32 R38, RZ, RZ, UR22 ;  /* 0x00000016ff267e24 */ /* 0x000fe2000f8e00ff */
[----:B------:R-:W-:Y:S01]  /*1b40*/  UIADD3 UR22, UP0, UR11, 0x80, URZ ;  /* 0x000000800b167890 */ /* 0x000fe2000ff1e03f */
[----:B------:R-:W-:Y:S02]  /*1b50*/  IMAD.U32 R3, RZ, RZ, UR20 ;  /* 0x00000014ff037e24 */ /* 0x000fe4000f8e00ff */
[----:B------:R-:W-:Y:S01]  /*1b60*/  IMAD.IADD R232, R235, 0x1, R37 ;  /* 0x00000001ebe87824 */ /* 0x000fe200078e0225 */
[C---:B------:R-:W-:Y:S01]  /*1b70*/  LEA R2, P1, R38.reuse, R234, 0x7 ;  /* 0x000000ea26027211 */ /* 0x040fe200078238ff */
[----:B------:R-:W-:Y:S01]  /*1b80*/  IMAD.U32 R39, RZ, RZ, UR23 ;  /* 0x00000017ff277e24 */ /* 0x000fe2000f8e00ff */
[----:B------:R-:W-:Y:S01]  /*1b90*/  UMOV UR23, 0x6 ;  /* 0x0000000600177882 */ /* 0x000fe20000000000 */
[C---:B--2---:R-:W-:Y:S01]  /*1ba0*/  HMMA.16816.F32 R92, R168.reuse, R32, R92 ;  /* 0x00000020a85c723c */ /* 0x044fe2000000185c */
[----:B------:R-:W-:Y:S01]  /*1bb0*/  LEA.HI.X R3, R38, R232, R3, 0x7, P1 ;  /* 0x000000e826037211 */ /* 0x000fe200008f3c03 */
[----:B------:R-:W-:Y:S01]  /*1bc0*/  USHF.L.U64.HI UR20, UR4, UR23, UR5 ;  /* 0x0000001704147299 */ /* 0x000fe20008010205 */
[C---:B------:R-:W-:Y:S01]  /*1bd0*/  LEA R46, P1, R2.reuse, c[0x0][0x1f8], 0x1 ;  /* 0x00007e00022e7a11 */ /* 0x040fe200078208ff */
[----:B------:R-:W-:Y:S02]  /*1be0*/  LDSM.16.M88.4 R36, [R225+0x3000] ;  /* 0x00300000e124783b */ /* 0x000fe40000000200 */
[----:B------:R-:W-:Y:S01]  /*1bf0*/  UIADD3.X UR21, URZ, UR20, URZ, UP0, !UPT ;  /* 0x000000143f157290 */ /* 0x000fe200087fe43f */
[----:B------:R-:W-:Y:S01]  /*1c00*/  LEA.HI.X R47, R2, c[0x0][0x1fc], R3, 0x1, P1 ;  /* 0x00007f00022f7a11 */ /* 0x000fe200008f0c03 */
[----:B------:R-:W-:Y:S01]  /*1c10*/  HMMA.16816.F32 R88, R168, R34, R88 ;  /* 0x00000022a858723c */ /* 0x000fe20000001858 */
[----:B------:R-:W-:Y:S01]  /*1c20*/  IADD3 R2, P1, R46, UR11, RZ ;  /* 0x0000000b2e027c10 */ /* 0x000fe2000ff3e0ff */
[----:B------:R-:W1:Y:S01]  /*1c30*/  LDSM.16.M88.4 R32, [R225+0x3800] ;  /* 0x00380000e120783b */ /* 0x000e620000000200 */
[----:B------:R-:W-:-:S02]  /*1c40*/  UISETP.GT.AND UP0, UPT, UR16, UR8, UPT ;  /* 0x000000081000728c */ /* 0x000fc4000bf04270 */
[----:B------:R-:W-:Y:S01]  /*1c50*/  IADD3.X R3, R47, UR20, RZ, P1, !PT ;  /* 0x000000142f037c10 */ /* 0x000fe20008ffe4ff */
[----:B------:R-:W-:Y:S01]  /*1c60*/  @!PT LDS RZ, [RZ] ;  /* 0x00000000fffff984 */ /* 0x000fe20000000800 */
[----:B------:R-:W-:Y:S01]  /*1c70*/  @!PT LDS RZ, [RZ] ;  /* 0x00000000fffff984 */ /* 0x000fe20000000800 */
[----:B------:R-:W-:Y:S01]  /*1c80*/  @!PT LDS RZ, [RZ] ;  /* 0x00000000fffff984 */ /* 0x000fe20000000800 */
[----:B------:R2:W-:Y:S01]  /*1c90*/  LDGSTS.E.BYPASS.LTC128B.128 [R227+0x100], [R46.64], !P5 ;  /* 0x001000002ee37fae */ /* 0x0005e2000e901d4e */
[----:B------:R-:W-:Y:S01]  /*1ca0*/  IADD3 R44, P5, P1, R45, 0x80, R46 ;  /* 0x000000802d2c7810 */ /* 0x000fe200079be02e */
[C---:B------:R-:W-:Y:S02]  /*1cb0*/  HMMA.16816.F32 R76, R140.reuse, R72, RZ ;  /* 0x000000488c4c723c */ /* 0x040fe400000018ff */
[----:B------:R2:W-:Y:S01]  /*1cc0*/  LDGSTS.E.BYPASS.LTC128B.128 [R227+0x4100], [R46.64+0x80], !P6 ;  /* 0x041000802ee37fae */ /* 0x0005e2000f101d4e */
[----:B------:R-:W-:Y:S02]  /*1cd0*/  ISETP.LT.OR P6, PT, R40, 0x21, P0 ;  /* 0x000000212800780c */ /* 0x000fe400007c1670 */
[----:B------:R-:W-:Y:S01]  /*1ce0*/  IADD3.X R45, RZ, UR20, R47, P5, P1 ;  /* 0x00000014ff2d7c10 */ /* 0x000fe2000afe242f */
[----:B------:R3:W-:Y:S01]  /*1cf0*/  LDGSTS.E.BYPASS.LTC128B.128 [R227+0x1100], [R2.64], !P4 ;  /* 0x0110000002e37fae */ /* 0x0007e2000e101d4e */
[----:B------:R-:W-:Y:S01]  /*1d00*/  IADD3 R42, P4, R2, UR11, RZ ;  /* 0x0000000b022a7c10 */ /* 0x000fe2000ff9e0ff */
[----:B------:R-:W-:Y:S01]  /*1d10*/  HMMA.16816.F32 R64, R140, R66, RZ ;  /* 0x000000428c40723c */ /* 0x000fe200000018ff */
[----:B------:R-:W-:-:S02]  /*1d20*/  ISETP.LT.OR P1, PT, R40, 0x41, P3 ;  /* 0x000000412800780c */ /* 0x000fc40001f21670 */
[C---:B------:R-:W-:Y:S02]  /*1d30*/  IADD3.X R43, R3.reuse, UR20, RZ, P4, !PT ;  /* 0x00000014032b7c10 */ /* 0x040fe4000a7fe4ff */
[----:B------:R-:W-:Y:S02]  /*1d40*/  IADD3 R52, P5, R2, UR22, RZ ;  /* 0x0000001602347c10 */ /* 0x000fe4000ffbe0ff */
[----:B------:R-:W-:Y:S01]  /*1d50*/  IADD3 R54, P4, R42, UR11, RZ ;  /* 0x0000000b2a367c10 */ /* 0x000fe2000ff9e0ff */
[----:B------:R2:W-:Y:S01]  /*1d60*/  LDGSTS.E.BYPASS.LTC128B.128 [R227+0x5100], [R44.64], !P6 ;  /* 0x051000002ce37fae */ /* 0x0005e2000f101d4e */
[C---:B------:R-:W-:Y:S01]  /*1d70*/  HMMA.16816.F32 R72, R140.reuse, R74, RZ ;  /* 0x0000004a8c48723c */ /* 0x040fe200000018ff */
[----:B------:R-:W-:Y:S02]  /*1d80*/  IADD3.X R53, R3, UR21, RZ, P5, !PT ;  /* 0x0000001503357c10 */ /* 0x000fe4000affe4ff */
[C---:B------:R-:W-:Y:S02]  /*1d90*/  ISETP.LT.OR P6, PT, R40.reuse, 0x41, P0 ;  /* 0x000000412800780c */ /* 0x040fe400007c1670 */
[----:B------:R-:W-:Y:S01]  /*1da0*/  IADD3.X R55, R43, UR20, RZ, P4, !PT ;  /* 0x000000142b377c10 */ /* 0x000fe2000a7fe4ff */
[----:B------:R4:W-:Y:S01]  /*1db0*/  LDGSTS.E.BYPASS.LTC128B.128 [R227+0x2100], [R42.64], !P1 ;  /* 0x021000002ae37fae */ /* 0x0009e2000c901d4e */
[C---:B------:R-:W-:Y:S01]  /*1dc0*/  ISETP.LT.OR P5, PT, R40.reuse, 0x61, P3 ;  /* 0x000000612800780c */ /* 0x040fe20001fa1670 */
[----:B------:R-:W-:Y:S01]  /*1dd0*/  HMMA.16816.F32 R84, R140, R80, RZ ;  /* 0x000000508c54723c */ /* 0x000fe200000018ff */
[----:B------:R-:W-:-:S02]  /*1de0*/  ISETP.LT.OR P4, PT, R40, 0x61, P0 ;  /* 0x000000612800780c */ /* 0x000fc40000781670 */
[----:B------:R-:W-:-:S04]  /*1df0*/  IADD3 R56, P1, R42, UR22, RZ ;  /* 0x000000162a387c10 */ /* 0x000fc8000ff3e0ff */
[----:B------:R-:W-:Y:S01]  /*1e00*/  IADD3.X R57, R43, UR21, RZ, P1, !PT ;  /* 0x000000152b397c10 */ /* 0x000fe20008ffe4ff */
[----:B---3--:R-:W-:Y:S01]  /*1e10*/  IMAD.MOV.U32 R2, RZ, RZ, 0x40 ;  /* 0x00000040ff027424 */ /* 0x008fe200078e00ff */
[----:B------:R3:W-:Y:S01]  /*1e20*/  LDGSTS.E.BYPASS.LTC128B.128 [R227+0x6100], [R52.64], !P6 ;  /* 0x0610000034e37fae */ /* 0x0007e2000f101d4e */
[----:B------:R-:W-:Y:S01]  /*1e30*/  HMMA.16816.F32 R80, R140, R82, RZ ;  /* 0x000000528c50723c */ /* 0x000fe200000018ff */
[----:B------:R-:W-:Y:S02]  /*1e40*/  PLOP3.LUT P1, PT, PT, PT, UP0, 0x80, 0x0 ;  /* 0x000000000000781c */ /* 0x000fe40003f2f008 */
[----:B------:R-:W-:Y:S01]  /*1e50*/  SEL R2, R2, 0xffffffc0, !P2 ;  /* 0xffffffc002027807 */ /* 0x000fe20005000000 */
[----:B------:R3:W-:Y:S04]  /*1e60*/  LDGSTS.E.BYPASS.LTC128B.128 [R227+0x3100], [R54.64], !P5 ;  /* 0x0310000036e37fae */ /* 0x0007e8000e901d4e */
[----:B------:R-:W-:Y:S01]  /*1e70*/  IMAD.IADD R223, R226, 0x1, R2 ;  /* 0x00000001e2df7824 */ /* 0x000fe200078e0202 */
[----:B------:R5:W-:Y:S01]  /*1e80*/  LDGSTS.E.BYPASS.LTC128B.128 [R227+0x7100], [R56.64], !P4 ;  /* 0x0710000038e37fae */ /* 0x000be2000e101d4e */
[----:B-1----:R-:W-:Y:S01]  /*1e90*/  HMMA.16816.F32 R68, R168, R32, R68 ;  /* 0x00000020a844723c */ /* 0x002fe20000001844 */
[----:B------:R-:W-:-:S02]  /*1ea0*/  IMAD.IADD R212, R2, 0x1, R225 ;  /* 0x0000000102d47824 */ /* 0x000fc400078e02e1 */
[----:B--2---:R-:W1:Y:S04]  /*1eb0*/  LDSM.16.M88.4 R44, [R223+0x8100] ;  /* 0x00810000df2c783b */ /* 0x004e680000000200 */
[----:B----4-:R-:W-:Y:S01]  /*1ec0*/  LDSM.16.M88.4 R40, [R223+0x8900] ;  /* 0x00890000df28783b */ /* 0x010fe20000000200 */
[C---:B------:R-:W-:Y:S03]  /*1ed0*/  HMMA.16816.F32 R64, R168.reuse, R34, R64 ;  /* 0x00000022a840723c */ /* 0x040fe60000001840 */
[----:B------:R-:W2:Y:S04]  /*1ee0*/  LDSM.16.M88.4 R32, [R223+0xa100] ;  /* 0x00a10000df20783b */ /* 0x000ea80000000200 */
[----:B------:R-:W-:Y:S01]  /*1ef0*/  LDSM.16.M88.4 R108, [R226+0xf900] ;  /* 0x00f90000e26c783b */ /* 0x000fe20000000200 */
[C---:B------:R-:W-:Y:S03]  /*1f00*/  HMMA.16816.F32 R76, R168.reuse, R36, R76 ;  /* 0x00000024a84c723c */ /* 0x040fe6000000184c */
[----:B------:R-:W-:Y:S04]  /*1f10*/  LDSM.16.M88.4 R112, [R226+0xf100] ;  /* 0x00f10000e270783b */ /* 0x000fe80000000200 */
[----:B------:R-:W-:Y:S01]  /*1f20*/  LDSM.16.M88.4 R104, [R225+0x4000] ;  /* 0x00400000e168783b */ /* 0x000fe20000000200 */
[C---:B------:R-:W-:Y:S03]  /*1f30*/  HMMA.16816.F32 R72, R168.reuse, R38, R72 ;  /* 0x00000026a848723c */ /* 0x040fe60000001848 */
[----:B------:R-:W4:Y:S04]  /*1f40*/  LDSM.16.M88.4 R36, [R223+0x9900] ;  /* 0x00990000df24783b */ /* 0x000f280000000200 */
[----:B------:R-:W-:Y:S01]  /*1f50*/  LDSM.16.M88.4 R60, [R225+0x5800] ;  /* 0x00580000e13c783b */ /* 0x000fe20000000200 */
[C---:B------:R-:W-:Y:S03]  /*1f60*/  HMMA.16816.F32 R84, R168.reuse, R48, R84 ;  /* 0x00000030a854723c */ /* 0x040fe60000001854 */
[----:B-----5:R-:W-:Y:S04]  /*1f70*/  LDSM.16.M88.4 R56, [R225+0x6000] ;  /* 0x00600000e138783b */ /* 0x020fe80000000200 */
[----:B---3--:R-:W-:Y:S01]  /*1f80*/  LDSM.16.M88.4 R52, [R225+0x6800] ;  /* 0x00680000e134783b */ /* 0x008fe20000000200 */
[----:B------:R-:W-:Y:S03]  /*1f90*/  HMMA.16816.F32 R80, R168, R50, R80 ;  /* 0x00000032a850723c */ /* 0x000fe60000001850 */
[----:B------:R-:W3:Y:S04]  /*1fa0*/  LDSM.16.M88.4 R48, [R223+0x9100] ;  /* 0x00910000df30783b */ /* 0x000ee80000000200 */
[----:B------:R-:W-:Y:S01]  /*1fb0*/  LDSM.16.M88.4 R120, [R223+0xd900] ;  /* 0x00d90000df78783b */ /* 0x000fe20000000200 */
[C---:B-1----:R-:W-:Y:S03]  /*1fc0*/  HMMA.16816.F32 R28, R176.reuse, R44, R28 ;  /* 0x0000002cb01c723c */ /* 0x042fe6000000181c */
[----:B------:R-:W-:Y:S04]  /*1fd0*/  LDSM.16.M88.4 R116, [R223+0xe100] ;  /* 0x00e10000df74783b */ /* 0x000fe80000000200 */
[----:B------:R-:W0:Y:S01]  /*1fe0*/  LDGDEPBAR ;  /* 0x00000000000079af */ /* 0x000e220000000000 */
[C---:B------:R-:W-:Y:S03]  /*1ff0*/  HMMA.16816.F32 R24, R176.reuse, R46, R24 ;  /* 0x0000002eb018723c */ /* 0x040fe60000001818 */
[----:B------:R-:W1:Y:S05]  /*2000*/  LDSM.16.M88.4 R44, [R223+0xa900] ;  /* 0x00a90000df2c783b */ /* 0x000e6a0000000200 */
[C---:B--2---:R-:W-:Y:S08]  /*2010*/  HMMA.16816.F32 R92, R176.reuse, R32, R92 ;  /* 0x00000020b05c723c */ /* 0x044ff0000000185c */
[C---:B------:R-:W-:Y:S01]  /*2020*/  HMMA.16816.F32 R88, R176.reuse, R34, R88 ;  /* 0x00000022b058723c */ /* 0x040fe20000001858 */
[----:B------:R-:W2:Y:S07]  /*2030*/  LDSM.16.M88.4 R32, [R212+0x800] ;  /* 0x00080000d420783b */ /* 0x000eae0000000200 */
[C---:B------:R-:W-:Y:S08]  /*2040*/  HMMA.16816.F32 R20, R176.reuse, R40, R20 ;  /* 0x00000028b014723c */ /* 0x040ff00000001814 */
[C---:B------:R-:W-:Y:S01]  /*2050*/  HMMA.16816.F32 R16, R176.reuse, R42, R16 ;  /* 0x0000002ab010723c */ /* 0x040fe20000001810 */
[----:B------:R-:W5:Y:S07]  /*2060*/  LDSM.16.M88.4 R40, [R223+0xb100] ;  /* 0x00b10000df28783b */ /* 0x000f6e0000000200 */
[C---:B----4-:R-:W-:Y:S08]  /*2070*/  HMMA.16816.F32 R100, R176.reuse, R36, R100 ;  /* 0x00000024b064723c */ /* 0x050ff00000001864 */
[C---:B------:R-:W-:Y:S01]  /*2080*/  HMMA.16816.F32 R96, R176.reuse, R38, R96 ;  /* 0x00000026b060723c */ /* 0x040fe20000001860 */
[----:B------:R-:W4:Y:S07]  /*2090*/  LDSM.16.M88.4 R36, [R212] ;  /* 0x00000000d424783b */ /* 0x000f2e0000000200 */
[C---:B---3--:R-:W-:Y:S08]  /*20a0*/  HMMA.16816.F32 R12, R176.reuse, R48, R12 ;  /* 0x00000030b00c723c */ /* 0x048ff0000000180c */
[C---:B------:R-:W-:Y:S01]  /*20b0*/  HMMA.16816.F32 R8, R176.reuse, R50, R8 ;  /* 0x00000032b008723c */ /* 0x040fe20000001808 */
[----:B------:R-:W3:Y:S07]  /*20c0*/  LDSM.16.M88.4 R48, [R223+0xb900] ;  /* 0x00b90000df30783b */ /* 0x000eee0000000200 */
[C---:B-1----:R-:W-:Y:S08]  /*20d0*/  HMMA.16816.F32 R84, R176.reuse, R44, R84 ;  /* 0x0000002cb054723c */ /* 0x042ff00000001854 */
[----:B------:R-:W-:Y:S01]  /*20e0*/  HMMA.16816.F32 R80, R176, R46, R80 ;  /* 0x0000002eb050723c */ /* 0x000fe20000001850 */
[----:B------:R-:W1:Y:S07]  /*20f0*/  LDSM.16.M88.4 R44, [R212+0x1000] ;  /* 0x00100000d42c783b */ /* 0x000e6e0000000200 */
[C---:B--2---:R-:W-:Y:S08]  /*2100*/  HMMA.16816.F32 R20, R180.reuse, R32, R20 ;  /* 0x00000020b414723c */ /* 0x044ff00000001814 */
[----:B------:R-:W-:Y:S01]  /*2110*/  HMMA.16816.F32 R16, R180, R34, R16 ;  /* 0x00000022b410723c */ /* 0x000fe20000001810 */
[----:B------:R-:W2:Y:S07]  /*2120*/  LDSM.16.M88.4 R32, [R212+0x3000] ;  /* 0x00300000d420783b */ /* 0x000eae0000000200 */
[C---:B-----5:R-:W-:Y:S08]  /*2130*/  HMMA.16816.F32 R76, R176.reuse, R40, R76 ;  /* 0x00000028b04c723c */ /* 0x060ff0000000184c */
[----:B------:R-:W-:Y:S01]  /*2140*/  HMMA.16816.F32 R72, R176, R42, R72 ;  /* 0x0000002ab048723c */ /* 0x000fe20000001848 */
[----:B------:R-:W5:Y:S07]  /*2150*/  LDSM.16.M88.4 R40, [R212+0x1800] ;  /* 0x00180000d428783b */ /* 0x000f6e0000000200 */
[C---:B----4-:R-:W-:Y:S08]  /*2160*/  HMMA.16816.F32 R28, R180.reuse, R36, R28 ;  /* 0x00000024b41c723c */ /* 0x050ff0000000181c */
[----:B------:R-:W-:Y:S01]  /*2170*/  HMMA.16816.F32 R24, R180, R38, R24 ;  /* 0x00000026b418723c */ /* 0x000fe20000001818 */
[----:B------:R-:W4:Y:S07]  /*2180*/  LDSM.16.M88.4 R36, [R212+0x2800] ;  /* 0x00280000d424783b */ /* 0x000f2e0000000200 */
[C---:B---3--:R-:W-:Y:S08]  /*2190*/  HMMA.16816.F32 R68, R176.reuse, R48, R68 ;  /* 0x00000030b044723c */ /* 0x048ff00000001844 */
[----:B------:R-:W-:Y:S01]  /*21a0*/  HMMA.16816.F32 R64, R176, R50, R64 ;  /* 0x00000032b040723c */ /* 0x000fe20000001840 */
[----:B------:R-:W3:Y:S07]  /*21b0*/  LDSM.16.M88.4 R48, [R212+0x2000] ;  /* 0x00200000d430783b */ /* 0x000eee0000000200 */
[C---:B-1----:R-:W-:Y:S08]  /*21c0*/  HMMA.16816.F32 R12, R180.reuse, R44, R12 ;  /* 0x0000002cb40c723c */ /* 0x042ff0000000180c */
[C---:B------:R-:W-:Y:S01]  /*21d0*/  HMMA.16816.F32 R8, R180.reuse, R46, R8 ;  /* 0x0000002eb408723c */ /* 0x040fe20000001808 */
[----:B------:R-:W1:Y:S07]  /*21e0*/  LDSM.16.M88.4 R44, [R212+0x3800] ;  /* 0x00380000d42c783b */ /* 0x000e6e0000000200 */
[C---:B--2---:R-:W-:Y:S08]  /*21f0*/  HMMA.16816.F32 R76, R180.reuse, R32, R76 ;  /* 0x00000020b44c723c */ /* 0x044ff0000000184c */
[C---:B------:R-:W-:Y:S01]  /*2200*/  HMMA.16816.F32 R72, R180.reuse, R34, R72 ;  /* 0x00000022b448723c */ /* 0x040fe20000001848 */
[----:B------:R-:W2:Y:S07]  /*2210*/  LDSM.16.M88.4 R32, [R226+0xd900] ;  /* 0x00d90000e220783b */ /* 0x000eae0000000200 */
[C---:B-----5:R-:W-:Y:S08]  /*2220*/  HMMA.16816.F32 R100, R180.reuse, R40, R100 ;  /* 0x00000028b464723c */ /* 0x060ff00000001864 */
[C---:B------:R-:W-:Y:S01]  /*2230*/  HMMA.16816.F32 R96, R180.reuse, R42, R96 ;  /* 0x0000002ab460723c */ /* 0x040fe20000001860 */
[----:B------:R-:W5:Y:S07]  /*2240*/  LDSM.16.M88.4 R40, [R226+0xc100] ;  /* 0x00c10000e228783b */ /* 0x000f6e0000000200 */
[C---:B----4-:R-:W-:Y:S08]  /*2250*/  HMMA.16816.F32 R84, R180.reuse, R36, R84 ;  /* 0x00000024b454723c */ /* 0x050ff00000001854 */
[C---:B------:R-:W-:Y:S01]  /*2260*/  HMMA.16816.F32 R80, R180.reuse, R38, R80 ;  /* 0x00000026b450723c */ /* 0x040fe20000001850 */
[----:B------:R-:W4:Y:S07]  /*2270*/  LDSM.16.M88.4 R36, [R226+0xd100] ;  /* 0x00d10000e224783b */ /* 0x000f2e0000000200 */
[C---:B---3--:R-:W-:Y:S08]  /*2280*/  HMMA.16816.F32 R92, R180.reuse, R48, R92 ;  /* 0x00000030b45c723c */ /* 0x048ff0000000185c */
[C---:B------:R-:W-:Y:S01]  /*2290*/  HMMA.16816.F32 R88, R180.reuse, R50, R88 ;  /* 0x00000032b458723c */ /* 0x040fe20000001858 */
[----:B------:R-:W3:Y:S07]  /*22a0*/  LDSM.16.M88.4 R48, [R226+0xc900] ;  /* 0x00c90000e230783b */ /* 0x000eee0000000200 */
[C---:B-1----:R-:W-:Y:S08]  /*22b0*/  HMMA.16816.F32 R68, R180.reuse, R44, R68 ;  /* 0x0000002cb444723c */ /* 0x042ff00000001844 */
[----:B------:R-:W-:Y:S01]  /*22c0*/  HMMA.16816.F32 R64, R180, R46, R64 ;  /* 0x0000002eb440723c */ /* 0x000fe20000001840 */
        /* <DEDUP_REMOVED lines=12> */
[----:B------:R-:W-:Y:S07]  /*2390*/  LDSM.16.M88.4 R48, [R225+0x7000] ;  /* 0x00700000e130783b */ /* 0x000fee0000000200 */
        /* <DEDUP_REMOVED lines=8> */
[----:B------:R-:W3:Y:S07]  /*2420*/  LDSM.16.M88.4 R40, [R223+0xc100] ;  /* 0x00c10000df28783b */ /* 0x000eee0000000200 */
[C---:B----4-:R-:W-:Y:S08]  /*2430*/  HMMA.16816.F32 R20, R188.reuse, R36, R20 ;  /* 0x00000024bc14723c */ /* 0x050ff00000001814 */
[----:B------:R-:W-:Y:S01]  /*2440*/  HMMA.16816.F32 R16, R188, R38, R16 ;  /* 0x00000026bc10723c */ /* 0x000fe20000001810 */
[----:B------:R-:W4:Y:S07]  /*2450*/  LDSM.16.M88.4 R36, [R223+0xc900] ;  /* 0x00c90000df24783b */ /* 0x000f2e0000000200 */
[C---:B------:R-:W-:Y:S08]  /*2460*/  HMMA.16816.F32 R68, R184.reuse, R108, R68 ;  /* 0x0000006cb844723c */ /* 0x040ff00000001844 */
[C---:B------:R-:W-:Y:S08]  /*2470*/  HMMA.16816.F32 R76, R184.reuse, R112, R76 ;  /* 0x00000070b84c723c */ /* 0x040ff0000000184c */
[C---:B------:R-:W-:Y:S01]  /*2480*/  HMMA.16816.F32 R72, R184.reuse, R114, R72 ;  /* 0x00000072b848723c */ /* 0x040fe20000001848 */
[----:B------:R-:W-:Y:S07]  /*2490*/  LDSM.16.M88.4 R112, [R223+0xe900] ;  /* 0x00e90000df70783b */ /* 0x000fee0000000200 */
[----:B------:R-:W-:Y:S01]  /*24a0*/  HMMA.16816.F32 R64, R184, R110, R64 ;  /* 0x0000006eb840723c */ /* 0x000fe20000001840 */
[----:B------:R-:W-:Y:S07]  /*24b0*/  LDSM.16.M88.4 R108, [R223+0xf100] ;  /* 0x00f10000df6c783b */ /* 0x000fee0000000200 */
[C---:B------:R-:W-:Y:S08]  /*24c0*/  HMMA.16816.F32 R28, R188.reuse, R104, R28 ;  /* 0x00000068bc1c723c */ /* 0x040ff0000000181c */
[C---:B------:R-:W-:Y:S01]  /*24d0*/  HMMA.16816.F32 R24, R188.reuse, R106, R24 ;  /* 0x0000006abc18723c */ /* 0x040fe20000001818 */
[----:B------:R-:W5:Y:S07]  /*24e0*/  LDSM.16.M88.4 R104, [R223+0xf900] ;  /* 0x00f90000df68783b */ /* 0x000f6e0000000200 */
[C---:B-1----:R-:W-:Y:S08]  /*24f0*/  HMMA.16816.F32 R68, R188.reuse, R44, R68 ;  /* 0x0000002cbc44723c */ /* 0x042ff00000001844 */
[C---:B------:R-:W-:Y:S08]  /*2500*/  HMMA.16816.F32 R100, R188.reuse, R60, R100 ;  /* 0x0000003cbc64723c */ /* 0x040ff00000001864 */
[C---:B------:R-:W-:Y:S01]  /*2510*/  HMMA.16816.F32 R96, R188.reuse, R62, R96 ;  /* 0x0000003ebc60723c */ /* 0x040fe20000001860 */
[----:B------:R-:W-:Y:S07]  /*2520*/  LDSM.16.M88.4 R60, [R212+0x4000] ;  /* 0x00400000d43c783b */ /* 0x000fee0000000200 */
        /* <DEDUP_REMOVED lines=9> */
[----:B------:R-:W-:Y:S01]  /*25c0*/  HMMA.16816.F32 R64, R188, R46, R64 ;  /* 0x0000002ebc40723c */ /* 0x000fe20000001840 */
[----:B------:R-:W-:Y:S07]  /*25d0*/  LDSM.16.M88.4 R44, [R212+0x6000] ;  /* 0x00600000d42c783b */ /* 0x000fee0000000200 */
[C---:B--2---:R-:W-:Y:S08]  /*25e0*/  HMMA.16816.F32 R12, R196.reuse, R32, R12 ;  /* 0x00000020c40c723c */ /* 0x044ff0000000180c */
[C---:B------:R-:W-:Y:S01]  /*25f0*/  HMMA.16816.F32 R8, R196.reuse, R34, R8 ;  /* 0x00000022c408723c */ /* 0x040fe20000001808 */
[----:B------:R-:W1:Y:S07]  /*2600*/  LDSM.16.M88.4 R32, [R212+0x7800] ;  /* 0x00780000d420783b */ /* 0x000e6e0000000200 */
[C---:B---3--:R-:W-:Y:S08]  /*2610*/  HMMA.16816.F32 R28, R196.reuse, R40, R28 ;  /* 0x00000028c41c723c */ /* 0x048ff0000000181c */
[C---:B------:R-:W-:Y:S01]  /*2620*/  HMMA.16816.F32 R24, R196.reuse, R42, R24 ;  /* 0x0000002ac418723c */ /* 0x040fe20000001818 */
[----:B------:R-:W2:Y:S07]  /*2630*/  LDSM.16.M88.4 R40, [R212+0x6800] ;  /* 0x00680000d428783b */ /* 0x000eae0000000200 */
[C---:B----4-:R-:W-:Y:S08]  /*2640*/  HMMA.16816.F32 R20, R196.reuse, R36, R20 ;  /* 0x00000024c414723c */ /* 0x050ff00000001814 */
[----:B------:R-:W-:Y:S01]  /*2650*/  HMMA.16816.F32 R16, R196, R38, R16 ;  /* 0x00000026c410723c */ /* 0x000fe20000001810 */
[----:B------:R-:W3:Y:S01]  /*2660*/  LDSM.16.M88.4 R36, [R212+0x7000] ;  /* 0x00700000d424783b */ /* 0x000ee20000000200 */
[----:B------:R-:W-:-:S06]  /*2670*/  DEPBAR.LE SB0, 0x0 ;  /* 0x000080000000791a */ /* 0x000fcc0000000000 */
[C---:B-----5:R-:W-:Y:S08]  /*2680*/  HMMA.16816.F32 R68, R196.reuse, R104, R68 ;  /* 0x00000068c444723c */ /* 0x060ff00000001844 */
[C---:B------:R-:W-:Y:S08]  /*2690*/  HMMA.16816.F32 R100, R196.reuse, R120, R100 ;  /* 0x00000078c464723c */ /* 0x040ff00000001864 */
[C---:B------:R-:W-:Y:S08]  /*26a0*/  HMMA.16816.F32 R96, R196.reuse, R122, R96 ;  /* 0x0000007ac460723c */ /* 0x040ff00000001860 */
[C---:B------:R-:W-:Y:S08]  /*26b0*/  HMMA.16816.F32 R92, R196.reuse, R116, R92 ;  /* 0x00000074c45c723c */ /* 0x040ff0000000185c */
[C---:B------:R-:W-:Y:S08]  /*26c0*/  HMMA.16816.F32 R88, R196.reuse, R118, R88 ;  /* 0x00000076c458723c */ /* 0x040ff00000001858 */
[C---:B------:R-:W-:Y:S08]  /*26d0*/  HMMA.16816.F32 R84, R196.reuse, R112, R84 ;  /* 0x00000070c454723c */ /* 0x040ff00000001854 */
[C---:B------:R-:W-:Y:S08]  /*26e0*/  HMMA.16816.F32 R80, R196.reuse, R114, R80 ;  /* 0x00000072c450723c */ /* 0x040ff00000001850 */
[C---:B------:R-:W-:Y:S08]  /*26f0*/  HMMA.16816.F32 R76, R196.reuse, R108, R76 ;  /* 0x0000006cc44c723c */ /* 0x040ff0000000184c */
[C---:B------:R-:W-:Y:S08]  /*2700*/  HMMA.16816.F32 R72, R196.reuse, R110, R72 ;  /* 0x0000006ec448723c */ /* 0x040ff00000001848 */
[----:B------:R-:W-:Y:S08]  /*2710*/  HMMA.16816.F32 R64, R196, R106, R64 ;  /* 0x0000006ac440723c */ /* 0x000ff00000001840 */
[C---:B-1----:R-:W-:Y:S08]  /*2720*/  HMMA.16816.F32 R68, R200.reuse, R32, R68 ;  /* 0x00000020c844723c */ /* 0x042ff00000001844 */
        /* <DEDUP_REMOVED lines=10> */
[C---:B--2---:R-:W-:Y:S08]  /*27d0*/  HMMA.16816.F32 R84, R200.reuse, R40, R84 ;  /* 0x00000028c854723c */ /* 0x044ff00000001854 */
[C---:B------:R-:W-:Y:S08]  /*27e0*/  HMMA.16816.F32 R80, R200.reuse, R42, R80 ;  /* 0x0000002ac850723c */ /* 0x040ff00000001850 */
[C---:B---3--:R-:W-:Y:S08]  /*27f0*/  HMMA.16816.F32 R76, R200.reuse, R36, R76 ;  /* 0x00000024c84c723c */ /* 0x048ff0000000184c */
[C---:B------:R-:W-:Y:S08]  /*2800*/  HMMA.16816.F32 R72, R200.reuse, R38, R72 ;  /* 0x00000026c848723c */ /* 0x040ff00000001848 */
[----:B------:R-:W-:Y:S01]  /*2810*/  HMMA.16816.F32 R32, R200, R34, R64 ;  /* 0x00000022c820723c */ /* 0x000fe20000001840 */
[----:B------:R-:W-:Y:S06]  /*2820*/  BAR.SYNC.DEFER_BLOCKING 0x0 ;  /* 0x0000000000007b1d */ /* 0x000fec0000010000 */
[----:B------:R-:W-:Y:S05]  /*2830*/  @!P1 BRA `(.L_x_4) ;  /* 0x0000026000009947 */ /* 0x000fea0003800000 */
[----:B------:R-:W-:Y:S02]  /*2840*/  UIADD3 UR5, UR17, -0x2, URZ ;  /* 0xfffffffe11057890 */ /* 0x000fe4000fffe03f */
[----:B------:R-:W-:-:S02]  /*2850*/  USHF.L.U32 UR16, UR6, 0x6, URZ ;  /* 0x0000000606107899 */ /* 0x000fc4000800063f */
[----:B------:R-:W-:Y:S02]  /*2860*/  USHF.R.S32.HI UR4, URZ, 0x1f, UR5 ;  /* 0x0000001f3f047899 */ /* 0x000fe40008011405 */
[----:B------:R-:W-:Y:S01]  /*2870*/  UIMAD UR18, UR18, UR5, URZ ;  /* 0x00000005121272a4 */ /* 0x000fe2000f8e023f */
[----:B------:R-:W-:Y:S02]  /*2880*/  IMAD.U32 R3, RZ, RZ, UR5 ;  /* 0x00000005ff037e24 */ /* 0x000fe4000f8e00ff */
[----:B------:R-:W-:Y:S01]  /*2890*/  IMAD.U32 R42, RZ, RZ, UR16 ;  /* 0x00000010ff2a7e24 */ /* 0x000fe2000f8e00ff */
[----:B------:R-:W-:Y:S01]  /*28a0*/  UIMAD UR4, UR4, UR19, UR18 ;  /* 0x00000013040472a4 */ /* 0x000fe2000f8e0212 */
[----:B------:R-:W-:Y:S01]  /*28b0*/  IMAD.WIDE.U32 R36, R3, UR19, R230 ;  /* 0x0000001303247c25 */ /* 0x000fe2000f8e00e6 */
[----:B------:R-:W-:Y:S02]  /*28c0*/  ULDC UR5, c[0x0][0x1e4] ;  /* 0x0000790000057ab9 */ /* 0x000fe40000000800 */
[----:B------:R-:W-:-:S02]  /*28d0*/  USHF.L.U64.HI UR5, UR6, UR23, UR5 ;  /* 0x0000001706057299 */ /* 0x000fc40008010205 */
[----:B------:R-:W-:Y:S01]  /*28e0*/  IADD3 R2, R37, UR4, RZ ;  /* 0x0000000425027c10 */ /* 0x000fe2000fffe0ff */
[----:B------:R-:W-:Y:S01]  /*28f0*/  UIADD3 UR6, UP0, UR12, 0x80, URZ ;  /* 0x000000800c067890 */ /* 0x000fe2000ff1e03f */
[----:B------:R-:W-:-:S03]  /*2900*/  LEA R46, P1, R36, c[0x0][0x1c8], 0x1 ;  /* 0x00007200242e7a11 */ /* 0x000fc600078208ff */
[----:B------:R-:W-:Y:S01]  /*2910*/  UIADD3.X UR4, URZ, UR9, URZ, UP0, !UPT ;  /* 0x000000093f047290 */ /* 0x000fe200087fe43f */
[----:B------:R-:W-:Y:S02]  /*2920*/  LEA.HI.X R47, R36, c[0x0][0x1cc], R2, 0x1, P1 ;  /* 0x00007300242f7a11 */ /* 0x000fe400008f0c02 */
[----:B------:R-:W-:Y:S02]  /*2930*/  IADD3 R42, P2, P1, R42, 0x80, R46 ;  /* 0x000000802a2a7810 */ /* 0x000fe4000795e02e */
[----:B------:R-:W-:Y:S01]  /*2940*/  IADD3 R44, P4, R46, UR16, RZ ;  /* 0x000000102e2c7c10 */ /* 0x000fe2000ff9e0ff */
[----:B------:R-:W-:Y:S01]  /*2950*/  @!PT LDS RZ, [RZ] ;  /* 0x00000000fffff984 */ /* 0x000fe20000000800 */
[----:B------:R-:W-:Y:S01]  /*2960*/  @!PT LDS RZ, [RZ] ;  /* 0x00000000fffff984 */ /* 0x000fe20000000800 */
[----:B------:R-:W-:Y:S01]  /*2970*/  @!PT LDS RZ, [RZ] ;  /* 0x00000000fffff984 */ /* 0x000fe20000000800 */
[----:B------:R1:W-:Y:S01]  /*2980*/  LDGSTS.E.BYPASS.LTC128B.128 [R227+0x8100], [R46.64], !P3 ;  /* 0x081000002ee37fae */ /* 0x0003e2000d901d4e */
[----:B------:R-:W-:Y:S02]  /*2990*/  IADD3.X R43, RZ, UR5, R47, P2, P1 ;  /* 0x00000005ff2b7c10 */ /* 0x000fe400097e242f */
[----:B------:R-:W-:Y:S01]  /*29a0*/  IADD3.X R45, R47, UR5, RZ, P4, !PT ;  /* 0x000000052f2d7c10 */ /* 0x000fe2000a7fe4ff */
[----:B------:R1:W-:Y:S01]  /*29b0*/  LDGSTS.E.BYPASS.LTC128B.128 [R227+0xc100], [R46.64+0x80], !P0 ;  /* 0x0c1000802ee37fae */ /* 0x0003e2000c101d4e */
[----:B------:R-:W-:-:S02]  /*29c0*/  IADD3 R40, P1, R44, UR16, RZ ;  /* 0x000000102c287c10 */ /* 0x000fc4000ff3e0ff */
[----:B------:R-:W-:Y:S01]  /*29d0*/  IADD3 R38, P4, R44, UR6, RZ ;  /* 0x000000062c267c10 */ /* 0x000fe2000ff9e0ff */
[----:B------:R1:W-:Y:S01]  /*29e0*/  LDGSTS.E.BYPASS.LTC128B.128 [R227+0x9100], [R44.64], !P3 ;  /* 0x091000002ce37fae */ /* 0x0003e2000d901d4e */
[C---:B------:R-:W-:Y:S02]  /*29f0*/  IADD3.X R41, R45.reuse, UR5, RZ, P1, !PT ;  /* 0x000000052d297c10 */ /* 0x040fe40008ffe4ff */
[C---:B------:R-:W-:Y:S01]  /*2a00*/  IADD3 R36, P2, R40.reuse, UR16, RZ ;  /* 0x0000001028247c10 */ /* 0x040fe2000ff5e0ff */
[----:B------:R1:W-:Y:S01]  /*2a10*/  LDGSTS.E.BYPASS.LTC128B.128 [R227+0xd100], [R42.64], !P0 ;  /* 0x0d1000002ae37fae */ /* 0x0003e2000c101d4e */
[----:B------:R-:W-:Y:S02]  /*2a20*/  IADD3 R2, P1, R40, UR6, RZ ;  /* 0x0000000628027c10 */ /* 0x000fe4000ff3e0ff */
[----:B------:R-:W-:Y:S01]  /*2a30*/  IADD3.X R39, R45, UR4, RZ, P4, !PT ;  /* 0x000000042d277c10 */ /* 0x000fe2000a7fe4ff */
[----:B------:R1:W-:Y:S01]  /*2a40*/  LDGSTS.E.BYPASS.LTC128B.128 [R227+0xa100], [R40.64], !P3 ;  /* 0x0a10000028e37fae */ /* 0x0003e2000d901d4e */
[----:B------:R-:W-:-:S02]  /*2a50*/  IADD3.X R37, R41, UR5, RZ, P2, !PT ;  /* 0x0000000529257c10 */ /* 0x000fc400097fe4ff */
[----:B------:R-:W-:Y:S01]  /*2a60*/  IADD3.X R3, R41, UR4, RZ, P1, !PT ;  /* 0x0000000429037c10 */ /* 0x000fe20008ffe4ff */
[----:B------:R1:W-:Y:S04]  /*2a70*/  LDGSTS.E.BYPASS.LTC128B.128 [R227+0xe100], [R38.64], !P0 ;  /* 0x0e10000026e37fae */ /* 0x0003e8000c101d4e */
[----:B------:R1:W-:Y:S04]  /*2a80*/  LDGSTS.E.BYPASS.LTC128B.128 [R227+0xb100], [R36.64], !P3 ;  /* 0x0b10000024e37fae */ /* 0x0003e8000d901d4e */
[----:B------:R1:W-:Y:S02]  /*2a90*/  LDGSTS.E.BYPASS.LTC128B.128 [R227+0xf100], [R2.64], !P0 ;  /* 0x0f10000002e37fae */ /* 0x0003e4000c101d4e */
.L_x_4:
[----:B-1----:R-:W-:Y:S01]  /*2aa0*/  LOP3.LUT R3, R125, 0xffffffe0, RZ, 0xc0, !PT ;  /* 0xffffffe07d037812 */ /* 0x002fe200078ec0ff */
[----:B------:R-:W-:Y:S01]  /*2ab0*/  IMAD.MOV.U32 R6, RZ, RZ, -0x2 ;  /* 0xfffffffeff067424 */ /* 0x000fe200078e00ff */
[----:B------:R-:W-:Y:S01]  /*2ac0*/  UIADD3 UR23, UR17, -0x2, URZ ;  /* 0xfffffffe11177890 */ /* 0x000fe2000fffe03f */
[----:B------:R-:W-:Y:S01]  /*2ad0*/  IMAD.SHL.U32 R224, R0, 0x2, RZ ;  /* 0x0000000200e07824 */ /* 0x000fe200078e00ff */
[----:B------:R-:W0:Y:S01]  /*2ae0*/  LDGDEPBAR ;  /* 0x00000000000079af */ /* 0x000e220000000000 */
[----:B------:R-:W-:Y:S01]  /*2af0*/  IMAD.IADD R3, R124, 0x1, -R3 ;  /* 0x000000017c037824 */ /* 0x000fe200078e0a03 */
[----:B------:R-:W-:Y:S01]  /*2b00*/  UISETP.GE.AND UP0, UPT, UR23, UR8, UPT ;  /* 0x000000081700728c */ /* 0x000fe2000bf06270 */
[--C-:B------:R-:W-:Y:S01]  /*2b10*/  IMAD R222, R7, 0x2, R224.reuse ;  /* 0x0000000207de7824 */ /* 0x100fe200078e02e0 */
[----:B------:R-:W-:Y:S01]  /*2b20*/  LDSM.16.MT88.4 R124, [R224+0x100] ;  /* 0x00010000e07c783b */ /* 0x000fe20000004200 */
[C---:B------:R-:W-:Y:S01]  /*2b30*/  IMAD R221, R5.reuse, 0x2, R224 ;  /* 0x0000000205dd7824 */ /* 0x040fe200078e02e0 */
[----:B------:R-:W-:Y:S01]  /*2b40*/  SHF.R.S32.HI R2, RZ, 0x1f, R3 ;  /* 0x0000001fff027819 */ /* 0x000fe20000011403 */
[----:B------:R-:W-:Y:S01]  /*2b50*/  IMAD R220, R5, 0x2, R222 ;  /* 0x0000000205dc7824 */ /* 0x000fe200078e02de */
[----:B------:R-:W-:Y:S02]  /*2b60*/  LDSM.16.MT88.4 R104, [R222+0x4100] ;  /* 0x00410000de68783b */ /* 0x000fe40000004200 */
[----:B------:R-:W-:-:S02]  /*2b70*/  LEA.HI R2, R2, R3, RZ, 0x2 ;  /* 0x0000000302027211 */ /* 0x000fc400078f10ff */
[----:B------:R-:W-:Y:S02]  /*2b80*/  LDSM.16.MT88.4 R108, [R221+0x4100] ;  /* 0x00410000dd6c783b */ /* 0x000fe40000004200 */
[----:B------:R-:W-:-:S05]  /*2b90*/  LOP3.LUT R2, R2, 0x7ffffffc, RZ, 0xc0, !PT ;  /* 0x7ffffffc02027812 */ /* 0x000fca00078ec0ff */
[----:B------:R-:W-:-:S04]  /*2ba0*/  IMAD.IADD R3, R3, 0x1, -R2 ;  /* 0x0000000103037824 */ /* 0x000fc800078e0a02 */
[----:B------:R-:W-:-:S05]  /*2bb0*/  IMAD R6, R3, R6, UR7 ;  /* 0x0000000703067e24 */ /* 0x000fca000f8e0206 */
[C---:B------:R-:W-:Y:S02]  /*2bc0*/  ISETP.GT.AND P1, PT, R6.reuse, 0x1, PT ;  /* 0x000000010600780c */ /* 0x040fe40003f24270 */
[C---:B------:R-:W-:Y:S02]  /*2bd0*/  ISETP.GT.AND P4, PT, R6.reuse, RZ, PT ;  /* 0x000000ff0600720c */ /* 0x040fe40003f84270 */
[----:B------:R-:W-:Y:S02]  /*2be0*/  FSEL R53, R31, -INF , P1 ;  /* 0xff8000001f357808 */ /* 0x000fe40000800000 */
[----:B------:R-:W-:Y:S02]  /*2bf0*/  FSEL R4, R29, -INF , P1 ;  /* 0xff8000001d047808 */ /* 0x000fe40000800000 */
[C---:B------:R-:W-:Y:S02]  /*2c00*/  ISETP.GT.AND P1, PT, R6.reuse, 0x9, PT ;  /* 0x000000090600780c */ /* 0x040fe40003f24270 */
[----:B------:R-:W-:-:S02]  /*2c10*/  ISETP.GT.AND P2, PT, R6, 0x8, PT ;  /* 0x000000080600780c */ /* 0x000fc40003f44270 */
[----:B------:R-:W-:Y:S02]  /*2c20*/  FSEL R49, R27, -INF , P1 ;  /* 0xff8000001b317808 */ /* 0x000fe40000800000 */
[----:B------:R-:W-:Y:S02]  /*2c30*/  FSEL R59, R25, -INF , P1 ;  /* 0xff800000193b7808 */ /* 0x000fe40000800000 */
[----:B------:R-:W-:Y:S02]  /*2c40*/  ISETP.GT.AND P1, PT, R6, 0x11, PT ;  /* 0x000000110600780c */ /* 0x000fe40003f24270 */
[----:B------:R-:W-:Y:S02]  /*2c50*/  FSEL R3, R28, -INF , P4 ;  /* 0xff8000001c037808 */ /* 0x000fe40002000000 */
[----:B------:R-:W-:Y:S02]  /*2c60*/  FSEL R23, R23, -INF , P1 ;  /* 0xff80000017177808 */ /* 0x000fe40000800000 */
[----:B------:R-:W-:-:S02]  /*2c70*/  FSEL R21, R21, -INF , P1 ;  /* 0xff80000015157808 */ /* 0x000fc40000800000 */
[----:B------:R-:W-:Y:S02]  /*2c80*/  ISETP.GT.AND P1, PT, R6, 0x19, PT ;  /* 0x000000190600780c */ /* 0x000fe40003f24270 */
[----:B------:R-:W-:Y:S02]  /*2c90*/  FSEL R55, R24, -INF , P2 ;  /* 0xff80000018377808 */ /* 0x000fe40001000000 */
[----:B------:R-:W-:Y:S02]  /*2ca0*/  FMNMX.FTZ R2, R3, R4, !PT ;  /* 0x0000000403027209 */ /* 0x000fe40007810000 */
[----:B------:R-:W-:Y:S02]  /*2cb0*/  FSEL R43, R19, -INF , P1 ;  /* 0xff800000132b7808 */ /* 0x000fe40000800000 */
[----:B------:R-:W-:Y:S02]  /*2cc0*/  FSEL R17, R17, -INF , P1 ;  /* 0xff80000011117808 */ /* 0x000fe40000800000 */
[----:B------:R-:W-:-:S02]  /*2cd0*/  FSEL R30, R30, -INF , P4 ;  /* 0xff8000001e1e7808 */ /* 0x000fc40002000000 */
[C---:B------:R-:W-:Y:S02]  /*2ce0*/  ISETP.GT.AND P1, PT, R6.reuse, 0x28, PT ;  /* 0x000000280600780c */ /* 0x040fe40003f24270 */
[----:B------:R-:W-:Y:S02]  /*2cf0*/  ISETP.GT.AND P4, PT, R6, 0x10, PT ;  /* 0x000000100600780c */ /* 0x000fe40003f84270 */
[----:B------:R-:W-:Y:S02]  /*2d00*/  FMNMX.FTZ R2, R55, R2, !PT ;  /* 0x0000000237027209 */ /* 0x000fe40007810000 */
[----:B------:R-:W-:Y:S02]  /*2d10*/  FSEL R31, R8, -INF , P1 ;  /* 0xff800000081f7808 */ /* 0x000fe40000800000 */
[----:B------:R-:W-:Y:S02]  /*2d20*/  FSEL R47, R20, -INF , P4 ;  /* 0xff800000142f7808 */ /* 0x000fe40002000000 */
[----:B------:R-:W-:-:S02]  /*2d30*/  FMNMX.FTZ R8, R59, R2, !PT ;  /* 0x000000023b087209 */ /* 0x000fc40007810000 */
[----:B------:R-:W-:Y:S02]  /*2d40*/  FSEL R51, R26, -INF , P2 ;  /* 0xff8000001a337808 */ /* 0x000fe40001000000 */
[----:B------:R-:W-:Y:S02]  /*2d50*/  ISETP.GT.AND P2, PT, R6, 0x18, PT ;  /* 0x000000180600780c */ /* 0x000fe40003f44270 */
[----:B------:R-:W-:Y:S02]  /*2d60*/  FMNMX.FTZ R8, R47, R8, !PT ;  /* 0x000000082f087209 */ /* 0x000fe40007810000 */
[----:B------:R-:W-:Y:S02]  /*2d70*/  FSEL R27, R16, -INF , P2 ;  /* 0xff800000101b7808 */ /* 0x000fe40001000000 */
[----:B------:R-:W-:Y:S02]  /*2d80*/  FMNMX.FTZ R8, R21, R8, !PT ;  /* 0x0000000815087209 */ /* 0x000fe40007810000 */
[----:B------:R-:W-:-:S02]  /*2d90*/  FSEL R25, R22, -INF , P4 ;  /* 0xff80000016197808 */ /* 0x000fc40002000000 */
[----:B------:R-:W-:Y:S02]  /*2da0*/  ISETP.GT.AND P4, PT, R6, 0x20, PT ;  /* 0x000000200600780c */ /* 0x000fe40003f84270 */
[----:B------:R-:W-:Y:S02]  /*2db0*/  FMNMX.FTZ R8, R27, R8, !PT ;  /* 0x000000081b087209 */ /* 0x000fe40007810000 */
[----:B------:R-:W-:Y:S02]  /*2dc0*/  FSEL R37, R10, -INF , P1 ;  /* 0xff8000000a257808 */ /* 0x000fe40000800000 */
[----:B------:R-:W-:Y:S02]  /*2dd0*/  FSEL R45, R18, -INF , P2 ;  /* 0xff800000122d7808 */ /* 0x000fe40001000000 */
[----:B------:R-:W-:Y:S02]  /*2de0*/  FMNMX.FTZ R10, R30, R53, !PT ;  /* 0x000000351e0a7209 */ /* 0x000fe40007810000 */
[----:B------:R-:W-:-:S02]  /*2df0*/  ISETP.GT.AND P2, PT, R6, 0x21, PT ;  /* 0x000000210600780c */ /* 0x000fc40003f44270 */
[----:B------:R-:W-:Y:S02]  /*2e00*/  FSEL R39, R12, -INF , P4 ;  /* 0xff8000000c277808 */ /* 0x000fe40002000000 */
[----:B------:R-:W-:Y:S02]  /*2e10*/  FMNMX.FTZ R8, R17, R8, !PT ;  /* 0x0000000811087209 */ /* 0x000fe40007810000 */
[----:B------:R-:W-:Y:S02]  /*2e20*/  FMNMX.FTZ R12, R51, R10, !PT ;  /* 0x0000000a330c7209 */ /* 0x000fe40007810000 */
[----:B------:R-:W-:Y:S02]  /*2e30*/  FSEL R29, R13, -INF , P2 ;  /* 0xff8000000d1d7808 */ /* 0x000fe40001000000 */
[----:B------:R-:W-:Y:S02]  /*2e40*/  FMNMX.FTZ R10, R39, R8, !PT ;  /* 0x00000008270a7209 */ /* 0x000fe40007810000 */
[----:B------:R-:W-:-:S02]  /*2e50*/  FSEL R36, R15, -INF , P2 ;  /* 0xff8000000f247808 */ /* 0x000fc40001000000 */
[----:B------:R-:W-:Y:S02]  /*2e60*/  ISETP.GT.AND P2, PT, R6, 0x29, PT ;  /* 0x000000290600780c */ /* 0x000fe40003f44270 */
[----:B------:R-:W-:Y:S02]  /*2e70*/  FMNMX.FTZ R8, R49, R12, !PT ;  /* 0x0000000c31087209 */ /* 0x000fe40007810000 */
[----:B------:R-:W-:Y:S02]  /*2e80*/  FMNMX.FTZ R10, R29, R10, !PT ;  /* 0x0000000a1d0a7209 */ /* 0x000fe40007810000 */
[----:B------:R-:W-:Y:S02]  /*2e90*/  FSEL R41, R14, -INF , P4 ;  /* 0xff8000000e297808 */ /* 0x000fe40002000000 */
[----:B------:R-:W-:Y:S01]  /*2ea0*/  FSEL R2, R9, -INF , P2 ;  /* 0xff80000009027808 */ /* 0x000fe20001000000 */
[----:B------:R-:W-:Y:S01]  /*2eb0*/  LDSM.16.MT88.4 R12, [R220+0x900] ;  /* 0x00090000dc0c783b */ /* 0x000fe20000004200 */
[----:B------:R-:W-:-:S02]  /*2ec0*/  FMNMX.FTZ R8, R25, R8, !PT ;  /* 0x0000000819087209 */ /* 0x000fc40007810000 */
[C---:B------:R-:W-:Y:S02]  /*2ed0*/  ISETP.GT.AND P4, PT, R6.reuse, 0x30, PT ;  /* 0x000000300600780c */ /* 0x040fe40003f84270 */
[----:B------:R-:W-:Y:S02]  /*2ee0*/  FMNMX.FTZ R9, R31, R10, !PT ;  /* 0x0000000a1f097209 */ /* 0x000fe40007810000 */
[----:B------:R-:W-:Y:S02]  /*2ef0*/  FSEL R64, R11, -INF , P2 ;  /* 0xff8000000b407808 */ /* 0x000fe40001000000 */
[----:B------:R-:W-:Y:S02]  /*2f00*/  FMNMX.FTZ R8, R23, R8, !PT ;  /* 0x0000000817087209 */ /* 0x000fe40007810000 */
[----:B------:R-:W-:Y:S02]  /*2f10*/  ISETP.GT.AND P2, PT, R6, 0x31, PT ;  /* 0x000000310600780c */ /* 0x000fe40003f44270 */
[----:B------:R-:W-:-:S02]  /*2f20*/  FSEL R60, R100, -INF , P4 ;  /* 0xff800000643c7808 */ /* 0x000fc40002000000 */
[----:B------:R-:W-:Y:S02]  /*2f30*/  FMNMX.FTZ R9, R2, R9, !PT ;  /* 0x0000000902097209 */ /* 0x000fe40007810000 */
[----:B------:R-:W-:Y:S02]  /*2f40*/  FMNMX.FTZ R10, R45, R8, !PT ;  /* 0x000000082d0a7209 */ /* 0x000fe40007810000 */
[----:B------:R-:W-:Y:S02]  /*2f50*/  ISETP.GT.AND P1, PT, R6, 0x38, PT ;  /* 0x000000380600780c */ /* 0x000fe40003f24270 */
[----:B------:R-:W-:Y:S02]  /*2f60*/  FSEL R145, R101, -INF , P2 ;  /* 0xff80000065917808 */ /* 0x000fe40001000000 */
[----:B------:R-:W-:Y:S02]  /*2f70*/  FMNMX.FTZ R8, R60, R9, !PT ;  /* 0x000000093c087209 */ /* 0x000fe40007810000 */
[----:B------:R-:W-:-:S02]  /*2f80*/  FSEL R144, R103, -INF , P2 ;  /* 0xff80000067907808 */ /* 0x000fc40001000000 */
[----:B------:R-:W-:Y:S02]  /*2f90*/  ISETP.GT.AND P2, PT, R6, 0x39, PT ;  /* 0x000000390600780c */ /* 0x000fe40003f44270 */
[----:B------:R-:W-:Y:S02]  /*2fa0*/  FMNMX.FTZ R10, R43, R10, !PT ;  /* 0x0000000a2b0a7209 */ /* 0x000fe40007810000 */
[----:B------:R-:W-:Y:S02]  /*2fb0*/  FSEL R147, R96, -INF , P1 ;  /* 0xff80000060937808 */ /* 0x000fe40000800000 */
[----:B------:R-:W-:Y:S02]  /*2fc0*/  FMNMX.FTZ R8, R145, R8, !PT ;  /* 0x0000000891087209 */ /* 0x000fe40007810000 */
[----:B------:R-:W-:Y:S02]  /*2fd0*/  FSEL R155, R99, -INF , P2 ;  /* 0xff800000639b7808 */ /* 0x000fe40001000000 */
[----:B------:R-:W-:-:S02]  /*2fe0*/  FSEL R62, R97, -INF , P2 ;  /* 0xff800000613e7808 */ /* 0x000fc40001000000 */
[----:B------:R-:W-:Y:S02]  /*2ff0*/  FMNMX.FTZ R9, R41, R10, !PT ;  /* 0x0000000a29097209 */ /* 0x000fe40007810000 */
[----:B------:R-:W-:Y:S02]  /*3000*/  ISETP.GT.AND P2, PT, R6, 0x40, PT ;  /* 0x000000400600780c */ /* 0x000fe40003f44270 */
[----:B------:R-:W-:Y:S02]  /*3010*/  FMNMX.FTZ R11, R147, R8, !PT ;  /* 0x00000008930b7209 */ /* 0x000fe40007810000 */
[----:B------:R-:W-:Y:S02]  /*3020*/  FSEL R66, R98, -INF , P1 ;  /* 0xff80000062427808 */ /* 0x000fe40000800000 */
[----:B------:R-:W-:Y:S01]  /*3030*/  FMNMX.FTZ R8, R36, R9, !PT ;  /* 0x0000000924087209 */ /* 0x000fe20007810000 */
[----:B------:R-:W-:Y:S01]  /*3040*/  LDSM.16.MT88.4 R96, [R224+0x4100] ;  /* 0x00410000e060783b */ /* 0x000fe20000004200 */
[----:B------:R-:W-:-:S02]  /*3050*/  ISETP.GT.AND P1, PT, R6, 0x41, PT ;  /* 0x000000410600780c */ /* 0x000fc40003f24270 */
[----:B------:R-:W-:Y:S02]  /*3060*/  FSEL R134, R92, -INF , P2 ;  /* 0xff8000005c867808 */ /* 0x000fe40001000000 */
[----:B------:R-:W-:Y:S02]  /*3070*/  FMNMX.FTZ R11, R62, R11, !PT ;  /* 0x0000000b3e0b7209 */ /* 0x000fe40007810000 */
[----:B------:R-:W-:Y:S02]  /*3080*/  FSEL R138, R94, -INF , P2 ;  /* 0xff8000005e8a7808 */ /* 0x000fe40001000000 */
[----:B------:R-:W-:Y:S02]  /*3090*/  FMNMX.FTZ R9, R37, R8, !PT ;  /* 0x0000000825097209 */ /* 0x000fe40007810000 */
[----:B------:R-:W-:Y:S02]  /*30a0*/  FSEL R173, R93, -INF , P1 ;  /* 0xff8000005dad7808 */ /* 0x000fe40000800000 */
[----:B------:R-:W-:-:S02]  /*30b0*/  ISETP.GT.AND P2, PT, R6, 0x48, PT ;  /* 0x000000480600780c */ /* 0x000fc40003f44270 */
[----:B------:R-:W-:Y:S02]  /*30c0*/  FMNMX.FTZ R8, R134, R11, !PT ;  /* 0x0000000b86087209 */ /* 0x000fe40007810000 */
[----:B------:R-:W-:Y:S02]  /*30d0*/  FSEL R195, R95, -INF , P1 ;  /* 0xff8000005fc37808 */ /* 0x000fe40000800000 */
[----:B------:R-:W-:Y:S02]  /*30e0*/  ISETP.GT.AND P1, PT, R6, 0x49, PT ;  /* 0x000000490600780c */ /* 0x000fe40003f24270 */
[----:B------:R-:W-:Y:S02]  /*30f0*/  FSEL R175, R88, -INF , P2 ;  /* 0xff80000058af7808 */ /* 0x000fe40001000000 */
[----:B------:R-:W-:Y:S02]  /*3100*/  FMNMX.FTZ R8, R173, R8, !PT ;  /* 0x00000008ad087209 */ /* 0x000fe40007810000 */
[----:B------:R-:W-:-:S02]  /*3110*/  FSEL R153, R102, -INF , P4 ;  /* 0xff80000066997808 */ /* 0x000fc40002000000 */
[----:B------:R-:W-:Y:S02]  /*3120*/  FMNMX.FTZ R10, R64, R9, !PT ;  /* 0x00000009400a7209 */ /* 0x000fe40007810000 */
[----:B------:R-:W-:Y:S02]  /*3130*/  FSEL R237, R90, -INF , P2 ;  /* 0xff8000005aed7808 */ /* 0x000fe40001000000 */
[----:B------:R-:W-:Y:S02]  /*3140*/  FSEL R136, R89, -INF , P1 ;  /* 0xff80000059887808 */ /* 0x000fe40000800000 */
[----:B------:R-:W-:Y:S02]  /*3150*/  ISETP.GT.AND P2, PT, R6, 0x50, PT ;  /* 0x000000500600780c */ /* 0x000fe40003f44270 */
[----:B------:R-:W-:Y:S02]  /*3160*/  FMNMX.FTZ R11, R175, R8, !PT ;  /* 0x00000008af0b7209 */ /* 0x000fe40007810000 */
[----:B------:R-:W-:-:S02]  /*3170*/  FMNMX.FTZ R9, R153, R10, !PT ;  /* 0x0000000a99097209 */ /* 0x000fc40007810000 */
[----:B------:R-:W-:Y:S02]  /*3180*/  FSEL R251, R91, -INF , P1 ;  /* 0xff8000005bfb7808 */ /* 0x000fe40000800000 */
[----:B------:R-:W-:Y:S01]  /*3190*/  ISETP.GT.AND P1, PT, R6, 0x51, PT ;  /* 0x000000510600780c */ /* 0x000fe20003f24270 */
[----:B------:R-:W-:Y:S01]  /*31a0*/  LDSM.16.MT88.4 R88, [R220+0x100] ;  /* 0x00010000dc58783b */ /* 0x000fe20000004200 */
[----:B------:R-:W-:Y:S02]  /*31b0*/  FSEL R249, R84, -INF , P2 ;  /* 0xff80000054f97808 */ /* 0x000fe40001000000 */
[----:B------:R-:W-:Y:S02]  /*31c0*/  FMNMX.FTZ R8, R136, R11, !PT ;  /* 0x0000000b88087209 */ /* 0x000fe40007810000 */
[----:B------:R-:W-:Y:S02]  /*31d0*/  FMNMX.FTZ R9, R144, R9, !PT ;  /* 0x0000000990097209 */ /* 0x000fe40007810000 */
[----:B------:R-:W-:-:S02]  /*31e0*/  FSEL R241, R86, -INF , P2 ;  /* 0xff80000056f17808 */ /* 0x000fc40001000000 */
[----:B------:R-:W-:Y:S02]  /*31f0*/  FSEL R247, R85, -INF , P1 ;  /* 0xff80000055f77808 */ /* 0x000fe40000800000 */
[----:B------:R-:W-:Y:S02]  /*3200*/  ISETP.GT.AND P2, PT, R6, 0x58, PT ;  /* 0x000000580600780c */ /* 0x000fe40003f44270 */
[----:B------:R-:W-:Y:S02]  /*3210*/  FMNMX.FTZ R8, R249, R8, !PT ;  /* 0x00000008f9087209 */ /* 0x000fe40007810000 */
[----:B------:R-:W-:Y:S02]  /*3220*/  FMNMX.FTZ R10, R66, R9, !PT ;  /* 0x00000009420a7209 */ /* 0x000fe40007810000 */
[----:B------:R-:W-:Y:S02]  /*3230*/  FSEL R239, R87, -INF , P1 ;  /* 0xff80000057ef7808 */ /* 0x000fe40000800000 */
[----:B------:R-:W-:-:S02]  /*3240*/  ISETP.GT.AND P1, PT, R6, 0x59, PT ;  /* 0x000000590600780c */ /* 0x000fc40003f24270 */
[----:B------:R-:W-:Y:S02]  /*3250*/  FSEL R245, R80, -INF , P2 ;  /* 0xff80000050f57808 */ /* 0x000fe40001000000 */
[----:B------:R-:W-:Y:S02]  /*3260*/  FMNMX.FTZ R8, R247, R8, !PT ;  /* 0x00000008f7087209 */ /* 0x000fe40007810000 */
[----:B------:R-:W-:Y:S02]  /*3270*/  FMNMX.FTZ R9, R155, R10, !PT ;  /* 0x0000000a9b097209 */ /* 0x000fe40007810000 */
[----:B------:R-:W-:Y:S02]  /*3280*/  FSEL R233, R82, -INF , P2 ;  /* 0xff80000052e97808 */ /* 0x000fe40001000000 */
[----:B------:R-:W-:Y:S02]  /*3290*/  FSEL R243, R81, -INF , P1 ;  /* 0xff80000051f37808 */ /* 0x000fe40000800000 */
[----:B------:R-:W-:-:S02]  /*32a0*/  ISETP.GT.AND P2, PT, R6, 0x60, PT ;  /* 0x000000600600780c */ /* 0x000fc40003f44270 */
[----:B------:R-:W-:Y:S02]  /*32b0*/  FMNMX.FTZ R8, R245, R8, !PT ;  /* 0x00000008f5087209 */ /* 0x000fe40007810000 */
[----:B------:R-:W-:Y:S02]  /*32c0*/  FMNMX.FTZ R10, R138, R9, !PT ;  /* 0x000000098a0a7209 */ /* 0x000fe40007810000 */
[----:B------:R-:W-:Y:S02]  /*32d0*/  FSEL R193, R83, -INF , P1 ;  /* 0xff80000053c17808 */ /* 0x000fe40000800000 */
[----:B------:R-:W-:Y:S01]  /*32e0*/  ISETP.GT.AND P1, PT, R6, 0x61, PT ;  /* 0x000000610600780c */ /* 0x000fe20003f24270 */
[----:B------:R-:W-:Y:S01]  /*32f0*/  LDSM.16.MT88.4 R80, [R221+0x100] ;  /* 0x00010000dd50783b */ /* 0x000fe20000004200 */
[----:B------:R-:W-:Y:S02]  /*3300*/  FSEL R167, R76, -INF , P2 ;  /* 0xff8000004ca77808 */ /* 0x000fe40001000000 */
[----:B------:R-:W-:-:S02]  /*3310*/  FMNMX.FTZ R8, R243, R8, !PT ;  /* 0x00000008f3087209 */ /* 0x000fc40007810000 */
[----:B------:R-:W-:Y:S02]  /*3320*/  FMNMX.FTZ R10, R195, R10, !PT ;  /* 0x0000000ac30a7209 */ /* 0x000fe40007810000 */
[----:B------:R-:W-:Y:S02]  /*3330*/  FSEL R157, R79, -INF , P1 ;  /* 0xff8000004f9d7808 */ /* 0x000fe40000800000 */
[----:B------:R-:W-:Y:S02]  /*3340*/  FSEL R165, R77, -INF , P1 ;  /* 0xff8000004da57808 */ /* 0x000fe40000800000 */
[----:B------:R-:W-:Y:S02]  /*3350*/  ISETP.GT.AND P1, PT, R6, 0x68, PT ;  /* 0x000000680600780c */ /* 0x000fe40003f24270 */
[----:B------:R-:W-:Y:S02]  /*3360*/  FMNMX.FTZ R8, R167, R8, !PT ;  /* 0x00000008a7087209 */ /* 0x000fe40007810000 */
[----:B------:R-:W-:-:S02]  /*3370*/  FMNMX.FTZ R10, R237, R10, !PT ;  /* 0x0000000aed0a7209 */ /* 0x000fc40007810000 */
[----:B------:R-:W-:Y:S02]  /*3380*/  ISETP.GT.AND P6, PT, R6, 0x69, PT ;  /* 0x000000690600780c */ /* 0x000fe40003fc4270 */
[----:B------:R-:W-:Y:S02]  /*3390*/  FSEL R163, R72, -INF , P1 ;  /* 0xff80000048a37808 */ /* 0x000fe40000800000 */
[----:B------:R-:W-:Y:S02]  /*33a0*/  FMNMX.FTZ R8, R165, R8, !PT ;  /* 0x00000008a5087209 */ /* 0x000fe40007810000 */
        /* <DEDUP_REMOVED lines=8> */
[----:B------:R-:W-:-:S02]  /*3430*/  FMNMX.FTZ R10, R239, R10, !PT ;  /* 0x0000000aef0a7209 */ /* 0x000fc40007810000 */
[----:B------:R-:W-:Y:S02]  /*3440*/  FSEL R159, R78, -INF , P2 ;  /* 0xff8000004e9f7808 */ /* 0x000fe40001000000 */
[----:B------:R-:W-:Y:S02]  /*3450*/  ISETP.GT.AND P2, PT, R6, 0x78, PT ;  /* 0x000000780600780c */ /* 0x000fe40003f44270 */
[----:B------:R-:W-:Y:S02]  /*3460*/  FSEL R137, R69, -INF , P4 ;  /* 0xff80000045897808 */ /* 0x000fe40002000000 */
[----:B------:R-:W-:Y:S02]  /*3470*/  FMNMX.FTZ R8, R139, R8, !PT ;  /* 0x000000088b087209 */ /* 0x000fe40007810000 */
[----:B------:R-:W-:Y:S02]  /*3480*/  FMNMX.FTZ R10, R233, R10, !PT ;  /* 0x0000000ae90a7209 */ /* 0x000fe40007810000 */
[----:B------:R-:W-:-:S02]  /*3490*/  FSEL R151, R74, -INF , P1 ;  /* 0xff8000004a977808 */ /* 0x000fc40000800000 */
[----:B------:R-:W-:Y:S02]  /*34a0*/  ISETP.GT.AND P1, PT, R6, 0x79, PT ;  /* 0x000000790600780c */ /* 0x000fe40003f24270 */
[----:B------:R-:W-:Y:S02]  /*34b0*/  FSEL R135, R32, -INF , P2 ;  /* 0xff80000020877808 */ /* 0x000fe40001000000 */
[----:B------:R-:W-:Y:S02]  /*34c0*/  FMNMX.FTZ R8, R137, R8, !PT ;  /* 0x0000000889087209 */ /* 0x000fe40007810000 */
[----:B------:R-:W-:Y:S02]  /*34d0*/  FMNMX.FTZ R10, R193, R10, !PT ;  /* 0x0000000ac10a7209 */ /* 0x000fe40007810000 */
[----:B------:R-:W-:Y:S02]  /*34e0*/  FSEL R133, R33, -INF , P1 ;  /* 0xff80000021857808 */ /* 0x000fe40000800000 */
[----:B------:R-:W-:-:S02]  /*34f0*/  FMNMX.FTZ R6, R135, R8, !PT ;  /* 0x0000000887067209 */ /* 0x000fc40007810000 */
[----:B------:R-:W-:Y:S02]  /*3500*/  FMNMX.FTZ R10, R159, R10, !PT ;  /* 0x0000000a9f0a7209 */ /* 0x000fe40007810000 */
[----:B------:R-:W-:Y:S02]  /*3510*/  FMNMX.FTZ R6, R133, R6, !PT ;  /* 0x0000000685067209 */ /* 0x000fe40007810000 */
[----:B------:R-:W-:Y:S02]  /*3520*/  FMNMX.FTZ R8, R157, R10, !PT ;  /* 0x0000000a9d087209 */ /* 0x000fe40007810000 */
[----:B------:R-:W-:Y:S01]  /*3530*/  FSEL R149, R75, -INF , P6 ;  /* 0xff8000004b957808 */ /* 0x000fe20003000000 */
[----:B------:R-:W1:Y:S01]  /*3540*/  SHFL.BFLY PT, R9, R6, 0x2, 0x1f ;  /* 0x0c401f0006097f89 */ /* 0x000e6200000e0000 */
[----:B------:R-:W-:Y:S02]  /*3550*/  FMNMX.FTZ R8, R151, R8, !PT ;  /* 0x0000000897087209 */ /* 0x000fe40007810000 */
[----:B------:R-:W-:Y:S01]  /*3560*/  FSEL R67, R70, -INF , P5 ;  /* 0xff80000046437808 */ /* 0x000fe20002800000 */
[----:B------:R-:W-:Y:S01]  /*3570*/  LDSM.16.MT88.4 R72, [R222+0x100] ;  /* 0x00010000de48783b */ /* 0x000fe20000004200 */
[----:B------:R-:W-:-:S02]  /*3580*/  FMNMX.FTZ R8, R149, R8, !PT ;  /* 0x0000000895087209 */ /* 0x000fc40007810000 */
[----:B------:R-:W-:Y:S02]  /*3590*/  FSEL R65, R71, -INF , P4 ;  /* 0xff80000047417808 */ /* 0x000fe40002000000 */
[----:B------:R-:W-:Y:S02]  /*35a0*/  FMNMX.FTZ R8, R67, R8, !PT ;  /* 0x0000000843087209 */ /* 0x000fe40007810000 */
[----:B------:R-:W-:Y:S02]  /*35b0*/  FSEL R63, R34, -INF , P2 ;  /* 0xff800000223f7808 */ /* 0x000fe40001000000 */
[----:B------:R-:W-:Y:S02]  /*35c0*/  FMNMX.FTZ R8, R65, R8, !PT ;  /* 0x0000000841087209 */ /* 0x000fe40007810000 */
[----:B------:R-:W-:Y:S02]  /*35d0*/  FSEL R61, R35, -INF , P1 ;  /* 0xff800000233d7808 */ /* 0x000fe40000800000 */
[----:B------:R-:W-:Y:S01]  /*35e0*/  FMNMX.FTZ R8, R63, R8, !PT ;  /* 0x000000083f087209 */ /* 0x000fe20007810000 */
[----:B------:R-:W-:Y:S03]  /*35f0*/  LDSM.16.MT88.4 R32, [R222+0x4900] ;  /* 0x00490000de20783b */ /* 0x000fe60000004200 */
[----:B------:R-:W-:-:S02]  /*3600*/  FMNMX.FTZ R8, R61, R8, !PT ;  /* 0x000000083d087209 */ /* 0x000fc40007810000 */
[----:B-1----:R-:W-:-:S03]  /*3610*/  FMNMX.FTZ R11, R6, R9, !PT ;  /* 0x00000009060b7209 */ /* 0x002fc60007810000 */
[----:B------:R-:W1:Y:S04]  /*3620*/  SHFL.BFLY PT, R9, R8, 0x2, 0x1f ;  /* 0x0c401f0008097f89 */ /* 0x000e6800000e0000 */
[----:B------:R-:W2:Y:S01]  /*3630*/  SHFL.BFLY PT, R132, R11, 0x1, 0x1f ;  /* 0x0c201f000b847f89 */ /* 0x000ea200000e0000 */
[----:B-1----:R-:W-:Y:S02]  /*3640*/  FMNMX.FTZ R9, R8, R9, !PT ;  /* 0x0000000908097209 */ /* 0x002fe40007810000 */
[----:B--2---:R-:W-:-:S03]  /*3650*/  FMNMX.FTZ R132, R11, R132, !PT ;  /* 0x000000840b847209 */ /* 0x004fc60007810000 */
[----:B------:R-:W1:Y:S01]  /*3660*/  SHFL.BFLY PT, R6, R9, 0x1, 0x1f ;  /* 0x0c201f0009067f89 */ /* 0x000e6200000e0000 */
[C---:B------:R-:W-:Y:S01]  /*3670*/  FSETP.NEU.FTZ.AND P1, PT, R132.reuse, -INF , PT ;  /* 0xff8000008400780b */ /* 0x040fe20003f3d000 */
[----:B------:R-:W-:-:S05]  /*3680*/  FMUL.FTZ R58, R132, c[0x0][0x2d0] ;  /* 0x0000b400843a7a20 */ /* 0x000fca0000410000 */
[----:B------:R-:W-:-:S05]  /*3690*/  FSEL R58, R58, RZ, P1 ;  /* 0x000000ff3a3a7208 */ /* 0x000fca0000800000 */
[--C-:B------:R-:W-:Y:S02]  /*36a0*/  FFMA.FTZ R57, R3, c[0x0][0x2d0], -R58.reuse ;  /* 0x0000b40003397a23 */ /* 0x100fe4000001083a */
[--C-:B------:R-:W-:Y:S02]  /*36b0*/  FFMA.FTZ R48, R59, c[0x0][0x2d0], -R58.reuse ;  /* 0x0000b4003b307a23 */ /* 0x100fe4000001083a */
[--C-:B------:R-:W-:Y:S02]  /*36c0*/  FFMA.FTZ R50, R4, c[0x0][0x2d0], -R58.reuse ;  /* 0x0000b40004327a23 */ /* 0x100fe4000001083a */
[--C-:B------:R-:W-:Y:S01]  /*36d0*/  FFMA.FTZ R55, R55, c[0x0][0x2d0], -R58.reuse ;  /* 0x0000b40037377a23 */ /* 0x100fe2000001083a */
[----:B------:R-:W-:Y:S01]  /*36e0*/  MUFU.EX2 R57, R57 ;  /* 0x0000003900397308 */ /* 0x000fe20000000800 */
[--C-:B------:R-:W-:Y:S01]  /*36f0*/  FFMA.FTZ R46, R21, c[0x0][0x2d0], -R58.reuse ;  /* 0x0000b400152e7a23 */ /* 0x100fe2000001083a */
[----:B-1----:R-:W-:Y:S01]  /*3700*/  FMNMX.FTZ R3, R9, R6, !PT ;  /* 0x0000000609037209 */ /* 0x002fe20007810000 */
[--C-:B------:R-:W-:Y:S01]  /*3710*/  FFMA.FTZ R42, R17, c[0x0][0x2d0], -R58.reuse ;  /* 0x0000b400112a7a23 */ /* 0x100fe2000001083a */
[----:B------:R-:W1:Y:S01]  /*3720*/  LDSM.16.MT88.4 R4, [R220+0x4100] ;  /* 0x00410000dc04783b */ /* 0x000e620000004200 */
[--C-:B------:R-:W-:Y:S01]  /*3730*/  FFMA.FTZ R38, R29, c[0x0][0x2d0], -R58.reuse ;  /* 0x0000b4001d267a23 */ /* 0x100fe2000001083a */
[C---:B------:R-:W-:Y:S01]  /*3740*/  FSETP.NEU.FTZ.AND P1, PT, R3.reuse, -INF , PT ;  /* 0xff8000000300780b */ /* 0x040fe20003f3d000 */
[----:B------:R-:W-:Y:S01]  /*3750*/  FMUL.FTZ R56, R3, c[0x0][0x2d0] ;  /* 0x0000b40003387a20 */ /* 0x000fe20000410000 */
[----:B------:R-:W2:Y:S01]  /*3760*/  MUFU.EX2 R50, R50 ;  /* 0x0000003200327308 */ /* 0x000ea20000000800 */
[----:B------:R-:W3:Y:S01]  /*3770*/  LDSM.16.MT88.4 R8, [R224+0x4900] ;  /* 0x00490000e008783b */ /* 0x000ee20000004200 */
[----:B------:R-:W-:-:S02]  /*3780*/  FFMA.FTZ R2, R2, c[0x0][0x2d0], -R58 ;  /* 0x0000b40002027a23 */ /* 0x000fc4000001083a */
[----:B------:R-:W-:Y:S01]  /*3790*/  FSEL R56, R56, RZ, P1 ;  /* 0x000000ff38387208 */ /* 0x000fe20000800000 */
[----:B------:R-:W-:Y:S01]  /*37a0*/  LDSM.16.MT88.4 R16, [R221+0x900] ;  /* 0x00090000dd10783b */ /* 0x000fe20000004200 */
[----:B------:R-:W-:Y:S01]  /*37b0*/  FFMA.FTZ R60, R60, c[0x0][0x2d0], -R58 ;  /* 0x0000b4003c3c7a23 */ /* 0x000fe2000001083a */
[----:B------:R-:W-:Y:S01]  /*37c0*/  PLOP3.LUT P1, PT, PT, PT, UP0, 0x80, 0x0 ;  /* 0x000000000000781c */ /* 0x000fe20003f2f008 */
[----:B------:R-:W-:Y:S01]  /*37d0*/  MUFU.EX2 R55, R55 ;  /* 0x0000003700377308 */ /* 0x000fe20000000800 */
[--C-:B------:R-:W-:Y:S02]  /*37e0*/  FFMA.FTZ R59, R30, c[0x0][0x2d0], -R56.reuse ;  /* 0x0000b4001e3b7a23 */ /* 0x100fe40000010838 */
[--C-:B------:R-:W-:Y:S02]  /*37f0*/  FFMA.FTZ R54, R53, c[0x0][0x2d0], -R56.reuse ;  /* 0x0000b40035367a23 */ /* 0x100fe40000010838 */
[--C-:B------:R-:W-:Y:S02]  /*3800*/  FFMA.FTZ R52, R51, c[0x0][0x2d0], -R56.reuse ;  /* 0x0000b40033347a23 */ /* 0x100fe40000010838 */
[----:B------:R-:W-:Y:S01]  /*3810*/  FFMA.FTZ R49, R49, c[0x0][0x2d0], -R56 ;  /* 0x0000b40031317a23 */ /* 0x000fe20000010838 */
[----:B------:R-:W4:Y:S01]  /*3820*/  MUFU.EX2 R48, R48 ;  /* 0x0000003000307308 */ /* 0x000f220000000800 */
[----:B--2---:R-:W-:Y:S01]  /*3830*/  F2FP.PACK_AB R112, R50, R57 ;  /* 0x000000393270723e */ /* 0x004fe200000000ff */
[----:B------:R-:W-:-:S02]  /*3840*/  FFMA.FTZ R53, R47, c[0x0][0x2d0], -R58 ;  /* 0x0000b4002f357a23 */ /* 0x000fc4000001083a */
[----:B------:R-:W-:Y:S02]  /*3850*/  FFMA.FTZ R47, R27, c[0x0][0x2d0], -R58 ;  /* 0x0000b4001b2f7a23 */ /* 0x000fe4000001083a */
[--C-:B------:R-:W-:Y:S02]  /*3860*/  FFMA.FTZ R51, R25, c[0x0][0x2d0], -R56.reuse ;  /* 0x0000b40019337a23 */ /* 0x100fe40000010838 */
[----:B------:R-:W-:Y:S01]  /*3870*/  MUFU.EX2 R59, R59 ;  /* 0x0000003b003b7308 */ /* 0x000fe20000000800 */
[--C-:B------:R-:W-:Y:S01]  /*3880*/  FFMA.FTZ R44, R23, c[0x0][0x2d0], -R56.reuse ;  /* 0x0000b400172c7a23 */ /* 0x100fe20000010838 */
[----:B------:R-:W2:Y:S01]  /*3890*/  LDSM.16.MT88.4 R24, [R224+0x900] ;  /* 0x00090000e018783b */ /* 0x000ea20000004200 */
[--C-:B------:R-:W-:Y:S02]  /*38a0*/  FFMA.FTZ R45, R45, c[0x0][0x2d0], -R56.reuse ;  /* 0x0000b4002d2d7a23 */ /* 0x100fe40000010838 */
[----:B------:R-:W-:Y:S01]  /*38b0*/  FFMA.FTZ R40, R43, c[0x0][0x2d0], -R56 ;  /* 0x0000b4002b287a23 */ /* 0x000fe20000010838 */
[----:B------:R-:W5:Y:S01]  /*38c0*/  LDSM.16.MT88.4 R20, [R222+0x900] ;  /* 0x00090000de14783b */ /* 0x000f620000004200 */
[--C-:B------:R-:W-:Y:S01]  /*38d0*/  FFMA.FTZ R43, R39, c[0x0][0x2d0], -R58.reuse ;  /* 0x0000b400272b7a23 */ /* 0x100fe2000001083a */
[----:B------:R-:W1:Y:S01]  /*38e0*/  MUFU.EX2 R54, R54 ;  /* 0x0000003600367308 */ /* 0x000e620000000800 */
[----:B----4-:R-:W-:Y:S01]  /*38f0*/  F2FP.PACK_AB R114, R48, R55 ;  /* 0x000000373072723e */ /* 0x010fe200000000ff */
[----:B------:R-:W-:-:S02]  /*3900*/  FFMA.FTZ R39, R31, c[0x0][0x2d0], -R58 ;  /* 0x0000b4001f277a23 */ /* 0x000fc4000001083a */
[----:B------:R-:W4:Y:S01]  /*3910*/  LDSM.16.MT88.4 R28, [R221+0x4900] ;  /* 0x00490000dd1c783b */ /* 0x000f220000004200 */
[--C-:B------:R-:W-:Y:S02]  /*3920*/  FFMA.FTZ R41, R41, c[0x0][0x2d0], -R56.reuse ;  /* 0x0000b40029297a23 */ /* 0x100fe40000010838 */
[--C-:B------:R-:W-:Y:S01]  /*3930*/  FFMA.FTZ R36, R36, c[0x0][0x2d0], -R56.reuse ;  /* 0x0000b40024247a23 */ /* 0x100fe20000010838 */
[----:B------:R-:W-:Y:S01]  /*3940*/  MUFU.EX2 R52, R52 ;  /* 0x0000003400347308 */ /* 0x000fe20000000800 */
[--C-:B------:R-:W-:Y:S02]  /*3950*/  FFMA.FTZ R37, R37, c[0x0][0x2d0], -R56.reuse ;  /* 0x0000b40025257a23 */ /* 0x100fe40000010838 */
[--C-:B------:R-:W-:Y:S02]  /*3960*/  FFMA.FTZ R0, R64, c[0x0][0x2d0], -R56.reuse ;  /* 0x0000b40040007a23 */ /* 0x100fe40000010838 */
[----:B------:R-:W-:Y:S02]  /*3970*/  FFMA.FTZ R64, R153, c[0x0][0x2d0], -R56 ;  /* 0x0000b40099407a23 */ /* 0x000fe40000010838 */
[--C-:B------:R-:W-:Y:S01]  /*3980*/  FFMA.FTZ R145, R145, c[0x0][0x2d0], -R58.reuse ;  /* 0x0000b40091917a23 */ /* 0x100fe2000001083a */
[----:B------:R-:W3:Y:S01]  /*3990*/  MUFU.EX2 R49, R49 ;  /* 0x0000003100317308 */ /* 0x000ee20000000800 */
[----:B-1----:R-:W-:Y:S01]  /*39a0*/  F2FP.PACK_AB R113, R54, R59 ;  /* 0x0000003b3671723e */ /* 0x002fe200000000ff */
[----:B------:R-:W-:-:S02]  /*39b0*/  FFMA.FTZ R147, R147, c[0x0][0x2d0], -R58 ;  /* 0x0000b40093937a23 */ /* 0x000fc4000001083a */
[----:B------:R-:W-:Y:S02]  /*39c0*/  FFMA.FTZ R62, R62, c[0x0][0x2d0], -R58 ;  /* 0x0000b4003e3e7a23 */ /* 0x000fe4000001083a */
[--C-:B------:R-:W-:Y:S02]  /*39d0*/  FFMA.FTZ R153, R144, c[0x0][0x2d0], -R56.reuse ;  /* 0x0000b40090997a23 */ /* 0x100fe40000010838 */
[----:B------:R-:W-:Y:S01]  /*39e0*/  MUFU.EX2 R53, R53 ;  /* 0x0000003500357308 */ /* 0x000fe20000000800 */
[--C-:B------:R-:W-:Y:S02]  /*39f0*/  FFMA.FTZ R66, R66, c[0x0][0x2d0], -R56.reuse ;  /* 0x0000b40042427a23 */ /* 0x100fe40000010838 */
[--C-:B------:R-:W-:Y:S02]  /*3a00*/  FFMA.FTZ R155, R155, c[0x0][0x2d0], -R56.reuse ;  /* 0x0000b4009b9b7a23 */ /* 0x100fe40000010838 */
[----:B------:R-:W-:Y:S02]  /*3a10*/  FFMA.FTZ R144, R237, c[0x0][0x2d0], -R56 ;  /* 0x0000b400ed907a23 */ /* 0x000fe40000010838 */
[--C-:B------:R-:W-:Y:S01]  /*3a20*/  FFMA.FTZ R134, R134, c[0x0][0x2d0], -R58.reuse ;  /* 0x0000b40086867a23 */ /* 0x100fe2000001083a */
[----:B---3--:R-:W-:Y:S01]  /*3a30*/  F2FP.PACK_AB R115, R49, R52 ;  /* 0x000000343173723e */ /* 0x008fe200000000ff */
[----:B------:R-:W1:Y:S01]  /*3a40*/  MUFU.EX2 R46, R46 ;  /* 0x0000002e002e7308 */ /* 0x000e620000000800 */
[----:B------:R-:W-:-:S02]  /*3a50*/  FFMA.FTZ R173, R173, c[0x0][0x2d0], -R58 ;  /* 0x0000b400adad7a23 */ /* 0x000fc4000001083a */
[--C-:B------:R-:W-:Y:S02]  /*3a60*/  FFMA.FTZ R175, R175, c[0x0][0x2d0], -R58.reuse ;  /* 0x0000b400afaf7a23 */ /* 0x100fe4000001083a */
[----:B------:R-:W-:Y:S01]  /*3a70*/  FFMA.FTZ R136, R136, c[0x0][0x2d0], -R58 ;  /* 0x0000b40088887a23 */ /* 0x000fe2000001083a */
[C---:B------:R-:W-:Y:S01]  /*3a80*/  HMMA.16816.F32 R84, R112.reuse, R88, RZ ;  /* 0x000000587054723c */ /* 0x040fe200000018ff */
[--C-:B------:R-:W-:Y:S01]  /*3a90*/  FFMA.FTZ R138, R138, c[0x0][0x2d0], -R56.reuse ;  /* 0x0000b4008a8a7a23 */ /* 0x100fe20000010838 */
[----:B------:R-:W-:Y:S01]  /*3aa0*/  MUFU.EX2 R47, R47 ;  /* 0x0000002f002f7308 */ /* 0x000fe20000000800 */
[--C-:B------:R-:W-:Y:S02]  /*3ab0*/  FFMA.FTZ R195, R195, c[0x0][0x2d0], -R56.reuse ;  /* 0x0000b400c3c37a23 */ /* 0x100fe40000010838 */
[----:B------:R-:W-:Y:S02]  /*3ac0*/  FFMA.FTZ R237, R251, c[0x0][0x2d0], -R56 ;  /* 0x0000b400fbed7a23 */ /* 0x000fe40000010838 */
[--C-:B------:R-:W-:Y:S01]  /*3ad0*/  FFMA.FTZ R249, R249, c[0x0][0x2d0], -R58.reuse ;  /* 0x0000b400f9f97a23 */ /* 0x100fe2000001083a */
[----:B------:R-:W-:Y:S01]  /*3ae0*/  HMMA.16816.F32 R88, R112, R90, RZ ;  /* 0x0000005a7058723c */ /* 0x000fe200000018ff */
[--C-:B------:R-:W-:Y:S01]  /*3af0*/  FFMA.FTZ R146, R247, c[0x0][0x2d0], -R58.reuse ;  /* 0x0000b400f7927a23 */ /* 0x100fe2000001083a */
[----:B------:R-:W-:Y:S01]  /*3b00*/  MUFU.EX2 R42, R42 ;  /* 0x0000002a002a7308 */ /* 0x000fe20000000800 */
[----:B------:R-:W-:-:S02]  /*3b10*/  FFMA.FTZ R148, R245, c[0x0][0x2d0], -R58 ;  /* 0x0000b400f5947a23 */ /* 0x000fc4000001083a */
[----:B------:R-:W-:Y:S02]  /*3b20*/  FFMA.FTZ R243, R243, c[0x0][0x2d0], -R58 ;  /* 0x0000b400f3f37a23 */ /* 0x000fe4000001083a */
[--C-:B------:R-:W-:Y:S01]  /*3b30*/  FFMA.FTZ R150, R241, c[0x0][0x2d0], -R56.reuse ;  /* 0x0000b400f1967a23 */ /* 0x100fe20000010838 */
        /* <DEDUP_REMOVED lines=8> */
[----:B------:R-:W3:Y:S01]  /*3bc0*/  MUFU.EX2 R44, R44 ;  /* 0x0000002c002c7308 */ /* 0x000ee20000000800 */
        /* <DEDUP_REMOVED lines=8> */
[----:B------:R-:W-:Y:S01]  /*3c50*/  FADD.FTZ R50, R57, R50 ;  /* 0x0000003239327221 */ /* 0x000fe20000010000 */
[----:B------:R-:W-:Y:S01]  /*3c60*/  HMMA.16816.F32 R68, R112, R72, RZ ;  /* 0x000000487044723c */ /* 0x000fe200000018ff */
[----:B------:R-:W-:Y:S01]  /*3c70*/  FADD.FTZ R59, R59, R54 ;  /* 0x000000363b3b7221 */ /* 0x000fe20000010000 */
[----:B------:R-:W1:Y:S01]  /*3c80*/  MUFU.EX2 R40, R40 ;  /* 0x0000002800287308 */ /* 0x000e620000000800 */
[----:B------:R-:W-:-:S02]  /*3c90*/  FADD.FTZ R55, R55, R50 ;  /* 0x0000003237377221 */ /* 0x000fc40000010000 */
[----:B------:R-:W-:Y:S02]  /*3ca0*/  FADD.FTZ R52, R52, R59 ;  /* 0x0000003b34347221 */ /* 0x000fe40000010000 */
[----:B------:R-:W-:Y:S01]  /*3cb0*/  FFMA.FTZ R241, R133, c[0x0][0x2d0], -R58 ;  /* 0x0000b40085f17a23 */ /* 0x000fe2000001083a */
[----:B------:R-:W-:Y:S01]  /*3cc0*/  HMMA.16816.F32 R76, R112, R80, RZ ;  /* 0x00000050704c723c */ /* 0x000fe200000018ff */
[----:B------:R-:W-:Y:S01]  /*3cd0*/  FADD.FTZ R48, R48, R55 ;  /* 0x0000003730307221 */ /* 0x000fe20000010000 */
[----:B------:R-:W-:Y:S01]  /*3ce0*/  MUFU.EX2 R43, R43 ;  /* 0x0000002b002b7308 */ /* 0x000fe20000000800 */
[----:B------:R-:W-:-:S05]  /*3cf0*/  FADD.FTZ R52, R49, R52 ;  /* 0x0000003431347221 */ /* 0x000fca0000010000 */
[C---:B------:R-:W-:Y:S02]  /*3d00*/  HMMA.16816.F32 R100, R112.reuse, R104, RZ ;  /* 0x000000687064723c */ /* 0x040fe400000018ff */
[----:B------:R-:W1:Y:S06]  /*3d10*/  MUFU.EX2 R38, R38 ;  /* 0x0000002600267308 */ /* 0x000e6c0000000800 */
[C---:B------:R-:W-:Y:S02]  /*3d20*/  HMMA.16816.F32 R120, R112.reuse, R108, RZ ;  /* 0x0000006c7078723c */ /* 0x040fe400000018ff */
[----:B------:R-:W-:Y:S06]  /*3d30*/  MUFU.EX2 R39, R39 ;  /* 0x0000002700277308 */ /* 0x000fec0000000800 */
        /* <DEDUP_REMOVED lines=9> */
[----:B------:R-:W2:Y:S06]  /*3dd0*/  MUFU.EX2 R0, R0 ;  /* 0x0000000000007308 */ /* 0x000eac0000000800 */
[C---:B------:R-:W-:Y:S02]  /*3de0*/  HMMA.16816.F32 R116, R112.reuse, R4, RZ ;  /* 0x000000047074723c */ /* 0x040fe400000018ff */
[----:B------:R-:W-:Y:S05]  /*3df0*/  MUFU.EX2 R60, R60 ;  /* 0x0000003c003c7308 */ /* 0x000fea0000000800 */
[----:B-1----:R-:W-:Y:S01]  /*3e00*/  F2FP.PACK_AB R4, R46, R53 ;  /* 0x000000352e04723e */ /* 0x002fe200000000ff */
[----:B------:R-:W-:Y:S01]  /*3e10*/  HMMA.16816.F32 R112, R112, R6, RZ ;  /* 0x000000067070723c */ /* 0x000fe200000018ff */
[----:B---3--:R-:W-:Y:S01]  /*3e20*/  F2FP.PACK_AB R5, R44, R51 ;  /* 0x000000332c05723e */ /* 0x008fe200000000ff */
[----:B------:R-:W1:Y:S01]  /*3e30*/  MUFU.EX2 R145, R145 ;  /* 0x0000009100917308 */ /* 0x000e620000000800 */
[----:B------:R-:W-:-:S02]  /*3e40*/  FADD.FTZ R53, R53, R48 ;  /* 0x0000003035357221 */ /* 0x000fc40000010000 */
[----:B------:R-:W-:Y:S02]  /*3e50*/  FADD.FTZ R51, R51, R52 ;  /* 0x0000003433337221 */ /* 0x000fe40000010000 */
[----:B------:R-:W-:Y:S01]  /*3e60*/  F2FP.PACK_AB R6, R42, R47 ;  /* 0x0000002f2a06723e */ /* 0x000fe200000000ff */
[----:B------:R-:W-:Y:S01]  /*3e70*/  FADD.FTZ R46, R46, R53 ;  /* 0x000000352e2e7221 */ /* 0x000fe20000010000 */
[----:B------:R-:W-:Y:S01]  /*3e80*/  F2FP.PACK_AB R7, R40, R45 ;  /* 0x0000002d2807723e */ /* 0x000fe200000000ff */
[----:B------:R-:W-:Y:S01]  /*3e90*/  MUFU.EX2 R147, R147 ;  /* 0x0000009300937308 */ /* 0x000fe20000000800 */
[----:B------:R-:W-:Y:S02]  /*3ea0*/  FADD.FTZ R44, R44, R51 ;  /* 0x000000332c2c7221 */ /* 0x000fe40000010000 */
[----:B------:R-:W-:Y:S02]  /*3eb0*/  FADD.FTZ R47, R47, R46 ;  /* 0x0000002e2f2f7221 */ /* 0x000fe40000010000 */
[----:B------:R-:W-:Y:S01]  /*3ec0*/  FADD.FTZ R45, R45, R44 ;  /* 0x0000002c2d2d7221 */ /* 0x000fe20000010000 */
[----:B------:R-:W-:Y:S01]  /*3ed0*/  HMMA.16816.F32 R84, R4, R12, R84 ;  /* 0x0000000c0454723c */ /* 0x000fe20000001854 */
[----:B------:R-:W-:Y:S01]  /*3ee0*/  FADD.FTZ R42, R42, R47 ;  /* 0x0000002f2a2a7221 */ /* 0x000fe20000010000 */
[----:B------:R-:W3:Y:S01]  /*3ef0*/  MUFU.EX2 R62, R62 ;  /* 0x0000003e003e7308 */ /* 0x000ee20000000800 */
[----:B------:R-:W-:-:S05]  /*3f00*/  FADD.FTZ R40, R40, R45 ;  /* 0x0000002d28287221 */ /* 0x000fca0000010000 */
[C---:B------:R-:W-:Y:S01]  /*3f10*/  HMMA.16816.F32 R88, R4.reuse, R14, R88 ;  /* 0x0000000e0458723c */ /* 0x040fe20000001858 */
[----:B------:R-:W1:Y:S01]  /*3f20*/  LDSM.16.MT88.4 R12, [R220+0x4900] ;  /* 0x00490000dc0c783b */ /* 0x000e620000004200 */
[----:B------:R-:W-:Y:S06]  /*3f30*/  MUFU.EX2 R64, R64 ;  /* 0x0000004000407308 */ /* 0x000fec0000000800 */
[C---:B------:R-:W-:Y:S02]  /*3f40*/  HMMA.16816.F32 R92, R4.reuse, R8, R92 ;  /* 0x00000008045c723c */ /* 0x040fe4000000185c */
[----:B------:R-:W1:Y:S06]  /*3f50*/  MUFU.EX2 R153, R153 ;  /* 0x0000009900997308 */ /* 0x000e6c0000000800 */
[C---:B------:R-:W-:Y:S01]  /*3f60*/  HMMA.16816.F32 R96, R4.reuse, R10, R96 ;  /* 0x0000000a0460723c */ /* 0x040fe20000001860 */
[----:B------:R-:W1:Y:S01]  /*3f70*/  LDSM.16.MT88.4 R8, [R220+0x1100] ;  /* 0x00110000dc08783b */ /* 0x000e620000004200 */
[----:B------:R-:W-:Y:S06]  /*3f80*/  MUFU.EX2 R66, R66 ;  /* 0x0000004200427308 */ /* 0x000fec0000000800 */
[C---:B--2---:R-:W-:Y:S02]  /*3f90*/  HMMA.16816.F32 R128, R4.reuse, R24, R128 ;  /* 0x000000180480723c */ /* 0x044fe40000001880 */
[----:B------:R-:W2:Y:S06]  /*3fa0*/  MUFU.EX2 R155, R155 ;  /* 0x0000009b009b7308 */ /* 0x000eac0000000800 */
[C---:B------:R-:W-:Y:S01]  /*3fb0*/  HMMA.16816.F32 R124, R4.reuse, R26, R124 ;  /* 0x0000001a047c723c */ /* 0x040fe2000000187c */
[----:B------:R-:W-:Y:S01]  /*3fc0*/  LDSM.16.MT88.4 R24, [R224+0x1100] ;  /* 0x00110000e018783b */ /* 0x000fe20000004200 */
[----:B------:R-:W-:Y:S06]  /*3fd0*/  MUFU.EX2 R134, R134 ;  /* 0x0000008600867308 */ /* 0x000fec0000000800 */
[C---:B-----5:R-:W-:Y:S02]  /*3fe0*/  HMMA.16816.F32 R68, R4.reuse, R20, R68 ;  /* 0x000000140444723c */ /* 0x060fe40000001844 */
[----:B------:R-:W5:Y:S06]  /*3ff0*/  MUFU.EX2 R173, R173 ;  /* 0x000000ad00ad7308 */ /* 0x000f6c0000000800 */
[C---:B------:R-:W-:Y:S01]  /*4000*/  HMMA.16816.F32 R72, R4.reuse, R22, R72 ;  /* 0x000000160448723c */ /* 0x040fe20000001848 */
[----:B------:R-:W-:Y:S01]  /*4010*/  LDSM.16.MT88.4 R20, [R222+0x1100] ;  /* 0x00110000de14783b */ /* 0x000fe20000004200 */
[----:B------:R-:W-:Y:S06]  /*4020*/  MUFU.EX2 R175, R175 ;  /* 0x000000af00af7308 */ /* 0x000fec0000000800 */
[C---:B------:R-:W-:Y:S02]  /*4030*/  HMMA.16816.F32 R76, R4.reuse, R16, R76 ;  /* 0x00000010044c723c */ /* 0x040fe4000000184c */
[----:B------:R-:W1:Y:S06]  /*4040*/  MUFU.EX2 R136, R136 ;  /* 0x0000008800887308 */ /* 0x000e6c0000000800 */
[C---:B------:R-:W-:Y:S01]  /*4050*/  HMMA.16816.F32 R80, R4.reuse, R18, R80 ;  /* 0x000000120450723c */ /* 0x040fe20000001850 */
[----:B------:R-:W2:Y:S01]  /*4060*/  LDSM.16.MT88.4 R16, [R221+0x1100] ;  /* 0x00110000dd10783b */ /* 0x000ea20000004200 */
[----:B------:R-:W-:Y:S06]  /*4070*/  MUFU.EX2 R138, R138 ;  /* 0x0000008a008a7308 */ /* 0x000fec0000000800 */
[C---:B------:R-:W-:Y:S02]  /*4080*/  HMMA.16816.F32 R100, R4.reuse, R32, R100 ;  /* 0x000000200464723c */ /* 0x040fe40000001864 */
[----:B------:R-:W1:Y:S06]  /*4090*/  MUFU.EX2 R195, R195 ;  /* 0x000000c300c37308 */ /* 0x000e6c0000000800 */
[C---:B------:R-:W-:Y:S01]  /*40a0*/  HMMA.16816.F32 R104, R4.reuse, R34, R104 ;  /* 0x000000220468723c */ /* 0x040fe20000001868 */
[----:B------:R-:W-:Y:S01]  /*40b0*/  LDSM.16.MT88.4 R32, [R222+0x5100] ;  /* 0x00510000de20783b */ /* 0x000fe20000004200 */
[----:B------:R-:W-:Y:S06]  /*40c0*/  MUFU.EX2 R144, R144 ;  /* 0x0000009000907308 */ /* 0x000fec0000000800 */
[C---:B----4-:R-:W-:Y:S02]  /*40d0*/  HMMA.16816.F32 R120, R4.reuse, R28, R120 ;  /* 0x0000001c0478723c */ /* 0x050fe40000001878 */
[----:B------:R-:W4:Y:S06]  /*40e0*/  MUFU.EX2 R237, R237 ;  /* 0x000000ed00ed7308 */ /* 0x000f2c0000000800 */
[C---:B------:R-:W-:Y:S01]  /*40f0*/  HMMA.16816.F32 R108, R4.reuse, R30, R108 ;  /* 0x0000001e046c723c */ /* 0x040fe2000000186c */
[----:B------:R-:W-:Y:S01]  /*4100*/  LDSM.16.MT88.4 R28, [R221+0x5100] ;  /* 0x00510000dd1c783b */ /* 0x000fe20000004200 */
[----:B------:R-:W-:Y:S06]  /*4110*/  MUFU.EX2 R249, R249 ;  /* 0x000000f900f97308 */ /* 0x000fec0000000800 */
[C---:B-1----:R-:W-:Y:S02]  /*4120*/  HMMA.16816.F32 R116, R4.reuse, R12, R116 ;  /* 0x0000000c0474723c */ /* 0x042fe40000001874 */
[----:B------:R-:W1:Y:S06]  /*4130*/  MUFU.EX2 R146, R146 ;  /* 0x0000009200927308 */ /* 0x000e6c0000000800 */
[----:B------:R-:W-:Y:S01]  /*4140*/  HMMA.16816.F32 R112, R4, R14, R112 ;  /* 0x0000000e0470723c */ /* 0x000fe20000001870 */
[----:B------:R-:W1:Y:S01]  /*4150*/  LDSM.16.MT88.4 R12, [R224+0x5100] ;  /* 0x00510000e00c783b */ /* 0x000e620000004200 */
[----:B------:R-:W-:Y:S05]  /*4160*/  MUFU.EX2 R148, R148 ;  /* 0x0000009400947308 */ /* 0x000fea0000000800 */
[----:B------:R-:W-:Y:S01]  /*4170*/  F2FP.PACK_AB R4, R38, R43 ;  /* 0x0000002b2604723e */ /* 0x000fe200000000ff */
[----:B------:R-:W-:Y:S01]  /*4180*/  FADD.FTZ R43, R43, R42 ;  /* 0x0000002a2b2b7221 */ /* 0x000fe20000010000 */
[----:B------:R-:W-:Y:S01]  /*4190*/  F2FP.PACK_AB R6, R2, R39 ;  /* 0x000000270206723e */ /* 0x000fe200000000ff */
[----:B------:R-:W1:Y:S01]  /*41a0*/  MUFU.EX2 R243, R243 ;  /* 0x000000f300f37308 */ /* 0x000e620000000800 */
[----:B------:R-:W-:Y:S01]  /*41b0*/  F2FP.PACK_AB R5, R36, R41 ;  /* 0x000000292405723e */ /* 0x000fe200000000ff */
[----:B------:R-:W-:Y:S01]  /*41c0*/  FADD.FTZ R41, R41, R40 ;  /* 0x0000002829297221 */ /* 0x000fe20000010000 */
[----:B------:R-:W-:Y:S01]  /*41d0*/  F2FP.PACK_AB R7, R0, R37 ;  /* 0x000000250007723e */ /* 0x000fe200000000ff */
[----:B------:R-:W-:-:S02]  /*41e0*/  FADD.FTZ R38, R38, R43 ;  /* 0x0000002b26267221 */ /* 0x000fc40000010000 */
[----:B------:R-:W-:Y:S02]  /*41f0*/  FADD.FTZ R36, R36, R41 ;  /* 0x0000002924247221 */ /* 0x000fe40000010000 */
[----:B------:R-:W-:Y:S01]  /*4200*/  MUFU.EX2 R150, R150 ;  /* 0x0000009600967308 */ /* 0x000fe20000000800 */
[----:B------:R-:W-:Y:S01]  /*4210*/  FADD.FTZ R39, R39, R38 ;  /* 0x0000002627277221 */ /* 0x000fe20000010000 */
[C---:B------:R-:W-:Y:S01]  /*4220*/  HMMA.16816.F32 R84, R4.reuse, R8, R84 ;  /* 0x000000080454723c */ /* 0x040fe20000001854 */
[----:B------:R-:W-:Y:S02]  /*4230*/  FADD.FTZ R37, R37, R36 ;  /* 0x0000002425257221 */ /* 0x000fe40000010000 */
[----:B------:R-:W-:Y:S02]  /*4240*/  FADD.FTZ R39, R2, R39 ;  /* 0x0000002702277221 */ /* 0x000fe40000010000 */
[----:B------:R-:W-:Y:S01]  /*4250*/  FADD.FTZ R37, R0, R37 ;  /* 0x0000002500257221 */ /* 0x000fe20000010000 */
[----:B------:R-:W1:Y:S02]  /*4260*/  MUFU.EX2 R239, R239 ;  /* 0x000000ef00ef7308 */ /* 0x000e640000000800 */
[C---:B------:R-:W-:Y:S01]  /*4270*/  HMMA.16816.F32 R88, R4.reuse, R10, R88 ;  /* 0x0000000a0458723c */ /* 0x040fe20000001858 */
[----:B------:R-:W3:Y:S05]  /*4280*/  LDSM.16.MT88.4 R8, [R220+0x5100] ;  /* 0x00510000dc08783b */ /* 0x000eea0000004200 */
[----:B------:R-:W-:Y:S02]  /*4290*/  MUFU.EX2 R152, R152 ;  /* 0x0000009800987308 */ /* 0x000fe40000000800 */
[C---:B--2---:R-:W-:Y:S06]  /*42a0*/  HMMA.16816.F32 R76, R4.reuse, R16, R76 ;  /* 0x00000010044c723c */ /* 0x044fec000000184c */
[----:B------:R-:W2:Y:S02]  /*42b0*/  MUFU.EX2 R193, R193 ;  /* 0x000000c100c17308 */ /* 0x000ea40000000800 */
[C---:B------:R-:W-:Y:S01]  /*42c0*/  HMMA.16816.F32 R80, R4.reuse, R18, R80 ;  /* 0x000000120450723c */ /* 0x040fe20000001850 */
[----:B------:R-:W2:Y:S05]  /*42d0*/  LDSM.16.MT88.4 R16, [R221+0x1900] ;  /* 0x00190000dd10783b */ /* 0x000eaa0000004200 */
[----:B------:R-:W-:Y:S02]  /*42e0*/  MUFU.EX2 R154, R154 ;  /* 0x0000009a009a7308 */ /* 0x000fe40000000800 */
[C---:B-1----:R-:W-:Y:S06]  /*42f0*/  HMMA.16816.F32 R92, R4.reuse, R12, R92 ;  /* 0x0000000c045c723c */ /* 0x042fec000000185c */
[----:B------:R-:W1:Y:S02]  /*4300*/  MUFU.EX2 R165, R165 ;  /* 0x000000a500a57308 */ /* 0x000e640000000800 */
[C---:B------:R-:W-:Y:S01]  /*4310*/  HMMA.16816.F32 R96, R4.reuse, R14, R96 ;  /* 0x0000000e0460723c */ /* 0x040fe20000001860 */
[----:B------:R-:W1:Y:S05]  /*4320*/  LDSM.16.MT88.4 R12, [R220+0x1900] ;  /* 0x00190000dc0c783b */ /* 0x000e6a0000004200 */
[----:B------:R-:W-:Y:S02]  /*4330*/  MUFU.EX2 R156, R156 ;  /* 0x0000009c009c7308 */ /* 0x000fe40000000800 */
[C---:B------:R-:W-:Y:S06]  /*4340*/  HMMA.16816.F32 R128, R4.reuse, R24, R128 ;  /* 0x000000180480723c */ /* 0x040fec0000001880 */
[----:B------:R-:W1:Y:S02]  /*4350*/  MUFU.EX2 R161, R161 ;  /* 0x000000a100a17308 */ /* 0x000e640000000800 */
[C---:B---3--:R-:W-:Y:S06]  /*4360*/  HMMA.16816.F32 R116, R4.reuse, R8, R116 ;  /* 0x000000080474723c */ /* 0x048fec0000001874 */
[----:B------:R-:W-:Y:S02]  /*4370*/  MUFU.EX2 R158, R158 ;  /* 0x0000009e009e7308 */ /* 0x000fe40000000800 */
[C---:B------:R-:W-:Y:S01]  /*4380*/  HMMA.16816.F32 R112, R4.reuse, R10, R112 ;  /* 0x0000000a0470723c */ /* 0x040fe20000001870 */
[----:B------:R-:W3:Y:S05]  /*4390*/  LDSM.16.MT88.4 R8, [R224+0x5900] ;  /* 0x00590000e008783b */ /* 0x000eea0000004200 */
[----:B------:R-:W1:Y:S02]  /*43a0*/  MUFU.EX2 R157, R157 ;  /* 0x0000009d009d7308 */ /* 0x000e640000000800 */
[C---:B------:R-:W-:Y:S01]  /*43b0*/  HMMA.16816.F32 R124, R4.reuse, R26, R124 ;  /* 0x0000001a047c723c */ /* 0x040fe2000000187c */
[----:B------:R-:W1:Y:S05]  /*43c0*/  LDSM.16.MT88.4 R24, [R224+0x1900] ;  /* 0x00190000e018783b */ /* 0x000e6a0000004200 */
[----:B------:R-:W-:Y:S02]  /*43d0*/  MUFU.EX2 R151, R151 ;  /* 0x0000009700977308 */ /* 0x000fe40000000800 */
[C---:B------:R-:W-:Y:S06]  /*43e0*/  HMMA.16816.F32 R68, R4.reuse, R20, R68 ;  /* 0x000000140444723c */ /* 0x040fec0000001844 */
[----:B------:R-:W-:Y:S02]  /*43f0*/  MUFU.EX2 R241, R241 ;  /* 0x000000f100f17308 */ /* 0x000fe40000000800 */
[C---:B------:R-:W-:Y:S01]  /*4400*/  HMMA.16816.F32 R72, R4.reuse, R22, R72 ;  /* 0x000000160448723c */ /* 0x040fe20000001848 */
[----:B------:R-:W1:Y:S07]  /*4410*/  LDSM.16.MT88.4 R20, [R222+0x1900] ;  /* 0x00190000de14783b */ /* 0x000e6e0000004200 */
[C---:B------:R-:W-:Y:S08]  /*4420*/  HMMA.16816.F32 R100, R4.reuse, R32, R100 ;  /* 0x000000200464723c */ /* 0x040ff00000001864 */
[C---:B------:R-:W-:Y:S01]  /*4430*/  HMMA.16816.F32 R104, R4.reuse, R34, R104 ;  /* 0x000000220468723c */ /* 0x040fe20000001868 */
[----:B------:R-:W-:Y:S07]  /*4440*/  LDSM.16.MT88.4 R32, [R221+0x6900] ;  /* 0x00690000dd20783b */ /* 0x000fee0000004200 */
[C---:B------:R-:W-:Y:S08]  /*4450*/  HMMA.16816.F32 R120, R4.reuse, R28, R120 ;  /* 0x0000001c0478723c */ /* 0x040ff00000001878 */
[----:B------:R-:W-:Y:S01]  /*4460*/  HMMA.16816.F32 R108, R4, R30, R108 ;  /* 0x0000001e046c723c */ /* 0x000fe2000000186c */
[----:B------:R-:W-:Y:S06]  /*4470*/  LDSM.16.MT88.4 R28, [R221+0x5900] ;  /* 0x00590000dd1c783b */ /* 0x000fec0000004200 */
[----:B------:R-:W-:Y:S01]  /*4480*/  F2FP.PACK_AB R4, R145, R60 ;  /* 0x0000003c9104723e */ /* 0x000fe200000000ff */
[----:B------:R-:W-:Y:S01]  /*4490*/  FADD.FTZ R60, R60, R39 ;  /* 0x000000273c3c7221 */ /* 0x000fe20000010000 */
[----:B------:R-:W-:-:S02]  /*44a0*/  F2FP.PACK_AB R6, R62, R147 ;  /* 0x000000933e06723e */ /* 0x000fc400000000ff */
[----:B------:R-:W-:Y:S01]  /*44b0*/  F2FP.PACK_AB R5, R153, R64 ;  /* 0x000000409905723e */ /* 0x000fe200000000ff */
[----:B------:R-:W-:Y:S01]  /*44c0*/  FADD.FTZ R64, R64, R37 ;  /* 0x0000002540407221 */ /* 0x000fe20000010000 */
[----:B------:R-:W-:Y:S01]  /*44d0*/  F2FP.PACK_AB R7, R155, R66 ;  /* 0x000000429b07723e */ /* 0x000fe200000000ff */
[----:B------:R-:W-:Y:S02]  /*44e0*/  FADD.FTZ R60, R145, R60 ;  /* 0x0000003c913c7221 */ /* 0x000fe40000010000 */
[----:B------:R-:W-:Y:S02]  /*44f0*/  FADD.FTZ R153, R153, R64 ;  /* 0x0000004099997221 */ /* 0x000fe40000010000 */
[----:B------:R-:W-:Y:S02]  /*4500*/  FADD.FTZ R147, R147, R60 ;  /* 0x0000003c93937221 */ /* 0x000fe40000010000 */
[----:B--2---:R-:W-:Y:S01]  /*4510*/  HMMA.16816.F32 R76, R4, R16, R76 ;  /* 0x00000010044c723c */ /* 0x004fe2000000184c */
[----:B------:R-:W-:-:S02]  /*4520*/  FADD.FTZ R66, R66, R153 ;  /* 0x0000009942427221 */ /* 0x000fc40000010000 */
[----:B------:R-:W-:Y:S02]  /*4530*/  FADD.FTZ R147, R62, R147 ;  /* 0x000000933e937221 */ /* 0x000fe40000010000 */
[----:B------:R-:W-:-:S03]  /*4540*/  FADD.FTZ R155, R155, R66 ;  /* 0x000000429b9b7221 */ /* 0x000fc60000010000 */
[C---:B------:R-:W-:Y:S01]  /*4550*/  HMMA.16816.F32 R80, R4.reuse, R18, R80 ;  /* 0x000000120450723c */ /* 0x040fe20000001850 */
[----:B------:R-:W2:Y:S07]  /*4560*/  LDSM.16.MT88.4 R16, [R222+0x5900] ;  /* 0x00590000de10783b */ /* 0x000eae0000004200 */
[C---:B-1----:R-:W-:Y:S08]  /*4570*/  HMMA.16816.F32 R84, R4.reuse, R12, R84 ;  /* 0x0000000c0454723c */ /* 0x042ff00000001854 */
[C---:B------:R-:W-:Y:S01]  /*4580*/  HMMA.16816.F32 R88, R4.reuse, R14, R88 ;  /* 0x0000000e0458723c */ /* 0x040fe20000001858 */
[----:B------:R-:W1:Y:S07]  /*4590*/  LDSM.16.MT88.4 R12, [R220+0x5900] ;  /* 0x00590000dc0c783b */ /* 0x000e6e0000004200 */
[C---:B---3--:R-:W-:Y:S08]  /*45a0*/  HMMA.16816.F32 R92, R4.reuse, R8, R92 ;  /* 0x00000008045c723c */ /* 0x048ff0000000185c */
[C---:B------:R-:W-:Y:S01]  /*45b0*/  HMMA.16816.F32 R96, R4.reuse, R10, R96 ;  /* 0x0000000a0460723c */ /* 0x040fe20000001860 */
[----:B------:R-:W3:Y:S07]  /*45c0*/  LDSM.16.MT88.4 R8, [R221+0x2100] ;  /* 0x00210000dd08783b */ /* 0x000eee0000004200 */
[C---:B------:R-:W-:Y:S08]  /*45d0*/  HMMA.16816.F32 R128, R4.reuse, R24, R128 ;  /* 0x000000180480723c */ /* 0x040ff00000001880 */
[C---:B------:R-:W-:Y:S01]  /*45e0*/  HMMA.16816.F32 R124, R4.reuse, R26, R124 ;  /* 0x0000001a047c723c */ /* 0x040fe2000000187c */
[----:B------:R-:W-:Y:S07]  /*45f0*/  LDSM.16.MT88.4 R24, [R224+0x2100] ;  /* 0x00210000e018783b */ /* 0x000fee0000004200 */
[C---:B------:R-:W-:Y:S08]  /*4600*/  HMMA.16816.F32 R68, R4.reuse, R20, R68 ;  /* 0x000000140444723c */ /* 0x040ff00000001844 */
[C---:B------:R-:W-:Y:S01]  /*4610*/  HMMA.16816.F32 R72, R4.reuse, R22, R72 ;  /* 0x000000160448723c */ /* 0x040fe20000001848 */
[----:B------:R-:W3:Y:S07]  /*4620*/  LDSM.16.MT88.4 R20, [R222+0x2100] ;  /* 0x00210000de14783b */ /* 0x000eee0000004200 */
[C---:B--2---:R-:W-:Y:S08]  /*4630*/  HMMA.16816.F32 R100, R4.reuse, R16, R100 ;  /* 0x000000100464723c */ /* 0x044ff00000001864 */
[C---:B------:R-:W-:Y:S01]  /*4640*/  HMMA.16816.F32 R104, R4.reuse, R18, R104 ;  /* 0x000000120468723c */ /* 0x040fe20000001868 */
[----:B------:R-:W2:Y:S07]  /*4650*/  LDSM.16.MT88.4 R16, [R220+0x2100] ;  /* 0x00210000dc10783b */ /* 0x000eae0000004200 */
[C---:B------:R-:W-:Y:S08]  /*4660*/  HMMA.16816.F32 R120, R4.reuse, R28, R120 ;  /* 0x0000001c0478723c */ /* 0x040ff00000001878 */
[C---:B------:R-:W-:Y:S01]  /*4670*/  HMMA.16816.F32 R108, R4.reuse, R30, R108 ;  /* 0x0000001e046c723c */ /* 0x040fe2000000186c */
[----:B------:R-:W-:Y:S07]  /*4680*/  LDSM.16.MT88.4 R28, [R224+0x3100] ;  /* 0x00310000e01c783b */ /* 0x000fee0000004200 */
[C---:B-1----:R-:W-:Y:S08]  /*4690*/  HMMA.16816.F32 R116, R4.reuse, R12, R116 ;  /* 0x0000000c0474723c */ /* 0x042ff00000001874 */
[----:B------:R-:W-:Y:S01]  /*46a0*/  HMMA.16816.F32 R112, R4, R14, R112 ;  /* 0x0000000e0470723c */ /* 0x000fe20000001870 */
[----:B------:R-:W1:Y:S06]  /*46b0*/  LDSM.16.MT88.4 R12, [R224+0x6100] ;  /* 0x00610000e00c783b */ /* 0x000e6c0000004200 */
[----:B-----5:R-:W-:Y:S01]  /*46c0*/  F2FP.PACK_AB R4, R173, R134 ;  /* 0x00000086ad04723e */ /* 0x020fe200000000ff */
[----:B------:R-:W-:Y:S01]  /*46d0*/  FADD.FTZ R134, R134, R147 ;  /* 0x0000009386867221 */ /* 0x000fe20000010000 */
[----:B------:R-:W-:-:S02]  /*46e0*/  F2FP.PACK_AB R6, R136, R175 ;  /* 0x000000af8806723e */ /* 0x000fc400000000ff */
[----:B------:R-:W-:Y:S01]  /*46f0*/  F2FP.PACK_AB R5, R195, R138 ;  /* 0x0000008ac305723e */ /* 0x000fe200000000ff */
[----:B------:R-:W-:Y:S01]  /*4700*/  FADD.FTZ R138, R138, R155 ;  /* 0x0000009b8a8a7221 */ /* 0x000fe20000010000 */
[----:B----4-:R-:W-:Y:S01]  /*4710*/  F2FP.PACK_AB R7, R237, R144 ;  /* 0x00000090ed07723e */ /* 0x010fe200000000ff */
[----:B------:R-:W-:Y:S02]  /*4720*/  FADD.FTZ R134, R173, R134 ;  /* 0x00000086ad867221 */ /* 0x000fe40000010000 */
[----:B------:R-:W-:Y:S02]  /*4730*/  FADD.FTZ R195, R195, R138 ;  /* 0x0000008ac3c37221 */ /* 0x000fe40000010000 */
[----:B------:R-:W-:Y:S02]  /*4740*/  FADD.FTZ R175, R175, R134 ;  /* 0x00000086afaf7221 */ /* 0x000fe40000010000 */
[----:B---3--:R-:W-:Y:S01]  /*4750*/  HMMA.16816.F32 R76, R4, R8, R76 ;  /* 0x00000008044c723c */ /* 0x008fe2000000184c */
[----:B------:R-:W-:-:S02]  /*4760*/  FADD.FTZ R144, R144, R195 ;  /* 0x000000c390907221 */ /* 0x000fc40000010000 */
[----:B------:R-:W-:Y:S02]  /*4770*/  FADD.FTZ R136, R136, R175 ;  /* 0x000000af88887221 */ /* 0x000fe40000010000 */
[----:B------:R-:W-:-:S03]  /*4780*/  FADD.FTZ R237, R237, R144 ;  /* 0x00000090eded7221 */ /* 0x000fc60000010000 */
[C---:B------:R-:W-:Y:S01]  /*4790*/  HMMA.16816.F32 R80, R4.reuse, R10, R80 ;  /* 0x0000000a0450723c */ /* 0x040fe20000001850 */
[----:B------:R-:W3:Y:S07]  /*47a0*/  LDSM.16.MT88.4 R8, [R221+0x6100] ;  /* 0x00610000dd08783b */ /* 0x000eee0000004200 */
[C---:B------:R-:W-:Y:S08]  /*47b0*/  HMMA.16816.F32 R68, R4.reuse, R20, R68 ;  /* 0x000000140444723c */ /* 0x040ff00000001844 */
[C---:B------:R-:W-:Y:S01]  /*47c0*/  HMMA.16816.F32 R72, R4.reuse, R22, R72 ;  /* 0x000000160448723c */ /* 0x040fe20000001848 */
[----:B------:R-:W4:Y:S07]  /*47d0*/  LDSM.16.MT88.4 R20, [R222+0x6100] ;  /* 0x00610000de14783b */ /* 0x000f2e0000004200 */
[C---:B--2---:R-:W-:Y:S08]  /*47e0*/  HMMA.16816.F32 R84, R4.reuse, R16, R84 ;  /* 0x000000100454723c */ /* 0x044ff00000001854 */
        /* <DEDUP_REMOVED lines=11> */
[C---:B----4-:R-:W-:Y:S08]  /*48a0*/  HMMA.16816.F32 R100, R4.reuse, R20, R100 ;  /* 0x000000140464723c */ /* 0x050ff00000001864 */
[C---:B------:R-:W-:Y:S01]  /*48b0*/  HMMA.16816.F32 R104, R4.reuse, R22, R104 ;  /* 0x000000160468723c */ /* 0x040fe20000001868 */
[----:B------:R-:W4:Y:S07]  /*48c0*/  LDSM.16.MT88.4 R20, [R221+0x2900] ;  /* 0x00290000dd14783b */ /* 0x000f2e0000004200 */
[C---:B--2---:R-:W-:Y:S08]  /*48d0*/  HMMA.16816.F32 R116, R4.reuse, R16, R116 ;  /* 0x000000100474723c */ /* 0x044ff00000001874 */
[----:B------:R-:W-:Y:S01]  /*48e0*/  HMMA.16816.F32 R112, R4, R18, R112 ;  /* 0x000000120470723c */ /* 0x000fe20000001870 */
[----:B------:R-:W2:Y:S06]  /*48f0*/  LDSM.16.MT88.4 R16, [R224+0x6900] ;  /* 0x00690000e010783b */ /* 0x000eac0000004200 */
        /* <DEDUP_REMOVED lines=9> */
[----:B-1----:R-:W-:Y:S01]  /*4990*/  HMMA.16816.F32 R68, R4, R12, R68 ;  /* 0x0000000c0444723c */ /* 0x002fe20000001844 */
[----:B------:R-:W-:-:S02]  /*49a0*/  FADD.FTZ R152, R152, R239 ;  /* 0x000000ef98987221 */ /* 0x000fc40000010000 */
[----:B------:R-:W-:Y:S02]  /*49b0*/  FADD.FTZ R243, R243, R148 ;  /* 0x00000094f3f37221 */ /* 0x000fe40000010000 */
[----:B------:R-:W-:-:S03]  /*49c0*/  FADD.FTZ R193, R193, R152 ;  /* 0x00000098c1c17221 */ /* 0x000fc60000010000 */
[C---:B------:R-:W-:Y:S01]  /*49d0*/  HMMA.16816.F32 R72, R4.reuse, R14, R72 ;  /* 0x0000000e0448723c */ /* 0x040fe20000001848 */
[----:B------:R-:W1:Y:S07]  /*49e0*/  LDSM.16.MT88.4 R12, [R222+0x6900] ;  /* 0x00690000de0c783b */ /* 0x000e6e0000004200 */
[C---:B---3--:R-:W-:Y:S08]  /*49f0*/  HMMA.16816.F32 R84, R4.reuse, R8, R84 ;  /* 0x000000080454723c */ /* 0x048ff00000001854 */
[C---:B------:R-:W-:Y:S01]  /*4a00*/  HMMA.16816.F32 R88, R4.reuse, R10, R88 ;  /* 0x0000000a0458723c */ /* 0x040fe20000001858 */
[----:B------:R-:W3:Y:S07]  /*4a10*/  LDSM.16.MT88.4 R8, [R220+0x6900] ;  /* 0x00690000dc08783b */ /* 0x000eee0000004200 */
[C---:B----4-:R-:W-:Y:S08]  /*4a20*/  HMMA.16816.F32 R76, R4.reuse, R20, R76 ;  /* 0x00000014044c723c */ /* 0x050ff0000000184c */
[C---:B------:R-:W-:Y:S01]  /*4a30*/  HMMA.16816.F32 R80, R4.reuse, R22, R80 ;  /* 0x000000160450723c */ /* 0x040fe20000001850 */
[----:B------:R-:W-:Y:S07]  /*4a40*/  LDSM.16.MT88.4 R20, [R220+0x3100] ;  /* 0x00310000dc14783b */ /* 0x000fee0000004200 */
        /* <DEDUP_REMOVED lines=9> */
[C---:B------:R-:W-:Y:S01]  /*4ae0*/  HMMA.16816.F32 R120, R4.reuse, R32, R120 ;  /* 0x000000200478723c */ /* 0x040fe20000001878 */
[----:B------:R-:W4:Y:S07]  /*4af0*/  MUFU.EX2 R32, R149 ;  /* 0x0000009500207308 */ /* 0x000f2e0000000800 */
[C---:B------:R-:W-:Y:S08]  /*4b00*/  HMMA.16816.F32 R128, R4.reuse, R24, R128 ;  /* 0x000000180480723c */ /* 0x040ff00000001880 */
[C---:B------:R-:W-:Y:S01]  /*4b10*/  HMMA.16816.F32 R124, R4.reuse, R26, R124 ;  /* 0x0000001a047c723c */ /* 0x040fe2000000187c */
[----:B------:R-:W5:Y:S07]  /*4b20*/  LDSM.16.MT88.4 R24, [R222+0x3100] ;  /* 0x00310000de18783b */ /* 0x000f6e0000004200 */
[----:B------:R-:W-:Y:S07]  /*4b30*/  HMMA.16816.F32 R108, R4, R34, R108 ;  /* 0x00000022046c723c */ /* 0x000fee000000186c */
[----:B------:R-:W-:Y:S01]  /*4b40*/  F2FP.PACK_AB R4, R165, R154 ;  /* 0x0000009aa504723e */ /* 0x000fe200000000ff */
        /* <DEDUP_REMOVED lines=14> */
[C---:B------:R-:W-:Y:S08]  /*4c30*/  HMMA.16816.F32 R84, R4.reuse, R20, R84 ;  /* 0x000000140454723c */ /* 0x040ff00000001854 */
[C---:B------:R-:W-:Y:S01]  /*4c40*/  HMMA.16816.F32 R88, R4.reuse, R22, R88 ;  /* 0x000000160458723c */ /* 0x040fe20000001858 */
[----:B------:R-:W4:Y:S07]  /*4c50*/  LDSM.16.MT88.4 R20, [R220+0x7100] ;  /* 0x00710000dc14783b */ /* 0x000f2e0000004200 */
[C---:B-1----:R-:W-:Y:S08]  /*4c60*/  HMMA.16816.F32 R92, R4.reuse, R12, R92 ;  /* 0x0000000c045c723c */ /* 0x042ff0000000185c */
[C---:B------:R-:W-:Y:S01]  /*4c70*/  HMMA.16816.F32 R96, R4.reuse, R14, R96 ;  /* 0x0000000e0460723c */ /* 0x040fe20000001860 */
[----:B------:R-:W1:Y:S07]  /*4c80*/  LDSM.16.MT88.4 R12, [R224+0x3900] ;  /* 0x00390000e00c783b */ /* 0x000e6e0000004200 */
[C---:B---3--:R-:W-:Y:S08]  /*4c90*/  HMMA.16816.F32 R100, R4.reuse, R8, R100 ;  /* 0x000000080464723c */ /* 0x048ff00000001864 */
[C---:B------:R-:W-:Y:S01]  /*4ca0*/  HMMA.16816.F32 R104, R4.reuse, R10, R104 ;  /* 0x0000000a0468723c */ /* 0x040fe20000001868 */
[----:B------:R-:W3:Y:S07]  /*4cb0*/  LDSM.16.MT88.4 R8, [R222+0x3900] ;  /* 0x00390000de08783b */ /* 0x000eee0000004200 */
[C---:B------:R-:W-:Y:S07]  /*4cc0*/  HMMA.16816.F32 R128, R4.reuse, R28, R128 ;  /* 0x0000001c0480723c */ /* 0x040fee0000001880 */
[--C-:B------:R-:W-:Y:S01]  /*4cd0*/  FFMA.FTZ R28, R65, c[0x0][0x2d0], -R56.reuse ;  /* 0x0000b400411c7a23 */ /* 0x100fe20000010838 */
[----:B------:R-:W-:Y:S01]  /*4ce0*/  HMMA.16816.F32 R124, R4, R30, R124 ;  /* 0x0000001e047c723c */ /* 0x000fe2000000187c */
[----:B------:R-:W-:-:S04]  /*4cf0*/  FFMA.FTZ R29, R63, c[0x0][0x2d0], -R56 ;  /* 0x0000b4003f1d7a23 */ /* 0x000fc80000010838 */
[----:B------:R-:W-:Y:S02]  /*4d00*/  MUFU.EX2 R28, R28 ;  /* 0x0000001c001c7308 */ /* 0x000fe40000000800 */
[----:B------:R-:W-:Y:S01]  /*4d10*/  FFMA.FTZ R30, R61, c[0x0][0x2d0], -R56 ;  /* 0x0000b4003d1e7a23 */ /* 0x000fe20000010838 */
[C---:B-----5:R-:W-:Y:S05]  /*4d20*/  HMMA.16816.F32 R68, R4.reuse, R24, R68 ;  /* 0x000000180444723c */ /* 0x060fea0000001844 */
[----:B------:R-:W-:Y:S02]  /*4d30*/  MUFU.EX2 R29, R29 ;  /* 0x0000001d001d7308 */ /* 0x000fe40000000800 */
[--C-:B------:R-:W-:Y:S01]  /*4d40*/  FFMA.FTZ R24, R139, c[0x0][0x2d0], -R58.reuse ;  /* 0x0000b4008b187a23 */ /* 0x100fe2000001083a */
[----:B------:R-:W-:Y:S01]  /*4d50*/  HMMA.16816.F32 R72, R4, R26, R72 ;  /* 0x0000001a0448723c */ /* 0x000fe20000001848 */
[----:B------:R-:W-:-:S04]  /*4d60*/  FFMA.FTZ R25, R137, c[0x0][0x2d0], -R58 ;  /* 0x0000b40089197a23 */ /* 0x000fc8000001083a */
[----:B------:R-:W-:Y:S02]  /*4d70*/  MUFU.EX2 R24, R24 ;  /* 0x0000001800187308 */ /* 0x000fe40000000800 */
[----:B------:R-:W-:Y:S01]  /*4d80*/  FFMA.FTZ R26, R135, c[0x0][0x2d0], -R58 ;  /* 0x0000b400871a7a23 */ /* 0x000fe2000001083a */
[----:B--2---:R-:W-:Y:S01]  /*4d90*/  HMMA.16816.F32 R120, R4, R16, R120 ;  /* 0x000000100478723c */ /* 0x004fe20000001878 */
[----:B------:R-:W-:-:S04]  /*4da0*/  FFMA.FTZ R27, R67, c[0x0][0x2d0], -R56 ;  /* 0x0000b400431b7a23 */ /* 0x000fc80000010838 */
[----:B------:R-:W2:Y:S03]  /*4db0*/  MUFU.EX2 R25, R25 ;  /* 0x0000001900197308 */ /* 0x000ea60000000800 */
[C---:B------:R-:W-:Y:S01]  /*4dc0*/  HMMA.16816.F32 R108, R4.reuse, R18, R108 ;  /* 0x00000012046c723c */ /* 0x040fe2000000186c */
[----:B------:R-:W5:Y:S04]  /*4dd0*/  LDSM.16.MT88.4 R16, [R221+0x3900] ;  /* 0x00390000dd10783b */ /* 0x000f680000004200 */
[----:B------:R-:W1:Y:S03]  /*4de0*/  MUFU.EX2 R26, R26 ;  /* 0x0000001a001a7308 */ /* 0x000e660000000800 */
[C---:B----4-:R-:W-:Y:S05]  /*4df0*/  HMMA.16816.F32 R116, R4.reuse, R20, R116 ;  /* 0x000000140474723c */ /* 0x050fea0000001874 */
[----:B------:R-:W4:Y:S03]  /*4e00*/  MUFU.EX2 R27, R27 ;  /* 0x0000001b001b7308 */ /* 0x000f260000000800 */
[----:B------:R-:W-:Y:S05]  /*4e10*/  HMMA.16816.F32 R112, R4, R22, R112 ;  /* 0x000000160470723c */ /* 0x000fea0000001870 */
[----:B------:R-:W3:Y:S02]  /*4e20*/  MUFU.EX2 R30, R30 ;  /* 0x0000001e001e7308 */ /* 0x000ee40000000800 */
[----:B--2---:R-:W-:Y:S01]  /*4e30*/  F2FP.PACK_AB R4, R25, R24 ;  /* 0x000000181904723e */ /* 0x004fe200000000ff */
[----:B------:R-:W-:Y:S01]  /*4e40*/  FADD.FTZ R24, R24, R161 ;  /* 0x000000a118187221 */ /* 0x000fe20000010000 */
[----:B-1----:R-:W-:-:S03]  /*4e50*/  F2FP.PACK_AB R6, R241, R26 ;  /* 0x0000001af106723e */ /* 0x002fc600000000ff */
[----:B------:R-:W-:Y:S01]  /*4e60*/  FADD.FTZ R25, R25, R24 ;  /* 0x0000001819197221 */ /* 0x000fe20000010000 */
[----:B----4-:R-:W-:Y:S01]  /*4e70*/  F2FP.PACK_AB R5, R28, R27 ;  /* 0x0000001b1c05723e */ /* 0x010fe200000000ff */
[----:B------:R-:W-:Y:S02]  /*4e80*/  FADD.FTZ R27, R27, R32 ;  /* 0x000000201b1b7221 */ /* 0x000fe40000010000 */
[----:B------:R-:W-:Y:S02]  /*4e90*/  FADD.FTZ R26, R26, R25 ;  /* 0x000000191a1a7221 */ /* 0x000fe40000010000 */
[----:B------:R-:W-:Y:S02]  /*4ea0*/  FADD.FTZ R28, R28, R27 ;  /* 0x0000001b1c1c7221 */ /* 0x000fe40000010000 */
[----:B------:R-:W-:Y:S01]  /*4eb0*/  FADD.FTZ R241, R241, R26 ;  /* 0x0000001af1f17221 */ /* 0x000fe20000010000 */
[----:B---3--:R-:W-:Y:S01]  /*4ec0*/  F2FP.PACK_AB R7, R30, R29 ;  /* 0x0000001d1e07723e */ /* 0x008fe200000000ff */
[----:B------:R-:W-:-:S04]  /*4ed0*/  FADD.FTZ R29, R29, R28 ;  /* 0x0000001c1d1d7221 */ /* 0x000fc80000010000 */
[----:B------:R-:W-:Y:S02]  /*4ee0*/  FADD.FTZ R239, R30, R29 ;  /* 0x0000001d1eef7221 */ /* 0x000fe40000010000 */
[C---:B------:R-:W-:Y:S08]  /*4ef0*/  HMMA.16816.F32 R128, R4.reuse, R12, R128 ;  /* 0x0000000c0480723c */ /* 0x040ff00000001880 */
[C---:B------:R-:W-:Y:S01]  /*4f00*/  HMMA.16816.F32 R124, R4.reuse, R14, R124 ;  /* 0x0000000e047c723c */ /* 0x040fe2000000187c */
[----:B------:R-:W1:Y:S07]  /*4f10*/  LDSM.16.MT88.4 R12, [R220+0x3900] ;  /* 0x00390000dc0c783b */ /* 0x000e6e0000004200 */
[C---:B------:R-:W-:Y:S08]  /*4f20*/  HMMA.16816.F32 R68, R4.reuse, R8, R68 ;  /* 0x000000080444723c */ /* 0x040ff00000001844 */
[C---:B------:R-:W-:Y:S01]  /*4f30*/  HMMA.16816.F32 R72, R4.reuse, R10, R72 ;  /* 0x0000000a0448723c */ /* 0x040fe20000001848 */
[----:B------:R-:W2:Y:S07]  /*4f40*/  LDSM.16.MT88.4 R8, [R224+0x7900] ;  /* 0x00790000e008783b */ /* 0x000eae0000004200 */
[C---:B-----5:R-:W-:Y:S08]  /*4f50*/  HMMA.16816.F32 R76, R4.reuse, R16, R76 ;  /* 0x00000010044c723c */ /* 0x060ff0000000184c */
[C---:B------:R-:W-:Y:S01]  /*4f60*/  HMMA.16816.F32 R80, R4.reuse, R18, R80 ;  /* 0x000000120450723c */ /* 0x040fe20000001850 */
[----:B------:R-:W3:Y:S07]  /*4f70*/  LDSM.16.MT88.4 R16, [R222+0x7900] ;  /* 0x00790000de10783b */ /* 0x000eee0000004200 */
[C---:B-1----:R-:W-:Y:S08]  /*4f80*/  HMMA.16816.F32 R84, R4.reuse, R12, R84 ;  /* 0x0000000c0454723c */ /* 0x042ff00000001854 */
[C---:B------:R-:W-:Y:S01]  /*4f90*/  HMMA.16816.F32 R88, R4.reuse, R14, R88 ;  /* 0x0000000e0458723c */ /* 0x040fe20000001858 */
[----:B------:R-:W1:Y:S07]  /*4fa0*/  LDSM.16.MT88.4 R12, [R221+0x7900] ;  /* 0x00790000dd0c783b */ /* 0x000e6e0000004200 */
[C---:B--2---:R-:W-:Y:S08]  /*4fb0*/  HMMA.16816.F32 R92, R4.reuse, R8, R92 ;  /* 0x00000008045c723c */ /* 0x044ff0000000185c */
[C---:B------:R-:W-:Y:S01]  /*4fc0*/  HMMA.16816.F32 R96, R4.reuse, R10, R96 ;  /* 0x0000000a0460723c */ /* 0x040fe20000001860 */
[----:B------:R-:W2:Y:S07]  /*4fd0*/  LDSM.16.MT88.4 R8, [R220+0x7900] ;  /* 0x00790000dc08783b */ /* 0x000eae0000004200 */
[C---:B---3--:R-:W-:Y:S08]  /*4fe0*/  HMMA.16816.F32 R100, R4.reuse, R16, R100 ;  /* 0x000000100464723c */ /* 0x048ff00000001864 */
[C---:B------:R-:W-:Y:S08]  /*4ff0*/  HMMA.16816.F32 R104, R4.reuse, R18, R104 ;  /* 0x000000120468723c */ /* 0x040ff00000001868 */
[C---:B-1----:R-:W-:Y:S08]  /*5000*/  HMMA.16816.F32 R120, R4.reuse, R12, R120 ;  /* 0x0000000c0478723c */ /* 0x042ff00000001878 */
[C---:B------:R-:W-:Y:S08]  /*5010*/  HMMA.16816.F32 R108, R4.reuse, R14, R108 ;  /* 0x0000000e046c723c */ /* 0x040ff0000000186c */
[C---:B--2---:R-:W-:Y:S08]  /*5020*/  HMMA.16816.F32 R116, R4.reuse, R8, R116 ;  /* 0x000000080474723c */ /* 0x044ff00000001874 */
[----:B------:R-:W-:Y:S01]  /*5030*/  HMMA.16816.F32 R112, R4, R10, R112 ;  /* 0x0000000a0470723c */ /* 0x000fe20000001870 */
[----:B------:R-:W-:Y:S08]  /*5040*/  @!P1 BRA `(.L_x_5) ;  /* 0x000034e000009947 */ /* 0x000ff00003800000 */
[----:B------:R-:W-:Y:S01]  /*5050*/  IADD3 R236, P1, R228, 0x40, RZ ;  /* 0x00000040e4ec7810 */ /* 0x000fe20007f3e0ff */
[----:B------:R-:W-:Y:S01]  /*5060*/  IMAD.MOV.U32 R0, RZ, RZ, R3 ;  /* 0x000000ffff007224 */ /* 0x000fe200078e0003 */
[----:B------:R-:W-:Y:S01]  /*5070*/  IADD3 R238, P2, R234, 0x40, RZ ;  /* 0x00000040eaee7810 */ /* 0x000fe20007f5e0ff */
[----:B------:R-:W-:Y:S01]  /*5080*/  IMAD.MOV.U32 R133, RZ, RZ, R132 ;  /* 0x000000ffff857224 */ /* 0x000fe200078e0084 */
[----:B------:R-:W-:Y:S01]  /*5090*/  ULDC.64 UR6, c[0x0][0x208] ;  /* 0x0000820000067ab9 */ /* 0x000fe20000000a00 */
[----:B------:R-:W-:Y:S01]  /*50a0*/  IMAD.X R233, RZ, RZ, R231, P1 ;  /* 0x000000ffffe97224 */ /* 0x000fe200008e06e7 */
[----:B------:R-:W-:Y:S01]  /*50b0*/  IADD3.X R237, RZ, R232, RZ, P2, !PT ;  /* 0x000000e8ffed7210 */ /* 0x000fe200017fe4ff */
[----:B------:R-:W-:-:S08]  /*50c0*/  ULDC.64 UR4, c[0x0][0x1e0] ;  /* 0x0000780000047ab9 */ /* 0x000fd00000000a00 */
.L_x_6:
[----:B------:R-:W-:Y:S04]  /*50d0*/  DEPBAR.LE SB0, 0x0 ;  /* 0x000080000000791a */ /* 0x000fe80000000000 */
[----:B------:R-:W-:Y:S01]  /*50e0*/  BAR.SYNC.DEFER_BLOCKING 0x0 ;  /* 0x0000000000007b1d */ /* 0x000fe20000010000 */
[----:B------:R-:W-:Y:S02]  /*50f0*/  USHF.R.S32.HI UR16, URZ, 0x1f, UR23 ;  /* 0x0000001f3f107899 */ /* 0x000fe40008011417 */
[----:B------:R-:W-:Y:S02]  /*5100*/  UIMAD.WIDE.U32 UR18, UR23, UR6, URZ ;  /* 0x00000006171272a5 */ /* 0x000fe4000f8e003f */
[----:B------:R-:W-:Y:S02]  /*5110*/  UIMAD UR16, UR16, UR6, URZ ;  /* 0x00000006101072a4 */ /* 0x000fe4000f8e023f */
[----:B------:R-:W-:Y:S02]  /*5120*/  USHF.L.U32 UR17, UR18, 0x7, URZ ;  /* 0x0000000712117899 */ /* 0x000fe4000800063f */
[----:B------:R-:W-:Y:S02]  /*5130*/  UIMAD UR16, UR23, UR7, UR16 ;  /* 0x00000007171072a4 */ /* 0x000fe4000f8e0210 */
[----:B------:R-:W-:Y:S02]  /*5140*/  UISETP.GT.AND UP1, UPT, UR23, UR8, UPT ;  /* 0x000000081700728c */ /* 0x000fe4000bf24270 */
[----:B------:R-:W-:Y:S01]  /*5150*/  UIADD3 UR16, UR19, UR16, URZ ;  /* 0x0000001013107290 */ /* 0x000fe2000fffe03f */
[----:B------:R-:W-:Y:S01]  /*5160*/  IADD3 R2, P5, R234, UR17, RZ ;  /* 0x00000011ea027c10 */ /* 0x000fe2000ffbe0ff */
[----:B------:R-:W-:Y:S01]  /*5170*/  UIADD3 UR23, UR23, -0x1, URZ ;  /* 0xffffffff17177890 */ /* 0x000fe2000fffe03f */
[----:B------:R-:W-:Y:S01]  /*5180*/  IADD3 R3, P2, R238, UR17, RZ ;  /* 0x00000011ee037c10 */ /* 0x000fe2000ff5e0ff */
[----:B------:R-:W-:Y:S01]  /*5190*/  USHF.L.U64.HI UR16, UR18, 0x7, UR16 ;  /* 0x0000000712107899 */ /* 0x000fe20008010210 */
[----:B------:R-:W-:Y:S02]  /*51a0*/  LEA R242, P4, R2, c[0x0][0x1f8], 0x1 ;  /* 0x00007e0002f27a11 */ /* 0x000fe400078808ff */
[----:B------:R-:W-:Y:S02]  /*51b0*/  LEA R134, P1, R3, c[0x0][0x1f8], 0x1 ;  /* 0x00007e0003867a11 */ /* 0x000fe400078208ff */
[----:B------:R-:W-:Y:S01]  /*51c0*/  @UP1 UIMAD.WIDE.U32 UR18, UR23, UR4, URZ ;  /* 0x00000004171212a5 */ /* 0x000fe2000f8e003f */
[----:B------:R-:W-:Y:S01]  /*51d0*/  IADD3.X R61, R232, UR16, RZ, P5, !PT ;  /* 0x00000010e83d7c10 */ /* 0x000fe2000affe4ff */
[----:B------:R-:W1:Y:S01]  /*51e0*/  LDSM.16.M88.4 R144, [R226+0x8100] ;  /* 0x00810000e290783b */ /* 0x000e620000000200 */
[----:B------:R-:W-:Y:S01]  /*51f0*/  IADD3.X R60, R237, UR16, RZ, P2, !PT ;  /* 0x00000010ed3c7c10 */ /* 0x000fe200097fe4ff */
[----:B------:R-:W-:Y:S01]  /*5200*/  @UP1 USHF.L.U32 UR17, UR18, 0x7, URZ ;  /* 0x0000000712111899 */ /* 0x000fe2000800063f */
[----:B------:R-:W-:Y:S01]  /*5210*/  LEA.HI.X R243, R2, c[0x0][0x1fc], R61, 0x1, P4 ;  /* 0x00007f0002f37a11 */ /* 0x000fe200020f0c3d */
[----:B------:R-:W-:Y:S01]  /*5220*/  @UP1 USHF.R.S32.HI UR16, URZ, 0x1f, UR23 ;  /* 0x0000001f3f101899 */ /* 0x000fe20008011417 */
[----:B------:R-:W-:Y:S02]  /*5230*/  LEA.HI.X R135, R3, c[0x0][0x1fc], R60, 0x1, P1 ;  /* 0x00007f0003877a11 */ /* 0x000fe400008f0c3c */
[----:B------:R-:W-:Y:S01]  /*5240*/  IADD3 R2, P1, R242, UR11, RZ ;  /* 0x0000000bf2027c10 */ /* 0x000fe2000ff3e0ff */
[----:B------:R-:W2:Y:S01]  /*5250*/  LDSM.16.M88.4 R148, [R226+0x8900] ;  /* 0x00890000e294783b */ /* 0x000ea20000000200 */
[----:B------:R-:W-:Y:S02]  /*5260*/  @UP1 UIMAD UR16, UR16, UR4, URZ ;  /* 0x00000004101012a4 */ /* 0x000fe4000f8e023f */
[----:B------:R-:W-:Y:S02]  /*5270*/  IADD3.X R3, R243, UR20, RZ, P1, !PT ;  /* 0x00000014f3037c10 */ /* 0x000fe40008ffe4ff */
[C---:B------:R-:W-:Y:S01]  /*5280*/  IADD3 R192, P1, R2.reuse, UR11, RZ ;  /* 0x0000000b02c07c10 */ /* 0x040fe2000ff3e0ff */
[----:B------:R-:W-:Y:S01]  /*5290*/  @UP1 UIMAD UR16, UR23, UR5, UR16 ;  /* 0x00000005171012a4 */ /* 0x000fe2000f8e0210 */
[----:B------:R-:W-:Y:S01]  /*52a0*/  IADD3 R194, P4, R2, UR22, RZ ;  /* 0x0000001602c27c10 */ /* 0x000fe2000ff9e0ff */
[----:B------:R-:W3:Y:S01]  /*52b0*/  LDSM.16.M88.4 R152, [R226+0x9100] ;  /* 0x00910000e298783b */ /* 0x000ee20000000200 */
[C---:B------:R-:W-:Y:S01]  /*52c0*/  IADD3.X R193, R3.reuse, UR20, RZ, P1, !PT ;  /* 0x0000001403c17c10 */ /* 0x040fe20008ffe4ff */
[----:B------:R-:W-:Y:S01]  /*52d0*/  @UP1 UIADD3 UR16, UR19, UR16, URZ ;  /* 0x0000001013101290 */ /* 0x000fe2000fffe03f */
[----:B------:R-:W-:Y:S02]  /*52e0*/  IADD3.X R195, R3, UR21, RZ, P4, !PT ;  /* 0x0000001503c37c10 */ /* 0x000fe4000a7fe4ff */
[C---:B------:R-:W-:Y:S01]  /*52f0*/  IADD3 R244, P2, R192.reuse, UR11, RZ ;  /* 0x0000000bc0f47c10 */ /* 0x040fe2000ff5e0ff */
[----:B------:R-:W-:Y:S02]  /*5300*/  @UP1 USHF.L.U64.HI UR16, UR18, 0x7, UR16 ;  /* 0x0000000712101899 */ /* 0x000fe40008010210 */
[----:B------:R-:W4:Y:S01]  /*5310*/  LDSM.16.M88.4 R156, [R226+0x9900] ;  /* 0x00990000e29c783b */ /* 0x000f220000000200 */
[C---:B------:R-:W-:Y:S01]  /*5320*/  IADD3.X R245, R193.reuse, UR20, RZ, P2, !PT ;  /* 0x00000014c1f57c10 */ /* 0x040fe200097fe4ff */
[----:B------:R-:W-:Y:S02]  /*5330*/  @UP1 USHF.L.U32 UR18, UR4, 0x6, URZ ;  /* 0x0000000604121899 */ /* 0x000fe4000800063f */
[----:B------:R-:W-:Y:S02]  /*5340*/  @UP1 UMOV UR19, 0x6 ;  /* 0x0000000600131882 */ /* 0x000fe40000000000 */
[----:B------:R-:W-:Y:S02]  /*5350*/  @UP1 USHF.L.U64.HI UR19, UR4, UR19, UR5 ;  /* 0x0000001304131299 */ /* 0x000fe40008010205 */
[----:B------:R-:W5:Y:S01]  /*5360*/  LDSM.16.M88.4 R160, [R226+0xa100] ;  /* 0x00a10000e2a0783b */ /* 0x000f620000000200 */
[C---:B-1----:R-:W-:Y:S07]  /*5370*/  HMMA.16816.F32 R4, R140.reuse, R144, RZ ;  /* 0x000000908c04723c */ /* 0x042fee00000018ff */
[----:B------:R-:W1:Y:S01]  /*5380*/  LDSM.16.M88.4 R164, [R226+0xa900] ;  /* 0x00a90000e2a4783b */ /* 0x000e620000000200 */
[C---:B------:R-:W-:Y:S07]  /*5390*/  HMMA.16816.F32 R8, R140.reuse, R146, RZ ;  /* 0x000000928c08723c */ /* 0x040fee00000018ff */
[----:B------:R-:W1:Y:S01]  /*53a0*/  LDSM.16.M88.4 R144, [R226+0xb100] ;  /* 0x00b10000e290783b */ /* 0x000e620000000200 */
[C---:B--2---:R-:W-:Y:S07]  /*53b0*/  HMMA.16816.F32 R12, R140.reuse, R148, RZ ;  /* 0x000000948c0c723c */ /* 0x044fee00000018ff */
[----:B------:R-:W2:Y:S01]  /*53c0*/  LDSM.16.M88.4 R64, [R226+0xb900] ;  /* 0x00b90000e240783b */ /* 0x000ea20000000200 */
[C---:B------:R-:W-:Y:S07]  /*53d0*/  HMMA.16816.F32 R16, R140.reuse, R150, RZ ;  /* 0x000000968c10723c */ /* 0x040fee00000018ff */
[----:B------:R-:W1:Y:S01]  /*53e0*/  LDSM.16.M88.4 R136, [R225] ;  /* 0x00000000e188783b */ /* 0x000e620000000200 */
[C---:B---3--:R-:W-:Y:S07]  /*53f0*/  HMMA.16816.F32 R20, R140.reuse, R152, RZ ;  /* 0x000000988c14723c */ /* 0x048fee00000018ff */
[----:B------:R-:W-:Y:S01]  /*5400*/  LDSM.16.M88.4 R148, [R218] ;  /* 0x00000000da94783b */ /* 0x000fe20000000200 */
[C---:B------:R-:W-:Y:S07]  /*5410*/  HMMA.16816.F32 R24, R140.reuse, R154, RZ ;  /* 0x0000009a8c18723c */ /* 0x040fee00000018ff */
[----:B------:R-:W-:Y:S01]  /*5420*/  LDSM.16.M88.4 R152, [R217] ;  /* 0x00000000d998783b */ /* 0x000fe20000000200 */
[C---:B----4-:R-:W-:Y:S07]  /*5430*/  HMMA.16816.F32 R28, R140.reuse, R156, RZ ;  /* 0x0000009c8c1c723c */ /* 0x050fee00000018ff */
[----:B------:R-:W-:Y:S01]  /*5440*/  LDSM.16.M88.4 R172, [R213] ;  /* 0x00000000d5ac783b */ /* 0x000fe20000000200 */
[C---:B------:R-:W-:Y:S07]  /*5450*/  HMMA.16816.F32 R32, R140.reuse, R158, RZ ;  /* 0x0000009e8c20723c */ /* 0x040fee00000018ff */
[----:B------:R-:W-:Y:S01]  /*5460*/  LDSM.16.M88.4 R156, [R216] ;  /* 0x00000000d89c783b */ /* 0x000fe20000000200 */
[C---:B-----5:R-:W-:Y:S08]  /*5470*/  HMMA.16816.F32 R36, R140.reuse, R160, RZ ;  /* 0x000000a08c24723c */ /* 0x060ff000000018ff */
[C---:B------:R-:W-:Y:S01]  /*5480*/  HMMA.16816.F32 R40, R140.reuse, R162, RZ ;  /* 0x000000a28c28723c */ /* 0x040fe200000018ff */
[----:B------:R-:W-:Y:S07]  /*5490*/  LDSM.16.M88.4 R160, [R215] ;  /* 0x00000000d7a0783b */ /* 0x000fee0000000200 */
[C---:B-1----:R-:W-:Y:S08]  /*54a0*/  HMMA.16816.F32 R44, R140.reuse, R164, RZ ;  /* 0x000000a48c2c723c */ /* 0x042ff000000018ff */
[C---:B------:R-:W-:Y:S01]  /*54b0*/  HMMA.16816.F32 R48, R140.reuse, R166, RZ ;  /* 0x000000a68c30723c */ /* 0x040fe200000018ff */
[----:B------:R-:W-:Y:S07]  /*54c0*/  LDSM.16.M88.4 R164, [R214] ;  /* 0x00000000d6a4783b */ /* 0x000fee0000000200 */
[C---:B------:R-:W-:Y:S08]  /*54d0*/  HMMA.16816.F32 R52, R140.reuse, R144, RZ ;  /* 0x000000908c34723c */ /* 0x040ff000000018ff */
[C---:B------:R-:W-:Y:S01]  /*54e0*/  HMMA.16816.F32 R56, R140.reuse, R146, RZ ;  /* 0x000000928c38723c */ /* 0x040fe200000018ff */
[----:B------:R-:W1:Y:S07]  /*54f0*/  LDSM.16.M88.4 R144, [R219] ;  /* 0x00000000db90783b */ /* 0x000e6e0000000200 */
[C---:B--2---:R-:W-:Y:S01]  /*5500*/  HMMA.16816.F32 R60, R140.reuse, R64, RZ ;  /* 0x000000408c3c723c */ /* 0x044fe200000018ff */
[----:B------:R-:W-:Y:S01]  /*5510*/  @!PT LDS RZ, [RZ] ;  /* 0x00000000fffff984 */ /* 0x000fe20000000800 */
[----:B------:R-:W-:Y:S01]  /*5520*/  @!PT LDS RZ, [RZ] ;  /* 0x00000000fffff984 */ /* 0x000fe20000000800 */
[----:B------:R-:W-:Y:S01]  /*5530*/  @!PT LDS RZ, [RZ] ;  /* 0x00000000fffff984 */ /* 0x000fe20000000800 */
[----:B------:R2:W-:Y:S07]  /*5540*/  LDGSTS.E.BYPASS.LTC128B.128 [R227+0x100], [R242.64], !P3 ;  /* 0x00100000f2e37fae */ /* 0x0005ee000d901d4e */
[----:B------:R-:W-:Y:S01]  /*5550*/  HMMA.16816.F32 R64, R140, R66, RZ ;  /* 0x000000428c40723c */ /* 0x000fe200000018ff */
[----:B------:R3:W-:Y:S07]  /*5560*/  LDGSTS.E.BYPASS.LTC128B.128 [R227+0x4100], [R134.64], !P0 ;  /* 0x0410000086e37fae */ /* 0x0007ee000c101d4e */
[C---:B------:R-:W-:Y:S01]  /*5570*/  HMMA.16816.F32 R4, R168.reuse, R136, R4 ;  /* 0x00000088a804723c */ /* 0x040fe20000001804 */
[----:B------:R4:W-:Y:S07]  /*5580*/  LDGSTS.E.BYPASS.LTC128B.128 [R227+0x1100], [R2.64], !P3 ;  /* 0x0110000002e37fae */ /* 0x0009ee000d901d4e */
[C---:B------:R-:W-:Y:S01]  /*5590*/  HMMA.16816.F32 R8, R168.reuse, R138, R8 ;  /* 0x0000008aa808723c */ /* 0x040fe20000001808 */
[----:B------:R4:W-:Y:S03]  /*55a0*/  LDGSTS.E.BYPASS.LTC128B.128 [R227+0x5100], [R2.64+0x80], !P0 ;  /* 0x0510008002e37fae */ /* 0x0009e6000c101d4e */
[----:B--2---:R-:W-:Y:S04]  /*55b0*/  IADD3 R242, P1, R192, UR22, RZ ;  /* 0x00000016c0f27c10 */ /* 0x004fe8000ff3e0ff */
[----:B------:R-:W-:Y:S01]  /*55c0*/  IADD3.X R243, R193, UR21, RZ, P1, !PT ;  /* 0x00000015c1f37c10 */ /* 0x000fe20008ffe4ff */
[C---:B-1----:R-:W-:Y:S01]  /*55d0*/  HMMA.16816.F32 R12, R168.reuse, R144, R12 ;  /* 0x00000090a80c723c */ /* 0x042fe2000000180c */
[----:B------:R1:W-:Y:S01]  /*55e0*/  LDGSTS.E.BYPASS.LTC128B.128 [R227+0x2100], [R192.64], !P3 ;  /* 0x02100000c0e37fae */ /* 0x0003e2000d901d4e */
[----:B------:R-:W-:Y:S06]  /*55f0*/  PLOP3.LUT P1, PT, PT, PT, UP1, 0x80, 0x0 ;  /* 0x000000000000781c */ /* 0x000fec0003f2f018 */
[C---:B------:R-:W-:Y:S01]  /*5600*/  HMMA.16816.F32 R16, R168.reuse, R146, R16 ;  /* 0x00000092a810723c */ /* 0x040fe20000001810 */
[----:B------:R1:W-:Y:S07]  /*5610*/  LDGSTS.E.BYPASS.LTC128B.128 [R227+0x6100], [R194.64], !P0 ;  /* 0x06100000c2e37fae */ /* 0x0003ee000c101d4e */
[C---:B------:R-:W-:Y:S01]  /*5620*/  HMMA.16816.F32 R20, R168.reuse, R148, R20 ;  /* 0x00000094a814723c */ /* 0x040fe20000001814 */
[----:B------:R2:W-:Y:S07]  /*5630*/  LDGSTS.E.BYPASS.LTC128B.128 [R227+0x3100], [R244.64], !P3 ;  /* 0x03100000f4e37fae */ /* 0x0005ee000d901d4e */
[C---:B------:R-:W-:Y:S01]  /*5640*/  HMMA.16816.F32 R24, R168.reuse, R150, R24 ;  /* 0x00000096a818723c */ /* 0x040fe20000001818 */
[----:B------:R5:W-:Y:S07]  /*5650*/  LDGSTS.E.BYPASS.LTC128B.128 [R227+0x7100], [R242.64], !P0 ;  /* 0x07100000f2e37fae */ /* 0x000bee000c101d4e */
[C---:B------:R-:W-:Y:S01]  /*5660*/  HMMA.16816.F32 R28, R168.reuse, R152, R28 ;  /* 0x00000098a81c723c */ /* 0x040fe2000000181c */
[----:B------:R-:W1:Y:S07]  /*5670*/  LDSM.16.M88.4 R136, [R223+0x8100] ;  /* 0x00810000df88783b */ /* 0x000e6e0000000200 */
[C---:B------:R-:W-:Y:S01]  /*5680*/  HMMA.16816.F32 R32, R168.reuse, R154, R32 ;  /* 0x0000009aa820723c */ /* 0x040fe20000001820 */
[----:B------:R-:W0:Y:S07]  /*5690*/  LDGDEPBAR ;  /* 0x00000000000079af */ /* 0x000e2e0000000000 */
[C---:B------:R-:W-:Y:S01]  /*56a0*/  HMMA.16816.F32 R36, R168.reuse, R156, R36 ;  /* 0x0000009ca824723c */ /* 0x040fe20000001824 */
[----:B------:R-:W1:Y:S07]  /*56b0*/  LDSM.16.M88.4 R144, [R223+0x8900] ;  /* 0x00890000df90783b */ /* 0x000e6e0000000200 */
[C---:B------:R-:W-:Y:S01]  /*56c0*/  HMMA.16816.F32 R40, R168.reuse, R158, R40 ;  /* 0x0000009ea828723c */ /* 0x040fe20000001828 */
[----:B------:R-:W1:Y:S07]  /*56d0*/  LDSM.16.M88.4 R148, [R223+0x9100] ;  /* 0x00910000df94783b */ /* 0x000e6e0000000200 */
[C---:B------:R-:W-:Y:S01]  /*56e0*/  HMMA.16816.F32 R44, R168.reuse, R160, R44 ;  /* 0x000000a0a82c723c */ /* 0x040fe2000000182c */
[----:B------:R-:W2:Y:S07]  /*56f0*/  LDSM.16.M88.4 R152, [R223+0x9900] ;  /* 0x00990000df98783b */ /* 0x000eae0000000200 */
[C---:B------:R-:W-:Y:S01]  /*5700*/  HMMA.16816.F32 R48, R168.reuse, R162, R48 ;  /* 0x000000a2a830723c */ /* 0x040fe20000001830 */
[----:B------:R-:W-:Y:S07]  /*5710*/  LDSM.16.M88.4 R156, [R223+0xb900] ;  /* 0x00b90000df9c783b */ /* 0x000fee0000000200 */
[C---:B------:R-:W-:Y:S01]  /*5720*/  HMMA.16816.F32 R52, R168.reuse, R164, R52 ;  /* 0x000000a4a834723c */ /* 0x040fe20000001834 */
[----:B------:R-:W-:Y:S07]  /*5730*/  LDSM.16.M88.4 R160, [R212] ;  /* 0x00000000d4a0783b */ /* 0x000fee0000000200 */
[C---:B------:R-:W-:Y:S01]  /*5740*/  HMMA.16816.F32 R56, R168.reuse, R166, R56 ;  /* 0x000000a6a838723c */ /* 0x040fe20000001838 */
[----:B------:R-:W-:Y:S07]  /*5750*/  LDSM.16.M88.4 R164, [R212+0x800] ;  /* 0x00080000d4a4783b */ /* 0x000fee0000000200 */
[C---:B------:R-:W-:Y:S01]  /*5760*/  HMMA.16816.F32 R60, R168.reuse, R172, R60 ;  /* 0x000000aca83c723c */ /* 0x040fe2000000183c */
[----:B-1----:R-:W-:Y:S07]  /*5770*/  LDSM.16.M88.4 R192, [R210] ;  /* 0x00000000d2c0783b */ /* 0x002fee0000000200 */
[----:B------:R-:W-:Y:S01]  /*5780*/  HMMA.16816.F32 R64, R168, R174, R64 ;  /* 0x000000aea840723c */ /* 0x000fe20000001840 */
[----:B------:R-:W-:Y:S07]  /*5790*/  LDSM.16.M88.4 R172, [R211] ;  /* 0x00000000d3ac783b */ /* 0x000fee0000000200 */
[C---:B------:R-:W-:Y:S08]  /*57a0*/  HMMA.16816.F32 R4, R176.reuse, R136, R4 ;  /* 0x00000088b004723c */ /* 0x040ff00000001804 */
[C---:B------:R-:W-:Y:S01]  /*57b0*/  HMMA.16816.F32 R8, R176.reuse, R138, R8 ;  /* 0x0000008ab008723c */ /* 0x040fe20000001808 */
[----:B------:R-:W1:Y:S07]  /*57c0*/  LDSM.16.M88.4 R136, [R223+0xa100] ;  /* 0x00a10000df88783b */ /* 0x000e6e0000000200 */
[C---:B------:R-:W-:Y:S08]  /*57d0*/  HMMA.16816.F32 R12, R176.reuse, R144, R12 ;  /* 0x00000090b00c723c */ /* 0x040ff0000000180c */
[C---:B------:R-:W-:Y:S01]  /*57e0*/  HMMA.16816.F32 R16, R176.reuse, R146, R16 ;  /* 0x00000092b010723c */ /* 0x040fe20000001810 */
[----:B------:R-:W3:Y:S07]  /*57f0*/  LDSM.16.M88.4 R144, [R223+0xa900] ;  /* 0x00a90000df90783b */ /* 0x000eee0000000200 */
[C---:B------:R-:W-:Y:S08]  /*5800*/  HMMA.16816.F32 R20, R176.reuse, R148, R20 ;  /* 0x00000094b014723c */ /* 0x040ff00000001814 */
[C---:B------:R-:W-:Y:S01]  /*5810*/  HMMA.16816.F32 R24, R176.reuse, R150, R24 ;  /* 0x00000096b018723c */ /* 0x040fe20000001818 */
[----:B------:R-:W4:Y:S07]  /*5820*/  LDSM.16.M88.4 R148, [R223+0xb100] ;  /* 0x00b10000df94783b */ /* 0x000f2e0000000200 */
[C---:B--2---:R-:W-:Y:S08]  /*5830*/  HMMA.16816.F32 R28, R176.reuse, R152, R28 ;  /* 0x00000098b01c723c */ /* 0x044ff0000000181c */
[C---:B------:R-:W-:Y:S01]  /*5840*/  HMMA.16816.F32 R32, R176.reuse, R154, R32 ;  /* 0x0000009ab020723c */ /* 0x040fe20000001820 */
[----:B------:R-:W2:Y:S07]  /*5850*/  LDSM.16.M88.4 R152, [R212+0x1000] ;  /* 0x00100000d498783b */ /* 0x000eae0000000200 */
[C---:B-1----:R-:W-:Y:S08]  /*5860*/  HMMA.16816.F32 R36, R176.reuse, R136, R36 ;  /* 0x00000088b024723c */ /* 0x042ff00000001824 */
[C---:B------:R-:W-:Y:S01]  /*5870*/  HMMA.16816.F32 R40, R176.reuse, R138, R40 ;  /* 0x0000008ab028723c */ /* 0x040fe20000001828 */
[----:B------:R-:W1:Y:S07]  /*5880*/  LDSM.16.M88.4 R136, [R212+0x1800] ;  /* 0x00180000d488783b */ /* 0x000e6e0000000200 */
[C---:B---3--:R-:W-:Y:S08]  /*5890*/  HMMA.16816.F32 R44, R176.reuse, R144, R44 ;  /* 0x00000090b02c723c */ /* 0x048ff0000000182c */
[C---:B------:R-:W-:Y:S01]  /*58a0*/  HMMA.16816.F32 R48, R176.reuse, R146, R48 ;  /* 0x00000092b030723c */ /* 0x040fe20000001830 */
[----:B------:R-:W3:Y:S07]  /*58b0*/  LDSM.16.M88.4 R144, [R212+0x2000] ;  /* 0x00200000d490783b */ /* 0x000eee0000000200 */
[C---:B----4-:R-:W-:Y:S08]  /*58c0*/  HMMA.16816.F32 R52, R176.reuse, R148, R52 ;  /* 0x00000094b034723c */ /* 0x050ff00000001834 */
[C---:B------:R-:W-:Y:S01]  /*58d0*/  HMMA.16816.F32 R56, R176.reuse, R150, R56 ;  /* 0x00000096b038723c */ /* 0x040fe20000001838 */
[----:B------:R-:W4:Y:S07]  /*58e0*/  LDSM.16.M88.4 R148, [R212+0x2800] ;  /* 0x00280000d494783b */ /* 0x000f2e0000000200 */
[C---:B------:R-:W-:Y:S08]  /*58f0*/  HMMA.16816.F32 R60, R176.reuse, R156, R60 ;  /* 0x0000009cb03c723c */ /* 0x040ff0000000183c */
[----:B------:R-:W-:Y:S01]  /*5900*/  HMMA.16816.F32 R64, R176, R158, R64 ;  /* 0x0000009eb040723c */ /* 0x000fe20000001840 */
[----:B------:R-:W1:Y:S07]  /*5910*/  LDSM.16.M88.4 R156, [R212+0x3000] ;  /* 0x00300000d49c783b */ /* 0x000e6e0000000200 */
[C---:B------:R-:W-:Y:S08]  /*5920*/  HMMA.16816.F32 R4, R180.reuse, R160, R4 ;  /* 0x000000a0b404723c */ /* 0x040ff00000001804 */
[C---:B------:R-:W-:Y:S01]  /*5930*/  HMMA.16816.F32 R8, R180.reuse, R162, R8 ;  /* 0x000000a2b408723c */ /* 0x040fe20000001808 */
[----:B------:R-:W-:Y:S07]  /*5940*/  LDSM.16.M88.4 R160, [R226+0xd900] ;  /* 0x00d90000e2a0783b */ /* 0x000fee0000000200 */
[C---:B------:R-:W-:Y:S08]  /*5950*/  HMMA.16816.F32 R12, R180.reuse, R164, R12 ;  /* 0x000000a4b40c723c */ /* 0x040ff0000000180c */
[C---:B------:R-:W-:Y:S01]  /*5960*/  HMMA.16816.F32 R16, R180.reuse, R166, R16 ;  /* 0x000000a6b410723c */ /* 0x040fe20000001810 */
[----:B------:R-:W-:Y:S07]  /*5970*/  LDSM.16.M88.4 R164, [R226+0xe100] ;  /* 0x00e10000e2a4783b */ /* 0x000fee0000000200 */
        /* <DEDUP_REMOVED lines=13> */
[C---:B------:R-:W-:Y:S01]  /*5a50*/  HMMA.16816.F32 R56, R180.reuse, R158, R56 ;  /* 0x0000009eb438723c */ /* 0x040fe20000001838 */
[----:B------:R-:W4:Y:S07]  /*5a60*/  LDSM.16.M88.4 R156, [R226+0xe900] ;  /* 0x00e90000e29c783b */ /* 0x000f2e0000000200 */
[C---:B--2---:R-:W-:Y:S08]  /*5a70*/  HMMA.16816.F32 R60, R180.reuse, R152, R60 ;  /* 0x00000098b43c723c */ /* 0x044ff0000000183c */
[----:B------:R-:W-:Y:S01]  /*5a80*/  HMMA.16816.F32 R64, R180, R154, R64 ;  /* 0x0000009ab440723c */ /* 0x000fe20000001840 */
[----:B------:R-:W-:Y:S07]  /*5a90*/  LDSM.16.M88.4 R152, [R226+0xf900] ;  /* 0x00f90000e298783b */ /* 0x000fee0000000200 */
[C---:B-1----:R-:W-:Y:S08]  /*5aa0*/  HMMA.16816.F32 R4, R184.reuse, R136, R4 ;  /* 0x00000088b804723c */ /* 0x042ff00000001804 */
[C---:B------:R-:W-:Y:S01]  /*5ab0*/  HMMA.16816.F32 R8, R184.reuse, R138, R8 ;  /* 0x0000008ab808723c */ /* 0x040fe20000001808 */
[----:B------:R-:W1:Y:S07]  /*5ac0*/  LDSM.16.M88.4 R136, [R226+0xf100] ;  /* 0x00f10000e288783b */ /* 0x000e6e0000000200 */
[C---:B---3--:R-:W-:Y:S08]  /*5ad0*/  HMMA.16816.F32 R12, R184.reuse, R144, R12 ;  /* 0x00000090b80c723c */ /* 0x048ff0000000180c */
[C---:B------:R-:W-:Y:S01]  /*5ae0*/  HMMA.16816.F32 R16, R184.reuse, R146, R16 ;  /* 0x00000092b810723c */ /* 0x040fe20000001810 */
[----:B------:R-:W2:Y:S07]  /*5af0*/  LDSM.16.M88.4 R144, [R209] ;  /* 0x00000000d190783b */ /* 0x000eae0000000200 */
[C---:B----4-:R-:W-:Y:S08]  /*5b00*/  HMMA.16816.F32 R20, R184.reuse, R148, R20 ;  /* 0x00000094b814723c */ /* 0x050ff00000001814 */
[C---:B------:R-:W-:Y:S01]  /*5b10*/  HMMA.16816.F32 R24, R184.reuse, R150, R24 ;  /* 0x00000096b818723c */ /* 0x040fe20000001818 */
[----:B------:R-:W3:Y:S07]  /*5b20*/  LDSM.16.M88.4 R148, [R208] ;  /* 0x00000000d094783b */ /* 0x000eee0000000200 */
        /* <DEDUP_REMOVED lines=8> */
[----:B------:R-:W4:Y:S07]  /*5bb0*/  LDSM.16.M88.4 R156, [R207] ;  /* 0x00000000cf9c783b */ /* 0x000f2e0000000200 */
[C---:B-1----:R-:W-:Y:S08]  /*5bc0*/  HMMA.16816.F32 R52, R184.reuse, R136, R52 ;  /* 0x00000088b834723c */ /* 0x042ff00000001834 */
[C---:B------:R-:W-:Y:S01]  /*5bd0*/  HMMA.16816.F32 R56, R184.reuse, R138, R56 ;  /* 0x0000008ab838723c */ /* 0x040fe20000001838 */
[----:B------:R-:W1:Y:S07]  /*5be0*/  LDSM.16.M88.4 R136, [R206] ;  /* 0x00000000ce88783b */ /* 0x000e6e0000000200 */
[C---:B------:R-:W-:Y:S08]  /*5bf0*/  HMMA.16816.F32 R60, R184.reuse, R152, R60 ;  /* 0x00000098b83c723c */ /* 0x040ff0000000183c */
[----:B------:R-:W-:Y:S01]  /*5c00*/  HMMA.16816.F32 R64, R184, R154, R64 ;  /* 0x0000009ab840723c */ /* 0x000fe20000001840 */
[----:B------:R-:W1:Y:S07]  /*5c10*/  LDSM.16.M88.4 R152, [R205] ;  /* 0x00000000cd98783b */ /* 0x000e6e0000000200 */
        /* <DEDUP_REMOVED lines=8> */
[----:B------:R-:W2:Y:S07]  /*5ca0*/  LDSM.16.M88.4 R144, [R204] ;  /* 0x00000000cc90783b */ /* 0x000eae0000000200 */
[C---:B---3--:R-:W-:Y:S08]  /*5cb0*/  HMMA.16816.F32 R28, R188.reuse, R148, R28 ;  /* 0x00000094bc1c723c */ /* 0x048ff0000000181c */
[C---:B------:R-:W-:Y:S01]  /*5cc0*/  HMMA.16816.F32 R32, R188.reuse, R150, R32 ;  /* 0x00000096bc20723c */ /* 0x040fe20000001820 */
[----:B------:R-:W3:Y:S07]  /*5cd0*/  LDSM.16.M88.4 R148, [R223+0xc100] ;  /* 0x00c10000df94783b */ /* 0x000eee0000000200 */
[C---:B----4-:R-:W-:Y:S08]  /*5ce0*/  HMMA.16816.F32 R36, R188.reuse, R156, R36 ;  /* 0x0000009cbc24723c */ /* 0x050ff00000001824 */
[C---:B------:R-:W-:Y:S01]  /*5cf0*/  HMMA.16816.F32 R40, R188.reuse, R158, R40 ;  /* 0x0000009ebc28723c */ /* 0x040fe20000001828 */
[----:B------:R-:W4:Y:S07]  /*5d00*/  LDSM.16.M88.4 R156, [R223+0xd900] ;  /* 0x00d90000df9c783b */ /* 0x000f2e0000000200 */
[C---:B-1----:R-:W-:Y:S08]  /*5d10*/  HMMA.16816.F32 R44, R188.reuse, R136, R44 ;  /* 0x00000088bc2c723c */ /* 0x042ff0000000182c */
[C---:B------:R-:W-:Y:S01]  /*5d20*/  HMMA.16816.F32 R48, R188.reuse, R138, R48 ;  /* 0x0000008abc30723c */ /* 0x040fe20000001830 */
[----:B------:R-:W1:Y:S07]  /*5d30*/  LDSM.16.M88.4 R136, [R223+0xe100] ;  /* 0x00e10000df88783b */ /* 0x000e6e0000000200 */
[C---:B------:R-:W-:Y:S08]  /*5d40*/  HMMA.16816.F32 R52, R188.reuse, R152, R52 ;  /* 0x00000098bc34723c */ /* 0x040ff00000001834 */
[C---:B------:R-:W-:Y:S01]  /*5d50*/  HMMA.16816.F32 R56, R188.reuse, R154, R56 ;  /* 0x0000009abc38723c */ /* 0x040fe20000001838 */
[----:B------:R-:W1:Y:S07]  /*5d60*/  LDSM.16.M88.4 R152, [R223+0xf900] ;  /* 0x00f90000df98783b */ /* 0x000e6e0000000200 */
[C---:B--2---:R-:W-:Y:S08]  /*5d70*/  HMMA.16816.F32 R60, R188.reuse, R144, R60 ;  /* 0x00000090bc3c723c */ /* 0x044ff0000000183c */
[----:B------:R-:W-:Y:S01]  /*5d80*/  HMMA.16816.F32 R64, R188, R146, R64 ;  /* 0x00000092bc40723c */ /* 0x000fe20000001840 */
[----:B------:R-:W2:Y:S07]  /*5d90*/  LDSM.16.M88.4 R144, [R212+0x4000] ;  /* 0x00400000d490783b */ /* 0x000eae0000000200 */
[C---:B---3--:R-:W-:Y:S08]  /*5da0*/  HMMA.16816.F32 R4, R196.reuse, R148, R4 ;  /* 0x00000094c404723c */ /* 0x048ff00000001804 */
[C---:B------:R-:W-:Y:S01]  /*5db0*/  HMMA.16816.F32 R8, R196.reuse, R150, R8 ;  /* 0x00000096c408723c */ /* 0x040fe20000001808 */
[----:B------:R-:W3:Y:S07]  /*5dc0*/  LDSM.16.M88.4 R148, [R212+0x4800] ;  /* 0x00480000d494783b */ /* 0x000eee0000000200 */
[C---:B------:R-:W-:Y:S08]  /*5dd0*/  HMMA.16816.F32 R12, R196.reuse, R160, R12 ;  /* 0x000000a0c40c723c */ /* 0x040ff0000000180c */
[C---:B------:R-:W-:Y:S08]  /*5de0*/  HMMA.16816.F32 R16, R196.reuse, R162, R16 ;  /* 0x000000a2c410723c */ /* 0x040ff00000001810 */
[C---:B------:R-:W-:Y:S08]  /*5df0*/  HMMA.16816.F32 R20, R196.reuse, R164, R20 ;  /* 0x000000a4c414723c */ /* 0x040ff00000001814 */
[C---:B------:R-:W-:Y:S08]  /*5e00*/  HMMA.16816.F32 R24, R196.reuse, R166, R24 ;  /* 0x000000a6c418723c */ /* 0x040ff00000001818 */
[C---:B----4-:R-:W-:Y:S08]  /*5e10*/  HMMA.16816.F32 R28, R196.reuse, R156, R28 ;  /* 0x0000009cc41c723c */ /* 0x050ff0000000181c */
[C---:B------:R-:W-:Y:S08]  /*5e20*/  HMMA.16816.F32 R32, R196.reuse, R158, R32 ;  /* 0x0000009ec420723c */ /* 0x040ff00000001820 */
[C---:B-1----:R-:W-:Y:S08]  /*5e30*/  HMMA.16816.F32 R36, R196.reuse, R136, R36 ;  /* 0x00000088c424723c */ /* 0x042ff00000001824 */
[C---:B------:R-:W-:Y:S01]  /*5e40*/  HMMA.16816.F32 R40, R196.reuse, R138, R40 ;  /* 0x0000008ac428723c */ /* 0x040fe20000001828 */
[----:B------:R-:W1:Y:S07]  /*5e50*/  LDSM.16.M88.4 R136, [R212+0x5000] ;  /* 0x00500000d488783b */ /* 0x000e6e0000000200 */
[C---:B------:R-:W-:Y:S08]  /*5e60*/  HMMA.16816.F32 R44, R196.reuse, R172, R44 ;  /* 0x000000acc42c723c */ /* 0x040ff0000000182c */
[C---:B------:R-:W-:Y:S08]  /*5e70*/  HMMA.16816.F32 R48, R196.reuse, R174, R48 ;  /* 0x000000aec430723c */ /* 0x040ff00000001830 */
[C---:B------:R-:W-:Y:S08]  /*5e80*/  HMMA.16816.F32 R52, R196.reuse, R192, R52 ;  /* 0x000000c0c434723c */ /* 0x040ff00000001834 */
[C---:B------:R-:W-:Y:S08]  /*5e90*/  HMMA.16816.F32 R56, R196.reuse, R194, R56 ;  /* 0x000000c2c438723c */ /* 0x040ff00000001838 */
[C---:B------:R-:W-:Y:S08]  /*5ea0*/  HMMA.16816.F32 R60, R196.reuse, R152, R60 ;  /* 0x00000098c43c723c */ /* 0x040ff0000000183c */
[----:B------:R-:W-:Y:S01]  /*5eb0*/  HMMA.16816.F32 R64, R196, R154, R64 ;  /* 0x0000009ac440723c */ /* 0x000fe20000001840 */
[----:B------:R-:W4:Y:S07]  /*5ec0*/  LDSM.16.M88.4 R152, [R212+0x5800] ;  /* 0x00580000d498783b */ /* 0x000f2e0000000200 */
[C---:B--2---:R-:W-:Y:S08]  /*5ed0*/  HMMA.16816.F32 R4, R200.reuse, R144, R4 ;  /* 0x00000090c804723c */ /* 0x044ff00000001804 */
[C---:B------:R-:W-:Y:S01]  /*5ee0*/  HMMA.16816.F32 R8, R200.reuse, R146, R8 ;  /* 0x00000092c808723c */ /* 0x040fe20000001808 */
[----:B------:R-:W2:Y:S07]  /*5ef0*/  LDSM.16.M88.4 R144, [R212+0x6000] ;  /* 0x00600000d490783b */ /* 0x000eae0000000200 */
[C---:B---3--:R-:W-:Y:S08]  /*5f00*/  HMMA.16816.F32 R12, R200.reuse, R148, R12 ;  /* 0x00000094c80c723c */ /* 0x048ff0000000180c */
[C---:B------:R-:W-:Y:S01]  /*5f10*/  HMMA.16816.F32 R16, R200.reuse, R150, R16 ;  /* 0x00000096c810723c */ /* 0x040fe20000001810 */
[----:B------:R-:W-:Y:S03]  /*5f20*/  LDSM.16.M88.4 R148, [R212+0x7000] ;  /* 0x00700000d494783b */ /* 0x000fe60000000200 */
[----:B------:R-:W-:Y:S02]  /*5f30*/  FMNMX.FTZ R2, R4, R133, !PT ;  /* 0x0000008504027209 */ /* 0x000fe40007810000 */
[----:B------:R-:W-:Y:S02]  /*5f40*/  FMNMX.FTZ R132, R6, R0, !PT ;  /* 0x0000000006847209 */ /* 0x000fe40007810000 */
[C---:B-1----:R-:W-:Y:S04]  /*5f50*/  HMMA.16816.F32 R20, R200.reuse, R136, R20 ;  /* 0x00000088c814723c */ /* 0x042fe80000001814 */
[----:B------:R-:W-:Y:S02]  /*5f60*/  FMNMX.FTZ R3, R5, R2, !PT ;  /* 0x0000000205037209 */ /* 0x000fe40007810000 */
[----:B------:R-:W-:Y:S02]  /*5f70*/  FMNMX.FTZ R135, R7, R132, !PT ;  /* 0x0000008407877209 */ /* 0x000fe40007810000 */
[C---:B------:R-:W-:Y:S01]  /*5f80*/  HMMA.16816.F32 R24, R200.reuse, R138, R24 ;  /* 0x0000008ac818723c */ /* 0x040fe20000001818 */
[----:B------:R-:W1:Y:S03]  /*5f90*/  LDSM.16.M88.4 R136, [R212+0x6800] ;  /* 0x00680000d488783b */ /* 0x000e660000000200 */
[----:B------:R-:W-:Y:S02]  /*5fa0*/  FMNMX.FTZ R2, R8, R3, !PT ;  /* 0x0000000308027209 */ /* 0x000fe40007810000 */
[----:B------:R-:W-:Y:S02]  /*5fb0*/  FMNMX.FTZ R132, R10, R135, !PT ;  /* 0x000000870a847209 */ /* 0x000fe40007810000 */
[C---:B----4-:R-:W-:Y:S04]  /*5fc0*/  HMMA.16816.F32 R28, R200.reuse, R152, R28 ;  /* 0x00000098c81c723c */ /* 0x050fe8000000181c */
[----:B------:R-:W-:Y:S02]  /*5fd0*/  FMNMX.FTZ R3, R9, R2, !PT ;  /* 0x0000000209037209 */ /* 0x000fe40007810000 */
[----:B------:R-:W-:Y:S02]  /*5fe0*/  FMNMX.FTZ R135, R11, R132, !PT ;  /* 0x000000840b877209 */ /* 0x000fe40007810000 */
[C---:B------:R-:W-:Y:S04]  /*5ff0*/  HMMA.16816.F32 R32, R200.reuse, R154, R32 ;  /* 0x0000009ac820723c */ /* 0x040fe80000001820 */
[----:B------:R-:W-:Y:S02]  /*6000*/  FMNMX.FTZ R2, R12, R3, !PT ;  /* 0x000000030c027209 */ /* 0x000fe40007810000 */
[----:B------:R-:W-:Y:S02]  /*6010*/  FMNMX.FTZ R132, R14, R135, !PT ;  /* 0x000000870e847209 */ /* 0x000fe40007810000 */
[C---:B--2---:R-:W-:Y:S04]  /*6020*/  HMMA.16816.F32 R36, R200.reuse, R144, R36 ;  /* 0x00000090c824723c */ /* 0x044fe80000001824 */
[----:B------:R-:W-:Y:S02]  /*6030*/  FMNMX.FTZ R3, R13, R2, !PT ;  /* 0x000000020d037209 */ /* 0x000fe40007810000 */
[----:B------:R-:W-:Y:S02]  /*6040*/  FMNMX.FTZ R135, R15, R132, !PT ;  /* 0x000000840f877209 */ /* 0x000fe40007810000 */
[C---:B------:R-:W-:Y:S01]  /*6050*/  HMMA.16816.F32 R40, R200.reuse, R146, R40 ;  /* 0x00000092c828723c */ /* 0x040fe20000001828 */
[----:B------:R-:W2:Y:S01]  /*6060*/  LDSM.16.M88.4 R144, [R212+0x7800] ;  /* 0x00780000d490783b */ /* 0x000ea20000000200 */
[----:B------:R-:W-:Y:S04]  /*6070*/  DEPBAR.LE SB0, 0x0 ;  /* 0x000080000000791a */ /* 0x000fe80000000000 */
[----:B------:R-:W-:Y:S02]  /*6080*/  FMNMX.FTZ R2, R16, R3, !PT ;  /* 0x0000000310027209 */ /* 0x000fe40007810000 */
[----:B------:R-:W-:Y:S01]  /*6090*/  FMNMX.FTZ R132, R18, R135, !PT ;  /* 0x0000008712847209 */ /* 0x000fe20007810000 */
[C---:B-1----:R-:W-:Y:S01]  /*60a0*/  HMMA.16816.F32 R44, R200.reuse, R136, R44 ;  /* 0x00000088c82c723c */ /* 0x042fe2000000182c */
[----:B------:R-:W-:Y:S04]  /*60b0*/  BAR.SYNC.DEFER_BLOCKING 0x0 ;  /* 0x0000000000007b1d */ /* 0x000fe80000010000 */
[----:B------:R-:W-:Y:S02]  /*60c0*/  FMNMX.FTZ R3, R17, R2, !PT ;  /* 0x0000000211037209 */ /* 0x000fe40007810000 */
[----:B------:R-:W-:Y:S01]  /*60d0*/  FMNMX.FTZ R135, R19, R132, !PT ;  /* 0x0000008413877209 */ /* 0x000fe20007810000 */
[C---:B------:R-:W-:Y:S04]  /*60e0*/  HMMA.16816.F32 R48, R200.reuse, R138, R48 ;  /* 0x0000008ac830723c */ /* 0x040fe80000001830 */
[----:B------:R-:W-:Y:S02]  /*60f0*/  FMNMX.FTZ R2, R20, R3, !PT ;  /* 0x0000000314027209 */ /* 0x000fe40007810000 */
[----:B------:R-:W-:Y:S02]  /*6100*/  FMNMX.FTZ R132, R22, R135, !PT ;  /* 0x0000008716847209 */ /* 0x000fe40007810000 */
[C---:B------:R-:W-:Y:S04]  /*6110*/  HMMA.16816.F32 R52, R200.reuse, R148, R52 ;  /* 0x00000094c834723c */ /* 0x040fe80000001834 */
        /* <DEDUP_REMOVED lines=8> */
[----:B------:R-:W-:Y:S04]  /*61a0*/  HMMA.16816.F32 R64, R200, R146, R64 ;  /* 0x00000092c840723c */ /* 0x000fe80000001840 */
[----:B------:R-:W-:Y:S02]  /*61b0*/  FMNMX.FTZ R2, R28, R3, !PT ;  /* 0x000000031c027209 */ /* 0x000fe40007810000 */
[----:B------:R-:W-:Y:S02]  /*61c0*/  FMNMX.FTZ R132, R30, R135, !PT ;  /* 0x000000871e847209 */ /* 0x000fe40007810000 */
[----:B------:R-:W-:Y:S04]  /*61d0*/  FMNMX.FTZ R3, R29, R2, !PT ;  /* 0x000000021d037209 */ /* 0x000fe80007810000 */
[----:B------:R-:W-:Y:S02]  /*61e0*/  FMNMX.FTZ R2, R32, R3, !PT ;  /* 0x0000000320027209 */ /* 0x000fe40007810000 */
        /* <DEDUP_REMOVED lines=35> */
[----:B------:R-:W-:Y:S01]  /*6420*/  @P1 IADD3 R138, P4, R236, UR17, RZ ;  /* 0x00000011ec8a1c10 */ /* 0x000fe2000ff9e0ff */
[----:B------:R-:W1:Y:S01]  /*6430*/  SHFL.BFLY PT, R132, R135, 0x2, 0x1f ;  /* 0x0c401f0087847f89 */ /* 0x000e6200000e0000 */
[----:B------:R-:W-:Y:S07]  /*6440*/  FMNMX.FTZ R137, R67, R2, !PT ;  /* 0x0000000243897209 */ /* 0x000fee0007810000 */
[----:B------:R-:W2:Y:S01]  /*6450*/  SHFL.BFLY PT, R2, R137, 0x2, 0x1f ;  /* 0x0c401f0089027f89 */ /* 0x000ea200000e0000 */
[----:B-1----:R-:W-:Y:S07]  /*6460*/  FMNMX.FTZ R139, R135, R132, !PT ;  /* 0x00000084878b7209 */ /* 0x002fee0007810000 */
[----:B------:R-:W1:Y:S01]  /*6470*/  SHFL.BFLY PT, R132, R139, 0x1, 0x1f ;  /* 0x0c201f008b847f89 */ /* 0x000e6200000e0000 */
[----:B--2---:R-:W-:Y:S02]  /*6480*/  FMNMX.FTZ R134, R137, R2, !PT ;  /* 0x0000000289867209 */ /* 0x004fe40007810000 */
[----:B------:R-:W-:Y:S05]  /*6490*/  @P1 IADD3.X R137, R233, UR16, RZ, P4, !PT ;  /* 0x00000010e9891c10 */ /* 0x000fea000a7fe4ff */
[----:B------:R-:W2:Y:S01]  /*64a0*/  SHFL.BFLY PT, R3, R134, 0x1, 0x1f ;  /* 0x0c201f0086037f89 */ /* 0x000ea200000e0000 */
[----:B-1----:R-:W-:Y:S05]  /*64b0*/  FMNMX.FTZ R132, R139, R132, !PT ;  /* 0x000000848b847209 */ /* 0x002fea0007810000 */
[C---:B------:R-:W-:Y:S02]  /*64c0*/  FADD.FTZ R2, -R132.reuse, R133 ;  /* 0x0000008584027221 */ /* 0x040fe40000010100 */
[----:B-----5:R-:W-:Y:S01]  /*64d0*/  FMUL.FTZ R243, R132, c[0x0][0x2d0] ;  /* 0x0000b40084f37a20 */ /* 0x020fe20000410000 */
[----:B--2---:R-:W-:Y:S01]  /*64e0*/  FMNMX.FTZ R3, R134, R3, !PT ;  /* 0x0000000386037209 */ /* 0x004fe20007810000 */
[----:B------:R-:W-:Y:S02]  /*64f0*/  FMUL.FTZ R135, R2, c[0x0][0x2d0] ;  /* 0x0000b40002877a20 */ /* 0x000fe40000410000 */
[--C-:B------:R-:W-:Y:S02]  /*6500*/  FFMA.FTZ R172, R9, c[0x0][0x2d0], -R243.reuse ;  /* 0x0000b40009ac7a23 */ /* 0x100fe400000108f3 */
[----:B------:R1:W2:Y:S01]  /*6510*/  MUFU.EX2 R2, R135 ;  /* 0x0000008700027308 */ /* 0x0002a20000000800 */
[C---:B------:R-:W-:Y:S02]  /*6520*/  FMUL.FTZ R194, R3.reuse, c[0x0][0x2d0] ;  /* 0x0000b40003c27a20 */ /* 0x040fe40000410000 */
[----:B------:R-:W-:Y:S02]  /*6530*/  FADD.FTZ R133, -R3, R0 ;  /* 0x0000000003857221 */ /* 0x000fe40000010100 */
[--C-:B------:R-:W-:Y:S02]  /*6540*/  FFMA.FTZ R134, R5, c[0x0][0x2d0], -R243.reuse ;  /* 0x0000b40005867a23 */ /* 0x100fe400000108f3 */
[----:B------:R-:W-:Y:S02]  /*6550*/  FMUL.FTZ R0, R133, c[0x0][0x2d0] ;  /* 0x0000b40085007a20 */ /* 0x000fe40000410000 */
[--C-:B------:R-:W-:Y:S01]  /*6560*/  FFMA.FTZ R133, R4, c[0x0][0x2d0], -R243.reuse ;  /* 0x0000b40004857a23 */ /* 0x100fe200000108f3 */
[----:B------:R-:W-:Y:S01]  /*6570*/  MUFU.EX2 R172, R172 ;  /* 0x000000ac00ac7308 */ /* 0x000fe20000000800 */
[--C-:B------:R-:W-:Y:S02]  /*6580*/  FFMA.FTZ R173, R6, c[0x0][0x2d0], -R194.reuse ;  /* 0x0000b40006ad7a23 */ /* 0x100fe400000108c2 */
[--C-:B------:R-:W-:Y:S02]  /*6590*/  FFMA.FTZ R28, R28, c[0x0][0x2d0], -R243.reuse ;  /* 0x0000b4001c1c7a23 */ /* 0x100fe400000108f3 */
[--C-:B------:R-:W-:Y:S02]  /*65a0*/  FFMA.FTZ R29, R29, c[0x0][0x2d0], -R243.reuse ;  /* 0x0000b4001d1d7a23 */ /* 0x100fe400000108f3 */
[--C-:B------:R-:W-:Y:S02]  /*65b0*/  FFMA.FTZ R30, R30, c[0x0][0x2d0], -R194.reuse ;  /* 0x0000b4001e1e7a23 */ /* 0x100fe400000108c2 */
[----:B------:R-:W-:Y:S01]  /*65c0*/  FFMA.FTZ R159, R34, c[0x0][0x2d0], -R194 ;  /* 0x0000b400229f7a23 */ /* 0x000fe200000108c2 */
[----:B------:R-:W3:Y:S01]  /*65d0*/  MUFU.EX2 R0, R0 ;  /* 0x0000000000007308 */ /* 0x000ee20000000800 */
[--C-:B------:R-:W-:Y:S02]  /*65e0*/  FFMA.FTZ R33, R33, c[0x0][0x2d0], -R243.reuse ;  /* 0x0000b40021217a23 */ /* 0x100fe400000108f3 */
[--C-:B------:R-:W-:Y:S01]  /*65f0*/  FFMA.FTZ R44, R44, c[0x0][0x2d0], -R243.reuse ;  /* 0x0000b4002c2c7a23 */ /* 0x100fe200000108f3 */
[----:B-1----:R-:W-:Y:S01]  /*6600*/  @P1 IADD3 R135, P2, R228, UR17, RZ ;  /* 0x00000011e4871c10 */ /* 0x002fe2000ff5e0ff */
[----:B------:R-:W-:Y:S01]  /*6610*/  @UP1 UIADD3 UR17, UP0, UR12, 0x80, URZ ;  /* 0x000000800c111890 */ /* 0x000fe2000ff1e03f */
[C---:B--2---:R-:W-:Y:S02]  /*6620*/  FMUL.FTZ R4, R2.reuse, R128 ;  /* 0x0000008002047220 */ /* 0x044fe40000410000 */
[----:B------:R-:W-:Y:S01]  /*6630*/  @P1 LEA R192, P5, R135, c[0x0][0x1c8], 0x1 ;  /* 0x0000720087c01a11 */ /* 0x000fe200078a08ff */
[----:B------:R-:W-:Y:S01]  /*6640*/  FMUL.FTZ R5, R2, R129 ;  /* 0x0000008102057220 */ /* 0x000fe20000410000 */
[----:B------:R-:W-:Y:S01]  /*6650*/  @P1 IADD3.X R136, R231, UR16, RZ, P2, !PT ;  /* 0x00000010e7881c10 */ /* 0x000fe200097fe4ff */
[----:B------:R-:W-:Y:S01]  /*6660*/  @UP1 UIADD3.X UR16, URZ, UR9, URZ, UP0, !UPT ;  /* 0x000000093f101290 */ /* 0x000fe200087fe43f */
[----:B------:R-:W-:Y:S01]  /*6670*/  @P1 LEA R174, P2, R138, c[0x0][0x1c8], 0x1 ;  /* 0x000072008aae1a11 */ /* 0x000fe200078408ff */
[----:B------:R-:W-:Y:S01]  /*6680*/  MUFU.EX2 R133, R133 ;  /* 0x0000008500857308 */ /* 0x000fe20000000800 */
[----:B------:R-:W-:Y:S01]  /*6690*/  @P1 LEA.HI.X R193, R135, c[0x0][0x1cc], R136, 0x1, P5 ;  /* 0x0000730087c11a11 */ /* 0x000fe200028f0c88 */
[----:B------:R-:W-:Y:S01]  /*66a0*/  FFMA.FTZ R135, R8, c[0x0][0x2d0], -R243 ;  /* 0x0000b40008877a23 */ /* 0x000fe200000108f3 */
[----:B------:R-:W-:Y:S01]  /*66b0*/  @P1 LEA.HI.X R175, R138, c[0x0][0x1cc], R137, 0x1, P2 ;  /* 0x000073008aaf1a11 */ /* 0x000fe200010f0c89 */
[----:B------:R-:W-:Y:S01]  /*66c0*/  FMUL.FTZ R8, R2, R124 ;  /* 0x0000007c02087220 */ /* 0x000fe20000410000 */
[----:B------:R-:W-:Y:S01]  /*66d0*/  @P1 IADD3 R136, P2, R192, UR18, RZ ;  /* 0x00000012c0881c10 */ /* 0x000fe2000ff5e0ff */
[----:B------:R1:W-:Y:S01]  /*66e0*/  @P1 LDGSTS.E.BYPASS.LTC128B.128 [R227+0x8100], [R192.64], !P3 ;  /* 0x08100000c0e31fae */ /* 0x0003e2000d901d4e */
[----:B------:R-:W-:Y:S02]  /*66f0*/  FMUL.FTZ R9, R2, R125 ;  /* 0x0000007d02097220 */ /* 0x000fe40000410000 */
[----:B------:R-:W-:Y:S01]  /*6700*/  @P1 IADD3.X R137, R193, UR19, RZ, P2, !PT ;  /* 0x00000013c1891c10 */ /* 0x000fe200097fe4ff */
[----:B------:R-:W2:Y:S01]  /*6710*/  MUFU.EX2 R134, R134 ;  /* 0x0000008600867308 */ /* 0x000ea20000000800 */
[----:B------:R-:W-:Y:S01]  /*6720*/  @P1 IADD3 R244, P2, R136, UR18, RZ ;  /* 0x0000001288f41c10 */ /* 0x000fe2000ff5e0ff */
[----:B---3--:R-:W-:Y:S01]  /*6730*/  FMUL.FTZ R6, R0, R130 ;  /* 0x0000008200067220 */ /* 0x008fe20000410000 */
[----:B------:R-:W-:Y:S01]  /*6740*/  @P1 IADD3 R250, P5, R136, UR17, RZ ;  /* 0x0000001188fa1c10 */ /* 0x000fe2000ffbe0ff */
[----:B------:R3:W-:Y:S01]  /*6750*/  @P1 LDGSTS.E.BYPASS.LTC128B.128 [R227+0xc100], [R174.64], !P0 ;  /* 0x0c100000aee31fae */ /* 0x0007e2000c101d4e */
[C---:B------:R-:W-:Y:S01]  /*6760*/  @P1 IADD3.X R245, R137.reuse, UR19, RZ, P2, !PT ;  /* 0x0000001389f51c10 */ /* 0x040fe200097fe4ff */
[C---:B------:R-:W-:Y:S01]  /*6770*/  FMUL.FTZ R68, R2.reuse, R68 ;  /* 0x0000004402447220 */ /* 0x040fe20000410000 */
[----:B------:R-:W-:Y:S01]  /*6780*/  @P1 IADD3.X R251, R137, UR16, RZ, P5, !PT ;  /* 0x0000001089fb1c10 */ /* 0x000fe2000affe4ff */
[----:B------:R-:W-:Y:S01]  /*6790*/  FMUL.FTZ R69, R2, R69 ;  /* 0x0000004502457220 */ /* 0x000fe20000410000 */
[C---:B------:R-:W-:Y:S01]  /*67a0*/  @P1 IADD3 R248, P4, R244.reuse, UR18, RZ ;  /* 0x00000012f4f81c10 */ /* 0x040fe2000ff9e0ff */
[----:B------:R-:W4:Y:S01]  /*67b0*/  MUFU.EX2 R135, R135 ;  /* 0x0000008700877308 */ /* 0x000f220000000800 */
[----:B------:R-:W-:Y:S01]  /*67c0*/  @P1 IADD3 R246, P2, R244, UR17, RZ ;  /* 0x00000011f4f61c10 */ /* 0x000fe2000ff5e0ff */
[----:B------:R5:W-:Y:S01]  /*67d0*/  @P1 LDGSTS.E.BYPASS.LTC128B.128 [R227+0x9100], [R136.64], !P3 ;  /* 0x0910000088e31fae */ /* 0x000be2000d901d4e */
[C---:B------:R-:W-:Y:S01]  /*67e0*/  @P1 IADD3.X R249, R245.reuse, UR19, RZ, P4, !PT ;  /* 0x00000013f5f91c10 */ /* 0x040fe2000a7fe4ff */
[C---:B------:R-:W-:Y:S01]  /*67f0*/  FMUL.FTZ R70, R0.reuse, R70 ;  /* 0x0000004600467220 */ /* 0x040fe20000410000 */
[----:B------:R-:W-:Y:S01]  /*6800*/  @P1 IADD3.X R247, R245, UR16, RZ, P2, !PT ;  /* 0x00000010f5f71c10 */ /* 0x000fe200097fe4ff */
[----:B------:R-:W-:Y:S02]  /*6810*/  FMUL.FTZ R71, R0, R71 ;  /* 0x0000004700477220 */ /* 0x000fe40000410000 */
[C---:B------:R-:W-:Y:S02]  /*6820*/  FMUL.FTZ R72, R2.reuse, R72 ;  /* 0x0000004802487220 */ /* 0x040fe40000410000 */
[----:B------:R5:W-:Y:S01]  /*6830*/  @P1 LDGSTS.E.BYPASS.LTC128B.128 [R227+0xd100], [R136.64+0x80], !P0 ;  /* 0x0d10008088e31fae */ /* 0x000be2000c101d4e */
[----:B------:R-:W-:Y:S01]  /*6840*/  MUFU.EX2 R173, R173 ;  /* 0x000000ad00ad7308 */ /* 0x000fe20000000800 */
[----:B------:R-:W-:Y:S02]  /*6850*/  FMUL.FTZ R73, R2, R73 ;  /* 0x0000004902497220 */ /* 0x000fe40000410000 */
[--C-:B-1----:R-:W-:Y:S01]  /*6860*/  FFMA.FTZ R192, R11, c[0x0][0x2d0], -R194.reuse ;  /* 0x0000b4000bc07a23 */ /* 0x102fe200000108c2 */
[----:B--2---:R-:W-:Y:S01]  /*6870*/  F2FP.PACK_AB R128, R134, R133 ;  /* 0x000000858680723e */ /* 0x004fe200000000ff */
[--C-:B------:R-:W-:Y:S02]  /*6880*/  FFMA.FTZ R193, R7, c[0x0][0x2d0], -R194.reuse ;  /* 0x0000b40007c17a23 */ /* 0x100fe400000108c2 */
[----:B------:R1:W-:Y:S01]  /*6890*/  @P1 LDGSTS.E.BYPASS.LTC128B.128 [R227+0xa100], [R244.64], !P3 ;  /* 0x0a100000f4e31fae */ /* 0x0003e2000d901d4e */
[----:B------:R-:W-:Y:S02]  /*68a0*/  FMUL.FTZ R7, R0, R131 ;  /* 0x0000008300077220 */ /* 0x000fe40000410000 */
[--C-:B---3--:R-:W-:Y:S01]  /*68b0*/  FFMA.FTZ R175, R10, c[0x0][0x2d0], -R194.reuse ;  /* 0x0000b4000aaf7a23 */ /* 0x108fe200000108c2 */
[----:B------:R-:W2:Y:S01]  /*68c0*/  MUFU.EX2 R174, R193 ;  /* 0x000000c100ae7308 */ /* 0x000ea20000000800 */
[----:B------:R-:W-:Y:S01]  /*68d0*/  FMUL.FTZ R10, R0, R126 ;  /* 0x0000007e000a7220 */ /* 0x000fe20000410000 */
[----:B----4-:R-:W-:Y:S01]  /*68e0*/  F2FP.PACK_AB R130, R172, R135 ;  /* 0x00000087ac82723e */ /* 0x010fe200000000ff */
[C---:B------:R-:W-:Y:S01]  /*68f0*/  FMUL.FTZ R11, R0.reuse, R127 ;  /* 0x0000007f000b7220 */ /* 0x040fe20000410000 */
[----:B------:R3:W-:Y:S01]  /*6900*/  @P1 LDGSTS.E.BYPASS.LTC128B.128 [R227+0xe100], [R250.64], !P0 ;  /* 0x0e100000fae31fae */ /* 0x0007e2000c101d4e */
[C---:B------:R-:W-:Y:S02]  /*6910*/  FMUL.FTZ R74, R0.reuse, R74 ;  /* 0x0000004a004a7220 */ /* 0x040fe40000410000 */
[----:B------:R-:W-:Y:S02]  /*6920*/  FMUL.FTZ R75, R0, R75 ;  /* 0x0000004b004b7220 */ /* 0x000fe40000410000 */
[C---:B------:R-:W-:Y:S01]  /*6930*/  FMUL.FTZ R76, R2.reuse, R76 ;  /* 0x0000004c024c7220 */ /* 0x040fe20000410000 */
[----:B------:R-:W-:Y:S01]  /*6940*/  MUFU.EX2 R175, R175 ;  /* 0x000000af00af7308 */ /* 0x000fe20000000800 */
[----:B------:R-:W-:Y:S01]  /*6950*/  FMUL.FTZ R77, R2, R77 ;  /* 0x0000004d024d7220 */ /* 0x000fe20000410000 */
[----:B------:R4:W-:Y:S01]  /*6960*/  @P1 LDGSTS.E.BYPASS.LTC128B.128 [R227+0xb100], [R248.64], !P3 ;  /* 0x0b100000f8e31fae */ /* 0x0009e2000d901d4e */
[C---:B------:R-:W-:Y:S02]  /*6970*/  FMUL.FTZ R78, R0.reuse, R78 ;  /* 0x0000004e004e7220 */ /* 0x040fe40000410000 */
[----:B------:R-:W-:Y:S02]  /*6980*/  FMUL.FTZ R79, R0, R79 ;  /* 0x0000004f004f7220 */ /* 0x000fe40000410000 */
[C---:B------:R-:W-:Y:S02]  /*6990*/  FMUL.FTZ R80, R2.reuse, R80 ;  /* 0x0000005002507220 */ /* 0x040fe40000410000 */
[----:B------:R-:W-:Y:S01]  /*69a0*/  FMUL.FTZ R81, R2, R81 ;  /* 0x0000005102517220 */ /* 0x000fe20000410000 */
[----:B------:R1:W-:Y:S01]  /*69b0*/  @P1 LDGSTS.E.BYPASS.LTC128B.128 [R227+0xf100], [R246.64], !P0 ;  /* 0x0f100000f6e31fae */ /* 0x0003e2000c101d4e */
[----:B------:R-:W4:Y:S01]  /*69c0*/  MUFU.EX2 R192, R192 ;  /* 0x000000c000c07308 */ /* 0x000f220000000800 */
[----:B------:R-:W-:Y:S01]  /*69d0*/  FMUL.FTZ R82, R0, R82 ;  /* 0x0000005200527220 */ /* 0x000fe20000410000 */
[----:B--2---:R-:W-:Y:S01]  /*69e0*/  F2FP.PACK_AB R129, R174, R173 ;  /* 0x000000adae81723e */ /* 0x004fe200000000ff */
[----:B------:R-:W-:Y:S02]  /*69f0*/  FMUL.FTZ R83, R0, R83 ;  /* 0x0000005300537220 */ /* 0x000fe40000410000 */
[C---:B------:R-:W-:Y:S02]  /*6a00*/  FMUL.FTZ R84, R2.reuse, R84 ;  /* 0x0000005402547220 */ /* 0x040fe40000410000 */
[----:B-----5:R-:W2:Y:S01]  /*6a10*/  LDSM.16.MT88.4 R136, [R224+0x100] ;  /* 0x00010000e088783b */ /* 0x020ea20000004200 */
[----:B------:R-:W-:Y:S02]  /*6a20*/  FMUL.FTZ R85, R2, R85 ;  /* 0x0000005502557220 */ /* 0x000fe40000410000 */
[C---:B------:R-:W-:Y:S01]  /*6a30*/  FMUL.FTZ R86, R0.reuse, R86 ;  /* 0x0000005600567220 */ /* 0x040fe20000410000 */
[----:B------:R-:W-:Y:S01]  /*6a40*/  MUFU.EX2 R153, R28 ;  /* 0x0000001c00997308 */ /* 0x000fe20000000800 */
[----:B------:R-:W-:Y:S02]  /*6a50*/  FMUL.FTZ R87, R0, R87 ;  /* 0x0000005700577220 */ /* 0x000fe40000410000 */
[--C-:B---3--:R-:W-:Y:S01]  /*6a60*/  FFMA.FTZ R250, R24, c[0x0][0x2d0], -R243.reuse ;  /* 0x0000b40018fa7a23 */ /* 0x108fe200000108f3 */
[----:B------:R-:W3:Y:S01]  /*6a70*/  LDSM.16.MT88.4 R144, [R222+0x100] ;  /* 0x00010000de90783b */ /* 0x000ee20000004200 */
[--C-:B------:R-:W-:Y:S02]  /*6a80*/  FFMA.FTZ R251, R25, c[0x0][0x2d0], -R243.reuse ;  /* 0x0000b40019fb7a23 */ /* 0x100fe400000108f3 */
[--C-:B------:R-:W-:Y:S02]  /*6a90*/  FFMA.FTZ R45, R45, c[0x0][0x2d0], -R243.reuse ;  /* 0x0000b4002d2d7a23 */ /* 0x100fe400000108f3 */
[--C-:B------:R-:W-:Y:S01]  /*6aa0*/  FFMA.FTZ R46, R46, c[0x0][0x2d0], -R194.reuse ;  /* 0x0000b4002e2e7a23 */ /* 0x100fe200000108c2 */
[----:B------:R-:W-:Y:S01]  /*6ab0*/  MUFU.EX2 R158, R29 ;  /* 0x0000001d009e7308 */ /* 0x000fe20000000800 */
[--C-:B------:R-:W-:Y:S01]  /*6ac0*/  FFMA.FTZ R49, R49, c[0x0][0x2d0], -R243.reuse ;  /* 0x0000b40031317a23 */ /* 0x100fe200000108f3 */
[----:B------:R-:W5:Y:S01]  /*6ad0*/  LDSM.16.MT88.4 R148, [R221+0x100] ;  /* 0x00010000dd94783b */ /* 0x000f620000004200 */
[----:B----4-:R-:W-:Y:S01]  /*6ae0*/  F2FP.PACK_AB R131, R192, R175 ;  /* 0x000000afc083723e */ /* 0x010fe200000000ff */
[--C-:B------:R-:W-:Y:S02]  /*6af0*/  FFMA.FTZ R50, R50, c[0x0][0x2d0], -R194.reuse ;  /* 0x0000b40032327a23 */ /* 0x100fe400000108c2 */
[--C-:B------:R-:W-:Y:S02]  /*6b00*/  FFMA.FTZ R51, R51, c[0x0][0x2d0], -R194.reuse ;  /* 0x0000b40033337a23 */ /* 0x100fe400000108c2 */
[C---:B------:R-:W-:Y:S02]  /*6b10*/  FMUL.FTZ R88, R2.reuse, R88 ;  /* 0x0000005802587220 */ /* 0x040fe40000410000 */
[----:B------:R-:W4:Y:S01]  /*6b20*/  LDSM.16.MT88.4 R124, [R220+0x100] ;  /* 0x00010000dc7c783b */ /* 0x000f220000004200 */
[----:B------:R-:W-:Y:S01]  /*6b30*/  MUFU.EX2 R157, R30 ;  /* 0x0000001e009d7308 */ /* 0x000fe20000000800 */
[----:B------:R-:W-:Y:S02]  /*6b40*/  FMUL.FTZ R89, R2, R89 ;  /* 0x0000005902597220 */ /* 0x000fe40000410000 */
[C---:B------:R-:W-:Y:S02]  /*6b50*/  FMUL.FTZ R90, R0.reuse, R90 ;  /* 0x0000005a005a7220 */ /* 0x040fe40000410000 */
[----:B------:R-:W-:Y:S02]  /*6b60*/  FMUL.FTZ R91, R0, R91 ;  /* 0x0000005b005b7220 */ /* 0x000fe40000410000 */
[----:B------:R-:W0:Y:S01]  /*6b70*/  LDGDEPBAR ;  /* 0x00000000000079af */ /* 0x000e220000000000 */
[C---:B------:R-:W-:Y:S02]  /*6b80*/  FMUL.FTZ R92, R2.reuse, R92 ;  /* 0x0000005c025c7220 */ /* 0x040fe40000410000 */
[----:B------:R-:W-:Y:S01]  /*6b90*/  MUFU.EX2 R155, R33 ;  /* 0x00000021009b7308 */ /* 0x000fe20000000800 */
[----:B------:R-:W-:Y:S02]  /*6ba0*/  FMUL.FTZ R93, R2, R93 ;  /* 0x0000005d025d7220 */ /* 0x000fe40000410000 */
[C---:B------:R-:W-:Y:S01]  /*6bb0*/  FMUL.FTZ R94, R0.reuse, R94 ;  /* 0x0000005e005e7220 */ /* 0x040fe20000410000 */
[C---:B--2---:R-:W-:Y:S06]  /*6bc0*/  HMMA.16816.F32 R4, R128.reuse, R136, R4 ;  /* 0x000000888004723c */ /* 0x044fec0000001804 */
[----:B------:R-:W-:Y:S01]  /*6bd0*/  MUFU.EX2 R161, R44 ;  /* 0x0000002c00a17308 */ /* 0x000fe20000000800 */
[----:B------:R-:W-:Y:S01]  /*6be0*/  FMUL.FTZ R95, R0, R95 ;  /* 0x0000005f005f7220 */ /* 0x000fe20000410000 */
[C---:B------:R-:W-:Y:S01]  /*6bf0*/  HMMA.16816.F32 R8, R128.reuse, R138, R8 ;  /* 0x0000008a8008723c */ /* 0x040fe20000001808 */
[----:B------:R-:W2:Y:S03]  /*6c00*/  LDSM.16.MT88.4 R136, [R224+0x4100] ;  /* 0x00410000e088783b */ /* 0x000ea60000004200 */
[C---:B------:R-:W-:Y:S02]  /*6c10*/  FMUL.FTZ R96, R2.reuse, R96 ;  /* 0x0000006002607220 */ /* 0x040fe40000410000 */
[----:B------:R-:W-:Y:S02]  /*6c20*/  FMUL.FTZ R97, R2, R97 ;  /* 0x0000006102617220 */ /* 0x000fe40000410000 */
[----:B------:R-:W-:Y:S01]  /*6c30*/  MUFU.EX2 R163, R45 ;  /* 0x0000002d00a37308 */ /* 0x000fe20000000800 */
[C---:B---3--:R-:W-:Y:S03]  /*6c40*/  HMMA.16816.F32 R68, R128.reuse, R144, R68 ;  /* 0x000000908044723c */ /* 0x048fe60000001844 */
[C---:B------:R-:W-:Y:S02]  /*6c50*/  FMUL.FTZ R98, R0.reuse, R98 ;  /* 0x0000006200627220 */ /* 0x040fe40000410000 */
[----:B------:R-:W-:Y:S03]  /*6c60*/  FMUL.FTZ R99, R0, R99 ;  /* 0x0000006300637220 */ /* 0x000fe60000410000 */
[C---:B------:R-:W-:Y:S01]  /*6c70*/  HMMA.16816.F32 R72, R128.reuse, R146, R72 ;  /* 0x000000928048723c */ /* 0x040fe20000001848 */
[----:B------:R-:W3:Y:S01]  /*6c80*/  LDSM.16.MT88.4 R144, [R222+0x4100] ;  /* 0x00410000de90783b */ /* 0x000ee20000004200 */
[----:B------:R-:W-:Y:S02]  /*6c90*/  MUFU.EX2 R167, R49 ;  /* 0x0000003100a77308 */ /* 0x000fe40000000800 */
[C---:B------:R-:W-:Y:S02]  /*6ca0*/  FMUL.FTZ R100, R2.reuse, R100 ;  /* 0x0000006402647220 */ /* 0x040fe40000410000 */
[----:B------:R-:W-:Y:S02]  /*6cb0*/  FMUL.FTZ R101, R2, R101 ;  /* 0x0000006502657220 */ /* 0x000fe40000410000 */
[C---:B-----5:R-:W-:Y:S04]  /*6cc0*/  HMMA.16816.F32 R76, R128.reuse, R148, R76 ;  /* 0x00000094804c723c */ /* 0x060fe8000000184c */
[C---:B------:R-:W-:Y:S01]  /*6cd0*/  FMUL.FTZ R102, R0.reuse, R102 ;  /* 0x0000006600667220 */ /* 0x040fe20000410000 */
[----:B------:R-:W-:Y:S01]  /*6ce0*/  MUFU.EX2 R250, R250 ;  /* 0x000000fa00fa7308 */ /* 0x000fe20000000800 */
[----:B------:R-:W-:Y:S02]  /*6cf0*/  FMUL.FTZ R103, R0, R103 ;  /* 0x0000006700677220 */ /* 0x000fe40000410000 */
[C---:B------:R-:W-:Y:S01]  /*6d00*/  HMMA.16816.F32 R80, R128.reuse, R150, R80 ;  /* 0x000000968050723c */ /* 0x040fe20000001850 */
[----:B------:R-:W-:Y:S03]  /*6d10*/  LDSM.16.MT88.4 R148, [R220+0x900] ;  /* 0x00090000dc94783b */ /* 0x000fe60000004200 */
[C---:B------:R-:W-:Y:S02]  /*6d20*/  FMUL.FTZ R104, R2.reuse, R104 ;  /* 0x0000006802687220 */ /* 0x040fe40000410000 */
[----:B------:R-:W-:Y:S01]  /*6d30*/  FMUL.FTZ R105, R2, R105 ;  /* 0x0000006902697220 */ /* 0x000fe20000410000 */
[----:B------:R-:W-:Y:S01]  /*6d40*/  MUFU.EX2 R251, R251 ;  /* 0x000000fb00fb7308 */ /* 0x000fe20000000800 */
[C---:B----4-:R-:W-:Y:S04]  /*6d50*/  HMMA.16816.F32 R84, R128.reuse, R124, R84 ;  /* 0x0000007c8054723c */ /* 0x050fe80000001854 */
[C---:B------:R-:W-:Y:S02]  /*6d60*/  FMUL.FTZ R106, R0.reuse, R106 ;  /* 0x0000006a006a7220 */ /* 0x040fe40000410000 */
[----:B------:R-:W-:Y:S02]  /*6d70*/  FMUL.FTZ R107, R0, R107 ;  /* 0x0000006b006b7220 */ /* 0x000fe40000410000 */
[C---:B------:R-:W-:Y:S01]  /*6d80*/  HMMA.16816.F32 R88, R128.reuse, R126, R88 ;  /* 0x0000007e8058723c */ /* 0x040fe20000001858 */
[----:B------:R-:W4:Y:S01]  /*6d90*/  LDSM.16.MT88.4 R124, [R221+0x4100] ;  /* 0x00410000dd7c783b */ /* 0x000f220000004200 */
[----:B------:R-:W-:Y:S02]  /*6da0*/  MUFU.EX2 R159, R159 ;  /* 0x0000009f009f7308 */ /* 0x000fe40000000800 */
[--C-:B------:R-:W-:Y:S02]  /*6db0*/  FFMA.FTZ R193, R12, c[0x0][0x2d0], -R243.reuse ;  /* 0x0000b4000cc17a23 */ /* 0x100fe400000108f3 */
[C---:B------:R-:W-:Y:S02]  /*6dc0*/  FMUL.FTZ R12, R2.reuse, R120 ;  /* 0x00000078020c7220 */ /* 0x040fe40000410000 */
[C---:B--2---:R-:W-:Y:S04]  /*6dd0*/  HMMA.16816.F32 R92, R128.reuse, R136, R92 ;  /* 0x00000088805c723c */ /* 0x044fe8000000185c */
[--C-:B------:R-:W-:Y:S01]  /*6de0*/  FFMA.FTZ R240, R13, c[0x0][0x2d0], -R243.reuse ;  /* 0x0000b4000df07a23 */ /* 0x100fe200000108f3 */
[----:B------:R-:W-:Y:S01]  /*6df0*/  MUFU.EX2 R193, R193 ;  /* 0x000000c100c17308 */ /* 0x000fe20000000800 */
[----:B------:R-:W-:Y:S02]  /*6e00*/  FMUL.FTZ R13, R2, R121 ;  /* 0x00000079020d7220 */ /* 0x000fe40000410000 */
[C---:B------:R-:W-:Y:S01]  /*6e10*/  HMMA.16816.F32 R96, R128.reuse, R138, R96 ;  /* 0x0000008a8060723c */ /* 0x040fe20000001860 */
[----:B------:R-:W2:Y:S03]  /*6e20*/  LDSM.16.MT88.4 R136, [R220+0x4100] ;  /* 0x00410000dc88783b */ /* 0x000ea60000004200 */
[--C-:B-1----:R-:W-:Y:S02]  /*6e30*/  FFMA.FTZ R244, R14, c[0x0][0x2d0], -R194.reuse ;  /* 0x0000b4000ef47a23 */ /* 0x102fe400000108c2 */
[C---:B------:R-:W-:Y:S01]  /*6e40*/  FMUL.FTZ R14, R0.reuse, R122 ;  /* 0x0000007a000e7220 */ /* 0x040fe20000410000 */
[----:B------:R-:W1:Y:S01]  /*6e50*/  MUFU.EX2 R240, R240 ;  /* 0x000000f000f07308 */ /* 0x000e620000000800 */
[C---:B---3--:R-:W-:Y:S04]  /*6e60*/  HMMA.16816.F32 R100, R128.reuse, R144, R100 ;  /* 0x000000908064723c */ /* 0x048fe80000001864 */
[--C-:B------:R-:W-:Y:S02]  /*6e70*/  FFMA.FTZ R245, R15, c[0x0][0x2d0], -R194.reuse ;  /* 0x0000b4000ff57a23 */ /* 0x100fe400000108c2 */
[----:B------:R-:W-:Y:S02]  /*6e80*/  FMUL.FTZ R15, R0, R123 ;  /* 0x0000007b000f7220 */ /* 0x000fe40000410000 */
[C---:B------:R-:W-:Y:S01]  /*6e90*/  HMMA.16816.F32 R104, R128.reuse, R146, R104 ;  /* 0x000000928068723c */ /* 0x040fe20000001868 */
[----:B------:R-:W3:Y:S01]  /*6ea0*/  LDSM.16.MT88.4 R120, [R224+0x900] ;  /* 0x00090000e078783b */ /* 0x000ee20000004200 */
[----:B------:R-:W-:Y:S02]  /*6eb0*/  MUFU.EX2 R244, R244 ;  /* 0x000000f400f47308 */ /* 0x000fe40000000800 */
[--C-:B------:R-:W-:Y:S02]  /*6ec0*/  FFMA.FTZ R195, R16, c[0x0][0x2d0], -R243.reuse ;  /* 0x0000b40010c37a23 */ /* 0x100fe400000108f3 */
[--C-:B------:R-:W-:Y:S02]  /*6ed0*/  FFMA.FTZ R242, R17, c[0x0][0x2d0], -R243.reuse ;  /* 0x0000b40011f27a23 */ /* 0x100fe400000108f3 */
[--C-:B------:R-:W-:Y:S01]  /*6ee0*/  FFMA.FTZ R246, R18, c[0x0][0x2d0], -R194.reuse ;  /* 0x0000b40012f67a23 */ /* 0x100fe200000108c2 */
[C---:B----4-:R-:W-:Y:S01]  /*6ef0*/  HMMA.16816.F32 R12, R128.reuse, R124, R12 ;  /* 0x0000007c800c723c */ /* 0x050fe2000000180c */
[----:B------:R-:W-:Y:S02]  /*6f00*/  LDSM.16.MT88.4 R144, [R221+0x900] ;  /* 0x00090000dd90783b */ /* 0x000fe40000004200 */
[--C-:B------:R-:W-:Y:S01]  /*6f10*/  FFMA.FTZ R247, R19, c[0x0][0x2d0], -R194.reuse ;  /* 0x0000b40013f77a23 */ /* 0x100fe200000108c2 */
[----:B------:R-:W-:Y:S01]  /*6f20*/  MUFU.EX2 R195, R195 ;  /* 0x000000c300c37308 */ /* 0x000fe20000000800 */
[C---:B------:R-:W-:Y:S02]  /*6f30*/  FMUL.FTZ R108, R2.reuse, R108 ;  /* 0x0000006c026c7220 */ /* 0x040fe40000410000 */
[----:B------:R-:W-:Y:S02]  /*6f40*/  FMUL.FTZ R109, R2, R109 ;  /* 0x0000006d026d7220 */ /* 0x000fe40000410000 */
[C---:B------:R-:W-:Y:S03]  /*6f50*/  FMUL.FTZ R110, R0.reuse, R110 ;  /* 0x0000006e006e7220 */ /* 0x040fe60000410000 */
[----:B------:R-:W-:Y:S02]  /*6f60*/  FMUL.FTZ R111, R0, R111 ;  /* 0x0000006f006f7220 */ /* 0x000fe40000410000 */
[----:B------:R-:W4:Y:S01]  /*6f70*/  MUFU.EX2 R242, R242 ;  /* 0x000000f200f27308 */ /* 0x000f220000000800 */
[----:B------:R-:W-:Y:S01]  /*6f80*/  FMUL.FTZ R16, R2, R116 ;  /* 0x0000007402107220 */ /* 0x000fe20000410000 */
[----:B-1----:R-:W-:Y:S01]  /*6f90*/  F2FP.PACK_AB R116, R240, R193 ;  /* 0x000000c1f074723e */ /* 0x002fe200000000ff */
[----:B------:R-:W-:Y:S02]  /*6fa0*/  FMUL.FTZ R17, R2, R117 ;  /* 0x0000007502117220 */ /* 0x000fe40000410000 */
[C---:B------:R-:W-:Y:S01]  /*6fb0*/  HMMA.16816.F32 R108, R128.reuse, R126, R108 ;  /* 0x0000007e806c723c */ /* 0x040fe2000000186c */
[----:B------:R-:W1:Y:S02]  /*6fc0*/  LDSM.16.MT88.4 R124, [R222+0x900] ;  /* 0x00090000de7c783b */ /* 0x000e640000004200 */
[C---:B------:R-:W-:Y:S02]  /*6fd0*/  FMUL.FTZ R18, R0.reuse, R118 ;  /* 0x0000007600127220 */ /* 0x040fe40000410000 */
[----:B------:R-:W5:Y:S01]  /*6fe0*/  MUFU.EX2 R245, R245 ;  /* 0x000000f500f57308 */ /* 0x000f620000000800 */
[----:B------:R-:W-:Y:S02]  /*6ff0*/  FMUL.FTZ R19, R0, R119 ;  /* 0x0000007700137220 */ /* 0x000fe40000410000 */
[C---:B------:R-:W-:Y:S04]  /*7000*/  FMUL.FTZ R112, R2.reuse, R112 ;  /* 0x0000007002707220 */ /* 0x040fe80000410000 */
[----:B------:R-:W-:Y:S01]  /*7010*/  FMUL.FTZ R113, R2, R113 ;  /* 0x0000007102717220 */ /* 0x000fe20000410000 */
[C---:B--2---:R-:W-:Y:S02]  /*7020*/  HMMA.16816.F32 R16, R128.reuse, R136, R16 ;  /* 0x000000888010723c */ /* 0x044fe40000001810 */
[----:B------:R-:W-:Y:S01]  /*7030*/  MUFU.EX2 R246, R246 ;  /* 0x000000f600f67308 */ /* 0x000fe20000000800 */
[C---:B------:R-:W-:Y:S02]  /*7040*/  FMUL.FTZ R114, R0.reuse, R114 ;  /* 0x0000007200727220 */ /* 0x040fe40000410000 */
[----:B------:R-:W-:Y:S01]  /*7050*/  FMUL.FTZ R115, R0, R115 ;  /* 0x0000007300737220 */ /* 0x000fe20000410000 */
[----:B----4-:R-:W-:Y:S01]  /*7060*/  F2FP.PACK_AB R118, R242, R195 ;  /* 0x000000c3f276723e */ /* 0x010fe200000000ff */
[--C-:B------:R-:W-:Y:S02]  /*7070*/  FFMA.FTZ R248, R20, c[0x0][0x2d0], -R243.reuse ;  /* 0x0000b40014f87a23 */ /* 0x100fe400000108f3 */
[--C-:B------:R-:W-:Y:S03]  /*7080*/  FFMA.FTZ R20, R26, c[0x0][0x2d0], -R194.reuse ;  /* 0x0000b4001a147a23 */ /* 0x100fe600000108c2 */
[----:B------:R-:W-:Y:S01]  /*7090*/  HMMA.16816.F32 R112, R128, R138, R112 ;  /* 0x0000008a8070723c */ /* 0x000fe20000001870 */
[----:B------:R-:W2:Y:S01]  /*70a0*/  MUFU.EX2 R247, R247 ;  /* 0x000000f700f77308 */ /* 0x000ea20000000800 */
[----:B------:R-:W4:Y:S01]  /*70b0*/  LDSM.16.MT88.4 R128, [R224+0x4900] ;  /* 0x00490000e080783b */ /* 0x000f220000004200 */
[--C-:B------:R-:W-:Y:S01]  /*70c0*/  FFMA.FTZ R249, R21, c[0x0][0x2d0], -R243.reuse ;  /* 0x0000b40015f97a23 */ /* 0x100fe200000108f3 */
[----:B-----5:R-:W-:Y:S01]  /*70d0*/  F2FP.PACK_AB R117, R245, R244 ;  /* 0x000000f4f575723e */ /* 0x020fe200000000ff */
[--C-:B------:R-:W-:Y:S02]  /*70e0*/  FFMA.FTZ R21, R27, c[0x0][0x2d0], -R194.reuse ;  /* 0x0000b4001b157a23 */ /* 0x100fe400000108c2 */
[--C-:B------:R-:W-:Y:S02]  /*70f0*/  FFMA.FTZ R32, R32, c[0x0][0x2d0], -R243.reuse ;  /* 0x0000b40020207a23 */ /* 0x100fe400000108f3 */
[--C-:B------:R-:W-:Y:S01]  /*7100*/  FFMA.FTZ R48, R48, c[0x0][0x2d0], -R243.reuse ;  /* 0x0000b40030307a23 */ /* 0x100fe200000108f3 */
[----:B------:R-:W-:Y:S01]  /*7110*/  LDSM.16.MT88.4 R136, [R220+0x4900] ;  /* 0x00490000dc88783b */ /* 0x000fe20000004200 */
[----:B------:R5:W-:Y:S01]  /*7120*/  MUFU.EX2 R154, R32 ;  /* 0x00000020009a7308 */ /* 0x000be20000000800 */
[--C-:B------:R-:W-:Y:S01]  /*7130*/  FFMA.FTZ R252, R22, c[0x0][0x2d0], -R194.reuse ;  /* 0x0000b40016fc7a23 */ /* 0x100fe200000108c2 */
[----:B------:R-:W-:Y:S01]  /*7140*/  F2FP.PACK_AB R22, R251, R250 ;  /* 0x000000fafb16723e */ /* 0x000fe200000000ff */
[--C-:B------:R-:W-:Y:S02]  /*7150*/  FFMA.FTZ R23, R23, c[0x0][0x2d0], -R194.reuse ;  /* 0x0000b40017177a23 */ /* 0x100fe400000108c2 */
[--C-:B------:R-:W-:Y:S02]  /*7160*/  FFMA.FTZ R52, R52, c[0x0][0x2d0], -R243.reuse ;  /* 0x0000b40034347a23 */ /* 0x100fe400000108f3 */
[----:B------:R-:W-:Y:S01]  /*7170*/  LDSM.16.MT88.4 R24, [R222+0x1100] ;  /* 0x00110000de18783b */ /* 0x000fe20000004200 */
[--C-:B------:R-:W-:Y:S02]  /*7180*/  FFMA.FTZ R53, R53, c[0x0][0x2d0], -R243.reuse ;  /* 0x0000b40035357a23 */ /* 0x100fe400000108f3 */
[----:B------:R1:W-:Y:S01]  /*7190*/  MUFU.EX2 R165, R48 ;  /* 0x0000003000a57308 */ /* 0x0003e20000000800 */
[--C-:B------:R-:W-:Y:S02]  /*71a0*/  FFMA.FTZ R56, R56, c[0x0][0x2d0], -R243.reuse ;  /* 0x0000b40038387a23 */ /* 0x100fe400000108f3 */
[--C-:B------:R-:W-:Y:S01]  /*71b0*/  FFMA.FTZ R57, R57, c[0x0][0x2d0], -R243.reuse ;  /* 0x0000b40039397a23 */ /* 0x100fe200000108f3 */
[----:B--2---:R-:W-:Y:S01]  /*71c0*/  F2FP.PACK_AB R119, R247, R246 ;  /* 0x000000f6f777723e */ /* 0x004fe200000000ff */
[--C-:B------:R-:W-:Y:S02]  /*71d0*/  FFMA.FTZ R54, R54, c[0x0][0x2d0], -R194.reuse ;  /* 0x0000b40036367a23 */ /* 0x100fe400000108c2 */
[--C-:B------:R-:W-:Y:S02]  /*71e0*/  FFMA.FTZ R55, R55, c[0x0][0x2d0], -R194.reuse ;  /* 0x0000b40037377a23 */ /* 0x100fe400000108c2 */
[--C-:B------:R-:W-:Y:S01]  /*71f0*/  FFMA.FTZ R58, R58, c[0x0][0x2d0], -R194.reuse ;  /* 0x0000b4003a3a7a23 */ /* 0x100fe200000108c2 */
[----:B------:R-:W-:Y:S01]  /*7200*/  MUFU.EX2 R248, R248 ;  /* 0x000000f800f87308 */ /* 0x000fe20000000800 */
[C---:B---3--:R-:W-:Y:S05]  /*7210*/  HMMA.16816.F32 R4, R116.reuse, R120, R4 ;  /* 0x000000787404723c */ /* 0x048fea0000001804 */
[--C-:B-----5:R-:W-:Y:S02]  /*7220*/  FFMA.FTZ R32, R31, c[0x0][0x2d0], -R194.reuse ;  /* 0x0000b4001f207a23 */ /* 0x120fe400000108c2 */
[----:B------:R-:W-:Y:S01]  /*7230*/  LDSM.16.MT88.4 R28, [R222+0x1900] ;  /* 0x00190000de1c783b */ /* 0x000fe20000004200 */
[C---:B------:R-:W-:Y:S01]  /*7240*/  HMMA.16816.F32 R8, R116.reuse, R122, R8 ;  /* 0x0000007a7408723c */ /* 0x040fe20000001808 */
[----:B------:R-:W-:Y:S03]  /*7250*/  MUFU.EX2 R162, R32 ;  /* 0x0000002000a27308 */ /* 0x000fe60000000800 */
[--C-:B------:R-:W-:Y:S02]  /*7260*/  FFMA.FTZ R59, R59, c[0x0][0x2d0], -R194.reuse ;  /* 0x0000b4003b3b7a23 */ /* 0x100fe400000108c2 */
[--C-:B-1----:R-:W-:Y:S01]  /*7270*/  FFMA.FTZ R48, R47, c[0x0][0x2d0], -R194.reuse ;  /* 0x0000b4002f307a23 */ /* 0x102fe200000108c2 */
[----:B------:R-:W1:Y:S01]  /*7280*/  LDSM.16.MT88.4 R120, [R222+0x4900] ;  /* 0x00490000de78783b */ /* 0x000e620000004200 */
[C---:B------:R-:W-:Y:S03]  /*7290*/  HMMA.16816.F32 R68, R116.reuse, R124, R68 ;  /* 0x0000007c7444723c */ /* 0x040fe60000001844 */
[----:B------:R-:W2:Y:S01]  /*72a0*/  MUFU.EX2 R249, R249 ;  /* 0x000000f900f97308 */ /* 0x000ea20000000800 */
[--C-:B------:R-:W-:Y:S02]  /*72b0*/  FFMA.FTZ R60, R60, c[0x0][0x2d0], -R243.reuse ;  /* 0x0000b4003c3c7a23 */ /* 0x100fe400000108f3 */
[--C-:B------:R-:W-:Y:S02]  /*72c0*/  FFMA.FTZ R61, R61, c[0x0][0x2d0], -R243.reuse ;  /* 0x0000b4003d3d7a23 */ /* 0x100fe400000108f3 */
[C---:B------:R-:W-:Y:S01]  /*72d0*/  HMMA.16816.F32 R72, R116.reuse, R126, R72 ;  /* 0x0000007e7448723c */ /* 0x040fe20000001848 */
[----:B------:R-:W3:Y:S03]  /*72e0*/  LDSM.16.MT88.4 R124, [R221+0x4900] ;  /* 0x00490000dd7c783b */ /* 0x000ee60000004200 */
[----:B------:R-:W-:Y:S01]  /*72f0*/  FFMA.FTZ R64, R64, c[0x0][0x2d0], -R243 ;  /* 0x0000b40040407a23 */ /* 0x000fe200000108f3 */
[----:B------:R-:W-:Y:S01]  /*7300*/  MUFU.EX2 R252, R252 ;  /* 0x000000fc00fc7308 */ /* 0x000fe20000000800 */
[--C-:B------:R-:W-:Y:S02]  /*7310*/  FFMA.FTZ R62, R62, c[0x0][0x2d0], -R194.reuse ;  /* 0x0000b4003e3e7a23 */ /* 0x100fe400000108c2 */
[C---:B------:R-:W-:Y:S04]  /*7320*/  HMMA.16816.F32 R76, R116.reuse, R144, R76 ;  /* 0x00000090744c723c */ /* 0x040fe8000000184c */
[----:B------:R-:W-:Y:S02]  /*7330*/  FFMA.FTZ R63, R63, c[0x0][0x2d0], -R194 ;  /* 0x0000b4003f3f7a23 */ /* 0x000fe400000108c2 */
[----:B------:R-:W-:Y:S01]  /*7340*/  FFMA.FTZ R133, R2, R241, R133 ;  /* 0x000000f102857223 */ /* 0x000fe20000010085 */
[----:B------:R-:W-:Y:S01]  /*7350*/  MUFU.EX2 R52, R52 ;  /* 0x0000003400347308 */ /* 0x000fe20000000800 */
[C---:B------:R-:W-:Y:S01]  /*7360*/  HMMA.16816.F32 R80, R116.reuse, R146, R80 ;  /* 0x000000927450723c */ /* 0x040fe20000001850 */
[----:B------:R-:W-:Y:S03]  /*7370*/  LDSM.16.MT88.4 R144, [R220+0x5100] ;  /* 0x00510000dc90783b */ /* 0x000fe60000004200 */
[----:B------:R-:W-:Y:S02]  /*7380*/  FFMA.FTZ R173, R0, R239, R173 ;  /* 0x000000ef00ad7223 */ /* 0x000fe400000100ad */
[----:B------:R-:W-:Y:S01]  /*7390*/  FADD.FTZ R134, R134, R133 ;  /* 0x0000008586867221 */ /* 0x000fe20000010000 */
[----:B------:R-:W-:Y:S01]  /*73a0*/  MOV R133, R132 ;  /* 0x0000008400857202 */ /* 0x000fe20000000f00 */
[C---:B------:R-:W-:Y:S01]  /*73b0*/  HMMA.16816.F32 R84, R116.reuse, R148, R84 ;  /* 0x000000947454723c */ /* 0x040fe20000001854 */
[----:B------:R-:W-:Y:S03]  /*73c0*/  MUFU.EX2 R148, R51 ;  /* 0x0000003300947308 */ /* 0x000fe60000000800 */
[----:B------:R-:W-:Y:S02]  /*73d0*/  FADD.FTZ R174, R174, R173 ;  /* 0x000000adaeae7221 */ /* 0x000fe40000010000 */
[----:B------:R-:W-:Y:S02]  /*73e0*/  FADD.FTZ R135, R135, R134 ;  /* 0x0000008687877221 */ /* 0x000fe40000010000 */
[C---:B------:R-:W-:Y:S03]  /*73f0*/  HMMA.16816.F32 R88, R116.reuse, R150, R88 ;  /* 0x000000967458723c */ /* 0x040fe60000001858 */
[----:B------:R-:W5:Y:S01]  /*7400*/  MUFU.EX2 R149, R23 ;  /* 0x0000001700957308 */ /* 0x000f620000000800 */
[----:B------:R-:W-:Y:S04]  /*7410*/  FADD.FTZ R172, R172, R135 ;  /* 0x00000087acac7221 */ /* 0x000fe80000010000 */
[C---:B----4-:R-:W-:Y:S04]  /*7420*/  HMMA.16816.F32 R92, R116.reuse, R128, R92 ;  /* 0x00000080745c723c */ /* 0x050fe8000000185c */
[----:B------:R-:W-:Y:S01]  /*7430*/  FADD.FTZ R193, R193, R172 ;  /* 0x000000acc1c17221 */ /* 0x000fe20000010000 */
[----:B------:R2:W-:Y:S03]  /*7440*/  MUFU.EX2 R150, R20 ;  /* 0x0000001400967308 */ /* 0x0005e60000000800 */
[C---:B------:R-:W-:Y:S01]  /*7450*/  HMMA.16816.F32 R96, R116.reuse, R130, R96 ;  /* 0x000000827460723c */ /* 0x040fe20000001860 */
[----:B------:R-:W-:Y:S03]  /*7460*/  LDSM.16.MT88.4 R128, [R222+0x5100] ;  /* 0x00510000de80783b */ /* 0x000fe60000004200 */
[----:B------:R-:W-:Y:S03]  /*7470*/  FADD.FTZ R240, R240, R193 ;  /* 0x000000c1f0f07221 */ /* 0x000fe60000010000 */
[----:B------:R5:W4:Y:S01]  /*7480*/  MUFU.EX2 R151, R21 ;  /* 0x0000001500977308 */ /* 0x000b220000000800 */
[C---:B-1----:R-:W-:Y:S08]  /*7490*/  HMMA.16816.F32 R100, R116.reuse, R120, R100 ;  /* 0x000000787464723c */ /* 0x042ff00000001864 */
[C---:B------:R-:W-:Y:S01]  /*74a0*/  HMMA.16816.F32 R104, R116.reuse, R122, R104 ;  /* 0x0000007a7468723c */ /* 0x040fe20000001868 */
[----:B------:R-:W1:Y:S01]  /*74b0*/  LDSM.16.MT88.4 R120, [R224+0x1100] ;  /* 0x00110000e078783b */ /* 0x000e620000004200 */
[----:B------:R-:W-:Y:S02]  /*74c0*/  MUFU.EX2 R53, R53 ;  /* 0x0000003500357308 */ /* 0x000fe40000000800 */
[----:B--2---:R-:W-:Y:S04]  /*74d0*/  F2FP.PACK_AB R20, R249, R248 ;  /* 0x000000f8f914723e */ /* 0x004fe800000000ff */
[C---:B---3--:R-:W-:Y:S04]  /*74e0*/  HMMA.16816.F32 R12, R116.reuse, R124, R12 ;  /* 0x0000007c740c723c */ /* 0x048fe8000000180c */
[----:B------:R-:W-:Y:S01]  /*74f0*/  MUFU.EX2 R56, R56 ;  /* 0x0000003800387308 */ /* 0x000fe20000000800 */
[----:B-----5:R-:W-:Y:S03]  /*7500*/  F2FP.PACK_AB R21, R149, R252 ;  /* 0x000000fc9515723e */ /* 0x020fe600000000ff */
[C---:B------:R-:W-:Y:S01]  /*7510*/  HMMA.16816.F32 R108, R116.reuse, R126, R108 ;  /* 0x0000007e746c723c */ /* 0x040fe2000000186c */
[----:B------:R-:W-:Y:S03]  /*7520*/  LDSM.16.MT88.4 R124, [R220+0x1100] ;  /* 0x00110000dc7c783b */ /* 0x000fe60000004200 */
[----:B----4-:R-:W-:Y:S02]  /*7530*/  F2FP.PACK_AB R23, R151, R150 ;  /* 0x000000969717723e */ /* 0x010fe400000000ff */
[----:B------:R-:W-:Y:S02]  /*7540*/  MUFU.EX2 R57, R57 ;  /* 0x0000003900397308 */ /* 0x000fe40000000800 */
[C---:B------:R-:W-:Y:S08]  /*7550*/  HMMA.16816.F32 R16, R116.reuse, R136, R16 ;  /* 0x000000887410723c */ /* 0x040ff00000001810 */
[----:B------:R-:W-:Y:S01]  /*7560*/  HMMA.16816.F32 R112, R116, R138, R112 ;  /* 0x0000008a7470723c */ /* 0x000fe20000001870 */
[----:B------:R-:W2:Y:S01]  /*7570*/  LDSM.16.MT88.4 R116, [R221+0x1100] ;  /* 0x00110000dd74783b */ /* 0x000ea20000004200 */
[----:B------:R-:W-:Y:S06]  /*7580*/  MUFU.EX2 R54, R54 ;  /* 0x0000003600367308 */ /* 0x000fec0000000800 */
[C---:B-1----:R-:W-:Y:S01]  /*7590*/  HMMA.16816.F32 R4, R20.reuse, R120, R4 ;  /* 0x000000781404723c */ /* 0x042fe20000001804 */
[----:B------:R-:W-:Y:S03]  /*75a0*/  LDSM.16.MT88.4 R136, [R221+0x5100] ;  /* 0x00510000dd88783b */ /* 0x000fe60000004200 */
[----:B------:R-:W-:Y:S04]  /*75b0*/  MUFU.EX2 R55, R55 ;  /* 0x0000003700377308 */ /* 0x000fe80000000800 */
[C---:B------:R-:W-:Y:S01]  /*75c0*/  HMMA.16816.F32 R8, R20.reuse, R122, R8 ;  /* 0x0000007a1408723c */ /* 0x040fe20000001808 */
[----:B------:R-:W1:Y:S05]  /*75d0*/  LDSM.16.MT88.4 R120, [R224+0x5100] ;  /* 0x00510000e078783b */ /* 0x000e6a0000004200 */
[----:B------:R-:W-:Y:S02]  /*75e0*/  MUFU.EX2 R58, R58 ;  /* 0x0000003a003a7308 */ /* 0x000fe40000000800 */
[C---:B------:R-:W-:Y:S08]  /*75f0*/  HMMA.16816.F32 R68, R20.reuse, R24, R68 ;  /* 0x000000181444723c */ /* 0x040ff00000001844 */
[----:B------:R-:W-:Y:S01]  /*7600*/  MUFU.EX2 R59, R59 ;  /* 0x0000003b003b7308 */ /* 0x000fe20000000800 */
[C---:B------:R-:W-:Y:S01]  /*7610*/  HMMA.16816.F32 R72, R20.reuse, R26, R72 ;  /* 0x0000001a1448723c */ /* 0x040fe20000001848 */
[----:B------:R-:W3:Y:S07]  /*7620*/  LDSM.16.MT88.4 R24, [R224+0x1900] ;  /* 0x00190000e018783b */ /* 0x000eee0000004200 */
[C---:B--2---:R-:W-:Y:S01]  /*7630*/  HMMA.16816.F32 R76, R20.reuse, R116, R76 ;  /* 0x00000074144c723c */ /* 0x044fe2000000184c */
[----:B------:R-:W-:Y:S06]  /*7640*/  MUFU.EX2 R60, R60 ;  /* 0x0000003c003c7308 */ /* 0x000fec0000000800 */
[--C-:B------:R-:W-:Y:S01]  /*7650*/  FFMA.FTZ R116, R35, c[0x0][0x2d0], -R194.reuse ;  /* 0x0000b40023747a23 */ /* 0x100fe200000108c2 */
[C---:B------:R-:W-:Y:S01]  /*7660*/  HMMA.16816.F32 R80, R20.reuse, R118, R80 ;  /* 0x000000761450723c */ /* 0x040fe20000001850 */
[----:B------:R-:W2:Y:S02]  /*7670*/  LDSM.16.MT88.4 R32, [R221+0x1900] ;  /* 0x00190000dd20783b */ /* 0x000ea40000004200 */
[----:B------:R4:W5:Y:S05]  /*7680*/  MUFU.EX2 R166, R116 ;  /* 0x0000007400a67308 */ /* 0x00096a0000000800 */
[C---:B------:R-:W-:Y:S05]  /*7690*/  HMMA.16816.F32 R84, R20.reuse, R124, R84 ;  /* 0x0000007c1454723c */ /* 0x040fea0000001854 */
[----:B------:R-:W-:Y:S03]  /*76a0*/  MUFU.EX2 R61, R61 ;  /* 0x0000003d003d7308 */ /* 0x000fe60000000800 */
[C---:B------:R-:W-:Y:S01]  /*76b0*/  HMMA.16816.F32 R88, R20.reuse, R126, R88 ;  /* 0x0000007e1458723c */ /* 0x040fe20000001858 */
[----:B------:R-:W-:Y:S06]  /*76c0*/  LDSM.16.MT88.4 R124, [R224+0x3900] ;  /* 0x00390000e07c783b */ /* 0x000fec0000004200 */
[----:B------:R-:W-:Y:S01]  /*76d0*/  MUFU.EX2 R64, R64 ;  /* 0x0000004000407308 */ /* 0x000fe20000000800 */
[C---:B-1----:R-:W-:Y:S01]  /*76e0*/  HMMA.16816.F32 R92, R20.reuse, R120, R92 ;  /* 0x00000078145c723c */ /* 0x042fe2000000185c */
[----:B----4-:R-:W1:Y:S06]  /*76f0*/  LDSM.16.MT88.4 R116, [R220+0x1900] ;  /* 0x00190000dc74783b */ /* 0x010e6c0000004200 */
[--C-:B------:R-:W-:Y:S01]  /*7700*/  FFMA.FTZ R120, R36, c[0x0][0x2d0], -R243.reuse ;  /* 0x0000b40024787a23 */ /* 0x100fe200000108f3 */
[C---:B------:R-:W-:Y:S01]  /*7710*/  HMMA.16816.F32 R96, R20.reuse, R122, R96 ;  /* 0x0000007a1460723c */ /* 0x040fe20000001860 */
[----:B------:R-:W-:Y:S03]  /*7720*/  MUFU.EX2 R62, R62 ;  /* 0x0000003e003e7308 */ /* 0x000fe60000000800 */
[--C-:B------:R-:W-:Y:S03]  /*7730*/  FFMA.FTZ R121, R37, c[0x0][0x2d0], -R243.reuse ;  /* 0x0000b40025797a23 */ /* 0x100fe600000108f3 */
[--C-:B------:R-:W-:Y:S01]  /*7740*/  FFMA.FTZ R122, R40, c[0x0][0x2d0], -R243.reuse ;  /* 0x0000b400287a7a23 */ /* 0x100fe200000108f3 */
[C---:B------:R-:W-:Y:S03]  /*7750*/  HMMA.16816.F32 R100, R20.reuse, R128, R100 ;  /* 0x000000801464723c */ /* 0x040fe60000001864 */
[----:B------:R-:W-:Y:S01]  /*7760*/  MUFU.EX2 R120, R120 ;  /* 0x0000007800787308 */ /* 0x000fe20000000800 */
[--C-:B------:R-:W-:Y:S02]  /*7770*/  FFMA.FTZ R123, R41, c[0x0][0x2d0], -R243.reuse ;  /* 0x0000b400297b7a23 */ /* 0x100fe400000108f3 */
[----:B------:R-:W-:Y:S02]  /*7780*/  FFMA.FTZ R243, R65, c[0x0][0x2d0], -R243 ;  /* 0x0000b40041f37a23 */ /* 0x000fe400000108f3 */
[C---:B------:R-:W-:Y:S04]  /*7790*/  HMMA.16816.F32 R104, R20.reuse, R130, R104 ;  /* 0x000000821468723c */ /* 0x040fe80000001868 */
[--C-:B------:R-:W-:Y:S01]  /*77a0*/  FFMA.FTZ R65, R66, c[0x0][0x2d0], -R194.reuse ;  /* 0x0000b40042417a23 */ /* 0x100fe200000108c2 */
[----:B------:R-:W4:Y:S03]  /*77b0*/  MUFU.EX2 R121, R121 ;  /* 0x0000007900797308 */ /* 0x000f260000000800 */
[C---:B------:R-:W-:Y:S07]  /*77c0*/  HMMA.16816.F32 R12, R20.reuse, R136, R12 ;  /* 0x00000088140c723c */ /* 0x040fee000000180c */
[--C-:B------:R-:W-:Y:S01]  /*77d0*/  FFMA.FTZ R136, R38, c[0x0][0x2d0], -R194.reuse ;  /* 0x0000b40026887a23 */ /* 0x100fe200000108c2 */
[C---:B------:R-:W-:Y:S01]  /*77e0*/  HMMA.16816.F32 R108, R20.reuse, R138, R108 ;  /* 0x0000008a146c723c */ /* 0x040fe2000000186c */
[----:B------:R-:W-:Y:S03]  /*77f0*/  MUFU.EX2 R122, R122 ;  /* 0x0000007a007a7308 */ /* 0x000fe60000000800 */
[--C-:B------:R-:W-:Y:S02]  /*7800*/  FFMA.FTZ R137, R39, c[0x0][0x2d0], -R194.reuse ;  /* 0x0000b40027897a23 */ /* 0x100fe400000108c2 */
[----:B------:R-:W-:Y:S01]  /*7810*/  LDSM.16.MT88.4 R36, [R220+0x2100] ;  /* 0x00210000dc24783b */ /* 0x000fe20000004200 */
[--C-:B------:R-:W-:Y:S01]  /*7820*/  FFMA.FTZ R138, R42, c[0x0][0x2d0], -R194.reuse ;  /* 0x0000b4002a8a7a23 */ /* 0x100fe200000108c2 */
[C---:B------:R-:W-:Y:S03]  /*7830*/  HMMA.16816.F32 R16, R20.reuse, R144, R16 ;  /* 0x000000901410723c */ /* 0x040fe60000001810 */
[----:B------:R1:W-:Y:S01]  /*7840*/  MUFU.EX2 R145, R46 ;  /* 0x0000002e00917308 */ /* 0x0003e20000000800 */
[--C-:B------:R-:W-:Y:S02]  /*7850*/  FFMA.FTZ R139, R43, c[0x0][0x2d0], -R194.reuse ;  /* 0x0000b4002b8b7a23 */ /* 0x100fe400000108c2 */
[----:B------:R-:W-:Y:S01]  /*7860*/  LDSM.16.MT88.4 R40, [R222+0x6100] ;  /* 0x00610000de28783b */ /* 0x000fe20000004200 */
[----:B------:R-:W-:Y:S01]  /*7870*/  FFMA.FTZ R194, R67, c[0x0][0x2d0], -R194 ;  /* 0x0000b40043c27a23 */ /* 0x000fe200000108c2 */
[----:B------:R-:W-:Y:S05]  /*7880*/  HMMA.16816.F32 R112, R20, R146, R112 ;  /* 0x000000921470723c */ /* 0x000fea0000001870 */
[----:B------:R-:W-:Y:S02]  /*7890*/  MUFU.EX2 R146, R48 ;  /* 0x0000003000927308 */ /* 0x000fe40000000800 */
[----:B------:R-:W-:Y:S02]  /*78a0*/  F2FP.PACK_AB R20, R158, R153 ;  /* 0x000000999e14723e */ /* 0x000fe400000000ff */
[----:B------:R-:W-:Y:S03]  /*78b0*/  F2FP.PACK_AB R22, R155, R154 ;  /* 0x0000009a9b16723e */ /* 0x000fe600000000ff */
[----:B------:R-:W-:Y:S02]  /*78c0*/  F2FP.PACK_AB R21, R162, R157 ;  /* 0x0000009da215723e */ /* 0x000fe400000000ff */
[----:B-----5:R-:W-:Y:S01]  /*78d0*/  F2FP.PACK_AB R23, R166, R159 ;  /* 0x0000009fa617723e */ /* 0x020fe200000000ff */
[----:B------:R5:W-:Y:S01]  /*78e0*/  MUFU.EX2 R147, R50 ;  /* 0x0000003200937308 */ /* 0x000be20000000800 */
[----:B-1----:R-:W-:Y:S05]  /*78f0*/  LDSM.16.MT88.4 R44, [R222+0x2900] ;  /* 0x00290000de2c783b */ /* 0x002fea0000004200 */
[C---:B---3--:R-:W-:Y:S04]  /*7900*/  HMMA.16816.F32 R4, R20.reuse, R24, R4 ;  /* 0x000000181404723c */ /* 0x048fe80000001804 */
[----:B------:R-:W1:Y:S04]  /*7910*/  MUFU.EX2 R123, R123 ;  /* 0x0000007b007b7308 */ /* 0x000e680000000800 */
[C---:B------:R-:W-:Y:S01]  /*7920*/  HMMA.16816.F32 R8, R20.reuse, R26, R8 ;  /* 0x0000001a1408723c */ /* 0x040fe20000001808 */
[----:B------:R-:W3:Y:S05]  /*7930*/  LDSM.16.MT88.4 R24, [R224+0x5900] ;  /* 0x00590000e018783b */ /* 0x000eea0000004200 */
[----:B------:R-:W-:Y:S02]  /*7940*/  MUFU.EX2 R136, R136 ;  /* 0x0000008800887308 */ /* 0x000fe40000000800 */
[C---:B------:R-:W-:Y:S01]  /*7950*/  HMMA.16816.F32 R68, R20.reuse, R28, R68 ;  /* 0x0000001c1444723c */ /* 0x040fe20000001844 */
[----:B-----5:R-:W-:Y:S07]  /*7960*/  LDSM.16.MT88.4 R48, [R220+0x7100] ;  /* 0x00710000dc30783b */ /* 0x020fee0000004200 */
[C---:B------:R-:W-:Y:S01]  /*7970*/  HMMA.16816.F32 R72, R20.reuse, R30, R72 ;  /* 0x0000001e1448723c */ /* 0x040fe20000001848 */
[----:B------:R-:W5:Y:S01]  /*7980*/  MUFU.EX2 R137, R137 ;  /* 0x0000008900897308 */ /* 0x000f620000000800 */
[----:B------:R-:W1:Y:S06]  /*7990*/  LDSM.16.MT88.4 R28, [R222+0x5900] ;  /* 0x00590000de1c783b */ /* 0x000e6c0000004200 */
[C---:B--2---:R-:W-:Y:S03]  /*79a0*/  HMMA.16816.F32 R76, R20.reuse, R32, R76 ;  /* 0x00000020144c723c */ /* 0x044fe6000000184c */
[----:B------:R-:W-:Y:S05]  /*79b0*/  MUFU.EX2 R138, R138 ;  /* 0x0000008a008a7308 */ /* 0x000fea0000000800 */
[C---:B------:R-:W-:Y:S01]  /*79c0*/  HMMA.16816.F32 R80, R20.reuse, R34, R80 ;  /* 0x000000221450723c */ /* 0x040fe20000001850 */
[----:B------:R-:W2:Y:S04]  /*79d0*/  LDSM.16.MT88.4 R32, [R221+0x5900] ;  /* 0x00590000dd20783b */ /* 0x000ea80000004200 */
[----:B------:R-:W1:Y:S03]  /*79e0*/  MUFU.EX2 R139, R139 ;  /* 0x0000008b008b7308 */ /* 0x000e660000000800 */
[C---:B------:R-:W-:Y:S07]  /*79f0*/  HMMA.16816.F32 R84, R20.reuse, R116, R84 ;  /* 0x000000741454723c */ /* 0x040fee0000001854 */
[----:B------:R-:W1:Y:S01]  /*7a00*/  MUFU.EX2 R243, R243 ;  /* 0x000000f300f37308 */ /* 0x000e620000000800 */
[C---:B------:R-:W-:Y:S01]  /*7a10*/  HMMA.16816.F32 R88, R20.reuse, R118, R88 ;  /* 0x000000761458723c */ /* 0x040fe20000001858 */
[----:B------:R-:W4:Y:S07]  /*7a20*/  LDSM.16.MT88.4 R116, [R220+0x5900] ;  /* 0x00590000dc74783b */ /* 0x000f2e0000004200 */
[C---:B---3--:R-:W-:Y:S01]  /*7a30*/  HMMA.16816.F32 R92, R20.reuse, R24, R92 ;  /* 0x00000018145c723c */ /* 0x048fe2000000185c */
[----:B------:R-:W3:Y:S07]  /*7a40*/  MUFU.EX2 R63, R63 ;  /* 0x0000003f003f7308 */ /* 0x000eee0000000800 */
[C---:B------:R-:W-:Y:S01]  /*7a50*/  HMMA.16816.F32 R96, R20.reuse, R26, R96 ;  /* 0x0000001a1460723c */ /* 0x040fe20000001860 */
[----:B------:R-:W3:Y:S02]  /*7a60*/  LDSM.16.MT88.4 R24, [R224+0x2100] ;  /* 0x00210000e018783b */ /* 0x000ee40000004200 */
[----:B------:R-:W-:Y:S05]  /*7a70*/  MUFU.EX2 R65, R65 ;  /* 0x0000004100417308 */ /* 0x000fea0000000800 */
[C---:B-1----:R-:W-:Y:S05]  /*7a80*/  HMMA.16816.F32 R100, R20.reuse, R28, R100 ;  /* 0x0000001c1464723c */ /* 0x042fea0000001864 */
[----:B------:R-:W1:Y:S03]  /*7a90*/  MUFU.EX2 R194, R194 ;  /* 0x000000c200c27308 */ /* 0x000e660000000800 */
[C---:B------:R-:W-:Y:S01]  /*7aa0*/  HMMA.16816.F32 R104, R20.reuse, R30, R104 ;  /* 0x0000001e1468723c */ /* 0x040fe20000001868 */
[----:B------:R-:W1:Y:S07]  /*7ab0*/  LDSM.16.MT88.4 R28, [R222+0x2100] ;  /* 0x00210000de1c783b */ /* 0x000e6e0000004200 */
[C---:B--2---:R-:W-:Y:S08]  /*7ac0*/  HMMA.16816.F32 R12, R20.reuse, R32, R12 ;  /* 0x00000020140c723c */ /* 0x044ff0000000180c */
[C---:B------:R-:W-:Y:S01]  /*7ad0*/  HMMA.16816.F32 R108, R20.reuse, R34, R108 ;  /* 0x00000022146c723c */ /* 0x040fe2000000186c */
[----:B------:R-:W2:Y:S07]  /*7ae0*/  LDSM.16.MT88.4 R32, [R221+0x2100] ;  /* 0x00210000dd20783b */ /* 0x000eae0000004200 */
[C---:B----4-:R-:W-:Y:S08]  /*7af0*/  HMMA.16816.F32 R16, R20.reuse, R116, R16 ;  /* 0x000000741410723c */ /* 0x050ff00000001810 */
[----:B------:R-:W-:Y:S01]  /*7b00*/  HMMA.16816.F32 R112, R20, R118, R112 ;  /* 0x000000761470723c */ /* 0x000fe20000001870 */
[----:B------:R-:W-:Y:S06]  /*7b10*/  LDSM.16.MT88.4 R116, [R221+0x6100] ;  /* 0x00610000dd74783b */ /* 0x000fec0000004200 */
[----:B------:R-:W-:Y:S02]  /*7b20*/  F2FP.PACK_AB R20, R121, R120 ;  /* 0x000000787914723e */ /* 0x000fe400000000ff */
[----:B------:R-:W-:Y:S03]  /*7b30*/  F2FP.PACK_AB R22, R123, R122 ;  /* 0x0000007a7b16723e */ /* 0x000fe600000000ff */
[----:B-----5:R-:W-:Y:S02]  /*7b40*/  F2FP.PACK_AB R21, R137, R136 ;  /* 0x000000888915723e */ /* 0x020fe400000000ff */
[----:B------:R-:W-:Y:S07]  /*7b50*/  F2FP.PACK_AB R23, R139, R138 ;  /* 0x0000008a8b17723e */ /* 0x000fee00000000ff */
[C---:B---3--:R-:W-:Y:S08]  /*7b60*/  HMMA.16816.F32 R4, R20.reuse, R24, R4 ;  /* 0x000000181404723c */ /* 0x048ff00000001804 */
        /* <DEDUP_REMOVED lines=8> */
[C---:B------:R-:W-:Y:S08]  /*7bf0*/  HMMA.16816.F32 R84, R20.reuse, R36, R84 ;  /* 0x000000241454723c */ /* 0x040ff00000001854 */
[C---:B------:R-:W-:Y:S01]  /*7c00*/  HMMA.16816.F32 R88, R20.reuse, R38, R88 ;  /* 0x000000261458723c */ /* 0x040fe20000001858 */
[----:B------:R-:W4:Y:S07]  /*7c10*/  LDSM.16.MT88.4 R36, [R221+0x2900] ;  /* 0x00290000dd24783b */ /* 0x000f2e0000004200 */
[C---:B---3--:R-:W-:Y:S08]  /*7c20*/  HMMA.16816.F32 R92, R20.reuse, R24, R92 ;  /* 0x00000018145c723c */ /* 0x048ff0000000185c */
[C---:B------:R-:W-:Y:S01]  /*7c30*/  HMMA.16816.F32 R96, R20.reuse, R26, R96 ;  /* 0x0000001a1460723c */ /* 0x040fe20000001860 */
[----:B------:R-:W3:Y:S07]  /*7c40*/  LDSM.16.MT88.4 R24, [R220+0x2900] ;  /* 0x00290000dc18783b */ /* 0x000eee0000004200 */
[C---:B------:R-:W-:Y:S08]  /*7c50*/  HMMA.16816.F32 R100, R20.reuse, R40, R100 ;  /* 0x000000281464723c */ /* 0x040ff00000001864 */
[C---:B------:R-:W-:Y:S01]  /*7c60*/  HMMA.16816.F32 R104, R20.reuse, R42, R104 ;  /* 0x0000002a1468723c */ /* 0x040fe20000001868 */
[----:B------:R-:W-:Y:S07]  /*7c70*/  LDSM.16.MT88.4 R40, [R222+0x7100] ;  /* 0x00710000de28783b */ /* 0x000fee0000004200 */
[C---:B------:R-:W-:Y:S08]  /*7c80*/  HMMA.16816.F32 R12, R20.reuse, R116, R12 ;  /* 0x00000074140c723c */ /* 0x040ff0000000180c */
[C---:B------:R-:W-:Y:S08]  /*7c90*/  HMMA.16816.F32 R108, R20.reuse, R118, R108 ;  /* 0x00000076146c723c */ /* 0x040ff0000000186c */
[C---:B-1----:R-:W-:Y:S08]  /*7ca0*/  HMMA.16816.F32 R16, R20.reuse, R28, R16 ;  /* 0x0000001c1410723c */ /* 0x042ff00000001810 */
[----:B------:R-:W-:Y:S01]  /*7cb0*/  HMMA.16816.F32 R112, R20, R30, R112 ;  /* 0x0000001e1470723c */ /* 0x000fe20000001870 */
[----:B------:R-:W1:Y:S06]  /*7cc0*/  LDSM.16.MT88.4 R28, [R224+0x6900] ;  /* 0x00690000e01c783b */ /* 0x000e6c0000004200 */
[----:B------:R-:W-:Y:S02]  /*7cd0*/  F2FP.PACK_AB R20, R163, R161 ;  /* 0x000000a1a314723e */ /* 0x000fe400000000ff */
[----:B------:R-:W-:Y:S03]  /*7ce0*/  F2FP.PACK_AB R22, R167, R165 ;  /* 0x000000a5a716723e */ /* 0x000fe600000000ff */
[----:B------:R-:W-:Y:S02]  /*7cf0*/  F2FP.PACK_AB R21, R146, R145 ;  /* 0x000000919215723e */ /* 0x000fe400000000ff */
[----:B------:R-:W-:Y:S07]  /*7d00*/  F2FP.PACK_AB R23, R148, R147 ;  /* 0x000000939417723e */ /* 0x000fee00000000ff */
[C---:B--2---:R-:W-:Y:S08]  /*7d10*/  HMMA.16816.F32 R4, R20.reuse, R32, R4 ;  /* 0x000000201404723c */ /* 0x044ff00000001804 */
[C---:B------:R-:W-:Y:S01]  /*7d20*/  HMMA.16816.F32 R8, R20.reuse, R34, R8 ;  /* 0x000000221408723c */ /* 0x040fe20000001808 */
[----:B------:R-:W2:Y:S07]  /*7d30*/  LDSM.16.MT88.4 R32, [R222+0x6900] ;  /* 0x00690000de20783b */ /* 0x000eae0000004200 */
[C---:B------:R-:W-:Y:S08]  /*7d40*/  HMMA.16816.F32 R68, R20.reuse, R44, R68 ;  /* 0x0000002c1444723c */ /* 0x040ff00000001844 */
[C---:B------:R-:W-:Y:S01]  /*7d50*/  HMMA.16816.F32 R72, R20.reuse, R46, R72 ;  /* 0x0000002e1448723c */ /* 0x040fe20000001848 */
[----:B------:R-:W-:Y:S07]  /*7d60*/  LDSM.16.MT88.4 R44, [R221+0x7100] ;  /* 0x00710000dd2c783b */ /* 0x000fee0000004200 */
[C---:B----4-:R-:W-:Y:S08]  /*7d70*/  HMMA.16816.F32 R76, R20.reuse, R36, R76 ;  /* 0x00000024144c723c */ /* 0x050ff0000000184c */
[C---:B------:R-:W-:Y:S01]  /*7d80*/  HMMA.16816.F32 R80, R20.reuse, R38, R80 ;  /* 0x000000261450723c */ /* 0x040fe20000001850 */
[----:B------:R-:W4:Y:S07]  /*7d90*/  LDSM.16.MT88.4 R36, [R221+0x6900] ;  /* 0x00690000dd24783b */ /* 0x000f2e0000004200 */
        /* <DEDUP_REMOVED lines=9> */
[C---:B----4-:R-:W-:Y:S08]  /*7e30*/  HMMA.16816.F32 R12, R20.reuse, R36, R12 ;  /* 0x00000024140c723c */ /* 0x050ff0000000180c */
[C---:B------:R-:W-:Y:S01]  /*7e40*/  HMMA.16816.F32 R108, R20.reuse, R38, R108 ;  /* 0x00000026146c723c */ /* 0x040fe2000000186c */
[----:B------:R-:W-:Y:S07]  /*7e50*/  LDSM.16.MT88.4 R36, [R220+0x3100] ;  /* 0x00310000dc24783b */ /* 0x000fee0000004200 */
[C---:B---3--:R-:W-:Y:S08]  /*7e60*/  HMMA.16816.F32 R16, R20.reuse, R24, R16 ;  /* 0x000000181410723c */ /* 0x048ff00000001810 */
[----:B------:R-:W-:Y:S01]  /*7e70*/  HMMA.16816.F32 R112, R20, R26, R112 ;  /* 0x0000001a1470723c */ /* 0x000fe20000001870 */
[----:B------:R-:W3:Y:S06]  /*7e80*/  LDSM.16.MT88.4 R24, [R221+0x3100] ;  /* 0x00310000dd18783b */ /* 0x000eec0000004200 */
[----:B------:R-:W-:Y:S02]  /*7e90*/  F2FP.PACK_AB R20, R53, R52 ;  /* 0x000000343514723e */ /* 0x000fe400000000ff */
[----:B------:R-:W-:Y:S03]  /*7ea0*/  F2FP.PACK_AB R22, R57, R56 ;  /* 0x000000383916723e */ /* 0x000fe600000000ff */
[----:B------:R-:W-:Y:S02]  /*7eb0*/  F2FP.PACK_AB R21, R55, R54 ;  /* 0x000000363715723e */ /* 0x000fe400000000ff */
[----:B------:R-:W-:Y:S07]  /*7ec0*/  F2FP.PACK_AB R23, R59, R58 ;  /* 0x0000003a3b17723e */ /* 0x000fee00000000ff */
[C---:B-1----:R-:W-:Y:S08]  /*7ed0*/  HMMA.16816.F32 R4, R20.reuse, R28, R4 ;  /* 0x0000001c1404723c */ /* 0x042ff00000001804 */
[C---:B------:R-:W-:Y:S01]  /*7ee0*/  HMMA.16816.F32 R8, R20.reuse, R30, R8 ;  /* 0x0000001e1408723c */ /* 0x040fe20000001808 */
[----:B------:R-:W1:Y:S07]  /*7ef0*/  LDSM.16.MT88.4 R28, [R224+0x7100] ;  /* 0x00710000e01c783b */ /* 0x000e6e0000004200 */
[C---:B--2---:R-:W-:Y:S08]  /*7f00*/  HMMA.16816.F32 R68, R20.reuse, R32, R68 ;  /* 0x000000201444723c */ /* 0x044ff00000001844 */
[C---:B------:R-:W-:Y:S01]  /*7f10*/  HMMA.16816.F32 R72, R20.reuse, R34, R72 ;  /* 0x000000221448723c */ /* 0x040fe20000001848 */
[----:B------:R-:W-:Y:S07]  /*7f20*/  LDSM.16.MT88.4 R32, [R220+0x3900] ;  /* 0x00390000dc20783b */ /* 0x000fee0000004200 */
[C---:B---3--:R-:W-:Y:S08]  /*7f30*/  HMMA.16816.F32 R76, R20.reuse, R24, R76 ;  /* 0x00000018144c723c */ /* 0x048ff0000000184c */
[C---:B------:R-:W-:Y:S01]  /*7f40*/  HMMA.16816.F32 R80, R20.reuse, R26, R80 ;  /* 0x0000001a1450723c */ /* 0x040fe20000001850 */
[----:B------:R-:W2:Y:S07]  /*7f50*/  LDSM.16.MT88.4 R24, [R222+0x3900] ;  /* 0x00390000de18783b */ /* 0x000eae0000004200 */
[C---:B------:R-:W-:Y:S07]  /*7f60*/  HMMA.16816.F32 R84, R20.reuse, R36, R84 ;  /* 0x000000241454723c */ /* 0x040fee0000001854 */
[----:B------:R-:W-:Y:S01]  /*7f70*/  FADD.FTZ R37, R175, R174 ;  /* 0x000000aeaf257221 */ /* 0x000fe20000010000 */
[C---:B------:R-:W-:Y:S04]  /*7f80*/  HMMA.16816.F32 R88, R20.reuse, R38, R88 ;  /* 0x000000261458723c */ /* 0x040fe80000001858 */
[----:B------:R-:W-:Y:S04]  /*7f90*/  FADD.FTZ R37, R192, R37 ;  /* 0x00000025c0257221 */ /* 0x000fe80000010000 */
[C---:B-1----:R-:W-:Y:S04]  /*7fa0*/  HMMA.16816.F32 R92, R20.reuse, R28, R92 ;  /* 0x0000001c145c723c */ /* 0x042fe8000000185c */
[----:B------:R-:W-:Y:S02]  /*7fb0*/  FADD.FTZ R244, R244, R37 ;  /* 0x00000025f4f47221 */ /* 0x000fe40000010000 */
[----:B------:R-:W-:Y:S02]  /*7fc0*/  FADD.FTZ R37, R195, R240 ;  /* 0x000000f0c3257221 */ /* 0x000fe40000010000 */
[C---:B------:R-:W-:Y:S01]  /*7fd0*/  HMMA.16816.F32 R96, R20.reuse, R30, R96 ;  /* 0x0000001e1460723c */ /* 0x040fe20000001860 */
[----:B------:R-:W1:Y:S03]  /*7fe0*/  LDSM.16.MT88.4 R28, [R221+0x3900] ;  /* 0x00390000dd1c783b */ /* 0x000e660000004200 */
[----:B------:R-:W-:Y:S02]  /*7ff0*/  FADD.FTZ R245, R245, R244 ;  /* 0x000000f4f5f57221 */ /* 0x000fe40000010000 */
[----:B------:R-:W-:Y:S02]  /*8000*/  FADD.FTZ R37, R242, R37 ;  /* 0x00000025f2257221 */ /* 0x000fe40000010000 */
[C---:B------:R-:W-:Y:S04]  /*8010*/  HMMA.16816.F32 R100, R20.reuse, R40, R100 ;  /* 0x000000281464723c */ /* 0x040fe80000001864 */
        /* <DEDUP_REMOVED lines=14> */
[----:B------:R-:W-:Y:S04]  /*8100*/  HMMA.16816.F32 R112, R20, R50, R112 ;  /* 0x000000321470723c */ /* 0x000fe80000001870 */
[----:B------:R-:W-:Y:S02]  /*8110*/  FADD.FTZ R2, R151, R2 ;  /* 0x0000000297027221 */ /* 0x000fe40000010000 */
[----:B------:R-:W-:Y:S01]  /*8120*/  FADD.FTZ R37, R158, R37 ;  /* 0x000000259e257221 */ /* 0x000fe20000010000 */
[----:B------:R-:W-:Y:S01]  /*8130*/  F2FP.PACK_AB R20, R61, R60 ;  /* 0x0000003c3d14723e */ /* 0x000fe200000000ff */
[----:B------:R-:W-:Y:S01]  /*8140*/  FADD.FTZ R39, R157, R2 ;  /* 0x000000029d277221 */ /* 0x000fe20000010000 */
[----:B------:R-:W-:Y:S03]  /*8150*/  F2FP.PACK_AB R22, R243, R64 ;  /* 0x00000040f316723e */ /* 0x000fe600000000ff */
[----:B------:R-:W-:Y:S01]  /*8160*/  F2FP.PACK_AB R21, R63, R62 ;  /* 0x0000003e3f15723e */ /* 0x000fe200000000ff */
[----:B------:R-:W-:Y:S01]  /*8170*/  FADD.FTZ R0, R162, R39 ;  /* 0x00000027a2007221 */ /* 0x000fe20000010000 */
[----:B------:R-:W-:Y:S01]  /*8180*/  F2FP.PACK_AB R23, R194, R65 ;  /* 0x00000041c217723e */ /* 0x000fe200000000ff */
[----:B------:R-:W-:Y:S02]  /*8190*/  FADD.FTZ R2, R154, R37 ;  /* 0x000000259a027221 */ /* 0x000fe40000010000 */
[----:B------:R-:W-:Y:S02]  /*81a0*/  FADD.FTZ R39, R159, R0 ;  /* 0x000000009f277221 */ /* 0x000fe40000010000 */
[----:B------:R-:W-:Y:S02]  /*81b0*/  FADD.FTZ R37, R155, R2 ;  /* 0x000000029b257221 */ /* 0x000fe40000010000 */
[C---:B------:R-:W-:Y:S03]  /*81c0*/  HMMA.16816.F32 R128, R20.reuse, R124, R4 ;  /* 0x0000007c1480723c */ /* 0x040fe60000001804 */
[----:B------:R-:W-:Y:S02]  /*81d0*/  FADD.FTZ R39, R166, R39 ;  /* 0x00000027a6277221 */ /* 0x000fe40000010000 */
[----:B------:R-:W-:Y:S02]  /*81e0*/  FADD.FTZ R120, R120, R37 ;  /* 0x0000002578787221 */ /* 0x000fe40000010000 */
[----:B------:R-:W-:Y:S01]  /*81f0*/  FADD.FTZ R136, R136, R39 ;  /* 0x0000002788887221 */ /* 0x000fe20000010000 */
[C---:B------:R-:W-:Y:S04]  /*8200*/  HMMA.16816.F32 R124, R20.reuse, R126, R8 ;  /* 0x0000007e147c723c */ /* 0x040fe80000001808 */
[----:B------:R-:W-:Y:S02]  /*8210*/  FADD.FTZ R121, R121, R120 ;  /* 0x0000007879797221 */ /* 0x000fe40000010000 */
[----:B------:R-:W-:Y:S02]  /*8220*/  FADD.FTZ R137, R137, R136 ;  /* 0x0000008889897221 */ /* 0x000fe40000010000 */
[C---:B--2---:R-:W-:Y:S04]  /*8230*/  HMMA.16816.F32 R68, R20.reuse, R24, R68 ;  /* 0x000000181444723c */ /* 0x044fe80000001844 */
[----:B------:R-:W-:Y:S02]  /*8240*/  FADD.FTZ R0, R122, R121 ;  /* 0x000000797a007221 */ /* 0x000fe40000010000 */
[----:B------:R-:W-:Y:S02]  /*8250*/  FADD.FTZ R2, R138, R137 ;  /* 0x000000898a027221 */ /* 0x000fe40000010000 */
[C---:B------:R-:W-:Y:S01]  /*8260*/  HMMA.16816.F32 R72, R20.reuse, R26, R72 ;  /* 0x0000001a1448723c */ /* 0x040fe20000001848 */
[----:B------:R-:W2:Y:S03]  /*8270*/  LDSM.16.MT88.4 R24, [R224+0x7900] ;  /* 0x00790000e018783b */ /* 0x000ea60000004200 */
[----:B------:R-:W-:Y:S02]  /*8280*/  FADD.FTZ R0, R123, R0 ;  /* 0x000000007b007221 */ /* 0x000fe40000010000 */
[----:B------:R-:W-:Y:S02]  /*8290*/  FADD.FTZ R2, R139, R2 ;  /* 0x000000028b027221 */ /* 0x000fe40000010000 */
[C---:B-1----:R-:W-:Y:S04]  /*82a0*/  HMMA.16816.F32 R76, R20.reuse, R28, R76 ;  /* 0x0000001c144c723c */ /* 0x042fe8000000184c */
[----:B------:R-:W-:Y:S04]  /*82b0*/  FADD.FTZ R0, R161, R0 ;  /* 0x00000000a1007221 */ /* 0x000fe80000010000 */
[C---:B------:R-:W-:Y:S01]  /*82c0*/  HMMA.16816.F32 R80, R20.reuse, R30, R80 ;  /* 0x0000001e1450723c */ /* 0x040fe20000001850 */
[----:B------:R-:W1:Y:S03]  /*82d0*/  LDSM.16.MT88.4 R28, [R222+0x7900] ;  /* 0x00790000de1c783b */ /* 0x000e660000004200 */
[----:B------:R-:W-:Y:S04]  /*82e0*/  FADD.FTZ R0, R163, R0 ;  /* 0x00000000a3007221 */ /* 0x000fe80000010000 */
[C---:B------:R-:W-:Y:S04]  /*82f0*/  HMMA.16816.F32 R84, R20.reuse, R32, R84 ;  /* 0x000000201454723c */ /* 0x040fe80000001854 */
[----:B------:R-:W-:Y:S04]  /*8300*/  FADD.FTZ R0, R165, R0 ;  /* 0x00000000a5007221 */ /* 0x000fe80000010000 */
[C---:B------:R-:W-:Y:S01]  /*8310*/  HMMA.16816.F32 R88, R20.reuse, R34, R88 ;  /* 0x000000221458723c */ /* 0x040fe20000001858 */
[----:B------:R-:W3:Y:S07]  /*8320*/  LDSM.16.MT88.4 R32, [R221+0x7900] ;  /* 0x00790000dd20783b */ /* 0x000eee0000004200 */
[C---:B--2---:R-:W-:Y:S08]  /*8330*/  HMMA.16816.F32 R92, R20.reuse, R24, R92 ;  /* 0x00000018145c723c */ /* 0x044ff0000000185c */
[C---:B------:R-:W-:Y:S01]  /*8340*/  HMMA.16816.F32 R96, R20.reuse, R26, R96 ;  /* 0x0000001a1460723c */ /* 0x040fe20000001860 */
[----:B------:R-:W2:Y:S07]  /*8350*/  LDSM.16.MT88.4 R24, [R220+0x7900] ;  /* 0x00790000dc18783b */ /* 0x000eae0000004200 */
[C---:B-1----:R-:W-:Y:S07]  /*8360*/  HMMA.16816.F32 R100, R20.reuse, R28, R100 ;  /* 0x0000001c1464723c */ /* 0x042fee0000001864 */
[----:B------:R-:W-:Y:S01]  /*8370*/  FADD.FTZ R29, R145, R2 ;  /* 0x00000002911d7221 */ /* 0x000fe20000010000 */
[C---:B------:R-:W-:Y:S04]  /*8380*/  HMMA.16816.F32 R104, R20.reuse, R30, R104 ;  /* 0x0000001e1468723c */ /* 0x040fe80000001868 */
[----:B------:R-:W-:Y:S04]  /*8390*/  FADD.FTZ R2, R146, R29 ;  /* 0x0000001d92027221 */ /* 0x000fe80000010000 */
[C---:B---3--:R-:W-:Y:S07]  /*83a0*/  HMMA.16816.F32 R120, R20.reuse, R32, R12 ;  /* 0x000000201478723c */ /* 0x048fee000000180c */
[----:B------:R-:W-:Y:S01]  /*83b0*/  FADD.FTZ R15, R147, R2 ;  /* 0x00000002930f7221 */ /* 0x000fe20000010000 */
[C---:B------:R-:W-:Y:S04]  /*83c0*/  HMMA.16816.F32 R108, R20.reuse, R34, R108 ;  /* 0x00000022146c723c */ /* 0x040fe8000000186c */
[----:B------:R-:W-:Y:S01]  /*83d0*/  FADD.FTZ R13, R167, R0 ;  /* 0x00000000a70d7221 */ /* 0x000fe20000010000 */
[----:B------:R-:W-:Y:S01]  /*83e0*/  MOV R0, R3 ;  /* 0x0000000300007202 */ /* 0x000fe20000000f00 */
[----:B------:R-:W-:Y:S02]  /*83f0*/  FADD.FTZ R15, R148, R15 ;  /* 0x0000000f940f7221 */ /* 0x000fe40000010000 */
[----:B------:R-:W-:Y:S01]  /*8400*/  FADD.FTZ R52, R52, R13 ;  /* 0x0000000d34347221 */ /* 0x000fe20000010000 */
[C---:B--2---:R-:W-:Y:S03]  /*8410*/  HMMA.16816.F32 R116, R20.reuse, R24, R16 ;  /* 0x000000181474723c */ /* 0x044fe60000001810 */
[----:B------:R-:W-:Y:S02]  /*8420*/  FADD.FTZ R54, R54, R15 ;  /* 0x0000000f36367221 */ /* 0x000fe40000010000 */
[----:B------:R-:W-:Y:S02]  /*8430*/  FADD.FTZ R53, R53, R52 ;  /* 0x0000003435357221 */ /* 0x000fe40000010000 */
[----:B------:R-:W-:Y:S01]  /*8440*/  FADD.FTZ R55, R55, R54 ;  /* 0x0000003637377221 */ /* 0x000fe20000010000 */
[----:B------:R-:W-:Y:S04]  /*8450*/  HMMA.16816.F32 R112, R20, R26, R112 ;  /* 0x0000001a1470723c */ /* 0x000fe80000001870 */
[----:B------:R-:W-:Y:S02]  /*8460*/  FADD.FTZ R56, R56, R53 ;  /* 0x0000003538387221 */ /* 0x000fe40000010000 */
[----:B------:R-:W-:Y:S02]  /*8470*/  FADD.FTZ R58, R58, R55 ;  /* 0x000000373a3a7221 */ /* 0x000fe40000010000 */
[----:B------:R-:W-:Y:S04]  /*8480*/  FADD.FTZ R57, R57, R56 ;  /* 0x0000003839397221 */ /* 0x000fe80000010000 */
[----:B------:R-:W-:Y:S02]  /*8490*/  FADD.FTZ R59, R59, R58 ;  /* 0x0000003a3b3b7221 */ /* 0x000fe40000010000 */
[----:B------:R-:W-:Y:S02]  /*84a0*/  FADD.FTZ R60, R60, R57 ;  /* 0x000000393c3c7221 */ /* 0x000fe40000010000 */
[----:B------:R-:W-:Y:S02]  /*84b0*/  FADD.FTZ R62, R62, R59 ;  /* 0x0000003b3e3e7221 */ /* 0x000fe40000010000 */
[----:B------:R-:W-:Y:S02]  /*84c0*/  FADD.FTZ R61, R61, R60 ;  /* 0x0000003c3d3d7221 */ /* 0x000fe40000010000 */
[----:B------:R-:W-:Y:S02]  /*84d0*/  FADD.FTZ R62, R63, R62 ;  /* 0x0000003e3f3e7221 */ /* 0x000fe40000010000 */
[----:B------:R-:W-:Y:S02]  /*84e0*/  FADD.FTZ R64, R64, R61 ;  /* 0x0000003d40407221 */ /* 0x000fe40000010000 */
[----:B------:R-:W-:Y:S02]  /*84f0*/  FADD.FTZ R65, R65, R62 ;  /* 0x0000003e41417221 */ /* 0x000fe40000010000 */
[----:B------:R-:W-:Y:S02]  /*8500*/  FADD.FTZ R241, R243, R64 ;  /* 0x00000040f3f17221 */ /* 0x000fe40000010000 */
[----:B------:R-:W-:Y:S01]  /*8510*/  FADD.FTZ R239, R194, R65 ;  /* 0x00000041c2ef7221 */ /* 0x000fe20000010000 */
[----:B------:R-:W-:-:S05]  /*8520*/  @P1 BRA `(.L_x_6) ;  /* 0xffffcba000001947 */ /* 0x000fca000383ffff */
.L_x_5:
[----:B------:R-:W1:Y:S01]  /*8530*/  SHFL.BFLY PT, R2, R241, 0x2, 0x1f ;  /* 0x0c401f00f1027f89 */ /* 0x000e6200000e0000 */
[----:B------:R-:W-:-:S02]  /*8540*/  MOV R7, RZ ;  /* 0x000000ff00077202 */ /* 0x000fc40000000f00 */
[----:B------:R-:W-:Y:S01]  /*8550*/  PLOP3.LUT P2, PT, PT, PT, PT, 0x8, 0x0 ;  /* 0x000000000000781c */ /* 0x000fe20003f4e170 */
[----:B------:R-:W2:Y:S01]  /*8560*/  SHFL.BFLY PT, R0, R239, 0x2, 0x1f ;  /* 0x0c401f00ef007f89 */ /* 0x000ea200000e0000 */
[----:B-1----:R-:W-:Y:S02]  /*8570*/  FADD.FTZ R9, R2, R241 ;  /* 0x000000f102097221 */ /* 0x002fe40000010000 */
[----:B--2---:R-:W-:-:S03]  /*8580*/  FADD.FTZ R5, R0, R239 ;  /* 0x000000ef00057221 */ /* 0x004fc60000010000 */
[----:B------:R-:W1:Y:S01]  /*8590*/  SHFL.BFLY PT, R6, R9, 0x1, 0x1f ;  /* 0x0c201f0009067f89 */ /* 0x000e6200000e0000 */
[----:B------:R-:W-:-:S03]  /*85a0*/  MOV R0, RZ ;  /* 0x000000ff00007202 */ /* 0x000fc60000000f00 */
[----:B------:R-:W2:Y:S01]  /*85b0*/  SHFL.BFLY PT, R2, R5, 0x1, 0x1f ;  /* 0x0c201f0005027f89 */ /* 0x000ea200000e0000 */
[----:B-1----:R-:W-:Y:S02]  /*85c0*/  FADD.FTZ R6, R9, R6 ;  /* 0x0000000609067221 */ /* 0x002fe40000010000 */
[----:B--2---:R-:W-:-:S03]  /*85d0*/  FADD.FTZ R2, R2, R5 ;  /* 0x0000000502027221 */ /* 0x004fc60000010000 */
[----:B------:R-:W-:Y:S02]  /*85e0*/  FSETP.NE.FTZ.AND P1, PT, R6, RZ, PT ;  /* 0x000000ff0600720b */ /* 0x000fe40003f35000 */
[----:B------:R-:W-:-:S11]  /*85f0*/  FSETP.NE.FTZ.AND P0, PT, R2, RZ, PT ;  /* 0x000000ff0200720b */ /* 0x000fd60003f15000 */
[----:B------:R-:W1:Y:S01]  /*8600*/  @P1 MUFU.RCP R7, R6 ;  /* 0x0000000600071308 */ /* 0x000e620000001000 */
[----:B------:R-:W-:Y:S02]  /*8610*/  @P1 MOV R10, 0x3f317218 ;  /* 0x3f317218000a1802 */ /* 0x000fe40000000f00 */
[----:B------:R-:W-:-:S05]  /*8620*/  @P0 MOV R11, 0x3f317218 ;  /* 0x3f317218000b0802 */ /* 0x000fca0000000f00 */
[----:B------:R-:W2:Y:S08]  /*8630*/  @P1 MUFU.LG2 R6, R6 ;  /* 0x0000000600061308 */ /* 0x000eb00000000c00 */
[----:B------:R-:W3:Y:S01]  /*8640*/  @P0 MUFU.LG2 R8, R2 ;  /* 0x0000000200080308 */ /* 0x000ee20000000c00 */
[C---:B-1----:R-:W-:Y:S02]  /*8650*/  FMUL.FTZ R128, R7.reuse, R128 ;  /* 0x0000008007807220 */ /* 0x042fe40000410000 */
[----:B------:R-:W-:-:S02]  /*8660*/  FMUL.FTZ R129, R7, R129 ;  /* 0x0000008107817220 */ /* 0x000fc40000410000 */
[C---:B------:R-:W-:Y:S02]  /*8670*/  FMUL.FTZ R4, R7.reuse, R124 ;  /* 0x0000007c07047220 */ /* 0x040fe40000410000 */
[C---:B------:R-:W-:Y:S01]  /*8680*/  FMUL.FTZ R5, R7.reuse, R125 ;  /* 0x0000007d07057220 */ /* 0x040fe20000410000 */
[----:B------:R1:W4:Y:S01]  /*8690*/  @P0 MUFU.RCP R0, R2 ;  /* 0x0000000200000308 */ /* 0x0003220000001000 */
[----:B--2---:R-:W-:Y:S02]  /*86a0*/  @P1 FMUL.FTZ R9, R6, 0.69314718246459960938 ;  /* 0x3f31721806091820 */ /* 0x004fe40000410000 */
[----:B------:R-:W-:Y:S02]  /*86b0*/  @P1 FMUL.FTZ R6, R10, c[0x0][0x2d0] ;  /* 0x0000b4000a061a20 */ /* 0x000fe40000410000 */
[C---:B------:R-:W-:Y:S02]  /*86c0*/  FMUL.FTZ R68, R7.reuse, R68 ;  /* 0x0000004407447220 */ /* 0x040fe40000410000 */
[----:B------:R-:W-:-:S02]  /*86d0*/  FMUL.FTZ R69, R7, R69 ;  /* 0x0000004507457220 */ /* 0x000fc40000410000 */
[----:B---3--:R-:W-:Y:S02]  /*86e0*/  @P0 FMUL.FTZ R10, R8, 0.69314718246459960938 ;  /* 0x3f317218080a0820 */ /* 0x008fe40000410000 */
[----:B------:R-:W-:Y:S02]  /*86f0*/  @P0 FMUL.FTZ R8, R11, c[0x0][0x2d0] ;  /* 0x0000b4000b080a20 */ /* 0x000fe40000410000 */
[C---:B------:R-:W-:Y:S02]  /*8700*/  FMUL.FTZ R72, R7.reuse, R72 ;  /* 0x0000004807487220 */ /* 0x040fe40000410000 */
[C---:B------:R-:W-:Y:S01]  /*8710*/  FMUL.FTZ R73, R7.reuse, R73 ;  /* 0x0000004907497220 */ /* 0x040fe20000410000 */
[----:B-1----:R-:W-:Y:S01]  /*8720*/  MOV R2, 0xff800000 ;  /* 0xff80000000027802 */ /* 0x002fe20000000f00 */
[C---:B------:R-:W-:Y:S02]  /*8730*/  FMUL.FTZ R76, R7.reuse, R76 ;  /* 0x0000004c074c7220 */ /* 0x040fe40000410000 */
[----:B------:R-:W-:-:S02]  /*8740*/  FMUL.FTZ R77, R7, R77 ;  /* 0x0000004d074d7220 */ /* 0x000fc40000410000 */
[C---:B------:R-:W-:Y:S02]  /*8750*/  FMUL.FTZ R80, R7.reuse, R80 ;  /* 0x0000005007507220 */ /* 0x040fe40000410000 */
[C---:B------:R-:W-:Y:S02]  /*8760*/  FMUL.FTZ R81, R7.reuse, R81 ;  /* 0x0000005107517220 */ /* 0x040fe40000410000 */
[C---:B------:R-:W-:Y:S02]  /*8770*/  FMUL.FTZ R84, R7.reuse, R84 ;  /* 0x0000005407547220 */ /* 0x040fe40000410000 */
[C---:B------:R-:W-:Y:S02]  /*8780*/  FMUL.FTZ R85, R7.reuse, R85 ;  /* 0x0000005507557220 */ /* 0x040fe40000410000 */
        /* <DEDUP_REMOVED lines=17> */
[----:B------:R-:W-:Y:S01]  /*88a0*/  FMUL.FTZ R113, R7, R113 ;  /* 0x0000007107717220 */ /* 0x000fe20000410000 */
[----:B------:R-:W-:Y:S01]  /*88b0*/  MOV R7, 0xff800000 ;  /* 0xff80000000077802 */ /* 0x000fe20000000f00 */
[C---:B----4-:R-:W-:Y:S02]  /*88c0*/  FMUL.FTZ R130, R0.reuse, R130 ;  /* 0x0000008200827220 */ /* 0x050fe40000410000 */
        /* <DEDUP_REMOVED lines=31> */
[----:B------:R-:W-:Y:S02]  /*8ac0*/  @P1 FFMA.FTZ R2, R6, R132, R9 ;  /* 0x0000008406021223 */ /* 0x000fe40000010009 */
[----:B------:R-:W-:Y:S02]  /*8ad0*/  @P0 FFMA.FTZ R7, R8, R3, R10 ;  /* 0x0000000308070223 */ /* 0x000fe4000001000a */
.L_x_3:
[----:B------:R-:W-:Y:S05]  /*8ae0*/  @P2 BRA `(.L_x_7) ;  /* 0x0000136000002947 */ /* 0x000fea0003800000 */
[----:B------:R-:W1:Y:S01]  /*8af0*/  S2R R13, SR_TID.X ;  /* 0x00000000000d7919 */ /* 0x000e620000002100 */
[----:B------:R-:W-:Y:S01]  /*8b00*/  USHF.R.S32.HI UR6, URZ, 0x1f, UR10 ;  /* 0x0000001f3f067899 */ /* 0x000fe2000801140a */
[----:B------:R-:W-:Y:S01]  /*8b10*/  IMAD R8, RZ, RZ, -UR10 ;  /* 0x8000000aff087e24 */ /* 0x000fe2000f8e02ff */
[----:B------:R-:W-:Y:S01]  /*8b20*/  ULDC.64 UR4, c[0x0][0x4d0] ;  /* 0x0001340000047ab9 */ /* 0x000fe20000000a00 */
[----:B------:R-:W2:Y:S01]  /*8b30*/  S2R R3, SR_CTAID.Y ;  /* 0x0000000000037919 */ /* 0x000ea20000002600 */
[----:B------:R-:W-:Y:S01]  /*8b40*/  UIMAD UR7, UR6, UR4, URZ ;  /* 0x00000004060772a4 */ /* 0x000fe2000f8e023f */
[----:B------:R-:W-:Y:S01]  /*8b50*/  IMAD.MOV.U32 R11, RZ, RZ, c[0x0][0x4e8] ;  /* 0x00013a00ff0b7624 */ /* 0x000fe200078e00ff */
[----:B------:R-:W-:Y:S01]  /*8b60*/  UIMAD.WIDE.U32 UR8, UR10, UR4, URZ ;  /* 0x000000040a0872a5 */ /* 0x000fe2000f8e003f */
[----:B------:R-:W3:Y:S01]  /*8b70*/  S2R R10, SR_CTAID.Z ;  /* 0x00000000000a7919 */ /* 0x000ee20000002700 */
[----:B------:R-:W-:Y:S01]  /*8b80*/  UIMAD UR7, UR10, UR5, UR7 ;  /* 0x000000050a0772a4 */ /* 0x000fe2000f8e0207 */
[----:B------:R-:W-:Y:S01]  /*8b90*/  BSSY B0, `(.L_x_8) ;  /* 0x00000c9000007945 */ /* 0x000fe20003800000 */
[C---:B------:R-:W-:Y:S01]  /*8ba0*/  ISETP.NE.AND P1, PT, R11.reuse, 0x1, PT ;  /* 0x000000010b00780c */ /* 0x040fe20003f25270 */
[----:B------:R-:W-:Y:S01]  /*8bb0*/  ULDC.64 UR4, c[0x0][0x438] ;  /* 0x00010e0000047ab9 */ /* 0x000fe20000000a00 */
[----:B------:R-:W-:Y:S01]  /*8bc0*/  MOV R19, UR9 ;  /* 0x0000000900137c02 */ /* 0x000fe20008000f00 */
[----:B------:R-:W-:Y:S01]  /*8bd0*/  UIMAD.WIDE.U32 UR12, UR10, UR4, URZ ;  /* 0x000000040a0c72a5 */ /* 0x000fe2000f8e003f */
[----:B------:R-:W-:Y:S01]  /*8be0*/  IMAD.U32 R18, RZ, RZ, UR8 ;  /* 0x00000008ff127e24 */ /* 0x000fe2000f8e00ff */
[----:B------:R-:W-:Y:S01]  /*8bf0*/  UIMAD UR4, UR6, UR4, URZ ;  /* 0x00000004060472a4 */ /* 0x000fe2000f8e023f */
[----:B------:R-:W-:Y:S01]  /*8c00*/  IMAD R11, R11, c[0x0][0x388], RZ ;  /* 0x0000e2000b0b7a24 */ /* 0x000fe200078e02ff */
[----:B------:R-:W-:-:S02]  /*8c10*/  UIADD3 UR7, UR9, UR7, URZ ;  /* 0x0000000709077290 */ /* 0x000fc4000fffe03f */
[----:B------:R-:W-:Y:S01]  /*8c20*/  UIMAD UR4, UR10, UR5, UR4 ;  /* 0x000000050a0472a4 */ /* 0x000fe2000f8e0204 */
[----:B------:R-:W-:Y:S01]  /*8c30*/  MOV R16, UR12 ;  /* 0x0000000c00107c02 */ /* 0x000fe20008000f00 */
[----:B------:R-:W-:Y:S01]  /*8c40*/  IMAD.U32 R17, RZ, RZ, UR13 ;  /* 0x0000000dff117e24 */ /* 0x000fe2000f8e00ff */
[----:B-1----:R-:W-:Y:S01]  /*8c50*/  SHF.R.S32.HI R0, RZ, 0x1f, R13 ;  /* 0x0000001fff007819 */ /* 0x002fe2000001140d */
[----:B------:R-:W-:Y:S01]  /*8c60*/  UIADD3 UR4, UR13, UR4, URZ ;  /* 0x000000040d047290 */ /* 0x000fe2000fffe03f */
[----:B------:R-:W-:Y:S02]  /*8c70*/  IMAD.U32 R19, RZ, RZ, UR7 ;  /* 0x00000007ff137e24 */ /* 0x000fe4000f8e00ff */
[-C--:B------:R-:W-:Y:S01]  /*8c80*/  LEA.HI R15, R0, R13.reuse, RZ, 0x5 ;  /* 0x0000000d000f7211 */ /* 0x080fe200078f28ff */
[----:B--2---:R-:W-:Y:S01]  /*8c90*/  IMAD R8, R8, c[0x0][0x550], R3 ;  /* 0x0001540008087a24 */ /* 0x004fe200078e0203 */
[----:B------:R-:W-:Y:S01]  /*8ca0*/  LEA.HI R0, R0, R13, RZ, 0x2 ;  /* 0x0000000d00007211 */ /* 0x000fe200078f10ff */
[----:B------:R-:W-:Y:S01]  /*8cb0*/  IMAD.U32 R17, RZ, RZ, UR4 ;  /* 0x00000004ff117e24 */ /* 0x000fe2000f8e00ff */
[----:B------:R-:W-:Y:S01]  /*8cc0*/  LOP3.LUT R6, R15, 0xffffffe0, RZ, 0xc0, !PT ;  /* 0xffffffe00f067812 */ /* 0x000fe200078ec0ff */
[----:B---3--:R-:W-:Y:S01]  /*8cd0*/  IMAD.WIDE.U32 R18, R10, c[0x0][0x4d8], R18 ;  /* 0x000136000a127a25 */ /* 0x008fe200078e0012 */
[----:B------:R-:W-:-:S02]  /*8ce0*/  SHF.R.S32.HI R12, RZ, 0x5, R15 ;  /* 0x00000005ff0c7819 */ /* 0x000fc4000001140f */
[----:B------:R-:W-:Y:S01]  /*8cf0*/  SHF.R.S32.HI R15, RZ, 0x1f, R15 ;  /* 0x0000001fff0f7819 */ /* 0x000fe2000001140f */
[----:B------:R-:W-:Y:S01]  /*8d00*/  IMAD.IADD R6, R13, 0x1, -R6 ;  /* 0x000000010d067824 */ /* 0x000fe200078e0a06 */
[----:B------:R-:W-:Y:S01]  /*8d10*/  LOP3.LUT R0, R0, 0xfffffffc, RZ, 0xc0, !PT ;  /* 0xfffffffc00007812 */ /* 0x000fe200078ec0ff */
[----:B------:R-:W-:Y:S01]  /*8d20*/  IMAD.WIDE.U32 R16, R10, c[0x0][0x440], R16 ;  /* 0x000110000a107a25 */ /* 0x000fe200078e0010 */
[----:B------:R-:W-:Y:S02]  /*8d30*/  LEA.HI R15, R15, R12, RZ, 0x3 ;  /* 0x0000000c0f0f7211 */ /* 0x000fe400078f18ff */
[----:B------:R-:W-:Y:S01]  /*8d40*/  IADD3 R13, -R0, R13, RZ ;  /* 0x0000000d000d7210 */ /* 0x000fe20007ffe1ff */
[----:B------:R-:W-:Y:S01]  /*8d50*/  IMAD.MOV.U32 R22, RZ, RZ, R16 ;  /* 0x000000ffff167224 */ /* 0x000fe200078e0010 */
[----:B------:R-:W-:Y:S01]  /*8d60*/  LOP3.LUT R15, R15, 0xffffff8, RZ, 0xc0, !PT ;  /* 0x0ffffff80f0f7812 */ /* 0x000fe200078ec0ff */
[----:B------:R-:W1:Y:S01]  /*8d70*/  S2R R0, SR_CTAID.X ;  /* 0x0000000000007919 */ /* 0x000e620000002500 */
[----:B------:R-:W-:-:S02]  /*8d80*/  SHF.R.S32.HI R3, RZ, 0x1f, R6 ;  /* 0x0000001fff037819 */ /* 0x000fc40000011406 */
[----:B------:R-:W-:Y:S01]  /*8d90*/  SHF.R.S32.HI R9, RZ, 0x1f, R10 ;  /* 0x0000001fff097819 */ /* 0x000fe2000001140a */
[----:B------:R-:W-:Y:S01]  /*8da0*/  IMAD.IADD R15, R12, 0x1, -R15 ;  /* 0x000000010c0f7824 */ /* 0x000fe200078e0a0f */
[----:B------:R-:W-:Y:S02]  /*8db0*/  LEA.HI R12, R13, R13, RZ, 0x1 ;  /* 0x0000000d0d0c7211 */ /* 0x000fe400078f08ff */
[----:B------:R-:W-:Y:S02]  /*8dc0*/  LEA.HI R3, R3, R6, RZ, 0x2 ;  /* 0x0000000603037211 */ /* 0x000fe400078f10ff */
[----:B------:R-:W-:Y:S02]  /*8dd0*/  LOP3.LUT R12, R12, 0x1ffffffe, RZ, 0xc0, !PT ;  /* 0x1ffffffe0c0c7812 */ /* 0x000fe400078ec0ff */
[----:B------:R-:W-:Y:S02]  /*8de0*/  SHF.R.S32.HI R14, RZ, 0x2, R3 ;  /* 0x00000002ff0e7819 */ /* 0x000fe40000011403 */
[----:B------:R-:W-:Y:S01]  /*8df0*/  IADD3 R12, R13, -R12, RZ ;  /* 0x8000000c0d0c7210 */ /* 0x000fe20007ffe0ff */
[----:B------:R-:W-:Y:S01]  /*8e00*/  IMAD R13, R9, c[0x0][0x4d8], RZ ;  /* 0x00013600090d7a24 */ /* 0x000fe200078e02ff */
[----:B------:R-:W-:Y:S01]  /*8e10*/  LOP3.LUT R3, R3, 0x7ffffffc, RZ, 0xc0, !PT ;  /* 0x7ffffffc03037812 */ /* 0x000fe200078ec0ff */
[----:B------:R-:W-:-:S02]  /*8e20*/  IMAD R15, R15, 0x10, R14 ;  /* 0x000000100f0f7824 */ /* 0x000fc400078e020e */
[----:B------:R-:W-:Y:S02]  /*8e30*/  IMAD R9, R9, c[0x0][0x440], RZ ;  /* 0x0001100009097a24 */ /* 0x000fe400078e02ff */
[----:B------:R-:W-:Y:S02]  /*8e40*/  IMAD R21, R12, 0x8, R15 ;  /* 0x000000080c157824 */ /* 0x000fe400078e020f */
[C---:B------:R-:W-:Y:S02]  /*8e50*/  IMAD R9, R10.reuse, c[0x0][0x444], R9 ;  /* 0x000111000a097a24 */ /* 0x040fe400078e0209 */
[----:B------:R-:W-:Y:S01]  /*8e60*/  IMAD R13, R10, c[0x0][0x4dc], R13 ;  /* 0x000137000a0d7a24 */ /* 0x000fe200078e020d */
[C---:B-1----:R-:W-:Y:S01]  /*8e70*/  LEA R21, R0.reuse, R21, 0x7 ;  /* 0x0000001500157211 */ /* 0x042fe200078e38ff */
[----:B------:R-:W-:Y:S01]  /*8e80*/  IMAD.IADD R23, R17, 0x1, R9 ;  /* 0x0000000111177824 */ /* 0x000fe200078e0209 */
[----:B------:R-:W-:Y:S01]  /*8e90*/  SHF.R.S32.HI R10, RZ, 0x1f, R8 ;  /* 0x0000001fff0a7819 */ /* 0x000fe20000011408 */
[----:B------:R-:W-:Y:S01]  /*8ea0*/  IMAD.IADD R19, R19, 0x1, R13 ;  /* 0x0000000113137824 */ /* 0x000fe200078e020d */
[----:B------:R-:W-:Y:S01]  /*8eb0*/  MOV R12, R21 ;  /* 0x00000015000c7202 */ /* 0x000fe20000000f00 */
[----:B------:R-:W-:Y:S01]  /*8ec0*/  @P1 IMAD.HI.U32 R9, R21, c[0x0][0x4ec], RZ ;  /* 0x00013b0015091a27 */ /* 0x000fe200078e00ff */
[----:B------:R-:W-:-:S03]  /*8ed0*/  LEA R0, R0, R15, 0x7 ;  /* 0x0000000f00007211 */ /* 0x000fc600078e38ff */
[C---:B------:R-:W-:Y:S01]  /*8ee0*/  IMAD R13, R10.reuse, c[0x0][0x4e0], RZ ;  /* 0x000138000a0d7a24 */ /* 0x040fe200078e02ff */
[----:B------:R-:W-:Y:S01]  /*8ef0*/  @P1 SHF.R.U32.HI R12, RZ, c[0x0][0x4f0], R9 ;  /* 0x00013c00ff0c1a19 */ /* 0x000fe20000011609 */
[----:B------:R-:W-:Y:S01]  /*8f00*/  IMAD R17, R10, c[0x0][0x448], RZ ;  /* 0x000112000a117a24 */ /* 0x000fe200078e02ff */
[----:B------:R-:W-:Y:S01]  /*8f10*/  MOV R9, R21 ;  /* 0x0000001500097202 */ /* 0x000fe20000000f00 */
[C---:B------:R-:W-:Y:S01]  /*8f20*/  IMAD R13, R8.reuse, c[0x0][0x4e4], R13 ;  /* 0x00013900080d7a24 */ /* 0x040fe200078e020d */
[--C-:B------:R-:W-:Y:S01]  /*8f30*/  SHF.R.S32.HI R14, RZ, 0x1f, R12.reuse ;  /* 0x0000001fff0e7819 */ /* 0x100fe2000001140c */
[----:B------:R-:W-:Y:S02]  /*8f40*/  IMAD.MOV R10, RZ, RZ, -R12 ;  /* 0x000000ffff0a7224 */ /* 0x000fe400078e0a0c */
[C---:B------:R-:W-:Y:S02]  /*8f50*/  IMAD R17, R8.reuse, c[0x0][0x44c], R17 ;  /* 0x0001130008117a24 */ /* 0x040fe400078e0211 */
[----:B------:R-:W-:-:S04]  /*8f60*/  IMAD.WIDE.U32 R22, R8, c[0x0][0x448], R22 ;  /* 0x0001120008167a25 */ /* 0x000fc800078e0016 */
[----:B------:R-:W-:-:S04]  /*8f70*/  IMAD.WIDE.U32 R18, R8, c[0x0][0x4e0], R18 ;  /* 0x0001380008127a25 */ /* 0x000fc800078e0012 */
[----:B------:R-:W-:Y:S01]  /*8f80*/  @P1 IMAD.HI.U32 R8, R21, c[0x0][0x4ec], RZ ;  /* 0x00013b0015081a27 */ /* 0x000fe200078e00ff */
[----:B------:R-:W-:Y:S01]  /*8f90*/  BAR.SYNC.DEFER_BLOCKING 0x1, 0x100 ;  /* 0x0044000000007b1d */ /* 0x000fe20000010000 */
[----:B------:R-:W-:Y:S02]  /*8fa0*/  IADD3 R12, P0, R12, R18, RZ ;  /* 0x000000120c0c7210 */ /* 0x000fe40007f1e0ff */
[----:B------:R-:W-:Y:S01]  /*8fb0*/  IMAD R10, R10, c[0x0][0x4e8], R21 ;  /* 0x00013a000a0a7a24 */ /* 0x000fe200078e0215 */
[----:B------:R-:W-:Y:S01]  /*8fc0*/  @P1 SHF.R.U32.HI R9, RZ, c[0x0][0x4f0], R8 ;  /* 0x00013c00ff091a19 */ /* 0x000fe20000011608 */
[----:B------:R-:W-:Y:S01]  /*8fd0*/  IMAD.IADD R23, R23, 0x1, R17 ;  /* 0x0000000117177824 */ /* 0x000fe200078e0211 */
[----:B------:R-:W-:Y:S01]  /*8fe0*/  IADD3.X R13, R14, R19, R13, P0, !PT ;  /* 0x000000130e0d7210 */ /* 0x000fe200007fe40d */
[----:B------:R-:W-:Y:S01]  /*8ff0*/  IMAD.IADD R3, R6, 0x1, -R3 ;  /* 0x0000000106037824 */ /* 0x000fe200078e0a03 */
[----:B------:R-:W-:Y:S01]  /*9000*/  SHF.R.S32.HI R8, RZ, 0x1f, R10 ;  /* 0x0000001fff087819 */ /* 0x000fe2000001140a */
[C---:B------:R-:W-:Y:S01]  /*9010*/  IMAD.WIDE.U32 R22, R9.reuse, c[0x0][0x430], R22 ;  /* 0x00010c0009167a25 */ /* 0x040fe200078e0016 */
[----:B------:R-:W-:-:S02]  /*9020*/  IADD3 R14, -R9, RZ, RZ ;  /* 0x000000ff090e7210 */ /* 0x000fc40007ffe1ff */
[----:B------:R-:W-:Y:S01]  /*9030*/  LOP3.LUT P1, RZ, R6, 0x3, RZ, 0xc0, !PT ;  /* 0x0000000306ff7812 */ /* 0x000fe2000782c0ff */
[----:B------:R-:W-:Y:S01]  /*9040*/  IMAD R17, R8, c[0x0][0x4c8], RZ ;  /* 0x0001320008117a24 */ /* 0x000fe200078e02ff */
[----:B------:R-:W-:Y:S01]  /*9050*/  SHF.R.S32.HI R8, RZ, 0x1f, R9 ;  /* 0x0000001fff087819 */ /* 0x000fe20000011409 */
[----:B------:R-:W-:Y:S01]  /*9060*/  IMAD.WIDE.U32 R12, R10, c[0x0][0x4c8], R12 ;  /* 0x000132000a0c7a25 */ /* 0x000fe200078e000c */
[----:B------:R-:W-:-:S03]  /*9070*/  ISETP.GE.OR P2, PT, R0, R11, P1 ;  /* 0x0000000b0000720c */ /* 0x000fc60000f46670 */
[----:B------:R-:W-:Y:S01]  /*9080*/  IMAD R17, R10, c[0x0][0x4cc], R17 ;  /* 0x000133000a117a24 */ /* 0x000fe200078e0211 */
[----:B------:R-:W-:Y:S01]  /*9090*/  LEA R10, P0, R12, c[0x0][0x4a8], 0x2 ;  /* 0x00012a000c0a7a11 */ /* 0x000fe200078010ff */
[----:B------:R-:W-:Y:S02]  /*90a0*/  IMAD R14, R14, c[0x0][0x4e8], R21 ;  /* 0x00013a000e0e7a24 */ /* 0x000fe400078e0215 */
[----:B------:R-:W-:Y:S02]  /*90b0*/  IMAD.IADD R17, R13, 0x1, R17 ;  /* 0x000000010d117824 */ /* 0x000fe400078e0211 */
[----:B------:R-:W-:Y:S01]  /*90c0*/  IMAD R8, R8, c[0x0][0x430], RZ ;  /* 0x00010c0008087a24 */ /* 0x000fe200078e02ff */
[----:B------:R-:W-:Y:S02]  /*90d0*/  SHFL.IDX PT, R18, R10, 0x1, 0x1c1f ;  /* 0x003c1f000a127f89 */ /* 0x000fe400000e0000 */
[----:B------:R-:W-:Y:S01]  /*90e0*/  LEA.HI.X R17, R12, c[0x0][0x4ac], R17, 0x2, P0 ;  /* 0x00012b000c117a11 */ /* 0x000fe200000f1411 */
[----:B------:R-:W-:Y:S01]  /*90f0*/  IMAD R9, R9, c[0x0][0x434], R8 ;  /* 0x00010d0009097a24 */ /* 0x000fe200078e0208 */
[----:B------:R-:W-:Y:S01]  /*9100*/  SHFL.IDX PT, R12, R10, RZ, 0x1c1f ;  /* 0x001c1fff0a0c7589 */ /* 0x000fe200000e0000 */
[----:B------:R-:W-:-:S02]  /*9110*/  SHF.R.S32.HI R8, RZ, 0x1f, R14 ;  /* 0x0000001fff087819 */ /* 0x000fc4000001140e */
[----:B------:R-:W-:Y:S01]  /*9120*/  IMAD.IADD R23, R23, 0x1, R9 ;  /* 0x0000000117177824 */ /* 0x000fe200078e0209 */
[----:B------:R-:W1:Y:S02]  /*9130*/  SHFL.IDX PT, R13, R17, RZ, 0x1c1f ;  /* 0x001c1fff110d7589 */ /* 0x000e6400000e0000 */
[----:B------:R-:W-:Y:S01]  /*9140*/  IMAD R9, R8, c[0x0][0x428], RZ ;  /* 0x00010a0008097a24 */ /* 0x000fe200078e02ff */
[----:B------:R-:W-:Y:S01]  /*9150*/  IADD3 R8, R0, 0x8, RZ ;  /* 0x0000000800087810 */ /* 0x000fe20007ffe0ff */
[----:B------:R-:W2:Y:S01]  /*9160*/  SHFL.IDX PT, R19, R17, 0x1, 0x1c1f ;  /* 0x003c1f0011137f89 */ /* 0x000ea200000e0000 */
[----:B------:R-:W-:Y:S02]  /*9170*/  IMAD.WIDE.U32 R22, R14, c[0x0][0x428], R22 ;  /* 0x00010a000e167a25 */ /* 0x000fe400078e0016 */
[----:B------:R-:W-:Y:S02]  /*9180*/  ISETP.GE.OR P1, PT, R8, R11, P1 ;  /* 0x0000000b0800720c */ /* 0x000fe40000f26670 */
[----:B------:R-:W-:-:S05]  /*9190*/  IMAD R9, R14, c[0x0][0x42c], R9 ;  /* 0x00010b000e097a24 */ /* 0x000fca00078e0209 */
[----:B------:R-:W-:Y:S02]  /*91a0*/  IADD3 R14, R23, R9, RZ ;  /* 0x00000009170e7210 */ /* 0x000fe40007ffe0ff */
[----:B------:R-:W-:-:S04]  /*91b0*/  LEA R9, P0, R22, c[0x0][0x400], 0x2 ;  /* 0x0001000016097a11 */ /* 0x000fc800078010ff */
[----:B------:R-:W-:Y:S01]  /*91c0*/  LEA.HI.X R14, R22, c[0x0][0x404], R14, 0x2, P0 ;  /* 0x00010100160e7a11 */ /* 0x000fe200000f140e */
[----:B------:R3:W4:Y:S01]  /*91d0*/  SHFL.IDX PT, R16, R9, RZ, 0x1c1f ;  /* 0x001c1fff09107589 */ /* 0x00072200000e0000 */
[----:B------:R-:W-:-:S03]  /*91e0*/  ISETP.GE.AND P0, PT, R8, R11, PT ;  /* 0x0000000b0800720c */ /* 0x000fc60003f06270 */
[----:B-1----:R3:W-:Y:S04]  /*91f0*/  @!P2 ST.E [R12.64], R2 ;  /* 0x000000020c00a985 */ /* 0x0027e8000c10190e */
[----:B--2---:R3:W-:Y:S01]  /*9200*/  @!P1 ST.E [R18.64], R7 ;  /* 0x0000000712009985 */ /* 0x0047e2000c10190e */
[----:B------:R-:W-:Y:S02]  /*9210*/  ISETP.GE.AND P1, PT, R0, R11, PT ;  /* 0x0000000b0000720c */ /* 0x000fe40003f26270 */
[----:B------:R-:W-:Y:S01]  /*9220*/  SHF.L.U32 R11, R3, 0x1, RZ ;  /* 0x00000001030b7819 */ /* 0x000fe200000006ff */
[----:B------:R3:W1:Y:S10]  /*9230*/  SHFL.IDX PT, R17, R14, RZ, 0x1c1f ;  /* 0x001c1fff0e117589 */ /* 0x00067400000e0000 */
[----:B------:R-:W-:Y:S05]  /*9240*/  @P1 BRA `(.L_x_9) ;  /* 0x000005d000001947 */ /* 0x000fea0003800000 */
[C---:B---3--:R-:W-:Y:S02]  /*9250*/  IADD3 R7, R11.reuse, 0x8, RZ ;  /* 0x000000080b077810 */ /* 0x048fe40007ffe0ff */
[----:B------:R-:W-:-:S02]  /*9260*/  IADD3 R3, R11, 0x10, RZ ;  /* 0x000000100b037810 */ /* 0x000fc40007ffe0ff */
[----:B------:R-:W-:Y:S02]  /*9270*/  ISETP.GE.AND P3, PT, R7, c[0x0][0x3c8], PT ;  /* 0x0000f20007007a0c */ /* 0x000fe40003f66270 */
[----:B------:R-:W-:Y:S02]  /*9280*/  IADD3 R2, R11, 0x18, RZ ;  /* 0x000000180b027810 */ /* 0x000fe40007ffe0ff */
[----:B------:R-:W-:Y:S02]  /*9290*/  ISETP.GE.AND P2, PT, R3, c[0x0][0x3c8], PT ;  /* 0x0000f20003007a0c */ /* 0x000fe40003f46270 */
[----:B------:R-:W-:Y:S02]  /*92a0*/  ISETP.GE.AND P1, PT, R2, c[0x0][0x3c8], PT ;  /* 0x0000f20002007a0c */ /* 0x000fe40003f26270 */
[C---:B------:R-:W-:Y:S02]  /*92b0*/  ISETP.GE.AND P4, PT, R11.reuse, c[0x0][0x3c8], PT ;  /* 0x0000f2000b007a0c */ /* 0x040fe40003f86270 */
[----:B------:R-:W-:-:S02]  /*92c0*/  IADD3 R0, R11, 0x20, RZ ;  /* 0x000000200b007810 */ /* 0x000fc40007ffe0ff */
[----:B------:R-:W-:Y:S02]  /*92d0*/  IADD3 R10, R11, 0x28, RZ ;  /* 0x000000280b0a7810 */ /* 0x000fe40007ffe0ff */
[----:B------:R-:W-:Y:S02]  /*92e0*/  @!P3 LEA.HI R7, R7, R7, RZ, 0x1 ;  /* 0x000000070707b211 */ /* 0x000fe400078f08ff */
[----:B------:R-:W-:Y:S02]  /*92f0*/  ISETP.GE.AND P6, PT, R0, c[0x0][0x3c8], PT ;  /* 0x0000f20000007a0c */ /* 0x000fe40003fc6270 */
[----:B------:R-:W-:Y:S02]  /*9300*/  @!P2 LEA.HI R3, R3, R3, RZ, 0x1 ;  /* 0x000000030303a211 */ /* 0x000fe400078f08ff */
[----:B------:R-:W-:Y:S01]  /*9310*/  @!P3 LOP3.LUT R7, R7, 0xfffffffe, RZ, 0xc0, !PT ;  /* 0xfffffffe0707b812 */ /* 0x000fe200078ec0ff */
[----:B-1--4-:R-:W-:Y:S01]  /*9320*/  @!P4 IMAD.WIDE R12, R11, 0x4, R16 ;  /* 0x000000040b0cc825 */ /* 0x012fe200078e0210 */
[----:B------:R-:W-:-:S02]  /*9330*/  @!P1 LEA.HI R2, R2, R2, RZ, 0x1 ;  /* 0x0000000202029211 */ /* 0x000fc400078f08ff */
[----:B------:R-:W-:Y:S01]  /*9340*/  @!P2 LOP3.LUT R3, R3, 0xfffffffe, RZ, 0xc0, !PT ;  /* 0xfffffffe0303a812 */ /* 0x000fe200078ec0ff */
[--C-:B------:R-:W-:Y:S01]  /*9350*/  @!P3 IMAD.WIDE R6, R7, 0x4, R16.reuse ;  /* 0x000000040706b825 */ /* 0x100fe200078e0210 */
[----:B------:R-:W-:Y:S01]  /*9360*/  @!P1 LOP3.LUT R21, R2, 0xfffffffe, RZ, 0xc0, !PT ;  /* 0xfffffffe02159812 */ /* 0x000fe200078ec0ff */
[----:B------:R1:W-:Y:S01]  /*9370*/  @!P4 ST.E.64 [R12.64], R128 ;  /* 0x000000800c00c985 */ /* 0x0003e2000c101b0e */
[----:B------:R-:W-:Y:S01]  /*9380*/  IADD3 R8, R11, 0x30, RZ ;  /* 0x000000300b087810 */ /* 0x000fe20007ffe0ff */
[----:B------:R-:W-:Y:S01]  /*9390*/  @!P2 IMAD.WIDE R18, R3, 0x4, R16 ;  /* 0x000000040312a825 */ /* 0x000fe200078e0210 */
[C---:B------:R-:W-:Y:S01]  /*93a0*/  IADD3 R3, R11.reuse, 0x38, RZ ;  /* 0x000000380b037810 */ /* 0x040fe20007ffe0ff */
[----:B------:R2:W-:Y:S01]  /*93b0*/  @!P3 ST.E.64 [R6.64], R4 ;  /* 0x000000040600b985 */ /* 0x0005e2000c101b0e */
[C---:B------:R-:W-:Y:S02]  /*93c0*/  IADD3 R15, R11.reuse, 0x40, RZ ;  /* 0x000000400b0f7810 */ /* 0x040fe40007ffe0ff */
[----:B------:R-:W-:Y:S01]  /*93d0*/  ISETP.GE.AND P5, PT, R10, c[0x0][0x3c8], PT ;  /* 0x0000f2000a007a0c */ /* 0x000fe20003fa6270 */
[----:B------:R3:W-:Y:S01]  /*93e0*/  @!P2 ST.E.64 [R18.64], R68 ;  /* 0x000000441200a985 */ /* 0x0007e2000c101b0e */
[----:B------:R-:W-:-:S02]  /*93f0*/  IADD3 R2, R11, 0x48, RZ ;  /* 0x000000480b027810 */ /* 0x000fc40007ffe0ff */
[----:B------:R-:W-:Y:S02]  /*9400*/  ISETP.GE.AND P4, PT, R8, c[0x0][0x3c8], PT ;  /* 0x0000f20008007a0c */ /* 0x000fe40003f86270 */
[----:B------:R-:W-:Y:S02]  /*9410*/  ISETP.GE.AND P3, PT, R3, c[0x0][0x3c8], PT ;  /* 0x0000f20003007a0c */ /* 0x000fe40003f66270 */
[----:B------:R-:W-:Y:S02]  /*9420*/  ISETP.GE.AND P2, PT, R15, c[0x0][0x3c8], PT ;  /* 0x0000f2000f007a0c */ /* 0x000fe40003f46270 */
[----:B------:R-:W-:-:S03]  /*9430*/  @!P6 LEA.HI R0, R0, R0, RZ, 0x1 ;  /* 0x000000000000e211 */ /* 0x000fc600078f08ff */
[----:B------:R-:W-:-:S04]  /*9440*/  @!P5 LEA.HI R10, R10, R10, RZ, 0x1 ;  /* 0x0000000a0a0ad211 */ /* 0x000fc800078f08ff */
[----:B------:R-:W-:Y:S02]  /*9450*/  @!P4 LEA.HI R8, R8, R8, RZ, 0x1 ;  /* 0x000000080808c211 */ /* 0x000fe400078f08ff */
[----:B------:R-:W-:Y:S02]  /*9460*/  @!P3 LEA.HI R3, R3, R3, RZ, 0x1 ;  /* 0x000000030303b211 */ /* 0x000fe400078f08ff */
[----:B------:R-:W-:Y:S02]  /*9470*/  @!P2 LEA.HI R15, R15, R15, RZ, 0x1 ;  /* 0x0000000f0f0fa211 */ /* 0x000fe400078f08ff */
[----:B-1----:R-:W-:Y:S02]  /*9480*/  @!P5 LOP3.LUT R13, R10, 0xfffffffe, RZ, 0xc0, !PT ;  /* 0xfffffffe0a0dd812 */ /* 0x002fe400078ec0ff */
[----:B------:R-:W-:Y:S01]  /*9490*/  @!P3 LOP3.LUT R3, R3, 0xfffffffe, RZ, 0xc0, !PT ;  /* 0xfffffffe0303b812 */ /* 0x000fe200078ec0ff */
[----:B--2---:R-:W-:Y:S01]  /*94a0*/  @!P1 IMAD.WIDE R6, R21, 0x4, R16 ;  /* 0x0000000415069825 */ /* 0x004fe200078e0210 */
[----:B------:R-:W-:-:S02]  /*94b0*/  @!P6 LOP3.LUT R5, R0, 0xfffffffe, RZ, 0xc0, !PT ;  /* 0xfffffffe0005e812 */ /* 0x000fc400078ec0ff */
[----:B------:R-:W-:Y:S02]  /*94c0*/  @!P2 LOP3.LUT R15, R15, 0xfffffffe, RZ, 0xc0, !PT ;  /* 0xfffffffe0f0fa812 */ /* 0x000fe400078ec0ff */
[----:B------:R1:W-:Y:S01]  /*94d0*/  @!P1 ST.E.64 [R6.64], R72 ;  /* 0x0000004806009985 */ /* 0x0003e2000c101b0e */
[----:B------:R-:W-:Y:S01]  /*94e0*/  ISETP.GE.AND P1, PT, R2, c[0x0][0x3c8], PT ;  /* 0x0000f20002007a0c */ /* 0x000fe20003f26270 */
[----:B------:R-:W-:Y:S01]  /*94f0*/  @!P6 IMAD.WIDE R4, R5, 0x4, R16 ;  /* 0x000000040504e825 */ /* 0x000fe200078e0210 */
[----:B---3--:R-:W-:Y:S02]  /*9500*/  @!P4 LOP3.LUT R19, R8, 0xfffffffe, RZ, 0xc0, !PT ;  /* 0xfffffffe0813c812 */ /* 0x008fe400078ec0ff */
[C---:B------:R-:W-:Y:S02]  /*9510*/  IADD3 R0, R11.reuse, 0x50, RZ ;  /* 0x000000500b007810 */ /* 0x040fe40007ffe0ff */
[----:B------:R2:W-:Y:S01]  /*9520*/  @!P6 ST.E.64 [R4.64], R76 ;  /* 0x0000004c0400e985 */ /* 0x0005e2000c101b0e */
[----:B------:R-:W-:-:S02]  /*9530*/  IADD3 R8, R11, 0x58, RZ ;  /* 0x000000580b087810 */ /* 0x000fc40007ffe0ff */
[----:B------:R-:W-:Y:S02]  /*9540*/  IADD3 R10, R11, 0x68, RZ ;  /* 0x000000680b0a7810 */ /* 0x000fe40007ffe0ff */
[----:B------:R-:W-:Y:S02]  /*9550*/  ISETP.GE.AND P6, PT, R0, c[0x0][0x3c8], PT ;  /* 0x0000f20000007a0c */ /* 0x000fe40003fc6270 */
[----:B------:R-:W-:-:S11]  /*9560*/  @!P1 LEA.HI R2, R2, R2, RZ, 0x1 ;  /* 0x0000000202029211 */ /* 0x000fd600078f08ff */
[----:B------:R-:W-:Y:S01]  /*9570*/  @!P6 LEA.HI R0, R0, R0, RZ, 0x1 ;  /* 0x000000000000e211 */ /* 0x000fe200078f08ff */
[----:B-1----:R-:W-:-:S04]  /*9580*/  @!P5 IMAD.WIDE R6, R13, 0x4, R16 ;  /* 0x000000040d06d825 */ /* 0x002fc800078e0210 */
[--C-:B------:R-:W-:Y:S01]  /*9590*/  @!P4 IMAD.WIDE R12, R19, 0x4, R16.reuse ;  /* 0x00000004130cc825 */ /* 0x100fe200078e0210 */
[----:B------:R1:W-:Y:S01]  /*95a0*/  @!P5 ST.E.64 [R6.64], R80 ;  /* 0x000000500600d985 */ /* 0x0003e2000c101b0e */
[----:B------:R-:W-:Y:S02]  /*95b0*/  ISETP.GE.AND P5, PT, R8, c[0x0][0x3c8], PT ;  /* 0x0000f20008007a0c */ /* 0x000fe40003fa6270 */
[----:B--2---:R-:W-:Y:S01]  /*95c0*/  @!P1 LOP3.LUT R5, R2, 0xfffffffe, RZ, 0xc0, !PT ;  /* 0xfffffffe02059812 */ /* 0x004fe200078ec0ff */
[--C-:B------:R-:W-:Y:S01]  /*95d0*/  @!P3 IMAD.WIDE R2, R3, 0x4, R16.reuse ;  /* 0x000000040302b825 */ /* 0x100fe200078e0210 */
[----:B------:R-:W-:Y:S03]  /*95e0*/  @!P4 ST.E.64 [R12.64], R84 ;  /* 0x000000540c00c985 */ /* 0x000fe6000c101b0e */
[--C-:B------:R-:W-:Y:S01]  /*95f0*/  @!P2 IMAD.WIDE R18, R15, 0x4, R16.reuse ;  /* 0x000000040f12a825 */ /* 0x100fe200078e0210 */
[----:B------:R-:W-:Y:S01]  /*9600*/  IADD3 R15, R11, 0x60, RZ ;  /* 0x000000600b0f7810 */ /* 0x000fe20007ffe0ff */
[----:B------:R2:W-:Y:S01]  /*9610*/  @!P3 ST.E.64 [R2.64], R88 ;  /* 0x000000580200b985 */ /* 0x0005e2000c101b0e */
[----:B------:R-:W-:Y:S01]  /*9620*/  ISETP.GE.AND P3, PT, R10, c[0x0][0x3c8], PT ;  /* 0x0000f2000a007a0c */ /* 0x000fe20003f66270 */
[----:B------:R-:W-:Y:S01]  /*9630*/  @!P1 IMAD.WIDE R4, R5, 0x4, R16 ;  /* 0x0000000405049825 */ /* 0x000fe200078e0210 */
[----:B------:R-:W-:Y:S01]  /*9640*/  ISETP.GE.AND P4, PT, R15, c[0x0][0x3c8], PT ;  /* 0x0000f2000f007a0c */ /* 0x000fe20003f86270 */
[----:B------:R-:W-:Y:S01]  /*9650*/  @!P2 ST.E.64 [R18.64], R92 ;  /* 0x0000005c1200a985 */ /* 0x000fe2000c101b0e */
[----:B------:R-:W-:-:S03]  /*9660*/  @!P5 LEA.HI R8, R8, R8, RZ, 0x1 ;  /* 0x000000080808d211 */ /* 0x000fc600078f08ff */
[----:B------:R3:W-:Y:S06]  /*9670*/  @!P1 ST.E.64 [R4.64], R96 ;  /* 0x0000006004009985 */ /* 0x0007ec000c101b0e */
[----:B------:R-:W-:Y:S02]  /*9680*/  @!P3 LEA.HI R10, R10, R10, RZ, 0x1 ;  /* 0x0000000a0a0ab211 */ /* 0x000fe400078f08ff */
[----:B------:R-:W-:Y:S02]  /*9690*/  @!P4 LEA.HI R15, R15, R15, RZ, 0x1 ;  /* 0x0000000f0f0fc211 */ /* 0x000fe400078f08ff */
[----:B-1----:R-:W-:-:S02]  /*96a0*/  IADD3 R7, R11, 0x70, RZ ;  /* 0x000000700b077810 */ /* 0x002fc40007ffe0ff */
[----:B------:R-:W-:Y:S02]  /*96b0*/  IADD3 R6, R11, 0x78, RZ ;  /* 0x000000780b067810 */ /* 0x000fe40007ffe0ff */
[----:B------:R-:W-:Y:S02]  /*96c0*/  ISETP.GE.AND P2, PT, R7, c[0x0][0x3c8], PT ;  /* 0x0000f20007007a0c */ /* 0x000fe40003f46270 */
[----:B------:R-:W-:Y:S02]  /*96d0*/  ISETP.GE.AND P1, PT, R6, c[0x0][0x3c8], PT ;  /* 0x0000f20006007a0c */ /* 0x000fe40003f26270 */
[----:B------:R-:W-:Y:S02]  /*96e0*/  @!P4 LOP3.LUT R15, R15, 0xfffffffe, RZ, 0xc0, !PT ;  /* 0xfffffffe0f0fc812 */ /* 0x000fe400078ec0ff */
[----:B--2---:R-:W-:Y:S02]  /*96f0*/  @!P6 LOP3.LUT R3, R0, 0xfffffffe, RZ, 0xc0, !PT ;  /* 0xfffffffe0003e812 */ /* 0x004fe400078ec0ff */
[----:B------:R-:W-:Y:S01]  /*9700*/  @!P3 LOP3.LUT R13, R10, 0xfffffffe, RZ, 0xc0, !PT ;  /* 0xfffffffe0a0db812 */ /* 0x000fe200078ec0ff */
[----:B------:R-:W-:-:S04]  /*9710*/  @!P4 IMAD.WIDE R20, R15, 0x4, R16 ;  /* 0x000000040f14c825 */ /* 0x000fc800078e0210 */
[----:B------:R-:W-:Y:S01]  /*9720*/  @!P2 LEA.HI R7, R7, R7, RZ, 0x1 ;  /* 0x000000070707a211 */ /* 0x000fe200078f08ff */
[--C-:B------:R-:W-:Y:S01]  /*9730*/  @!P6 IMAD.WIDE R2, R3, 0x4, R16.reuse ;  /* 0x000000040302e825 */ /* 0x100fe200078e0210 */
[----:B------:R-:W-:Y:S02]  /*9740*/  @!P1 LEA.HI R6, R6, R6, RZ, 0x1 ;  /* 0x0000000606069211 */ /* 0x000fe400078f08ff */
[----:B---3--:R-:W-:Y:S01]  /*9750*/  @!P5 LOP3.LUT R5, R8, 0xfffffffe, RZ, 0xc0, !PT ;  /* 0xfffffffe0805d812 */ /* 0x008fe200078ec0ff */
[--C-:B------:R-:W-:Y:S01]  /*9760*/  @!P3 IMAD.WIDE R12, R13, 0x4, R16.reuse ;  /* 0x000000040d0cb825 */ /* 0x100fe200078e0210 */
[----:B------:R-:W-:Y:S01]  /*9770*/  @!P2 LOP3.LUT R7, R7, 0xfffffffe, RZ, 0xc0, !PT ;  /* 0xfffffffe0707a812 */ /* 0x000fe200078ec0ff */
[----:B------:R1:W-:Y:S01]  /*9780*/  @!P6 ST.E.64 [R2.64], R100 ;  /* 0x000000640200e985 */ /* 0x0003e2000c101b0e */
[----:B------:R-:W-:Y:S01]  /*9790*/  @!P1 LOP3.LUT R19, R6, 0xfffffffe, RZ, 0xc0, !PT ;  /* 0xfffffffe06139812 */ /* 0x000fe200078ec0ff */
[----:B------:R-:W-:-:S04]  /*97a0*/  @!P5 IMAD.WIDE R4, R5, 0x4, R16 ;  /* 0x000000040504d825 */ /* 0x000fc800078e0210 */
[--C-:B------:R-:W-:Y:S01]  /*97b0*/  @!P2 IMAD.WIDE R6, R7, 0x4, R16.reuse ;  /* 0x000000040706a825 */ /* 0x100fe200078e0210 */
[----:B------:R1:W-:Y:S03]  /*97c0*/  @!P5 ST.E.64 [R4.64], R104 ;  /* 0x000000680400d985 */ /* 0x0003e6000c101b0e */
[----:B------:R-:W-:Y:S01]  /*97d0*/  @!P1 IMAD.WIDE R16, R19, 0x4, R16 ;  /* 0x0000000413109825 */ /* 0x000fe200078e0210 */
[----:B------:R1:W-:Y:S04]  /*97e0*/  @!P4 ST.E.64 [R20.64], R120 ;  /* 0x000000781400c985 */ /* 0x0003e8000c101b0e */
[----:B------:R1:W-:Y:S04]  /*97f0*/  @!P3 ST.E.64 [R12.64], R108 ;  /* 0x0000006c0c00b985 */ /* 0x0003e8000c101b0e */
[----:B------:R1:W-:Y:S04]  /*9800*/  @!P2 ST.E.64 [R6.64], R116 ;  /* 0x000000740600a985 */ /* 0x0003e8000c101b0e */
[----:B------:R1:W-:Y:S02]  /*9810*/  @!P1 ST.E.64 [R16.64], R112 ;  /* 0x0000007010009985 */ /* 0x0003e4000c101b0e */
.L_x_9:
[----:B------:R-:W-:Y:S05]  /*9820*/  BSYNC B0 ;  /* 0x0000000000007941 */ /* 0x000fea0003800000 */
.L_x_8:
[----:B-1----:R1:W2:Y:S04]  /*9830*/  SHFL.IDX PT, R5, R14, 0x1, 0x1c1f ;  /* 0x003c1f000e057f89 */ /* 0x0022a800000e0000 */
[----:B------:R1:W3:Y:S01]  /*9840*/  SHFL.IDX PT, R4, R9, 0x1, 0x1c1f ;  /* 0x003c1f0009047f89 */ /* 0x0002e200000e0000 */
[----:B------:R-:W-:Y:S05]  /*9850*/  @P0 EXIT ;  /* 0x000000000000094d */ /* 0x000fea0003800000 */
[C---:B------:R-:W-:Y:S02]  /*9860*/  ISETP.GE.AND P0, PT, R11.reuse, c[0x0][0x3c8], PT ;  /* 0x0000f2000b007a0c */ /* 0x040fe40003f06270 */
[----:B---3--:R-:W-:-:S02]  /*9870*/  IADD3 R2, R11, 0x8, RZ ;  /* 0x000000080b027810 */ /* 0x008fc40007ffe0ff */
[C---:B------:R-:W-:Y:S02]  /*9880*/  IADD3 R0, R11.reuse, 0x10, RZ ;  /* 0x000000100b007810 */ /* 0x040fe40007ffe0ff */
[----:B------:R-:W-:Y:S02]  /*9890*/  ISETP.GE.AND P6, PT, R2, c[0x0][0x3c8], PT ;  /* 0x0000f20002007a0c */ /* 0x000fe40003fc6270 */
[----:B------:R-:W-:Y:S02]  /*98a0*/  ISETP.GE.AND P5, PT, R0, c[0x0][0x3c8], PT ;  /* 0x0000f20000007a0c */ /* 0x000fe40003fa6270 */
[C---:B-1----:R-:W-:Y:S02]  /*98b0*/  IADD3 R9, R11.reuse, 0x18, RZ ;  /* 0x000000180b097810 */ /* 0x042fe40007ffe0ff */
[C---:B------:R-:W-:Y:S01]  /*98c0*/  IADD3 R8, R11.reuse, 0x20, RZ ;  /* 0x000000200b087810 */ /* 0x040fe20007ffe0ff */
[C---:B--2---:R-:W-:Y:S01]  /*98d0*/  @!P0 IMAD.WIDE R14, R11.reuse, 0x4, R4 ;  /* 0x000000040b0e8825 */ /* 0x044fe200078e0204 */
[----:B------:R-:W-:-:S02]  /*98e0*/  IADD3 R7, R11, 0x28, RZ ;  /* 0x000000280b077810 */ /* 0x000fc40007ffe0ff */
[C---:B------:R-:W-:Y:S02]  /*98f0*/  IADD3 R6, R11.reuse, 0x30, RZ ;  /* 0x000000300b067810 */ /* 0x040fe40007ffe0ff */
[----:B------:R-:W-:Y:S01]  /*9900*/  IADD3 R3, R11, 0x38, RZ ;  /* 0x000000380b037810 */ /* 0x000fe20007ffe0ff */
[----:B------:R1:W-:Y:S01]  /*9910*/  @!P0 ST.E.64 [R14.64], R130 ;  /* 0x000000820e008985 */ /* 0x0003e2000c101b0e */
[----:B------:R-:W-:Y:S02]  /*9920*/  ISETP.GE.AND P4, PT, R9, c[0x0][0x3c8], PT ;  /* 0x0000f20009007a0c */ /* 0x000fe40003f86270 */
[----:B------:R-:W-:Y:S02]  /*9930*/  ISETP.GE.AND P3, PT, R8, c[0x0][0x3c8], PT ;  /* 0x0000f20008007a0c */ /* 0x000fe40003f66270 */
[----:B------:R-:W-:Y:S02]  /*9940*/  ISETP.GE.AND P2, PT, R7, c[0x0][0x3c8], PT ;  /* 0x0000f20007007a0c */ /* 0x000fe40003f46270 */
[----:B------:R-:W-:-:S02]  /*9950*/  ISETP.GE.AND P1, PT, R6, c[0x0][0x3c8], PT ;  /* 0x0000f20006007a0c */ /* 0x000fc40003f26270 */
[----:B------:R-:W-:Y:S02]  /*9960*/  ISETP.GE.AND P0, PT, R3, c[0x0][0x3c8], PT ;  /* 0x0000f20003007a0c */ /* 0x000fe40003f06270 */
[----:B------:R-:W-:Y:S02]  /*9970*/  @!P6 LEA.HI R2, R2, R2, RZ, 0x1 ;  /* 0x000000020202e211 */ /* 0x000fe400078f08ff */
[----:B------:R-:W-:Y:S02]  /*9980*/  @!P5 LEA.HI R0, R0, R0, RZ, 0x1 ;  /* 0x000000000000d211 */ /* 0x000fe400078f08ff */
[----:B------:R-:W-:Y:S02]  /*9990*/  @!P6 LOP3.LUT R13, R2, 0xfffffffe, RZ, 0xc0, !PT ;  /* 0xfffffffe020de812 */ /* 0x000fe400078ec0ff */
[----:B------:R-:W-:Y:S02]  /*99a0*/  @!P4 LEA.HI R9, R9, R9, RZ, 0x1 ;  /* 0x000000090909c211 */ /* 0x000fe400078f08ff */
[----:B------:R-:W-:Y:S01]  /*99b0*/  @!P3 LEA.HI R8, R8, R8, RZ, 0x1 ;  /* 0x000000080808b211 */ /* 0x000fe200078f08ff */
[----:B------:R-:W-:Y:S01]  /*99c0*/  @!P6 IMAD.WIDE R12, R13, 0x4, R4 ;  /* 0x000000040d0ce825 */ /* 0x000fe200078e0204 */
[----:B------:R-:W-:-:S02]  /*99d0*/  @!P2 LEA.HI R7, R7, R7, RZ, 0x1 ;  /* 0x000000070707a211 */ /* 0x000fc400078f08ff */
[----:B------:R-:W-:Y:S02]  /*99e0*/  @!P1 LEA.HI R6, R6, R6, RZ, 0x1 ;  /* 0x0000000606069211 */ /* 0x000fe400078f08ff */
[----:B------:R-:W-:Y:S01]  /*99f0*/  @!P0 LEA.HI R3, R3, R3, RZ, 0x1 ;  /* 0x0000000303038211 */ /* 0x000fe200078f08ff */
[----:B------:R2:W-:Y:S01]  /*9a00*/  @!P6 ST.E.64 [R12.64], R126 ;  /* 0x0000007e0c00e985 */ /* 0x0005e2000c101b0e */
[----:B------:R-:W-:Y:S02]  /*9a10*/  @!P4 LOP3.LUT R9, R9, 0xfffffffe, RZ, 0xc0, !PT ;  /* 0xfffffffe0909c812 */ /* 0x000fe400078ec0ff */
[----:B-1----:R-:W-:Y:S02]  /*9a20*/  @!P5 LOP3.LUT R15, R0, 0xfffffffe, RZ, 0xc0, !PT ;  /* 0xfffffffe000fd812 */ /* 0x002fe400078ec0ff */
[----:B------:R-:W-:Y:S02]  /*9a30*/  IADD3 R2, R11, 0x40, RZ ;  /* 0x000000400b027810 */ /* 0x000fe40007ffe0ff */
[----:B------:R-:W-:Y:S01]  /*9a40*/  @!P3 LOP3.LUT R17, R8, 0xfffffffe, RZ, 0xc0, !PT ;  /* 0xfffffffe0811b812 */ /* 0x000fe200078ec0ff */
[----:B------:R-:W-:Y:S01]  /*9a50*/  @!P5 IMAD.WIDE R14, R15, 0x4, R4 ;  /* 0x000000040f0ed825 */ /* 0x000fe200078e0204 */
[----:B------:R-:W-:-:S02]  /*9a60*/  IADD3 R0, R11, 0x48, RZ ;  /* 0x000000480b007810 */ /* 0x000fc40007ffe0ff */
[----:B------:R-:W-:Y:S01]  /*9a70*/  @!P2 LOP3.LUT R7, R7, 0xfffffffe, RZ, 0xc0, !PT ;  /* 0xfffffffe0707a812 */ /* 0x000fe200078ec0ff */
[----:B------:R-:W-:Y:S01]  /*9a80*/  @!P4 IMAD.WIDE R8, R9, 0x4, R4 ;  /* 0x000000040908c825 */ /* 0x000fe200078e0204 */
[----:B------:R-:W-:Y:S01]  /*9a90*/  @!P0 LOP3.LUT R3, R3, 0xfffffffe, RZ, 0xc0, !PT ;  /* 0xfffffffe03038812 */ /* 0x000fe200078ec0ff */
[----:B------:R1:W-:Y:S01]  /*9aa0*/  @!P5 ST.E.64 [R14.64], R70 ;  /* 0x000000460e00d985 */ /* 0x0003e2000c101b0e */
[----:B------:R-:W-:Y:S02]  /*9ab0*/  ISETP.GE.AND P6, PT, R2, c[0x0][0x3c8], PT ;  /* 0x0000f20002007a0c */ /* 0x000fe40003fc6270 */
[----:B------:R-:W-:Y:S01]  /*9ac0*/  ISETP.GE.AND P5, PT, R0, c[0x0][0x3c8], PT ;  /* 0x0000f20000007a0c */ /* 0x000fe20003fa6270 */
[----:B------:R3:W-:Y:S01]  /*9ad0*/  @!P4 ST.E.64 [R8.64], R74 ;  /* 0x0000004a0800c985 */ /* 0x0007e2000c101b0e */
[C---:B------:R-:W-:Y:S02]  /*9ae0*/  IADD3 R20, R11.reuse, 0x50, RZ ;  /* 0x000000500b147810 */ /* 0x040fe40007ffe0ff */
[----:B------:R-:W-:-:S02]  /*9af0*/  IADD3 R19, R11, 0x58, RZ ;  /* 0x000000580b137810 */ /* 0x000fc40007ffe0ff */
[C---:B------:R-:W-:Y:S02]  /*9b00*/  IADD3 R18, R11.reuse, 0x60, RZ ;  /* 0x000000600b127810 */ /* 0x040fe40007ffe0ff */
[----:B------:R-:W-:Y:S02]  /*9b10*/  IADD3 R10, R11, 0x68, RZ ;  /* 0x000000680b0a7810 */ /* 0x000fe40007ffe0ff */
[----:B------:R-:W-:Y:S02]  /*9b20*/  ISETP.GE.AND P4, PT, R20, c[0x0][0x3c8], PT ;  /* 0x0000f20014007a0c */ /* 0x000fe40003f86270 */
[----:B--2---:R-:W-:Y:S01]  /*9b30*/  @!P1 LOP3.LUT R13, R6, 0xfffffffe, RZ, 0xc0, !PT ;  /* 0xfffffffe060d9812 */ /* 0x004fe200078ec0ff */
[--C-:B------:R-:W-:Y:S01]  /*9b40*/  @!P2 IMAD.WIDE R6, R7, 0x4, R4.reuse ;  /* 0x000000040706a825 */ /* 0x100fe200078e0204 */
[----:B------:R-:W-:Y:S02]  /*9b50*/  @!P6 LEA.HI R2, R2, R2, RZ, 0x1 ;  /* 0x000000020202e211 */ /* 0x000fe400078f08ff */
[----:B------:R-:W-:Y:S01]  /*9b60*/  @!P5 LEA.HI R0, R0, R0, RZ, 0x1 ;  /* 0x000000000000d211 */ /* 0x000fe200078f08ff */
[----:B------:R-:W-:-:S06]  /*9b70*/  @!P1 IMAD.WIDE R12, R13, 0x4, R4 ;  /* 0x000000040d0c9825 */ /* 0x000fcc00078e0204 */
[----:B------:R-:W-:Y:S01]  /*9b80*/  @!P4 LEA.HI R20, R20, R20, RZ, 0x1 ;  /* 0x000000141414c211 */ /* 0x000fe200078f08ff */
[----:B-1----:R-:W-:-:S04]  /*9b90*/  @!P3 IMAD.WIDE R14, R17, 0x4, R4 ;  /* 0x00000004110eb825 */ /* 0x002fc800078e0204 */
[----:B----4-:R-:W-:Y:S01]  /*9ba0*/  @!P0 IMAD.WIDE R16, R3, 0x4, R4 ;  /* 0x0000000403108825 */ /* 0x010fe200078e0204 */
[----:B------:R1:W-:Y:S01]  /*9bb0*/  @!P3 ST.E.64 [R14.64], R78 ;  /* 0x0000004e0e00b985 */ /* 0x0003e2000c101b0e */
[----:B------:R-:W-:Y:S02]  /*9bc0*/  IADD3 R3, R11, 0x70, RZ ;  /* 0x000000700b037810 */ /* 0x000fe40007ffe0ff */
[----:B------:R-:W-:Y:S01]  /*9bd0*/  ISETP.GE.AND P3, PT, R19, c[0x0][0x3c8], PT ;  /* 0x0000f20013007a0c */ /* 0x000fe20003f66270 */
[----:B------:R2:W-:Y:S01]  /*9be0*/  @!P2 ST.E.64 [R6.64], R82 ;  /* 0x000000520600a985 */ /* 0x0005e2000c101b0e */
[----:B------:R-:W-:Y:S02]  /*9bf0*/  ISETP.GE.AND P2, PT, R18, c[0x0][0x3c8], PT ;  /* 0x0000f20012007a0c */ /* 0x000fe40003f46270 */
[----:B---3--:R-:W-:Y:S01]  /*9c00*/  @!P5 LOP3.LUT R9, R0, 0xfffffffe, RZ, 0xc0, !PT ;  /* 0xfffffffe0009d812 */ /* 0x008fe200078ec0ff */
[----:B------:R3:W-:Y:S01]  /*9c10*/  @!P1 ST.E.64 [R12.64], R86 ;  /* 0x000000560c009985 */ /* 0x0007e2000c101b0e */
[----:B------:R-:W-:-:S02]  /*9c20*/  ISETP.GE.AND P1, PT, R10, c[0x0][0x3c8], PT ;  /* 0x0000f2000a007a0c */ /* 0x000fc40003f26270 */
[----:B------:R-:W-:Y:S01]  /*9c30*/  IADD3 R11, R11, 0x78, RZ ;  /* 0x000000780b0b7810 */ /* 0x000fe20007ffe0ff */
[----:B------:R4:W-:Y:S01]  /*9c40*/  @!P0 ST.E.64 [R16.64], R90 ;  /* 0x0000005a10008985 */ /* 0x0009e2000c101b0e */
[----:B------:R-:W-:Y:S01]  /*9c50*/  ISETP.GE.AND P0, PT, R3, c[0x0][0x3c8], PT ;  /* 0x0000f20003007a0c */ /* 0x000fe20003f06270 */
[----:B------:R-:W-:Y:S02]  /*9c60*/  @!P5 IMAD.WIDE R8, R9, 0x4, R4 ;  /* 0x000000040908d825 */ /* 0x000fe400078e0204 */
[----:B------:R-:W-:Y:S02]  /*9c70*/  @!P3 LEA.HI R19, R19, R19, RZ, 0x1 ;  /* 0x000000131313b211 */ /* 0x000fe400078f08ff */
[----:B------:R-:W-:Y:S02]  /*9c80*/  @!P2 LEA.HI R18, R18, R18, RZ, 0x1 ;  /* 0x000000121212a211 */ /* 0x000fe400078f08ff */
[----:B------:R-:W-:Y:S02]  /*9c90*/  @!P3 LOP3.LUT R19, R19, 0xfffffffe, RZ, 0xc0, !PT ;  /* 0xfffffffe1313b812 */ /* 0x000fe400078ec0ff */
[----:B------:R-:W-:-:S04]  /*9ca0*/  @!P1 LEA.HI R10, R10, R10, RZ, 0x1 ;  /* 0x0000000a0a0a9211 */ /* 0x000fc800078f08ff */
[----:B------:R-:W-:Y:S02]  /*9cb0*/  @!P0 LEA.HI R3, R3, R3, RZ, 0x1 ;  /* 0x0000000303038211 */ /* 0x000fe400078f08ff */
[----:B-1----:R-:W-:Y:S02]  /*9cc0*/  @!P2 LOP3.LUT R15, R18, 0xfffffffe, RZ, 0xc0, !PT ;  /* 0xfffffffe120fa812 */ /* 0x002fe400078ec0ff */
[----:B------:R-:W-:Y:S02]  /*9cd0*/  @!P0 LOP3.LUT R3, R3, 0xfffffffe, RZ, 0xc0, !PT ;  /* 0xfffffffe03038812 */ /* 0x000fe400078ec0ff */
[----:B--2---:R-:W-:-:S03]  /*9ce0*/  @!P6 LOP3.LUT R7, R2, 0xfffffffe, RZ, 0xc0, !PT ;  /* 0xfffffffe0207e812 */ /* 0x004fc600078ec0ff */
[----:B------:R-:W-:Y:S01]  /*9cf0*/  @!P0 IMAD.WIDE R2, R3, 0x4, R4 ;  /* 0x0000000403028825 */ /* 0x000fe200078e0204 */
[----:B---3--:R-:W-:-:S03]  /*9d00*/  @!P4 LOP3.LUT R13, R20, 0xfffffffe, RZ, 0xc0, !PT ;  /* 0xfffffffe140dc812 */ /* 0x008fc600078ec0ff */
[----:B------:R-:W-:Y:S01]  /*9d10*/  @!P6 IMAD.WIDE R6, R7, 0x4, R4 ;  /* 0x000000040706e825 */ /* 0x000fe200078e0204 */
[----:B----4-:R-:W-:-:S04]  /*9d20*/  @!P1 LOP3.LUT R17, R10, 0xfffffffe, RZ, 0xc0, !PT ;  /* 0xfffffffe0a119812 */ /* 0x010fc800078ec0ff */
[----:B------:R1:W-:Y:S04]  /*9d30*/  @!P6 ST.E.64 [R6.64], R94 ;  /* 0x0000005e0600e985 */ /* 0x0003e8000c101b0e */
[----:B------:R2:W-:Y:S01]  /*9d40*/  @!P5 ST.E.64 [R8.64], R98 ;  /* 0x000000620800d985 */ /* 0x0005e2000c101b0e */
[----:B-1----:R-:W-:-:S04]  /*9d50*/  @!P4 IMAD.WIDE R6, R13, 0x4, R4 ;  /* 0x000000040d06c825 */ /* 0x002fc800078e0204 */
[--C-:B--2---:R-:W-:Y:S01]  /*9d60*/  @!P3 IMAD.WIDE R8, R19, 0x4, R4.reuse ;  /* 0x000000041308b825 */ /* 0x104fe200078e0204 */
[----:B------:R1:W-:Y:S03]  /*9d70*/  @!P4 ST.E.64 [R6.64], R102 ;  /* 0x000000660600c985 */ /* 0x0003e6000c101b0e */
[--C-:B------:R-:W-:Y:S01]  /*9d80*/  @!P2 IMAD.WIDE R12, R15, 0x4, R4.reuse ;  /* 0x000000040f0ca825 */ /* 0x100fe200078e0204 */
[----:B------:R1:W-:Y:S03]  /*9d90*/  @!P3 ST.E.64 [R8.64], R106 ;  /* 0x0000006a0800b985 */ /* 0x0003e6000c101b0e */
[----:B------:R-:W-:Y:S01]  /*9da0*/  @!P1 IMAD.WIDE R14, R17, 0x4, R4 ;  /* 0x00000004110e9825 */ /* 0x000fe200078e0204 */
[----:B------:R1:W-:Y:S04]  /*9db0*/  @!P2 ST.E.64 [R12.64], R122 ;  /* 0x0000007a0c00a985 */ /* 0x0003e8000c101b0e */
[----:B------:R1:W-:Y:S04]  /*9dc0*/  @!P1 ST.E.64 [R14.64], R110 ;  /* 0x0000006e0e009985 */ /* 0x0003e8000c101b0e */
[----:B------:R1:W-:Y:S01]  /*9dd0*/  @!P0 ST.E.64 [R2.64], R118 ;  /* 0x0000007602008985 */ /* 0x0003e2000c101b0e */
[----:B------:R-:W-:-:S13]  /*9de0*/  ISETP.GE.AND P0, PT, R11, c[0x0][0x3c8], PT ;  /* 0x0000f2000b007a0c */ /* 0x000fda0003f06270 */
[----:B------:R-:W-:Y:S05]  /*9df0*/  @P0 EXIT ;  /* 0x000000000000094d */ /* 0x000fea0003800000 */
[----:B-1----:R-:W-:-:S04]  /*9e00*/  LEA.HI R3, R11, R11, RZ, 0x1 ;  /* 0x0000000b0b037211 */ /* 0x002fc800078f08ff */
[----:B------:R-:W-:-:S05]  /*9e10*/  LOP3.LUT R3, R3, 0xfffffffe, RZ, 0xc0, !PT ;  /* 0xfffffffe03037812 */ /* 0x000fca00078ec0ff */
[----:B------:R-:W-:-:S05]  /*9e20*/  IMAD.WIDE R4, R3, 0x4, R4 ;  /* 0x0000000403047825 */ /* 0x000fca00078e0204 */
[----:B------:R-:W-:Y:S01]  /*9e30*/  ST.E.64 [R4.64], R114 ;  /* 0x0000007204007985 */ /* 0x000fe2000c101b0e */
[----:B------:R-:W-:Y:S05]  /*9e40*/  EXIT ;  /* 0x000000000000794d */ /* 0x000fea0003800000 */
.L_x_7:
[----:B------:R-:W1:Y:S02]  /*9e50*/  S2R R4, SR_TID.X ;  /* 0x0000000000047919 */ /* 0x000e640000002100 */
[----:B-1----:R-:W-:-:S13]  /*9e60*/  ISETP.GT.AND P0, PT, R4, 0x7f, PT ;  /* 0x0000007f0400780c */ /* 0x002fda0003f04270 */
[----:B------:R-:W-:Y:S05]  /*9e70*/  @P0 EXIT ;  /* 0x000000000000094d */ /* 0x000fea0003800000 */
[----:B------:R-:W1:Y:S01]  /*9e80*/  S2R R7, SR_CTAID.X ;  /* 0x0000000000077919 */ /* 0x000e620000002500 */
[----:B------:R-:W-:-:S05]  /*9e90*/  MOV R0, c[0x0][0x4e8] ;  /* 0x00013a0000007a02 */ /* 0x000fca0000000f00 */
[----:B------:R-:W-:Y:S01]  /*9ea0*/  IMAD R2, R0, c[0x0][0x388], RZ ;  /* 0x0000e20000027a24 */ /* 0x000fe200078e02ff */
[----:B-1----:R-:W-:-:S04]  /*9eb0*/  LEA R7, R7, R4, 0x7 ;  /* 0x0000000407077211 */ /* 0x002fc800078e38ff */
[----:B------:R-:W-:-:S13]  /*9ec0*/  ISETP.GE.AND P0, PT, R7, R2, PT ;  /* 0x000000020700720c */ /* 0x000fda0003f06270 */
[----:B------:R-:W-:Y:S05]  /*9ed0*/  @P0 EXIT ;  /* 0x000000000000094d */ /* 0x000fea0003800000 */
[----:B------:R-:W1:Y:S01]  /*9ee0*/  S2R R5, SR_CTAID.Z ;  /* 0x0000000000057919 */ /* 0x000e620000002700 */
[----:B------:R-:W-:Y:S01]  /*9ef0*/  USHF.R.S32.HI UR6, URZ, 0x1f, UR10 ;  /* 0x0000001f3f067899 */ /* 0x000fe2000801140a */
[----:B------:R-:W-:Y:S01]  /*9f00*/  ISETP.NE.AND P0, PT, R0, 0x1, PT ;  /* 0x000000010000780c */ /* 0x000fe20003f05270 */
[----:B------:R-:W-:Y:S01]  /*9f10*/  ULDC.64 UR4, c[0x0][0x4d0] ;  /* 0x0001340000047ab9 */ /* 0x000fe20000000a00 */
[----:B------:R-:W2:Y:S01]  /*9f20*/  S2R R3, SR_CTAID.Y ;  /* 0x0000000000037919 */ /* 0x000ea20000002600 */
[----:B------:R-:W-:Y:S01]  /*9f30*/  UIMAD UR6, UR6, UR4, URZ ;  /* 0x00000004060672a4 */ /* 0x000fe2000f8e023f */
[----:B------:R-:W-:Y:S01]  /*9f40*/  IADD3 R2, RZ, -UR10, RZ ;  /* 0x8000000aff027c10 */ /* 0x000fe2000fffe0ff */
[----:B------:R-:W-:Y:S01]  /*9f50*/  UIMAD.WIDE.U32 UR8, UR10, UR4, URZ ;  /* 0x000000040a0872a5 */ /* 0x000fe2000f8e003f */
[----:B------:R-:W-:Y:S01]  /*9f60*/  MOV R6, R7 ;  /* 0x0000000700067202 */ /* 0x000fe20000000f00 */
[----:B------:R-:W-:-:S04]  /*9f70*/  UIMAD UR4, UR10, UR5, UR6 ;  /* 0x000000050a0472a4 */ /* 0x000fc8000f8e0206 */
[----:B------:R-:W-:Y:S01]  /*9f80*/  UIADD3 UR4, UR9, UR4, URZ ;  /* 0x0000000409047290 */ /* 0x000fe2000fffe03f */
[----:B------:R-:W-:Y:S01]  /*9f90*/  MOV R9, UR9 ;  /* 0x0000000900097c02 */ /* 0x000fe20008000f00 */
[----:B------:R-:W-:-:S04]  /*9fa0*/  @P0 IMAD.HI.U32 R4, R7, c[0x0][0x4ec], RZ ;  /* 0x00013b0007040a27 */ /* 0x000fc800078e00ff */
[----:B------:R-:W-:Y:S01]  /*9fb0*/  IMAD.U32 R8, RZ, RZ, UR8 ;  /* 0x00000008ff087e24 */ /* 0x000fe2000f8e00ff */
[----:B------:R-:W-:Y:S01]  /*9fc0*/  @P0 SHF.R.U32.HI R6, RZ, c[0x0][0x4f0], R4 ;  /* 0x00013c00ff060a19 */ /* 0x000fe20000011604 */
[----:B------:R-:W-:Y:S01]  /*9fd0*/  IMAD.U32 R9, RZ, RZ, UR4 ;  /* 0x00000004ff097e24 */ /* 0x000fe2000f8e00ff */
[----:B-1----:R-:W-:-:S03]  /*9fe0*/  SHF.R.S32.HI R0, RZ, 0x1f, R5 ;  /* 0x0000001fff007819 */ /* 0x002fc60000011405 */
[----:B------:R-:W-:Y:S01]  /*9ff0*/  IMAD.WIDE.U32 R8, R5, c[0x0][0x4d8], R8 ;  /* 0x0001360005087a25 */ /* 0x000fe200078e0008 */
[----:B------:R-:W-:-:S03]  /*a000*/  IADD3 R4, -R6, RZ, RZ ;  /* 0x000000ff06047210 */ /* 0x000fc60007ffe1ff */
[----:B------:R-:W-:Y:S02]  /*a010*/  IMAD R0, R0, c[0x0][0x4d8], RZ ;  /* 0x0001360000007a24 */ /* 0x000fe400078e02ff */
[----:B--2---:R-:W-:Y:S02]  /*a020*/  IMAD R2, R2, c[0x0][0x550], R3 ;  /* 0x0001540002027a24 */ /* 0x004fe400078e0203 */
[----:B------:R-:W-:Y:S02]  /*a030*/  IMAD R0, R5, c[0x0][0x4dc], R0 ;  /* 0x0001370005007a24 */ /* 0x000fe400078e0200 */
[----:B------:R-:W-:Y:S01]  /*a040*/  IMAD R4, R4, c[0x0][0x4e8], R7 ;  /* 0x00013a0004047a24 */ /* 0x000fe200078e0207 */
[----:B------:R-:W-:Y:S01]  /*a050*/  SHF.R.S32.HI R3, RZ, 0x1f, R2 ;  /* 0x0000001fff037819 */ /* 0x000fe20000011402 */
[----:B------:R-:W-:Y:S01]  /*a060*/  IMAD.IADD R9, R0, 0x1, R9 ;  /* 0x0000000100097824 */ /* 0x000fe200078e0209 */
[----:B------:R-:W-:-:S03]  /*a070*/  SHF.R.S32.HI R0, RZ, 0x1f, R6 ;  /* 0x0000001fff007819 */ /* 0x000fc60000011406 */
[----:B------:R-:W-:Y:S02]  /*a080*/  IMAD R3, R3, c[0x0][0x4e0], RZ ;  /* 0x0001380003037a24 */ /* 0x000fe400078e02ff */
[----:B------:R-:W-:-:S04]  /*a090*/  IMAD.WIDE.U32 R8, R2, c[0x0][0x4e0], R8 ;  /* 0x0001380002087a25 */ /* 0x000fc800078e0008 */
[----:B------:R-:W-:Y:S01]  /*a0a0*/  IMAD R3, R2, c[0x0][0x4e4], R3 ;  /* 0x0001390002037a24 */ /* 0x000fe200078e0203 */
[----:B------:R-:W-:Y:S02]  /*a0b0*/  SHF.R.S32.HI R2, RZ, 0x1f, R4 ;  /* 0x0000001fff027819 */ /* 0x000fe40000011404 */
[----:B------:R-:W-:-:S03]  /*a0c0*/  IADD3 R6, P0, R6, R8, RZ ;  /* 0x0000000806067210 */ /* 0x000fc60007f1e0ff */
[----:B------:R-:W-:Y:S01]  /*a0d0*/  IMAD R5, R2, c[0x0][0x4c8], RZ ;  /* 0x0001320002057a24 */ /* 0x000fe200078e02ff */
[----:B------:R-:W-:-:S03]  /*a0e0*/  IADD3.X R7, R0, R9, R3, P0, !PT ;  /* 0x0000000900077210 */ /* 0x000fc600007fe403 */
[C---:B------:R-:W-:Y:S02]  /*a0f0*/  IMAD R5, R4.reuse, c[0x0][0x4cc], R5 ;  /* 0x0001330004057a24 */ /* 0x040fe400078e0205 */
[----:B------:R-:W-:-:S05]  /*a100*/  IMAD.WIDE.U32 R6, R4, c[0x0][0x4c8], R6 ;  /* 0x0001320004067a25 */ /* 0x000fca00078e0006 */
[----:B------:R-:W-:Y:S02]  /*a110*/  IADD3 R5, R7, R5, RZ ;  /* 0x0000000507057210 */ /* 0x000fe40007ffe0ff */
[----:B------:R-:W-:-:S04]  /*a120*/  LEA R2, P0, R6, c[0x0][0x4a8], 0x2 ;  /* 0x00012a0006027a11 */ /* 0x000fc800078010ff */
[----:B------:R-:W-:Y:S02]  /*a130*/  LEA.HI.X R3, R6, c[0x0][0x4ac], R5, 0x2, P0 ;  /* 0x00012b0006037a11 */ /* 0x000fe400000f1405 */
[----:B------:R-:W-:-:S05]  /*a140*/  MOV R5, 0xff800000 ;  /* 0xff80000000057802 */ /* 0x000fca0000000f00 */
[----:B------:R-:W-:Y:S01]  /*a150*/  STG.E [R2.64], R5 ;  /* 0x0000000502007986 */ /* 0x000fe2000c10190e */
[----:B------:R-:W-:Y:S05]  /*a160*/  EXIT ;  /* 0x000000000000794d */ /* 0x000fea0003800000 */
.L_x_10:
[----:B------:R-:W-:-:S00]  /*a170*/  BRA `(.L_x_10) ;  /* 0xfffffff000007947 */ /* 0x000fc0000383ffff */
[----:B------:R-:W-:-:S00]  /*a180*/  NOP ;  /* 0x0000000000007918 */ /* 0x000fc00000000000 */
[----:B------:R-:W-:-:S00]  /*a190*/  NOP ;  /* 0x0000000000007918 */ /* 0x000fc00000000000 */
[----:B------:R-:W-:-:S00]  /*a1a0*/  NOP ;  /* 0x0000000000007918 */ /* 0x000fc00000000000 */
[----:B------:R-:W-:-:S00]  /*a1b0*/  NOP ;  /* 0x0000000000007918 */ /* 0x000fc00000000000 */
[----:B------:R-:W-:-:S00]  /*a1c0*/  NOP ;  /* 0x0000000000007918 */ /* 0x000fc00000000000 */
[----:B------:R-:W-:-:S00]  /*a1d0*/  NOP ;  /* 0x0000000000007918 */ /* 0x000fc00000000000 */
[----:B------:R-:W-:-:S00]  /*a1e0*/  NOP ;  /* 0x0000000000007918 */ /* 0x000fc00000000000 */
[----:B------:R-:W-:-:S00]  /*a1f0*/  NOP ;  /* 0x0000000000007918 */ /* 0x000fc00000000000 */
.L_x_1336:


//--------------------- .text._ZN7cutlass13device_kernelIN5flash19enable_sm80_to_sm89INS1_16FlashAttnFwdSm80INS1_25CollectiveMainloopFwdSm80ILi8ELi1ELb1EN4cute5tupleIJNS5_1CILi128EEENS7_ILi96EEES8_EEELi128ENS_6half_tEfNS_4arch4Sm80ELb0ELb1ELb0ELb0ELb0ELb0ELb1ELb1EEENS1_21CollectiveEpilogueFwdINS6_IJS8_S8_S9_EEENS6_IJNS7_ILi1EEESH_SH_EEESB_SD_Li256ELb0ELb1ELb1ELb0EEENS1_19SingleTileSchedulerILb0ELb1ELb1ELi128EEEEEEEEEvNT_6ParamsE --------------------------
	.section	.text._ZN7cutlass13device_kernelIN5flash19enable_sm80_to_sm89INS1_16FlashAttnFwdSm80INS1_25CollectiveMainloopFwdSm80ILi8ELi1ELb1EN4cute5tupleIJNS5_1CILi128EEENS7_ILi96EEES8_EEELi128ENS_6half_tEfNS_4arch4Sm80ELb0ELb1ELb0ELb0ELb0ELb0ELb1ELb1EEENS1_21CollectiveEpilogueFwdINS6_IJS8_S8_S9_EEENS6_IJNS7_ILi1EEESH_SH_EEESB_SD_Li256ELb0ELb1ELb1ELb0EEENS1_19SingleTileSchedulerILb0ELb1ELb1ELi128EEEEEEEEEvNT_6ParamsE,"ax",@progbits
	.sectioninfo	@"SHI_REGISTERS=250"
	.align	128
.text._ZN7cutlass13device_kernelIN5flash19enable_sm80_to_sm89INS1_16FlashAttnFwdSm80INS1_25CollectiveMainloopFwdSm80ILi8ELi1ELb1EN4cute5tupleIJNS5_1CILi128EEENS7_ILi96EEES8_EEELi128ENS_6half_tEfNS_4arch4Sm80ELb0ELb1ELb0ELb0ELb0ELb0ELb1ELb1EEENS1_21CollectiveEpilogueFwdINS6_IJS8_S8_S9_EEENS6_IJNS7_ILi1EEESH_SH_EEESB_SD_Li256ELb0ELb1ELb1ELb0EEENS1_19SingleTileSchedulerILb0ELb1ELb1ELi128EEEEEEEEEvNT_6ParamsE:
        .type           _ZN7cutlass13device_kernelIN5flash19enable_sm80_to_sm89INS1_16FlashAttnFwdSm80INS1_25CollectiveMainloopFwdSm80ILi8ELi1ELb1EN4cute5tupleIJNS5_1CILi128EEENS7_ILi96EEES8_EEELi128ENS_6half_tEfNS_4arch4Sm80ELb0ELb1ELb0ELb0ELb0ELb0ELb1ELb1EEENS1_21CollectiveEpilogueFwdINS6_IJS8_S8_S9_EEENS6_IJNS7_ILi1EEESH_SH_EEESB_SD_Li256ELb0ELb1ELb1ELb0EEENS1_19SingleTileSchedulerILb0ELb1ELb1ELi128EEEEEEEEEvNT_6ParamsE,@function
        .size           _ZN7cutlass13device_kernelIN5flash19enable_sm80_to_sm89INS1_16FlashAttnFwdSm80INS1_25CollectiveMainloopFwdSm80ILi8ELi1ELb1EN4cute5tupleIJNS5_1CILi128EEENS7_ILi96EEES8_EEELi128ENS_6half_tEfNS_4arch4Sm80ELb0ELb1ELb0ELb0ELb0ELb0ELb1ELb1EEENS1_21CollectiveEpilogueFwdINS6_IJS8_S8_S9_EEENS6_IJNS7_ILi1EEESH_SH_EEESB_SD_Li256ELb0ELb1ELb1ELb0EEENS1_19SingleTileSchedulerILb0ELb1ELb1ELi128EEEEEEEEEvNT_6ParamsE,(.L_x_1337 - _ZN7cutlass13device_kernelIN5flash19enable_sm80_to_sm89INS1_16FlashAttnFwdSm80INS1_25CollectiveMainloopFwdSm80ILi8ELi1ELb1EN4cute5tupleIJNS5_1CILi128EEENS7_ILi96EEES8_EEELi128ENS_6half_tEfNS_4arch4Sm80ELb0ELb1ELb0ELb0ELb0ELb0ELb1ELb1EEENS1_21CollectiveEpilogueFwdINS6_IJS8_S8_S9_EEENS6_IJNS7_ILi1EEESH_SH_EEESB_SD_Li256ELb0ELb1ELb1ELb0EEENS1_19SingleTileSchedulerILb0ELb1ELb1ELi128EEEEEEEEEvNT_6ParamsE)
        .other          _ZN7cutlass13device_kernelIN5flash19enable_sm80_to_sm89INS1_16FlashAttnFwdSm80INS1_25CollectiveMainloopFwdSm80ILi8ELi1ELb1EN4cute5tupleIJNS5_1CILi128EEENS7_ILi96EEES8_EEELi128ENS_6half_tEfNS_4arch4Sm80ELb0ELb1ELb0ELb0ELb0ELb0ELb1ELb1EEENS1_21CollectiveEpilogueFwdINS6_IJS8_S8_S9_EEENS6_IJNS7_ILi1EEESH_SH_EEESB_SD_Li256ELb0ELb1ELb1ELb0EEENS1_19SingleTileSchedulerILb0ELb1ELb1ELi128EEEEEEEEEvNT_6ParamsE,@"STO_CUDA_ENTRY STV_DEFAULT"
_ZN7cutlass13device_kernelIN5flash19enable_sm80_to_sm89INS1_16FlashAttnFwdSm80INS1_25CollectiveMainloopFwdSm80ILi8ELi1ELb1EN4cute5tupleIJNS5_1CILi128EEENS7_ILi96EEES8_EEELi128ENS_6half_tEfNS_4arch4Sm80ELb0ELb1ELb0ELb0ELb0ELb0ELb1ELb1EEENS1_21CollectiveEpilogueFwdINS6_IJS8_S8_S9_EEENS6_IJNS7_ILi1EEESH_SH_EEESB_SD_Li256ELb0ELb1ELb1ELb0EEENS1_19SingleTileSchedulerILb0ELb1ELb1ELi128EEEEEEEEEvNT_6ParamsE:
        /* <DEDUP_REMOVED lines=17> */
.L_x_11:
[----:B---3--:R-:W-:Y:S02]  /*0110*/  ULDC.64 UR4, c[0x0][0x550] ;  /* 0x0001540000047ab9 */ /* 0x008fe40000000a00 */
[----:B------:R-:W-:Y:S02]  /*0120*/  UISETP.NE.AND UP0, UPT, UR4, 0x1, UPT ;  /* 0x000000010400788c */ /* 0x000fe4000bf05270 */
[----:B------:R-:W-:-:S02]  /*0130*/  UIMAD.WIDE.U32 UR10, UR6, UR5, URZ ;  /* 0x00000005060a72a5 */ /* 0x000fc4000f8e003f */
[----:B------:R-:W-:Y:S02]  /*0140*/  ULDC UR4, c[0x0][0x558] ;  /* 0x0001560000047ab9 */ /* 0x000fe40000000800 */
[----:B------:R-:W-:-:S05]  /*0150*/  UMOV UR9, UR6 ;  /* 0x0000000600097c82 */ /* 0x000fca0008000000 */
[----:B------:R-:W-:-:S03]  /*0160*/  @UP0 USHF.R.U32.HI UR9, URZ, UR4, UR11 ;  /* 0x000000043f090299 */ /* 0x000fc6000801160b */
.L_x_12:
[----:B------:R-:W-:Y:S01]  /*0170*/  ISETP.GE.AND P0, PT, R0, RZ, PT ;  /* 0x000000ff0000720c */ /* 0x000fe20003f06270 */
[----:B------:R-:W-:Y:S02]  /*0180*/  UIADD3 UR4, -UR9, URZ, URZ ;  /* 0x0000003f09047290 */ /* 0x000fe4000fffe13f */
[----:B------:R-:W-:Y:S02]  /*0190*/  ULDC UR10, c[0x0][0x550] ;  /* 0x00015400000a7ab9 */ /* 0x000fe40000000800 */
[----:B------:R-:W-:-:S08]  /*01a0*/  UIMAD UR10, UR4, UR10, UR6 ;  /* 0x0000000a040a72a4 */ /* 0x000fd0000f8e0206 */
[----:B------:R-:W-:Y:S05]  /*01b0*/  @!P0 EXIT ;  /* 0x000000000000894d */ /* 0x000fea0003800000 */
[----:B------:R-:W1:Y:S01]  /*01c0*/  S2UR UR16, SR_CTAID.X ;  /* 0x00000000001079c3 */ /* 0x000e620000002500 */
[----:B------:R-:W-:Y:S02]  /*01d0*/  ULDC UR8, c[0x0][0x2c4] ;  /* 0x0000b10000087ab9 */ /* 0x000fe40000000800 */
[----:B------:R-:W-:Y:S02]  /*01e0*/  UISETP.NE.AND UP3, UPT, UR8, 0x1, UPT ;  /* 0x000000010800788c */ /* 0x000fe4000bf65270 */
[----:B------:R-:W-:Y:S02]  /*01f0*/  UMOV UR11, 0x1 ;  /* 0x00000001000b7882 */ /* 0x000fe40000000000 */
[----:B------:R-:W-:Y:S02]  /*0200*/  ULDC.64 UR4, c[0x0][0x328] ;  /* 0x0000ca0000047ab9 */ /* 0x000fe40000000a00 */
[----:B------:R-:W-:Y:S02]  /*0210*/  UISETP.LE.AND UP2, UPT, UR11, UR5, UPT ;  /* 0x000000050b00728c */ /* 0x000fe4000bf43270 */
[----:B------:R-:W-:-:S02]  /*0220*/  ULDC.64 UR6, c[0x0][0x2c8] ;  /* 0x0000b20000067ab9 */ /* 0x000fc40000000a00 */
[----:B------:R-:W-:Y:S02]  /*0230*/  ULDC UR12, c[0x0][0x168] ;  /* 0x00005a00000c7ab9 */ /* 0x000fe40000000800 */
[----:B------:R-:W-:Y:S01]  /*0240*/  PLOP3.LUT P0, PT, PT, PT, UP2, 0x40, 0x0 ;  /* 0x000000000000781c */ /* 0x000fe20003f0e828 */
[----:B------:R-:W-:Y:S02]  /*0250*/  UIADD3 UR12, UR11, -UR12, URZ ;  /* 0x8000000c0b0c7290 */ /* 0x000fe4000fffe03f */
[----:B------:R-:W-:Y:S02]  /*0260*/  ULDC UR5, c[0x0][0x1d0] ;  /* 0x0000740000057ab9 */ /* 0x000fe40000000800 */
[----:B-1----:R-:W-:-:S04]  /*0270*/  USHF.L.U32 UR16, UR16, 0x7, URZ ;  /* 0x0000000710107899 */ /* 0x002fc8000800063f */
[----:B------:R-:W-:-:S04]  /*0280*/  @UP3 UIADD3 UR14, UR16, 0x7f, URZ ;  /* 0x0000007f100e3890 */ /* 0x000fc8000fffe03f */
[----:B------:R-:W-:Y:S02]  /*0290*/  UIMAD.WIDE.U32 UR14, UR14, UR6, URZ ;  /* 0x000000060e0e72a5 */ /* 0x000fe4000f8e003f */
[----:B------:R-:W-:Y:S02]  /*02a0*/  UIADD3 UR6, UR16, 0x7f, URZ ;  /* 0x0000007f10067890 */ /* 0x000fe4000fffe03f */
[----:B------:R-:W-:-:S04]  /*02b0*/  @UP3 USHF.R.U32.HI UR6, URZ, UR7, UR15 ;  /* 0x000000073f063299 */ /* 0x000fc8000801160f */
[----:B------:R-:W-:-:S04]  /*02c0*/  UIADD3 UR5, UR6, UR5, UR12 ;  /* 0x0000000506057290 */ /* 0x000fc8000fffe00c */
[----:B------:R-:W-:Y:S01]  /*02d0*/  UIADD3 UR6, UR5, UR4, URZ ;  /* 0x0000000405067290 */ /* 0x000fe2000fffe03f */
[----:B------:R-:W-:Y:S05]  /*02e0*/  @P0 BRA `(.L_x_13) ;  /* 0x0000014000000947 */ /* 0x000fea0003800000 */
[----:B------:R-:W-:Y:S01]  /*02f0*/  ISETP.LT.AND P0, PT, RZ, UR5, PT ;  /* 0x00000005ff007c0c */ /* 0x000fe2000bf01270 */
[----:B------:R-:W-:-:S12]  /*0300*/  UIADD3 UR7, UR5, -0x1, URZ ;  /* 0xffffffff05077890 */ /* 0x000fd8000fffe03f */
[----:B------:R-:W-:Y:S05]  /*0310*/  @P0 BRA `(.L_x_14) ;  /* 0x0000008000000947 */ /* 0x000fea0003800000 */
[----:B------:R-:W-:Y:S02]  /*0320*/  ULDC UR4, c[0x0][0x32c] ;  /* 0x0000cb0000047ab9 */ /* 0x000fe40000000800 */
[----:B------:R-:W-:Y:S02]  /*0330*/  UISETP.NE.AND UP0, UPT, UR11, UR4, UPT ;  /* 0x000000040b00728c */ /* 0x000fe4000bf05270 */
[----:B------:R-:W-:-:S03]  /*0340*/  UIADD3 UR7, -UR5, URZ, URZ ;  /* 0x0000003f05077290 */ /* 0x000fc6000fffe13f */
[----:B------:R-:W-:Y:S02]  /*0350*/  ULDC.64 UR4, c[0x0][0x330] ;  /* 0x0000cc0000047ab9 */ /* 0x000fe40000000a00 */
[----:B------:R-:W-:-:S04]  /*0360*/  UIMAD.WIDE.U32 UR12, UR7, UR4, URZ ;  /* 0x00000004070c72a5 */ /* 0x000fc8000f8e003f */
[----:B------:R-:W-:-:S04]  /*0370*/  @UP0 USHF.R.U32.HI UR7, URZ, UR5, UR13 ;  /* 0x000000053f070299 */ /* 0x000fc8000801160d */
[----:B------:R-:W-:Y:S01]  /*0380*/  ULOP3.LUT UR7, URZ, UR7, URZ, 0x33, !UPT ;  /* 0x000000073f077292 */ /* 0x000fe2000f8e333f */
[----:B------:R-:W-:Y:S05]  /*0390*/  BRA `(.L_x_15) ;  /* 0x0000005000007947 */ /* 0x000fea0003800000 */
.L_x_14:
[----:B------:R-:W-:Y:S02]  /*03a0*/  ULDC UR4, c[0x0][0x32c] ;  /* 0x0000cb0000047ab9 */ /* 0x000fe40000000800 */
[----:B------:R-:W-:-:S03]  /*03b0*/  UISETP.NE.AND UP0, UPT, UR11, UR4, UPT ;  /* 0x000000040b00728c */ /* 0x000fc6000bf05270 */
[----:B------:R-:W-:Y:S02]  /*03c0*/  ULDC.64 UR4, c[0x0][0x330] ;  /* 0x0000cc0000047ab9 */ /* 0x000fe40000000a00 */
[----:B------:R-:W-:-:S06]  /*03d0*/  UIMAD.WIDE.U32 UR12, UR7, UR4, URZ ;  /* 0x00000004070c72a5 */ /* 0x000fcc000f8e003f */
[----:B------:R-:W-:Y:S02]  /*03e0*/  @UP0 USHF.R.U32.HI UR7, URZ, UR5, UR13 ;  /* 0x000000053f070299 */ /* 0x000fe4000801160d */
.L_x_15:
[----:B------:R-:W-:Y:S02]  /*03f0*/  ULDC UR4, c[0x0][0x32c] ;  /* 0x0000cb0000047ab9 */ /* 0x000fe40000000800 */
[----:B------:R-:W-:-:S04]  /*0400*/  UIMAD UR4, UR7, UR4, UR4 ;  /* 0x00000004070472a4 */ /* 0x000fc8000f8e0204 */
[----:B------:R-:W-:-:S04]  /*0410*/  UISETP.LT.AND UP0, UPT, UR6, UR4, UPT ;  /* 0x000000040600728c */ /* 0x000fc8000bf01270 */
[----:B------:R-:W-:-:S03]  /*0420*/  USEL UR6, UR6, UR4, UP0 ;  /* 0x0000000406067287 */ /* 0x000fc60008000000 */
.L_x_13:
[----:B------:R-:W-:Y:S01]  /*0430*/  ULDC.64 UR4, c[0x0][0x2c8] ;  /* 0x0000b20000047ab9 */ /* 0x000fe20000000a00 */
[----:B------:R-:W-:Y:S01]  /*0440*/  PLOP3.LUT P0, PT, PT, PT, UP2, 0x40, 0x0 ;  /* 0x000000000000781c */ /* 0x000fe20003f0e828 */
[----:B------:R-:W-:Y:S02]  /*0450*/  UIMAD.WIDE.U32 UR18, UR16, UR4, URZ ;  /* 0x00000004101272a5 */ /* 0x000fe4000f8e003f */
[----:B------:R-:W-:Y:S02]  /*0460*/  UMOV UR14, 0x5f ;  /* 0x0000005f000e7882 */ /* 0x000fe40000000000 */
[----:B------:R-:W-:Y:S02]  /*0470*/  ULDC UR13, c[0x0][0x1d0] ;  /* 0x00007400000d7ab9 */ /* 0x000fe40000000800 */
[----:B------:R-:W-:Y:S02]  /*0480*/  UIADD3 UR6, UR6, 0x5f, URZ ;  /* 0x0000005f06067890 */ /* 0x000fe4000fffe03f */
[----:B------:R-:W-:-:S02]  /*0490*/  UIADD3 UR14, UR14, UR13, URZ ;  /* 0x0000000d0e0e7290 */ /* 0x000fc4000fffe03f */
[----:B------:R-:W-:Y:S02]  /*04a0*/  UIMAD.WIDE UR6, UR6, 0x2aaaaaab, URZ ;  /* 0x2aaaaaab060678a5 */ /* 0x000fe4000f8e023f */
[----:B------:R-:W-:Y:S02]  /*04b0*/  UIMAD.WIDE UR14, UR14, 0x2aaaaaab, URZ ;  /* 0x2aaaaaab0e0e78a5 */ /* 0x000fe4000f8e023f */
[----:B------:R-:W-:Y:S02]  /*04c0*/  @UP3 UMOV UR11, UR19 ;  /* 0x00000013000b3c82 */ /* 0x000fe40008000000 */
[----:B------:R-:W-:Y:S02]  /*04d0*/  ULDC UR12, c[0x0][0x168] ;  /* 0x00005a00000c7ab9 */ /* 0x000fe40000000800 */
[----:B------:R-:W-:Y:S02]  /*04e0*/  UMOV UR4, UR16 ;  /* 0x0000001000047c82 */ /* 0x000fe40008000000 */
[----:B------:R-:W-:-:S02]  /*04f0*/  @UP3 USHF.R.U32.HI UR4, URZ, UR5, UR11 ;  /* 0x000000053f043299 */ /* 0x000fc4000801160b */
[----:B------:R-:W-:Y:S02]  /*0500*/  UIADD3 UR13, UR13, -UR12, URZ ;  /* 0x8000000c0d0d7290 */ /* 0x000fe4000fffe03f */
[----:B------:R-:W-:Y:S02]  /*0510*/  USHF.R.U32.HI UR6, URZ, 0x1f, UR7 ;  /* 0x0000001f3f067899 */ /* 0x000fe40008011607 */
[----:B------:R-:W-:Y:S02]  /*0520*/  USHF.R.U32.HI UR11, URZ, 0x1f, UR15 ;  /* 0x0000001f3f0b7899 */ /* 0x000fe4000801160f */
[----:B------:R-:W-:Y:S02]  /*0530*/  UIADD3 UR4, UR13, UR4, URZ ;  /* 0x000000040d047290 */ /* 0x000fe4000fffe03f */
[----:B------:R-:W-:Y:S02]  /*0540*/  ULDC UR5, c[0x0][0x324] ;  /* 0x0000c90000057ab9 */ /* 0x000fe40000000800 */
[----:B------:R-:W-:-:S02]  /*0550*/  ULEA.HI.SX32 UR6, UR7, UR6, 0x1c ;  /* 0x0000000607067291 */ /* 0x000fc4000f8fe23f */
[----:B------:R-:W-:Y:S02]  /*0560*/  ULEA.HI.SX32 UR11, UR15, UR11, 0x1c ;  /* 0x0000000b0f0b7291 */ /* 0x000fe4000f8fe23f */
[----:B------:R-:W-:Y:S02]  /*0570*/  UIADD3 UR5, UR4, -UR5, URZ ;  /* 0x8000000504057290 */ /* 0x000fe4000fffe03f */
[----:B------:R-:W-:-:S04]  /*0580*/  UISETP.LT.AND UP0, UPT, UR11, UR6, UPT ;  /* 0x000000060b00728c */ /* 0x000fc8000bf01270 */
[----:B------:R-:W-:Y:S01]  /*0590*/  USEL UR6, UR11, UR6, UP0 ;  /* 0x000000060b067287 */ /* 0x000fe20008000000 */
[----:B------:R-:W-:Y:S01]  /*05a0*/  MOV R3, UR5 ;  /* 0x0000000500037c02 */ /* 0x000fe20008000f00 */
[----:B------:R-:W-:Y:S05]  /*05b0*/  @P0 BRA `(.L_x_16) ;  /* 0x0000010000000947 */ /* 0x000fea0003800000 */
[----:B------:R-:W-:-:S04]  /*05c0*/  MOV R4, UR4 ;  /* 0x0000000400047c02 */ /* 0x000fc80008000f00 */
[----:B------:R-:W-:-:S13]  /*05d0*/  ISETP.GT.AND P0, PT, R4, -0x1, PT ;  /* 0xffffffff0400780c */ /* 0x000fda0003f04270 */
[----:B------:R-:W-:Y:S05]  /*05e0*/  @P0 BRA `(.L_x_17) ;  /* 0x0000007000000947 */ /* 0x000fea0003800000 */
[----:B------:R-:W-:Y:S01]  /*05f0*/  IMAD.MOV.U32 R2, RZ, RZ, c[0x0][0x32c] ;  /* 0x0000cb00ff027624 */ /* 0x000fe200078e00ff */
[----:B------:R-:W-:-:S04]  /*0600*/  LOP3.LUT R4, RZ, R4, RZ, 0x33, !PT ;  /* 0x00000004ff047212 */ /* 0x000fc800078e33ff */
[----:B------:R-:W-:-:S13]  /*0610*/  ISETP.NE.AND P0, PT, R2, 0x1, PT ;  /* 0x000000010200780c */ /* 0x000fda0003f05270 */
[----:B------:R-:W-:-:S05]  /*0620*/  @P0 IMAD.HI.U32 R2, R4, c[0x0][0x330], RZ ;  /* 0x0000cc0004020a27 */ /* 0x000fca00078e00ff */
[----:B------:R-:W-:-:S04]  /*0630*/  @P0 SHF.R.U32.HI R4, RZ, c[0x0][0x334], R2 ;  /* 0x0000cd00ff040a19 */ /* 0x000fc80000011602 */
[----:B------:R-:W-:Y:S01]  /*0640*/  LOP3.LUT R4, RZ, R4, RZ, 0x33, !PT ;  /* 0x00000004ff047212 */ /* 0x000fe200078e33ff */
[----:B------:R-:W-:Y:S05]  /*0650*/  BRA `(.L_x_18) ;  /* 0x0000004000007947 */ /* 0x000fea0003800000 */
.L_x_17:
[----:B------:R-:W-:-:S04]  /*0660*/  MOV R2, c[0x0][0x32c] ;  /* 0x0000cb0000027a02 */ /* 0x000fc80000000f00 */
[----:B------:R-:W-:-:S13]  /*0670*/  ISETP.NE.AND P0, PT, R2, 0x1, PT ;  /* 0x000000010200780c */ /* 0x000fda0003f05270 */
[----:B------:R-:W-:-:S05]  /*0680*/  @P0 IMAD.HI.U32 R2, R4, c[0x0][0x330], RZ ;  /* 0x0000cc0004020a27 */ /* 0x000fca00078e00ff */
[----:B------:R-:W-:-:S05]  /*0690*/  @P0 SHF.R.U32.HI R4, RZ, c[0x0][0x334], R2 ;  /* 0x0000cd00ff040a19 */ /* 0x000fca0000011602 */
.L_x_18:
[----:B------:R-:W-:-:S05]  /*06a0*/  IMAD R4, R4, c[0x0][0x32c], RZ ;  /* 0x0000cb0004047a24 */ /* 0x000fca00078e02ff */
[----:B------:R-:W-:-:S05]  /*06b0*/  IMNMX R3, R3, R4, !PT ;  /* 0x0000000403037217 */ /* 0x000fca0007800200 */
.L_x_16:
[----:B------:R-:W-:Y:S01]  /*06c0*/  IMAD.HI R3, R3, 0x2aaaaaab, RZ ;  /* 0x2aaaaaab03037827 */ /* 0x000fe200078e02ff */
[----:B------:R-:W-:Y:S02]  /*06d0*/  USHF.R.U32.HI UR5, URZ, 0x10, UR10 ;  /* 0x000000103f057899 */ /* 0x000fe4000801160a */
[----:B------:R-:W-:Y:S01]  /*06e0*/  ULDC UR4, c[0x0][0x338] ;  /* 0x0000ce0000047ab9 */ /* 0x000fe20000000800 */
[----:B------:R-:W-:Y:S01]  /*06f0*/  IMAD.MOV.U32 R14, RZ, RZ, RZ ;  /* 0x000000ffff0e7224 */ /* 0x000fe200078e00ff */
[----:B------:R-:W-:Y:S01]  /*0700*/  SHF.R.U32.HI R2, RZ, 0x1f, R3 ;  /* 0x0000001fff027819 */ /* 0x000fe20000011603 */
[----:B------:R-:W-:-:S03]  /*0710*/  UISETP.NE.AND UP0, UPT, UR5, URZ, UPT ;  /* 0x0000003f0500728c */ /* 0x000fc6000bf05270 */
[----:B------:R-:W-:Y:S01]  /*0720*/  LEA.HI.SX32 R2, R3, R2, 0x1c ;  /* 0x0000000203027211 */ /* 0x000fe200078fe2ff */
[----:B------:R-:W-:-:S03]  /*0730*/  USEL UR4, UR5, UR4, UP0 ;  /* 0x0000000405047287 */ /* 0x000fc60008000000 */
[----:B------:R-:W-:-:S04]  /*0740*/  IMNMX R207, RZ, R2, !PT ;  /* 0x00000002ffcf7217 */ /* 0x000fc80007800200 */
[----:B------:R-:W-:-:S13]  /*0750*/  ISETP.LT.AND P0, PT, R207, UR6, PT ;  /* 0x00000006cf007c0c */ /* 0x000fda000bf01270 */
[----:B------:R-:W-:Y:S05]  /*0760*/  @!P0 BRA `(.L_x_19) ;  /* 0x000001c000008947 */ /* 0x000fea0003800000 */
[----:B------:R-:W-:Y:S01]  /*0770*/  IMAD.U32 R2, RZ, RZ, UR4 ;  /* 0x00000004ff027e24 */ /* 0x000fe2000f8e00ff */
[----:B------:R-:W-:-:S04]  /*0780*/  UIADD3 UR5, UR4, -0x1, UR6 ;  /* 0xffffffff04057890 */ /* 0x000fc8000fffe006 */
[-C--:B------:R-:W-:Y:S02]  /*0790*/  IABS R5, R2.reuse ;  /* 0x0000000200057213 */ /* 0x080fe40000000000 */
[----:B------:R-:W-:Y:S02]  /*07a0*/  IADD3 R6, -R207, UR5, RZ ;  /* 0x00000005cf067c10 */ /* 0x000fe4000fffe1ff */
[----:B------:R-:W1:Y:S01]  /*07b0*/  I2F.RP R7, R5 ;  /* 0x0000000500077306 */ /* 0x000e620000209400 */
[----:B------:R-:W-:Y:S02]  /*07c0*/  IABS R2, R2 ;  /* 0x0000000200027213 */ /* 0x000fe40000000000 */
[----:B------:R-:W-:Y:S02]  /*07d0*/  IABS R3, R6 ;  /* 0x0000000600037213 */ /* 0x000fe40000000000 */
[----:B------:R-:W-:Y:S01]  /*07e0*/  LOP3.LUT R6, R6, UR4, RZ, 0x3c, !PT ;  /* 0x0000000406067c12 */ /* 0x000fe2000f8e3cff */
[----:B------:R-:W-:-:S03]  /*07f0*/  IMAD.MOV R2, RZ, RZ, -R2 ;  /* 0x000000ffff027224 */ /* 0x000fc600078e0a02 */
[----:B------:R-:W-:Y:S01]  /*0800*/  ISETP.GE.AND P0, PT, R6, RZ, PT ;  /* 0x000000ff0600720c */ /* 0x000fe20003f06270 */
[----:B-1----:R-:W1:Y:S02]  /*0810*/  MUFU.RCP R8, R7 ;  /* 0x0000000700087308 */ /* 0x002e640000001000 */
[----:B-1----:R-:W-:-:S06]  /*0820*/  IADD3 R8, R8, 0xffffffe, RZ ;  /* 0x0ffffffe08087810 */ /* 0x002fcc0007ffe0ff */
[----:B------:R-:W1:Y:S02]  /*0830*/  F2I.FTZ.U32.TRUNC.NTZ R9, R8 ;  /* 0x0000000800097305 */ /* 0x000e64000021f000 */
[----:B-1----:R-:W-:Y:S02]  /*0840*/  IMAD.MOV R4, RZ, RZ, -R9 ;  /* 0x000000ffff047224 */ /* 0x002fe400078e0a09 */
[----:B------:R-:W-:Y:S02]  /*0850*/  IMAD.MOV.U32 R8, RZ, RZ, RZ ;  /* 0x000000ffff087224 */ /* 0x000fe400078e00ff */
[----:B------:R-:W-:-:S04]  /*0860*/  IMAD R4, R4, R5, RZ ;  /* 0x0000000504047224 */ /* 0x000fc800078e02ff */
[----:B------:R-:W-:-:S06]  /*0870*/  IMAD.HI.U32 R4, R9, R4, R8 ;  /* 0x0000000409047227 */ /* 0x000fcc00078e0008 */
[----:B------:R-:W-:-:S04]  /*0880*/  IMAD.HI.U32 R4, R4, R3, RZ ;  /* 0x0000000304047227 */ /* 0x000fc800078e00ff */
[----:B------:R-:W-:-:S05]  /*0890*/  IMAD R2, R4, R2, R3 ;  /* 0x0000000204027224 */ /* 0x000fca00078e0203 */
[----:B------:R-:W-:-:S13]  /*08a0*/  ISETP.GT.U32.AND P1, PT, R5, R2, PT ;  /* 0x000000020500720c */ /* 0x000fda0003f24070 */
[----:B------:R-:W-:Y:S01]  /*08b0*/  @!P1 IMAD.IADD R2, R2, 0x1, -R5 ;  /* 0x0000000102029824 */ /* 0x000fe200078e0a05 */
[----:B------:R-:W-:Y:S02]  /*08c0*/  @!P1 IADD3 R4, R4, 0x1, RZ ;  /* 0x0000000104049810 */ /* 0x000fe40007ffe0ff */
[----:B------:R-:W-:Y:S02]  /*08d0*/  ISETP.NE.AND P1, PT, RZ, UR4, PT ;  /* 0x00000004ff007c0c */ /* 0x000fe4000bf25270 */
[----:B------:R-:W-:-:S13]  /*08e0*/  ISETP.GE.U32.AND P2, PT, R2, R5, PT ;  /* 0x000000050200720c */ /* 0x000fda0003f46070 */
[----:B------:R-:W-:-:S05]  /*08f0*/  @P2 IADD3 R4, R4, 0x1, RZ ;  /* 0x0000000104042810 */ /* 0x000fca0007ffe0ff */
[----:B------:R-:W-:Y:S01]  /*0900*/  @!P0 IMAD.MOV R4, RZ, RZ, -R4 ;  /* 0x000000ffff048224 */ /* 0x000fe200078e0a04 */
[----:B------:R-:W-:-:S05]  /*0910*/  @!P1 LOP3.LUT R4, RZ, UR4, RZ, 0x33, !PT ;  /* 0x00000004ff049c12 */ /* 0x000fca000f8e33ff */
[----:B------:R-:W-:Y:S02]  /*0920*/  IMAD.MOV.U32 R14, RZ, RZ, R4 ;  /* 0x000000ffff0e7224 */ /* 0x000fe400078e0004 */
.L_x_19:
[----:B------:R-:W-:Y:S01]  /*0930*/  ULOP3.LUT UR10, UR10, 0xffff, URZ, 0xc0, !UPT ;  /* 0x0000ffff0a0a7892 */ /* 0x000fe2000f8ec03f */
[----:B------:R-:W-:Y:S01]  /*0940*/  PLOP3.LUT P2, PT, PT, PT, PT, 0x80, 0x0 ;  /* 0x000000000000781c */ /* 0x000fe20003f4f070 */
[----:B------:R-:W-:Y:S01]  /*0950*/  ULDC.64 UR14, c[0x0][0x118] ;  /* 0x00004600000e7ab9 */ /* 0x000fe20000000a00 */
[----:B------:R-:W-:Y:S01]  /*0960*/  IMAD.MOV.U32 R5, RZ, RZ, RZ ;  /* 0x000000ffff057224 */ /* 0x000fe200078e00ff */
[----:B------:R-:W-:Y:S01]  /*0970*/  MOV R3, RZ ;  /* 0x000000ff00037202 */ /* 0x000fe20000000f00 */
[----:B------:R-:W-:Y:S01]  /*0980*/  CS2R R66, SRZ ;  /* 0x0000000000427805 */ /* 0x000fe2000001ff00 */
[----:B------:R-:W-:Y:S01]  /*0990*/  IMAD R207, R14, UR10, R207 ;  /* 0x0000000a0ecf7c24 */ /* 0x000fe2000f8e02cf */
[----:B------:R-:W-:Y:S01]  /*09a0*/  CS2R R64, SRZ ;  /* 0x0000000000407805 */ /* 0x000fe2000001ff00 */
[----:B------:R-:W-:Y:S01]  /*09b0*/  CS2R R62, SRZ ;  /* 0x00000000003e7805 */ /* 0x000fe2000001ff00 */
[----:B------:R-:W-:Y:S01]  /*09c0*/  CS2R R60, SRZ ;  /* 0x00000000003c7805 */ /* 0x000fe2000001ff00 */
[----:B------:R-:W-:Y:S01]  /*09d0*/  IMAD.IADD R14, R207, 0x1, R14 ;  /* 0x00000001cf0e7824 */ /* 0x000fe200078e020e */
[----:B------:R-:W-:Y:S01]  /*09e0*/  CS2R R58, SRZ ;  /* 0x00000000003a7805 */ /* 0x000fe2000001ff00 */
[----:B------:R-:W-:Y:S01]  /*09f0*/  CS2R R56, SRZ ;  /* 0x0000000000387805 */ /* 0x000fe2000001ff00 */
[----:B------:R-:W-:Y:S01]  /*0a00*/  CS2R R54, SRZ ;  /* 0x0000000000367805 */ /* 0x000fe2000001ff00 */
[----:B------:R-:W-:Y:S01]  /*0a10*/  CS2R R52, SRZ ;  /* 0x0000000000347805 */ /* 0x000fe2000001ff00 */
[----:B------:R-:W-:Y:S01]  /*0a20*/  IMNMX R14, R14, UR6, PT ;  /* 0x000000060e0e7c17 */ /* 0x000fe2000b800200 */
[----:B------:R-:W-:Y:S01]  /*0a30*/  CS2R R106, SRZ ;  /* 0x00000000006a7805 */ /* 0x000fe2000001ff00 */
[----:B------:R-:W-:Y:S01]  /*0a40*/  CS2R R104, SRZ ;  /* 0x0000000000687805 */ /* 0x000fe2000001ff00 */
[----:B------:R-:W-:Y:S01]  /*0a50*/  CS2R R102, SRZ ;  /* 0x0000000000667805 */ /* 0x000fe2000001ff00 */
[----:B------:R-:W-:Y:S01]  /*0a60*/  ISETP.GT.AND P0, PT, R14, R207, PT ;  /* 0x000000cf0e00720c */ /* 0x000fe20003f04270 */
        /* <DEDUP_REMOVED lines=30> */
[-C--:B------:R-:W-:Y:S01]  /*0c50*/  LEA.HI R30, R106, R15.reuse, RZ, 0x3 ;  /* 0x0000000f6a1e7211 */ /* 0x080fe200078f18ff */
[----:B------:R-:W-:Y:S01]  /*0c60*/  UIMAD.WIDE.U32 UR6, UR9, UR4, URZ ;  /* 0x00000004090672a5 */ /* 0x000fe2000f8e003f */
[----:B------:R-:W-:Y:S01]  /*0c70*/  PLOP3.LUT P2, PT, PT, PT, UP3, 0x80, 0x0 ;  /* 0x000000000000781c */ /* 0x000fe20003f4f038 */
[----:B------:R-:W-:Y:S01]  /*0c80*/  UIMAD UR4, UR12, UR4, URZ ;  /* 0x000000040c0472a4 */ /* 0x000fe2000f8e023f */
[----:B------:R-:W-:Y:S01]  /*0c90*/  LOP3.LUT R2, R30, 0xfffffff8, RZ, 0xc0, !PT ;  /* 0xfffffff81e027812 */ /* 0x000fe200078ec0ff */
[----:B------:R-:W-:Y:S01]  /*0ca0*/  IMAD.U32 R210, RZ, RZ, UR9 ;  /* 0x00000009ffd27e24 */ /* 0x000fe2000f8e00ff */
[----:B------:R-:W-:Y:S01]  /*0cb0*/  SHF.R.S32.HI R30, RZ, 0x3, R30 ;  /* 0x00000003ff1e7819 */ /* 0x000fe2000001141e */
[----:B------:R-:W-:Y:S01]  /*0cc0*/  UIMAD UR4, UR9, UR5, UR4 ;  /* 0x00000005090472a4 */ /* 0x000fe2000f8e0204 */
[----:B------:R-:W-:Y:S01]  /*0cd0*/  PLOP3.LUT P1, PT, PT, PT, UP3, 0x80, 0x0 ;  /* 0x000000000000781c */ /* 0x000fe20003f2f038 */
[----:B------:R-:W-:Y:S01]  /*0ce0*/  IMAD.IADD R29, R15, 0x1, -R2 ;  /* 0x000000010f1d7824 */ /* 0x000fe200078e0a02 */
[----:B------:R-:W-:Y:S01]  /*0cf0*/  SHF.R.S32.HI R9, RZ, 0x1f, R0 ;  /* 0x0000001fff097819 */ /* 0x000fe20000011400 */
[----:B------:R-:W-:Y:S01]  /*0d00*/  UIADD3 UR4, UR7, UR4, URZ ;  /* 0x0000000407047290 */ /* 0x000fe2000fffe03f */
[----:B------:R-:W-:Y:S01]  /*0d10*/  IMAD.U32 R13, RZ, RZ, UR7 ;  /* 0x00000007ff0d7e24 */ /* 0x000fe2000f8e00ff */
[--C-:B------:R-:W-:Y:S01]  /*0d20*/  SHF.R.S32.HI R32, RZ, 0x1f, R30.reuse ;  /* 0x0000001fff207819 */ /* 0x100fe2000001141e */
[----:B------:R-:W-:Y:S01]  /*0d30*/  IMAD R2, R29, 0x20, R30 ;  /* 0x000000201d027824 */ /* 0x000fe200078e021e */
[----:B------:R-:W-:Y:S01]  /*0d40*/  IADD3 R107, R14, -0x1, RZ ;  /* 0xffffffff0e6b7810 */ /* 0x000fe20007ffe0ff */
[----:B------:R-:W-:Y:S01]  /*0d50*/  IMAD.U32 R12, RZ, RZ, UR6 ;  /* 0x00000006ff0c7e24 */ /* 0x000fe2000f8e00ff */
[-C--:B------:R-:W-:Y:S01]  /*0d60*/  LEA.HI R206, R106, R15.reuse, RZ, 0x4 ;  /* 0x0000000f6ace7211 */ /* 0x080fe200078f20ff */
[----:B------:R-:W-:Y:S01]  /*0d70*/  IMAD.U32 R13, RZ, RZ, UR4 ;  /* 0x00000004ff0d7e24 */ /* 0x000fe2000f8e00ff */
[----:B------:R-:W-:Y:S01]  /*0d80*/  IADD3 R2, R2, UR16, RZ ;  /* 0x0000001002027c10 */ /* 0x000fe2000fffe0ff */
[----:B------:R-:W-:Y:S01]  /*0d90*/  IMAD R3, R9, c[0x0][0x1c0], RZ ;  /* 0x0000700009037a24 */ /* 0x000fe200078e02ff */
[----:B------:R-:W-:Y:S01]  /*0da0*/  ULDC UR4, c[0x0][0x168] ;  /* 0x00005a0000047ab9 */ /* 0x000fe20000000800 */
[----:B------:R-:W-:Y:S01]  /*0db0*/  IMAD.WIDE.U32 R12, R0, c[0x0][0x1c0], R12 ;  /* 0x00007000000c7a25 */ /* 0x000fe200078e000c */
[----:B------:R-:W-:Y:S01]  /*0dc0*/  UIMAD UR4, UR8, UR4, URZ ;  /* 0x00000004080472a4 */ /* 0x000fe2000f8e023f */
[----:B------:R-:W-:Y:S01]  /*0dd0*/  SHF.R.S32.HI R31, RZ, 0x1f, R107 ;  /* 0x0000001fff1f7819 */ /* 0x000fe2000001146b */
[----:B------:R-:W-:Y:S01]  /*0de0*/  ULDC.64 UR6, c[0x0][0x1e0] ;  /* 0x0000780000067ab9 */ /* 0x000fe20000000a00 */
[----:B------:R-:W-:Y:S01]  /*0df0*/  @P2 IMAD.HI.U32 R5, R2, c[0x0][0x2c8], RZ ;  /* 0x0000b20002052a27 */ /* 0x000fe200078e00ff */
[----:B------:R-:W-:Y:S01]  /*0e00*/  UIMAD.WIDE.U32 UR10, UR6, 0x40, URZ ;  /* 0x00000040060a78a5 */ /* 0x000fe2000f8e003f */
[----:B------:R-:W-:Y:S01]  /*0e10*/  LEA.HI R104, R106, R15, RZ, 0x5 ;  /* 0x0000000f6a687211 */ /* 0x000fe200078f28ff */
[----:B------:R-:W-:Y:S01]  /*0e20*/  USHF.L.U32 UR8, UR7, 0x6, URZ ;  /* 0x0000000607087899 */ /* 0x000fe2000800063f */
[----:B------:R-:W-:Y:S01]  /*0e30*/  IMAD.MOV.U32 R4, RZ, RZ, R2 ;  /* 0x000000ffff047224 */ /* 0x000fe200078e0002 */
[----:B------:R-:W-:Y:S01]  /*0e40*/  @P1 SHF.R.U32.HI R4, RZ, c[0x0][0x2cc], R5 ;  /* 0x0000b300ff041a19 */ /* 0x000fe20000011605 */
[----:B------:R-:W-:Y:S01]  /*0e50*/  IMAD R3, R0, c[0x0][0x1c4], R3 ;  /* 0x0000710000037a24 */ /* 0x000fe200078e0203 */
[----:B------:R-:W-:Y:S01]  /*0e60*/  IADD3 R5, R30, UR16, RZ ;  /* 0x000000101e057c10 */ /* 0x000fe2000fffe0ff */
[----:B------:R-:W-:Y:S01]  /*0e70*/  IMAD.SHL.U32 R34, R29, 0x8, RZ ;  /* 0x000000081d227824 */ /* 0x000fe200078e00ff */
[--C-:B------:R-:W-:Y:S01]  /*0e80*/  SHF.R.S32.HI R7, RZ, 0x1f, R4.reuse ;  /* 0x0000001fff077819 */ /* 0x100fe20000011404 */
[----:B------:R-:W-:Y:S01]  /*0e90*/  IMAD.IADD R13, R13, 0x1, R3 ;  /* 0x000000010d0d7824 */ /* 0x000fe200078e0203 */
[----:B------:R-:W-:Y:S01]  /*0ea0*/  UIADD3 UR8, UR11, UR8, URZ ;  /* 0x000000080b087290 */ /* 0x000fe2000fffe03f */
[----:B------:R-:W-:Y:S01]  /*0eb0*/  IMAD.MOV R3, RZ, RZ, -R4 ;  /* 0x000000ffff037224 */ /* 0x000fe200078e0a04 */
[----:B------:R-:W-:Y:S01]  /*0ec0*/  SHF.R.S32.HI R35, RZ, 0x1f, R34 ;  /* 0x0000001fff237819 */ /* 0x000fe20000011422 */
[----:B------:R-:W-:Y:S01]  /*0ed0*/  IMAD R7, R7, c[0x0][0x1b0], RZ ;  /* 0x00006c0007077a24 */ /* 0x000fe200078e02ff */
[----:B------:R-:W-:Y:S01]  /*0ee0*/  BAR.SYNC.DEFER_BLOCKING 0x0 ;  /* 0x0000000000007b1d */ /* 0x000fe20000010000 */
[----:B------:R-:W-:Y:S01]  /*0ef0*/  IMAD R2, R3, c[0x0][0x2c4], R2 ;  /* 0x0000b10003027a24 */ /* 0x000fe200078e0202 */
[----:B------:R-:W-:Y:S01]  /*0f00*/  IADD3 R3, R5, 0x20, RZ ;  /* 0x0000002005037810 */ /* 0x000fe20007ffe0ff */
[----:B------:R-:W-:Y:S01]  /*0f10*/  IMAD.WIDE.U32 R12, R4, c[0x0][0x1b0], R12 ;  /* 0x00006c00040c7a25 */ /* 0x000fe200078e000c */
[----:B------:R-:W-:-:S02]  /*0f20*/  ISETP.GE.AND P4, PT, R34, c[0x0][0x198], PT ;  /* 0x0000660022007a0c */ /* 0x000fc40003f86270 */
[----:B------:R-:W-:Y:S01]  /*0f30*/  SHF.R.S32.HI R11, RZ, 0x1f, R2 ;  /* 0x0000001fff0b7819 */ /* 0x000fe20000011402 */
[----:B------:R-:W-:Y:S01]  /*0f40*/  IMAD R7, R4, c[0x0][0x1b4], R7 ;  /* 0x00006d0004077a24 */ /* 0x000fe200078e0207 */
[----:B------:R-:W-:Y:S01]  /*0f50*/  ISETP.GE.AND P3, PT, R3, UR4, PT ;  /* 0x0000000403007c0c */ /* 0x000fe2000bf66270 */
[----:B------:R-:W-:Y:S01]  /*0f60*/  UMOV UR17, 0x6 ;  /* 0x0000000600117882 */ /* 0x000fe20000000000 */
[----:B------:R-:W-:Y:S01]  /*0f70*/  IADD3 R4, R5, 0x40, RZ ;  /* 0x0000004005047810 */ /* 0x000fe20007ffe0ff */
[----:B------:R-:W-:Y:S01]  /*0f80*/  IMAD R11, R11, c[0x0][0x1a8], RZ ;  /* 0x00006a000b0b7a24 */ /* 0x000fe200078e02ff */
[----:B------:R-:W-:Y:S01]  /*0f90*/  SHF.R.S32.HI R105, RZ, 0x5, R104 ;  /* 0x00000005ff697819 */ /* 0x000fe20000011468 */
[----:B------:R-:W-:Y:S01]  /*0fa0*/  IMAD.IADD R13, R13, 0x1, R7 ;  /* 0x000000010d0d7824 */ /* 0x000fe200078e0207 */
[----:B------:R-:W-:Y:S01]  /*0fb0*/  ISETP.GE.AND P2, PT, R4, UR4, PT ;  /* 0x0000000404007c0c */ /* 0x000fe2000bf46270 */
[C---:B------:R-:W-:Y:S02]  /*0fc0*/  IMAD R11, R2.reuse, c[0x0][0x1ac], R11 ;  /* 0x00006b00020b7a24 */ /* 0x040fe400078e020b */
[----:B------:R-:W-:-:S04]  /*0fd0*/  IMAD.WIDE.U32 R2, R2, c[0x0][0x1a8], R12 ;  /* 0x00006a0002027a25 */ /* 0x000fc800078e000c */
[----:B------:R-:W-:Y:S01]  /*0fe0*/  IMAD.SHL.U32 R7, R30, 0x40, RZ ;  /* 0x000000401e077824 */ /* 0x000fe200078e00ff */
[----:B------:R-:W-:Y:S01]  /*0ff0*/  LEA R6, P1, R2, c[0x0][0x160], 0x1 ;  /* 0x0000580002067a11 */ /* 0x000fe200078208ff */
[----:B------:R-:W-:Y:S02]  /*1000*/  IMAD.IADD R3, R3, 0x1, R11 ;  /* 0x0000000103037824 */ /* 0x000fe400078e020b */
[----:B------:R-:W-:Y:S01]  /*1010*/  IMAD R11, R32, c[0x0][0x1e0], RZ ;  /* 0x00007800200b7a24 */ /* 0x000fe200078e02ff */
[----:B------:R-:W-:Y:S01]  /*1020*/  LOP3.LUT R7, R7, 0x1c0, RZ, 0xc0, !PT ;  /* 0x000001c007077812 */ /* 0x000fe200078ec0ff */
[----:B------:R-:W1:Y:S01]  /*1030*/  SHFL.IDX PT, R4, R6, RZ, 0x181f ;  /* 0x00181fff06047589 */ /* 0x000e6200000e0000 */
[----:B------:R-:W-:Y:S01]  /*1040*/  LEA.HI.X R3, R2, c[0x0][0x164], R3, 0x1, P1 ;  /* 0x0000590002037a11 */ /* 0x000fe200008f0c03 */
[C---:B------:R-:W-:Y:S01]  /*1050*/  IMAD R2, R30.reuse, c[0x0][0x1e4], R11 ;  /* 0x000079001e027a24 */ /* 0x040fe200078e020b */
[C---:B------:R-:W-:Y:S01]  /*1060*/  ISETP.GE.AND P1, PT, R5.reuse, UR4, PT ;  /* 0x0000000405007c0c */ /* 0x040fe2000bf26270 */
[----:B------:R-:W-:Y:S01]  /*1070*/  IMAD.WIDE.U32 R10, R30, c[0x0][0x1e0], R34 ;  /* 0x000078001e0a7a25 */ /* 0x000fe200078e0022 */
[----:B------:R-:W-:Y:S01]  /*1080*/  IADD3 R5, R5, 0x60, RZ ;  /* 0x0000006005057810 */ /* 0x000fe20007ffe0ff */
[----:B------:R-:W-:Y:S01]  /*1090*/  SHFL.IDX PT, R12, R6, 0x1, 0x181f ;  /* 0x00381f00060c7f89 */ /* 0x000fe200000e0000 */
[----:B------:R-:W-:Y:S01]  /*10a0*/  SHF.R.U32.HI R208, RZ, 0x3, R7 ;  /* 0x00000003ffd07819 */ /* 0x000fe20000011607 */
[----:B------:R-:W-:Y:S01]  /*10b0*/  IMAD.IADD R11, R11, 0x1, R2 ;  /* 0x000000010b0b7824 */ /* 0x000fe200078e0202 */
[----:B------:R-:W-:Y:S01]  /*10c0*/  LOP3.LUT R7, R7, 0x38, R34, 0xf8, !PT ;  /* 0x0000003807077812 */ /* 0x000fe200078ef822 */
[----:B------:R-:W-:Y:S01]  /*10d0*/  SHFL.IDX PT, R13, R3, 0x1, 0x181f ;  /* 0x00381f00030d7f89 */ /* 0x000fe200000e0000 */
[----:B------:R-:W-:Y:S01]  /*10e0*/  ISETP.GE.AND P5, PT, R5, UR4, PT ;  /* 0x0000000405007c0c */ /* 0x000fe2000bfa6270 */
[----:B------:R-:W-:Y:S01]  /*10f0*/  IMAD.WIDE.U32 R210, R210, c[0x0][0x1e8], R10 ;  /* 0x00007a00d2d27a25 */ /* 0x000fe200078e000a */
[----:B------:R-:W-:Y:S01]  /*1100*/  LOP3.LUT R208, R7, R208, RZ, 0x3c, !PT ;  /* 0x000000d007d07212 */ /* 0x000fe200078e3cff */
[----:B------:R-:W3:Y:S01]  /*1110*/  SHFL.IDX PT, R5, R3, RZ, 0x181f ;  /* 0x00181fff03057589 */ /* 0x000ee200000e0000 */
[----:B------:R-:W-:Y:S01]  /*1120*/  LEA.HI R7, R106, R15, RZ, 0x6 ;  /* 0x0000000f6a077211 */ /* 0x000fe200078f30ff */
[----:B------:R-:W-:Y:S01]  /*1130*/  ULDC.64 UR4, c[0x0][0x1e8] ;  /* 0x00007a0000047ab9 */ /* 0x000fe20000000a00 */
[----:B------:R-:W-:Y:S01]  /*1140*/  IADD3 R2, R34, 0x40, RZ ;  /* 0x0000004022027810 */ /* 0x000fe20007ffe0ff */
[----:B------:R-:W-:Y:S01]  /*1150*/  SHFL.IDX PT, R8, R6, 0x2, 0x181f ;  /* 0x00581f0006087f89 */ /* 0x000fe200000e0000 */
[----:B------:R-:W-:Y:S01]  /*1160*/  UIMAD UR4, UR12, UR4, URZ ;  /* 0x000000040c0472a4 */ /* 0x000fe2000f8e023f */
[----:B------:R-:W-:Y:S01]  /*1170*/  IMAD.SHL.U32 R7, R7, 0x8, RZ ;  /* 0x0000000807077824 */ /* 0x000fe200078e00ff */
[----:B------:R-:W-:Y:S01]  /*1180*/  ISETP.GE.AND P6, PT, R2, c[0x0][0x198], PT ;  /* 0x0000660002007a0c */ /* 0x000fe20003fc6270 */
[----:B------:R-:W-:Y:S01]  /*1190*/  SHFL.IDX PT, R10, R6, 0x3, 0x181f ;  /* 0x00781f00060a7f89 */ /* 0x000fe200000e0000 */
[----:B------:R-:W-:-:S02]  /*11a0*/  UIMAD UR4, UR9, UR5, UR4 ;  /* 0x00000005090472a4 */ /* 0x000fc4000f8e0204 */
[----:B------:R-:W-:Y:S01]  /*11b0*/  LOP3.LUT R208, R208, 0xfffffe00, R7, 0xf8, !PT ;  /* 0xfffffe00d0d07812 */ /* 0x000fe200078ef807 */
[----:B------:R-:W-:Y:S01]  /*11c0*/  SHFL.IDX PT, R11, R3, 0x3, 0x181f ;  /* 0x00781f00030b7f89 */ /* 0x000fe200000e0000 */
[----:B------:R-:W-:Y:S02]  /*11d0*/  @!P1 SHF.R.S32.HI R7, RZ, 0x1f, R2 ;  /* 0x0000001fff079819 */ /* 0x000fe40000011402 */
[----:B------:R-:W-:Y:S01]  /*11e0*/  IADD3 R211, R211, UR4, RZ ;  /* 0x00000004d3d37c10 */ /* 0x000fe2000fffe0ff */
[----:B------:R-:W-:Y:S01]  /*11f0*/  IMAD.SHL.U32 R208, R208, 0x2, RZ ;  /* 0x00000002d0d07824 */ /* 0x000fe200078e00ff */
[----:B------:R-:W-:Y:S02]  /*1200*/  ULDC.64 UR4, c[0x0][0x210] ;  /* 0x0000840000047ab9 */ /* 0x000fe40000000a00 */
[----:B------:R-:W-:-:S04]  /*1210*/  UIMAD UR4, UR12, UR4, URZ ;  /* 0x000000040c0472a4 */ /* 0x000fc8000f8e023f */
[----:B------:R-:W-:Y:S01]  /*1220*/  UIMAD UR4, UR9, UR5, UR4 ;  /* 0x00000005090472a4 */ /* 0x000fe2000f8e0204 */
[----:B--2---:R-:W-:Y:S01]  /*1230*/  @P0 SHF.R.S32.HI R219, RZ, 0x1f, R218 ;  /* 0x0000001fffdb0819 */ /* 0x004fe200000114da */
[----:B------:R-:W-:Y:S01]  /*1240*/  @!P0 IMAD.MOV.U32 R218, RZ, RZ, R0 ;  /* 0x000000ffffda8224 */ /* 0x000fe200078e0000 */
[----:B------:R-:W-:Y:S01]  /*1250*/  @!P1 LEA.HI R0, R7, R2, RZ, 0x3 ;  /* 0x0000000207009211 */ /* 0x000fe200078f18ff */
[----:B------:R-:W-:Y:S01]  /*1260*/  @!P0 IMAD.MOV.U32 R219, RZ, RZ, R9 ;  /* 0x000000ffffdb8224 */ /* 0x000fe200078e0009 */
[----:B-1----:R-:W-:Y:S01]  /*1270*/  @!P1 LEA R16, P0, R34, R4, 0x1 ;  /* 0x0000000422109211 */ /* 0x002fe200078008ff */
[----:B------:R1:W2:Y:S01]  /*1280*/  SHFL.IDX PT, R9, R3, 0x2, 0x181f ;  /* 0x00581f0003097f89 */ /* 0x0002a200000e0000 */
[----:B------:R-:W-:Y:S01]  /*1290*/  @!P1 LOP3.LUT R0, R0, 0xfffffff8, RZ, 0xc0, !PT ;  /* 0xfffffff800009812 */ /* 0x000fe200078ec0ff */
[----:B------:R-:W-:Y:S01]  /*12a0*/  IMAD R213, R219, c[0x0][0x1f0], RZ ;  /* 0x00007c00dbd57a24 */ /* 0x000fe200078e02ff */
[----:B------:R-:W-:Y:S01]  /*12b0*/  @!P3 SHF.R.S32.HI R7, RZ, 0x1f, R2 ;  /* 0x0000001fff07b819 */ /* 0x000fe20000011402 */
[----:B------:R-:W-:Y:S01]  /*12c0*/  IMAD.WIDE.U32 R210, R218, c[0x0][0x1f0], R210 ;  /* 0x00007c00dad27a25 */ /* 0x000fe200078e00d2 */
[----:B---3--:R-:W-:-:S03]  /*12d0*/  @!P1 LEA.HI.X R17, R34, R5, R35, 0x1, P0 ;  /* 0x0000000522119211 */ /* 0x008fc600000f0c23 */
[----:B------:R-:W-:Y:S01]  /*12e0*/  @!P1 IMAD.WIDE R18, R0, 0x2, R4 ;  /* 0x0000000200129825 */ /* 0x000fe200078e0204 */
[----:B------:R-:W-:Y:S01]  /*12f0*/  @!P3 LEA.HI R4, R7, R2, RZ, 0x3 ;  /* 0x000000020704b211 */ /* 0x000fe200078f18ff */
[----:B------:R3:W-:Y:S01]  /*1300*/  @!P1 LDGSTS.E.BYPASS.LTC128B.128 [R208+0x100], [R16.64], !P4 ;  /* 0x0010000010d09fae */ /* 0x0007e2000e101d4e */
[----:B------:R-:W-:Y:S01]  /*1310*/  @!P2 SHF.R.S32.HI R5, RZ, 0x1f, R2 ;  /* 0x0000001fff05a819 */ /* 0x000fe20000011402 */
[----:B------:R-:W-:Y:S01]  /*1320*/  IMAD R213, R218, c[0x0][0x1f4], R213 ;  /* 0x00007d00dad57a24 */ /* 0x000fe200078e02d5 */
[----:B------:R-:W-:Y:S01]  /*1330*/  @!P3 LOP3.LUT R4, R4, 0xfffffff8, RZ, 0xc0, !PT ;  /* 0xfffffff80404b812 */ /* 0x000fe200078ec0ff */
[----:B------:R4:W-:Y:S01]  /*1340*/  @!P1 LDGSTS.E.BYPASS.LTC128B.128 [R208+0x4100], [R18.64], !P6 ;  /* 0x0410000012d09fae */ /* 0x0009e2000f101d4e */
[----:B------:R-:W-:Y:S01]  /*1350*/  @!P3 LEA R20, P1, R34, R12, 0x1 ;  /* 0x0000000c2214b211 */ /* 0x000fe200078208ff */
[----:B------:R-:W-:Y:S01]  /*1360*/  IMAD.IADD R213, R211, 0x1, R213 ;  /* 0x00000001d3d57824 */ /* 0x000fe200078e02d5 */
[----:B------:R-:W-:Y:S01]  /*1370*/  @!P2 LEA.HI R0, R5, R2, RZ, 0x3 ;  /* 0x000000020500a211 */ /* 0x000fe200078f18ff */
[----:B------:R-:W-:Y:S01]  /*1380*/  @!P3 IMAD.WIDE R22, R4, 0x2, R12 ;  /* 0x000000020416b825 */ /* 0x000fe200078e020c */
[----:B------:R-:W-:-:S02]  /*1390*/  @!P3 LEA.HI.X R21, R34, R13, R35, 0x1, P1 ;  /* 0x0000000d2215b211 */ /* 0x000fc400008f0c23 */
[----:B------:R-:W-:Y:S01]  /*13a0*/  @!P2 LOP3.LUT R5, R0, 0xfffffff8, RZ, 0xc0, !PT ;  /* 0xfffffff80005a812 */ /* 0x000fe200078ec0ff */
[----:B------:R-:W-:Y:S02]  /*13b0*/  IMAD.MOV.U32 R13, RZ, RZ, 0x60 ;  /* 0x00000060ff0d7424 */ /* 0x000fe400078e00ff */
[----:B------:R5:W-:Y:S01]  /*13c0*/  @!P3 LDGSTS.E.BYPASS.LTC128B.128 [R208+0x1100], [R20.64], !P4 ;  /* 0x0110000014d0bfae */ /* 0x000be2000e101d4e */
[----:B------:R-:W-:Y:S02]  /*13d0*/  IMAD.MOV.U32 R212, RZ, RZ, R210 ;  /* 0x000000ffffd47224 */ /* 0x000fe400078e00d2 */
[C---:B-1----:R-:W-:Y:S01]  /*13e0*/  IMAD R3, R13.reuse, c[0x0][0x1e4], RZ ;  /* 0x000079000d037a24 */ /* 0x042fe200078e02ff */
[----:B------:R5:W-:Y:S01]  /*13f0*/  @!P3 LDGSTS.E.BYPASS.LTC128B.128 [R208+0x5100], [R22.64], !P6 ;  /* 0x0510000016d0bfae */ /* 0x000be2000f101d4e */
[----:B------:R-:W-:-:S04]  /*1400*/  IMAD.WIDE.U32 R108, R13, c[0x0][0x1e0], RZ ;  /* 0x000078000d6c7a25 */ /* 0x000fc800078e00ff */
[----:B------:R-:W-:Y:S02]  /*1410*/  IMAD R13, R14, -0x60, R13 ;  /* 0xffffffa00e0d7824 */ /* 0x000fe400078e020d */
[----:B--2---:R-:W-:Y:S01]  /*1420*/  @!P2 IMAD.WIDE R4, R5, 0x2, R8 ;  /* 0x000000020504a825 */ /* 0x004fe200078e0208 */
[C---:B---3--:R-:W-:Y:S02]  /*1430*/  @!P2 LEA R16, P0, R34.reuse, R8, 0x1 ;  /* 0x000000082210a211 */ /* 0x048fe400078008ff */
[----:B------:R-:W-:Y:S01]  /*1440*/  IADD3 R28, R13, c[0x0][0x1d0], -R30 ;  /* 0x000074000d1c7a10 */ /* 0x000fe20007ffe81e */
[----:B------:R-:W-:Y:S01]  /*1450*/  IMAD.IADD R12, R109, 0x1, R3 ;  /* 0x000000016d0c7824 */ /* 0x000fe200078e0203 */
[C---:B------:R-:W-:Y:S01]  /*1460*/  @!P2 LEA.HI.X R17, R34.reuse, R9, R35, 0x1, P0 ;  /* 0x000000092211a211 */ /* 0x040fe200000f0c23 */
[----:B------:R-:W-:Y:S01]  /*1470*/  IMAD.WIDE.U32 R6, R107, R108, R212 ;  /* 0x0000006c6b067225 */ /* 0x000fe200078e00d4 */
[----:B------:R-:W-:Y:S02]  /*1480*/  @!P5 LEA R8, P0, R34, R10, 0x1 ;  /* 0x0000000a2208d211 */ /* 0x000fe400078008ff */
[----:B------:R-:W-:Y:S01]  /*1490*/  ISETP.GE.AND P1, PT, R28, 0x21, PT ;  /* 0x000000211c00780c */ /* 0x000fe20003f26270 */
[----:B------:R1:W-:Y:S01]  /*14a0*/  @!P2 LDGSTS.E.BYPASS.LTC128B.128 [R208+0x2100], [R16.64], !P4 ;  /* 0x0210000010d0afae */ /* 0x0003e2000e101d4e */
[----:B------:R-:W-:Y:S01]  /*14b0*/  @!P5 LEA.HI.X R9, R34, R11, R35, 0x1, P0 ;  /* 0x0000000b2209d211 */ /* 0x000fe200000f0c23 */
[----:B------:R-:W-:Y:S01]  /*14c0*/  IMAD.U32 R3, RZ, RZ, UR6 ;  /* 0x00000006ff037e24 */ /* 0x000fe2000f8e00ff */
[C---:B------:R-:W-:Y:S01]  /*14d0*/  ISETP.GE.AND P0, PT, R28.reuse, 0x41, PT ;  /* 0x000000411c00780c */ /* 0x040fe20003f06270 */
[----:B------:R2:W-:Y:S01]  /*14e0*/  @!P2 LDGSTS.E.BYPASS.LTC128B.128 [R208+0x6100], [R4.64], !P6 ;  /* 0x0610000004d0afae */ /* 0x0005e2000f101d4e */
[----:B------:R-:W-:Y:S01]  /*14f0*/  ISETP.GE.AND P2, PT, R28, 0x1, PT ;  /* 0x000000011c00780c */ /* 0x000fe20003f46270 */
[----:B------:R-:W-:-:S02]  /*1500*/  IMAD.U32 R0, RZ, RZ, UR7 ;  /* 0x00000007ff007e24 */ /* 0x000fc4000f8e00ff */
[----:B------:R3:W-:Y:S01]  /*1510*/  @!P5 LDGSTS.E.BYPASS.LTC128B.128 [R208+0x3100], [R8.64], !P4 ;  /* 0x0310000008d0dfae */ /* 0x0007e2000e101d4e */
[----:B------:R-:W-:-:S04]  /*1520*/  IMAD R221, R219, c[0x0][0x218], RZ ;  /* 0x00008600dbdd7a24 */ /* 0x000fc800078e02ff */
[----:B------:R-:W-:-:S05]  /*1530*/  IMAD R221, R218, c[0x0][0x21c], R221 ;  /* 0x00008700dadd7a24 */ /* 0x000fca00078e02dd */
[----:B----4-:R-:W-:Y:S01]  /*1540*/  @P2 LEA R18, P4, R6, c[0x0][0x1c8], 0x1 ;  /* 0x0000720006122a11 */ /* 0x010fe200078808ff */
[----:B-1----:R-:W-:Y:S02]  /*1550*/  IMAD.U32 R17, RZ, RZ, UR6 ;  /* 0x00000006ff117e24 */ /* 0x002fe4000f8e00ff */
[----:B--2---:R-:W-:Y:S01]  /*1560*/  IMAD R5, R12, R107, RZ ;  /* 0x0000006b0c057224 */ /* 0x004fe200078e02ff */
[----:B------:R-:W-:Y:S02]  /*1570*/  LOP3.LUT R4, R206, 0xfffffff0, RZ, 0xc0, !PT ;  /* 0xfffffff0ce047812 */ /* 0x000fe400078ec0ff */
[----:B------:R-:W-:Y:S01]  /*1580*/  @P1 LEA R17, P3, R17, R6, 0x5 ;  /* 0x0000000611111211 */ /* 0x000fe200078628ff */
[----:B------:R-:W-:Y:S02]  /*1590*/  IMAD R5, R31, R108, R5 ;  /* 0x0000006c1f057224 */ /* 0x000fe400078e0205 */
[----:B---3--:R-:W-:Y:S02]  /*15a0*/  IMAD.IADD R9, R15, 0x1, -R4 ;  /* 0x000000010f097824 */ /* 0x008fe400078e0a04 */
[----:B------:R-:W-:Y:S01]  /*15b0*/  IMAD.IADD R5, R7, 0x1, R5 ;  /* 0x0000000107057824 */ /* 0x000fe200078e0205 */
[----:B------:R-:W-:-:S02]  /*15c0*/  SHF.R.S32.HI R7, RZ, 0x4, R206 ;  /* 0x00000004ff077819 */ /* 0x000fc400000114ce */
[----:B------:R-:W-:Y:S02]  /*15d0*/  SHF.R.S32.HI R4, RZ, 0x1f, R9 ;  /* 0x0000001fff047819 */ /* 0x000fe40000011409 */
[----:B------:R-:W-:Y:S02]  /*15e0*/  @P1 LEA.HI.X R0, R3, R5, R0, 0x5, P3 ;  /* 0x0000000503001211 */ /* 0x000fe400018f2c00 */
[C---:B------:R-:W-:Y:S02]  /*15f0*/  @P1 LEA R16, P3, R17.reuse, c[0x0][0x1c8], 0x1 ;  /* 0x0000720011101a11 */ /* 0x040fe400078608ff */
[----:B------:R-:W-:Y:S02]  /*1600*/  LEA.HI R3, R4, R9, RZ, 0x3 ;  /* 0x0000000904037211 */ /* 0x000fe400078f18ff */
[----:B------:R-:W-:Y:S02]  /*1610*/  @P1 LEA.HI.X R17, R17, c[0x0][0x1cc], R0, 0x1, P3 ;  /* 0x0000730011111a11 */ /* 0x000fe400018f0c00 */
[----:B------:R-:W-:-:S02]  /*1620*/  LOP3.LUT R0, R3, 0xfffffff8, RZ, 0xc0, !PT ;  /* 0xfffffff803007812 */ /* 0x000fc400078ec0ff */
[C---:B------:R-:W-:Y:S02]  /*1630*/  @P2 LEA.HI.X R19, R6.reuse, c[0x0][0x1cc], R5, 0x1, P4 ;  /* 0x0000730006132a11 */ /* 0x040fe400020f0c05 */
[----:B------:R-:W-:Y:S01]  /*1640*/  @P0 IADD3 R6, P3, R6, UR10, RZ ;  /* 0x0000000a06060c10 */ /* 0x000fe2000ff7e0ff */
[----:B------:R-:W-:Y:S01]  /*1650*/  IMAD.IADD R0, R9, 0x1, -R0 ;  /* 0x0000000109007824 */ /* 0x000fe200078e0a00 */
[----:B------:R-:W-:Y:S02]  /*1660*/  @!P5 SHF.R.S32.HI R9, RZ, 0x1f, R2 ;  /* 0x0000001fff09d819 */ /* 0x000fe40000011402 */
[----:B------:R-:W-:Y:S02]  /*1670*/  @P0 IADD3.X R5, R5, UR8, RZ, P3, !PT ;  /* 0x0000000805050c10 */ /* 0x000fe40009ffe4ff */
[----:B------:R-:W-:Y:S02]  /*1680*/  @P0 LEA R8, P3, R6, c[0x0][0x1c8], 0x1 ;  /* 0x0000720006080a11 */ /* 0x000fe400078608ff */
[----:B------:R-:W-:-:S02]  /*1690*/  @!P5 LEA.HI R4, R9, R2, RZ, 0x3 ;  /* 0x000000020904d211 */ /* 0x000fc400078f18ff */
[----:B------:R-:W-:Y:S02]  /*16a0*/  ISETP.GE.AND P4, PT, R34, c[0x0][0x1d4], PT ;  /* 0x0000750022007a0c */ /* 0x000fe40003f86270 */
[----:B------:R-:W-:Y:S02]  /*16b0*/  @P0 LEA.HI.X R9, R6, c[0x0][0x1cc], R5, 0x1, P3 ;  /* 0x0000730006090a11 */ /* 0x000fe400018f0c05 */
[----:B------:R-:W-:Y:S02]  /*16c0*/  @!P5 LOP3.LUT R5, R4, 0xfffffff8, RZ, 0xc0, !PT ;  /* 0xfffffff80405d812 */ /* 0x000fe400078ec0ff */
[----:B------:R-:W-:Y:S02]  /*16d0*/  ISETP.GE.AND P3, PT, R2, c[0x0][0x1d4], PT ;  /* 0x0000750002007a0c */ /* 0x000fe40003f66270 */
[----:B------:R-:W-:Y:S01]  /*16e0*/  LEA.HI R206, R206, R7, RZ, 0x1 ;  /* 0x00000007cece7211 */ /* 0x000fe200078f08ff */
[----:B------:R-:W-:-:S03]  /*16f0*/  @!P5 IMAD.WIDE R10, R5, 0x2, R10 ;  /* 0x00000002050ad825 */ /* 0x000fc600078e020a */
[----:B------:R-:W-:Y:S01]  /*1700*/  LOP3.LUT R206, R206, 0xfffffffe, RZ, 0xc0, !PT ;  /* 0xfffffffecece7812 */ /* 0x000fe200078ec0ff */
[----:B------:R-:W-:Y:S01]  /*1710*/  IMAD.SHL.U32 R5, R29, 0x40, RZ ;  /* 0x000000401d057824 */ /* 0x000fe200078e00ff */
[----:B------:R1:W-:Y:S03]  /*1720*/  @!P5 LDGSTS.E.BYPASS.LTC128B.128 [R208+0x7100], [R10.64], !P6 ;  /* 0x071000000ad0dfae */ /* 0x0003e6000f101d4e */
[----:B------:R-:W-:Y:S01]  /*1730*/  IMAD.IADD R206, R7, 0x1, -R206 ;  /* 0x0000000107ce7824 */ /* 0x000fe200078e0ace */
[----:B------:R-:W0:Y:S01]  /*1740*/  LDGDEPBAR ;  /* 0x00000000000079af */ /* 0x000e220000000000 */
[----:B------:R-:W-:Y:S02]  /*1750*/  IMAD.SHL.U32 R7, R0, 0x40, RZ ;  /* 0x0000004000077824 */ /* 0x000fe400078e00ff */
[----:B------:R-:W-:Y:S01]  /*1760*/  IMAD.SHL.U32 R4, R206, 0x8, RZ ;  /* 0x00000008ce047824 */ /* 0x000fe200078e00ff */
[----:B------:R2:W-:Y:S02]  /*1770*/  @P2 LDGSTS.E.BYPASS.LTC128B.128 [R208+0x8100], [R18.64], !P4 ;  /* 0x0810000012d02fae */ /* 0x0005e4000e101d4e */
[----:B------:R-:W-:-:S02]  /*1780*/  LOP3.LUT R7, R7, 0x1c0, RZ, 0xc0, !PT ;  /* 0x000001c007077812 */ /* 0x000fc400078ec0ff */
[----:B------:R2:W-:Y:S02]  /*1790*/  @P2 LDGSTS.E.BYPASS.LTC128B.128 [R208+0xb100], [R18.64+0x80], !P3 ;  /* 0x0b10008012d02fae */ /* 0x0005e4000d901d4e */
[----:B------:R-:W-:Y:S01]  /*17a0*/  LOP3.LUT R2, R7, 0x8, R4, 0xf8, !PT ;  /* 0x0000000807027812 */ /* 0x000fe200078ef804 */
[----:B------:R-:W-:Y:S01]  /*17b0*/  IMAD.SHL.U32 R4, R30, 0x8, RZ ;  /* 0x000000081e047824 */ /* 0x000fe200078e00ff */
[----:B------:R2:W-:Y:S01]  /*17c0*/  @P1 LDGSTS.E.BYPASS.LTC128B.128 [R208+0x9100], [R16.64], !P4 ;  /* 0x0910000010d01fae */ /* 0x0005e2000e101d4e */
[----:B------:R-:W-:-:S03]  /*17d0*/  SHF.R.U32.HI R7, RZ, 0x3, R7 ;  /* 0x00000003ff077819 */ /* 0x000fc60000011607 */
[----:B------:R2:W-:Y:S01]  /*17e0*/  @P1 LDGSTS.E.BYPASS.LTC128B.128 [R208+0xc100], [R16.64+0x80], !P3 ;  /* 0x0c10008010d01fae */ /* 0x0005e2000d901d4e */
[----:B------:R-:W-:Y:S01]  /*17f0*/  LOP3.LUT R2, R2, R7, RZ, 0x3c, !PT ;  /* 0x0000000702027212 */ /* 0x000fe200078e3cff */
[----:B------:R-:W-:Y:S01]  /*1800*/  IMAD.SHL.U32 R7, R3, 0x40, RZ ;  /* 0x0000004003077824 */ /* 0x000fe200078e00ff */
[----:B------:R-:W-:Y:S01]  /*1810*/  LOP3.LUT R3, R5, 0x1c0, RZ, 0xc0, !PT ;  /* 0x000001c005037812 */ /* 0x000fe200078ec0ff */
[----:B------:R3:W-:Y:S01]  /*1820*/  @P0 LDGSTS.E.BYPASS.LTC128B.128 [R208+0xa100], [R8.64], !P4 ;  /* 0x0a10000008d00fae */ /* 0x0007e2000e101d4e */
[----:B------:R-:W-:Y:S01]  /*1830*/  R2P PR, R0, 0x6 ;  /* 0x0000000600007804 */ /* 0x000fe20000000000 */
[----:B------:R-:W-:Y:S01]  /*1840*/  IMAD.MOV.U32 R5, RZ, RZ, 0x10 ;  /* 0x00000010ff057424 */ /* 0x000fe200078e00ff */
[----:B------:R-:W-:Y:S01]  /*1850*/  LOP3.LUT R2, R2, 0xfffffe00, R7, 0xf8, !PT ;  /* 0xfffffe0002027812 */ /* 0x000fe200078ef807 */
[----:B------:R3:W-:Y:S01]  /*1860*/  @P0 LDGSTS.E.BYPASS.LTC128B.128 [R208+0xd100], [R8.64+0x80], !P3 ;  /* 0x0d10008008d00fae */ /* 0x0007e2000d901d4e */
[----:B------:R-:W-:Y:S02]  /*1870*/  LOP3.LUT R4, R3, 0x8, R4, 0xf8, !PT ;  /* 0x0000000803047812 */ /* 0x000fe400078ef804 */
[----:B------:R-:W-:Y:S01]  /*1880*/  SHF.R.U32.HI R3, RZ, 0x3, R3 ;  /* 0x00000003ff037819 */ /* 0x000fe20000011603 */
[----:B------:R-:W0:Y:S01]  /*1890*/  LDGDEPBAR ;  /* 0x00000000000079af */ /* 0x000e220000000000 */
[----:B------:R-:W-:Y:S01]  /*18a0*/  IMAD R7, R105, 0x400, R2 ;  /* 0x0000040069077824 */ /* 0x000fe200078e0202 */
[----:B------:R-:W-:-:S02]  /*18b0*/  SEL R5, R5, 0xfffffff0, !P1 ;  /* 0xfffffff005057807 */ /* 0x000fc40004800000 */
[----:B------:R-:W-:Y:S02]  /*18c0*/  LOP3.LUT P0, RZ, R29, 0x2, RZ, 0xc0, !PT ;  /* 0x000000021dff7812 */ /* 0x000fe4000780c0ff */
[C---:B------:R-:W-:Y:S02]  /*18d0*/  ISETP.LT.OR P6, PT, R28.reuse, 0x1, P4 ;  /* 0x000000011c00780c */ /* 0x040fe400027c1670 */
[----:B------:R-:W-:Y:S02]  /*18e0*/  ISETP.LT.OR P5, PT, R28, 0x1, P3 ;  /* 0x000000011c00780c */ /* 0x000fe40001fa1670 */
[----:B---3--:R-:W-:Y:S01]  /*18f0*/  LOP3.LUT R9, R4, R3, RZ, 0x3c, !PT ;  /* 0x0000000304097212 */ /* 0x008fe200078e3cff */
[----:B------:R-:W-:-:S04]  /*1900*/  DEPBAR.LE SB0, 0x1 ;  /* 0x000080400000791a */ /* 0x000fc80000000000 */
[----:B------:R-:W-:Y:S01]  /*1910*/  IMAD.MOV.U32 R3, RZ, RZ, 0x20 ;  /* 0x00000020ff037424 */ /* 0x000fe200078e00ff */
[C---:B------:R-:W-:Y:S01]  /*1920*/  LEA R4, R7.reuse, 0x100, 0x1 ;  /* 0x0000010007047811 */ /* 0x040fe200078e08ff */
[----:B------:R-:W-:Y:S01]  /*1930*/  IMAD.SHL.U32 R7, R7, 0x2, RZ ;  /* 0x0000000207077824 */ /* 0x000fe200078e00ff */
[----:B------:R-:W-:Y:S01]  /*1940*/  BAR.SYNC.DEFER_BLOCKING 0x0 ;  /* 0x0000000000007b1d */ /* 0x000fe20000010000 */
[----:B------:R-:W-:Y:S01]  /*1950*/  IMAD R206, R206, 0x200, R9 ;  /* 0x00000200cece7824 */ /* 0x000fe200078e0209 */
[----:B------:R-:W-:Y:S01]  /*1960*/  SEL R3, R3, 0xffffffe0, !P2 ;  /* 0xffffffe003037807 */ /* 0x000fe20005000000 */
[--C-:B------:R-:W-:Y:S02]  /*1970*/  IMAD R6, R5, 0x2, R4.reuse ;  /* 0x0000000205067824 */ /* 0x100fe400078e0204 */
[----:B------:R-:W-:Y:S02]  /*1980*/  IMAD.SHL.U32 R206, R206, 0x2, RZ ;  /* 0x00000002cece7824 */ /* 0x000fe400078e00ff */
[----:B------:R-:W-:-:S02]  /*1990*/  IMAD R4, R3, 0x2, R4 ;  /* 0x0000000203047824 */ /* 0x000fc400078e0204 */
[----:B------:R-:W-:Y:S01]  /*19a0*/  IMAD R0, R3, 0x2, R6 ;  /* 0x0000000203007824 */ /* 0x000fe200078e0206 */
[----:B------:R-:W-:Y:S01]  /*19b0*/  IADD3 R205, R206, 0x8120, RZ ;  /* 0x00008120cecd7810 */ /* 0x000fe20007ffe0ff */
[----:B------:R-:W-:Y:S04]  /*19c0*/  LDSM.16.M88.4 R124, [R7+0x100] ;  /* 0x00010000077c783b */ /* 0x000fe80000000200 */
[----:B------:R3:W-:Y:S04]  /*19d0*/  LDSM.16.M88.4 R164, [R7+0x4100] ;  /* 0x0041000007a4783b */ /* 0x0007e80000000200 */
[----:B------:R-:W-:Y:S04]  /*19e0*/  LDSM.16.M88.4 R140, [R6] ;  /* 0x00000000068c783b */ /* 0x000fe80000000200 */
[----:B------:R4:W-:Y:S04]  /*19f0*/  LDSM.16.M88.4 R168, [R6+0x4000] ;  /* 0x0040000006a8783b */ /* 0x0009e80000000200 */
[----:B------:R-:W-:Y:S04]  /*1a00*/  LDSM.16.M88.4 R148, [R4] ;  /* 0x000000000494783b */ /* 0x000fe80000000200 */
[----:B------:R-:W-:Y:S04]  /*1a10*/  LDSM.16.M88.4 R176, [R4+0x4000] ;  /* 0x0040000004b0783b */ /* 0x000fe80000000200 */
[----:B------:R-:W-:Y:S01]  /*1a20*/  LDSM.16.M88.4 R152, [R0] ;  /* 0x000000000098783b */ /* 0x000fe20000000200 */
[----:B---3--:R-:W-:-:S03]  /*1a30*/  IMAD R7, R32, c[0x0][0x208], RZ ;  /* 0x0000820020077a24 */ /* 0x008fc600078e02ff */
[----:B------:R3:W-:Y:S04]  /*1a40*/  LDSM.16.M88.4 R180, [R0+0x4000] ;  /* 0x0040000000b4783b */ /* 0x0007e80000000200 */
[----:B------:R-:W-:Y:S01]  /*1a50*/  BAR.SYNC.DEFER_BLOCKING 0x0 ;  /* 0x0000000000007b1d */ /* 0x000fe20000010000 */
[----:B----4-:R-:W-:-:S04]  /*1a60*/  IADD3 R6, R206, 0x8100, RZ ;  /* 0x00008100ce067810 */ /* 0x010fc80007ffe0ff */
[----:B------:R-:W-:-:S04]  /*1a70*/  @P0 IADD3 R205, R6, -0x20, RZ ;  /* 0xffffffe006cd0810 */ /* 0x000fc80007ffe0ff */
[C---:B------:R-:W-:Y:S02]  /*1a80*/  IADD3 R199, R205.reuse, 0x800, RZ ;  /* 0x00000800cdc77810 */ /* 0x040fe40007ffe0ff */
[C---:B------:R-:W-:Y:S02]  /*1a90*/  IADD3 R198, R205.reuse, 0x1000, RZ ;  /* 0x00001000cdc67810 */ /* 0x040fe40007ffe0ff */
[C---:B------:R-:W-:Y:S02]  /*1aa0*/  IADD3 R197, R205.reuse, 0x1800, RZ ;  /* 0x00001800cdc57810 */ /* 0x040fe40007ffe0ff */
[C---:B------:R-:W-:Y:S01]  /*1ab0*/  IADD3 R196, R205.reuse, 0x2000, RZ ;  /* 0x00002000cdc47810 */ /* 0x040fe20007ffe0ff */
[C---:B---3--:R-:W-:Y:S01]  /*1ac0*/  IMAD R0, R30.reuse, c[0x0][0x20c], R7 ;  /* 0x000083001e007a24 */ /* 0x048fe200078e0207 */
[C---:B------:R-:W-:Y:S01]  /*1ad0*/  IADD3 R195, R205.reuse, 0x2800, RZ ;  /* 0x00002800cdc37810 */ /* 0x040fe20007ffe0ff */
[----:B------:R-:W-:Y:S01]  /*1ae0*/  IMAD.WIDE.U32 R6, R30, c[0x0][0x208], R34 ;  /* 0x000082001e067a25 */ /* 0x000fe200078e0022 */
[----:B------:R-:W-:Y:S01]  /*1af0*/  IADD3 R193, R205, 0x3000, RZ ;  /* 0x00003000cdc17810 */ /* 0x000fe20007ffe0ff */
[----:B------:R-:W-:-:S04]  /*1b00*/  DEPBAR.LE SB0, 0x0 ;  /* 0x000080000000791a */ /* 0x000fc80000000000 */
[----:B------:R-:W-:Y:S01]  /*1b10*/  BAR.SYNC.DEFER_BLOCKING 0x0 ;  /* 0x0000000000007b1d */ /* 0x000fe20000010000 */
[----:B------:R-:W-:Y:S01]  /*1b20*/  IMAD.IADD R7, R7, 0x1, R0 ;  /* 0x0000000107077824 */ /* 0x000fe200078e0200 */
[C---:B------:R-:W-:Y:S01]  /*1b30*/  IADD3 R192, R205.reuse, 0x3800, RZ ;  /* 0x00003800cdc07810 */ /* 0x040fe20007ffe0ff */
[----:B------:R-:W-:Y:S01]  /*1b40*/  IMAD.U32 R0, RZ, RZ, UR9 ;  /* 0x00000009ff007e24 */ /* 0x000fe2000f8e00ff */
[C---:B------:R-:W-:Y:S02]  /*1b50*/  IADD3 R191, R205.reuse, 0x4000, RZ ;  /* 0x00004000cdbf7810 */ /* 0x040fe40007ffe0ff */
[C---:B------:R-:W-:Y:S01]  /*1b60*/  IADD3 R190, R205.reuse, 0x4800, RZ ;  /* 0x00004800cdbe7810 */ /* 0x040fe20007ffe0ff */
[----:B------:R-:W-:Y:S01]  /*1b70*/  IMAD.WIDE.U32 R6, R0, c[0x0][0x210], R6 ;  /* 0x0000840000067a25 */ /* 0x000fe200078e0006 */
[C---:B------:R-:W-:Y:S02]  /*1b80*/  IADD3 R189, R205.reuse, 0x5000, RZ ;  /* 0x00005000cdbd7810 */ /* 0x040fe40007ffe0ff */
[----:B------:R-:W-:Y:S01]  /*1b90*/  IADD3 R188, R205, 0x5800, RZ ;  /* 0x00005800cdbc7810 */ /* 0x000fe20007ffe0ff */
[----:B------:R-:W-:Y:S01]  /*1ba0*/  IMAD R0, R31, c[0x0][0x208], RZ ;  /* 0x000082001f007a24 */ /* 0x000fe200078e02ff */
[----:B------:R-:W-:Y:S01]  /*1bb0*/  IADD3 R7, R7, UR4, RZ ;  /* 0x0000000407077c10 */ /* 0x000fe2000fffe0ff */
[----:B------:R-:W-:-:S02]  /*1bc0*/  ULDC.64 UR4, c[0x0][0x208] ;  /* 0x0000820000047ab9 */ /* 0x000fc40000000a00 */
[----:B------:R-:W-:Y:S02]  /*1bd0*/  USHF.L.U32 UR12, UR4, 0x6, URZ ;  /* 0x00000006040c7899 */ /* 0x000fe4000800063f */
[----:B------:R-:W-:Y:S01]  /*1be0*/  IMAD.WIDE.U32 R218, R218, c[0x0][0x218], R6 ;  /* 0x00008600dada7a25 */ /* 0x000fe200078e0006 */
[----:B------:R-:W-:-:S03]  /*1bf0*/  USHF.L.U64.HI UR17, UR4, UR17, UR5 ;  /* 0x0000001104117299 */ /* 0x000fc60008010205 */
[----:B------:R-:W-:Y:S02]  /*1c00*/  IMAD R7, R107, c[0x0][0x20c], R0 ;  /* 0x000083006b077a24 */ /* 0x000fe400078e0200 */
[----:B------:R-:W-:Y:S01]  /*1c10*/  IMAD.IADD R221, R219, 0x1, R221 ;  /* 0x00000001dbdd7824 */ /* 0x000fe200078e02dd */
[----:B-1----:R-:W2:Y:S01]  /*1c20*/  LDSM.16.M88.4 R8, [R206+0x8100] ;  /* 0x00810000ce08783b */ /* 0x002ea20000000200 */
[----:B------:R-:W-:-:S03]  /*1c30*/  IMAD.MOV.U32 R220, RZ, RZ, R218 ;  /* 0x000000ffffdc7224 */ /* 0x000fc600078e00da */
[----:B------:R-:W1:Y:S04]  /*1c40*/  LDSM.16.M88.4 R76, [R206+0x8900] ;  /* 0x00890000ce4c783b */ /* 0x000e680000000200 */
[----:B------:R-:W3:Y:S04]  /*1c50*/  LDSM.16.M88.4 R24, [R205] ;  /* 0x00000000cd18783b */ /* 0x000ee80000000200 */
[----:B-----5:R-:W4:Y:S04]  /*1c60*/  LDSM.16.M88.4 R20, [R205+0x800] ;  /* 0x00080000cd14783b */ /* 0x020f280000000200 */
[----:B------:R-:W5:Y:S04]  /*1c70*/  LDSM.16.M88.4 R68, [R206+0x9100] ;  /* 0x00910000ce44783b */ /* 0x000f680000000200 */
[----:B------:R-:W3:Y:S04]  /*1c80*/  LDSM.16.M88.4 R60, [R206+0x9900] ;  /* 0x00990000ce3c783b */ /* 0x000ee80000000200 */
[----:B------:R-:W-:Y:S04]  /*1c90*/  LDSM.16.M88.4 R52, [R206+0xa100] ;  /* 0x00a10000ce34783b */ /* 0x000fe80000000200 */
[----:B------:R-:W-:Y:S04]  /*1ca0*/  LDSM.16.M88.4 R44, [R206+0xa900] ;  /* 0x00a90000ce2c783b */ /* 0x000fe80000000200 */
[----:B------:R-:W-:Y:S01]  /*1cb0*/  LDSM.16.M88.4 R40, [R205+0x2800] ;  /* 0x00280000cd28783b */ /* 0x000fe20000000200 */
[C---:B--2---:R-:W-:Y:S08]  /*1cc0*/  HMMA.16816.F32 R16, R124.reuse, R8, RZ ;  /* 0x000000087c10723c */ /* 0x044ff000000018ff */
[C---:B------:R-:W-:Y:S08]  /*1cd0*/  HMMA.16816.F32 R8, R124.reuse, R10, RZ ;  /* 0x0000000a7c08723c */ /* 0x040ff000000018ff */
[C---:B-1----:R-:W-:Y:S08]  /*1ce0*/  HMMA.16816.F32 R80, R124.reuse, R76, RZ ;  /* 0x0000004c7c50723c */ /* 0x042ff000000018ff */
[----:B------:R-:W-:Y:S08]  /*1cf0*/  HMMA.16816.F32 R76, R124, R78, RZ ;  /* 0x0000004e7c4c723c */ /* 0x000ff000000018ff */
[C---:B---3--:R-:W-:Y:S08]  /*1d00*/  HMMA.16816.F32 R16, R140.reuse, R24, R16 ;  /* 0x000000188c10723c */ /* 0x048ff00000001810 */
[C---:B------:R-:W-:Y:S01]  /*1d10*/  HMMA.16816.F32 R8, R140.reuse, R26, R8 ;  /* 0x0000001a8c08723c */ /* 0x040fe20000001808 */
[----:B------:R-:W1:Y:S07]  /*1d20*/  LDSM.16.M88.4 R24, [R205+0x1000] ;  /* 0x00100000cd18783b */ /* 0x000e6e0000000200 */
[C---:B----4-:R-:W-:Y:S08]  /*1d30*/  HMMA.16816.F32 R80, R140.reuse, R20, R80 ;  /* 0x000000148c50723c */ /* 0x050ff00000001850 */
[----:B------:R-:W-:Y:S01]  /*1d40*/  HMMA.16816.F32 R76, R140, R22, R76 ;  /* 0x000000168c4c723c */ /* 0x000fe2000000184c */
[----:B------:R-:W2:Y:S07]  /*1d50*/  LDSM.16.M88.4 R20, [R205+0x1800] ;  /* 0x00180000cd14783b */ /* 0x000eae0000000200 */
[C---:B-----5:R-:W-:Y:S08]  /*1d60*/  HMMA.16816.F32 R72, R124.reuse, R68, RZ ;  /* 0x000000447c48723c */ /* 0x060ff000000018ff */
[C---:B------:R-:W-:Y:S08]  /*1d70*/  HMMA.16816.F32 R64, R124.reuse, R60, RZ ;  /* 0x0000003c7c40723c */ /* 0x040ff000000018ff */
[C---:B------:R-:W-:Y:S08]  /*1d80*/  HMMA.16816.F32 R60, R124.reuse, R62, RZ ;  /* 0x0000003e7c3c723c */ /* 0x040ff000000018ff */
[----:B------:R-:W-:Y:S08]  /*1d90*/  HMMA.16816.F32 R68, R124, R70, RZ ;  /* 0x000000467c44723c */ /* 0x000ff000000018ff */
[C---:B-1----:R-:W-:Y:S07]  /*1da0*/  HMMA.16816.F32 R72, R140.reuse, R24, R72 ;  /* 0x000000188c48723c */ /* 0x042fee0000001848 */
[----:B------:R-:W-:Y:S01]  /*1db0*/  IMAD.WIDE.U32 R24, R107, c[0x0][0x208], RZ ;  /* 0x000082006b187a25 */ /* 0x000fe200078e00ff */
[----:B--2---:R-:W-:Y:S03]  /*1dc0*/  HMMA.16816.F32 R64, R140, R20, R64 ;  /* 0x000000148c40723c */ /* 0x004fe60000001840 */
[----:B------:R-:W-:-:S02]  /*1dd0*/  IMAD.IADD R0, R25, 0x1, R7 ;  /* 0x0000000119007824 */ /* 0x000fc400078e0207 */
[----:B------:R-:W-:-:S03]  /*1de0*/  IMAD.WIDE.U32 R24, R24, 0x60, R220 ;  /* 0x0000006018187825 */ /* 0x000fc600078e00dc */
[C---:B------:R-:W-:Y:S01]  /*1df0*/  HMMA.16816.F32 R60, R140.reuse, R22, R60 ;  /* 0x000000168c3c723c */ /* 0x040fe2000000183c */
[----:B------:R-:W-:Y:S01]  /*1e00*/  IMAD R0, R0, 0x60, RZ ;  /* 0x0000006000007824 */ /* 0x000fe200078e02ff */
[C---:B------:R-:W-:Y:S01]  /*1e10*/  LEA R6, P0, R24.reuse, c[0x0][0x1f8], 0x1 ;  /* 0x00007e0018067a11 */ /* 0x040fe200078008ff */
[----:B------:R-:W1:Y:S02]  /*1e20*/  LDSM.16.M88.4 R20, [R205+0x2000] ;  /* 0x00200000cd14783b */ /* 0x000e640000000200 */
[----:B------:R-:W-:Y:S02]  /*1e30*/  IMAD.IADD R7, R25, 0x1, R0 ;  /* 0x0000000119077824 */ /* 0x000fe400078e0200 */
[----:B------:R-:W-:Y:S01]  /*1e40*/  IMAD.U32 R25, RZ, RZ, UR12 ;  /* 0x0000000cff197e24 */ /* 0x000fe2000f8e00ff */
[----:B------:R-:W-:Y:S01]  /*1e50*/  HMMA.16816.F32 R68, R140, R26, R68 ;  /* 0x0000001a8c44723c */ /* 0x000fe20000001844 */
[----:B------:R-:W-:Y:S01]  /*1e60*/  IMAD.MOV.U32 R0, RZ, RZ, 0x40 ;  /* 0x00000040ff007424 */ /* 0x000fe200078e00ff */
[----:B------:R-:W-:-:S02]  /*1e70*/  LEA.HI.X R7, R24, c[0x0][0x1fc], R7, 0x1, P0 ;  /* 0x00007f0018077a11 */ /* 0x000fc400000f0c07 */
[----:B------:R-:W-:-:S03]  /*1e80*/  IADD3 R24, P2, P1, R25, 0x80, R6 ;  /* 0x0000008019187810 */ /* 0x000fc6000795e006 */
[----:B------:R-:W-:Y:S01]  /*1e90*/  IADD3 R26, P0, R6, UR12, RZ ;  /* 0x0000000c061a7c10 */ /* 0x000fe2000ff1e0ff */
[----:B------:R-:W-:Y:S01]  /*1ea0*/  @!PT LDS RZ, [RZ] ;  /* 0x00000000fffff984 */ /* 0x000fe20000000800 */
[----:B------:R-:W-:Y:S01]  /*1eb0*/  @!PT LDS RZ, [RZ] ;  /* 0x00000000fffff984 */ /* 0x000fe20000000800 */
[----:B------:R-:W-:Y:S01]  /*1ec0*/  @!PT LDS RZ, [RZ] ;  /* 0x00000000fffff984 */ /* 0x000fe20000000800 */
[----:B------:R2:W-:Y:S01]  /*1ed0*/  LDGSTS.E.BYPASS.LTC128B.128 [R208+0x100], [R6.64], !P6 ;  /* 0x0010000006d07fae */ /* 0x0005e2000f101d4e */
[----:B------:R-:W-:Y:S01]  /*1ee0*/  IADD3.X R25, RZ, UR17, R7, P2, P1 ;  /* 0x00000011ff197c10 */ /* 0x000fe200097e2407 */
[C---:B------:R-:W-:Y:S01]  /*1ef0*/  HMMA.16816.F32 R56, R124.reuse, R52, RZ ;  /* 0x000000347c38723c */ /* 0x040fe200000018ff */
[----:B------:R-:W-:Y:S01]  /*1f00*/  IADD3.X R27, R7, UR17, RZ, P0, !PT ;  /* 0x00000011071b7c10 */ /* 0x000fe200087fe4ff */
[----:B------:R2:W-:Y:S01]  /*1f10*/  LDGSTS.E.BYPASS.LTC128B.128 [R208+0x3100], [R6.64+0x80], !P5 ;  /* 0x0310008006d07fae */ /* 0x0005e2000e901d4e */
[----:B------:R-:W-:Y:S02]  /*1f20*/  IADD3 R84, P0, R26, UR12, RZ ;  /* 0x0000000c1a547c10 */ /* 0x000fe4000ff1e0ff */
[C---:B------:R-:W-:Y:S02]  /*1f30*/  ISETP.LT.OR P2, PT, R28.reuse, 0x21, P4 ;  /* 0x000000211c00780c */ /* 0x040fe40002741670 */
[----:B------:R-:W-:Y:S01]  /*1f40*/  ISETP.LT.OR P6, PT, R28, 0x21, P3 ;  /* 0x000000211c00780c */ /* 0x000fe20001fc1670 */
[----:B------:R-:W-:Y:S01]  /*1f50*/  HMMA.16816.F32 R52, R124, R54, RZ ;  /* 0x000000367c34723c */ /* 0x000fe200000018ff */
[----:B------:R-:W-:-:S02]  /*1f60*/  IADD3.X R85, R27, UR17, RZ, P0, !PT ;  /* 0x000000111b557c10 */ /* 0x000fc400087fe4ff */
[C---:B------:R-:W-:Y:S02]  /*1f70*/  ISETP.LT.OR P5, PT, R28.reuse, 0x41, P4 ;  /* 0x000000411c00780c */ /* 0x040fe400027a1670 */
[----:B------:R-:W-:Y:S02]  /*1f80*/  LOP3.LUT P1, RZ, R29, 0x4, RZ, 0xc0, !PT ;  /* 0x000000041dff7812 */ /* 0x000fe4000782c0ff */
[----:B------:R-:W-:Y:S01]  /*1f90*/  ISETP.LT.OR P0, PT, R28, 0x41, P3 ;  /* 0x000000411c00780c */ /* 0x000fe20001f01670 */
[C---:B------:R-:W-:Y:S01]  /*1fa0*/  HMMA.16816.F32 R48, R124.reuse, R44, RZ ;  /* 0x0000002c7c30723c */ /* 0x040fe200000018ff */
[----:B------:R-:W-:Y:S01]  /*1fb0*/  SEL R0, R0, 0xffffffc0, !P1 ;  /* 0xffffffc000007807 */ /* 0x000fe20004800000 */
[----:B------:R3:W-:Y:S04]  /*1fc0*/  LDGSTS.E.BYPASS.LTC128B.128 [R208+0x1100], [R26.64], !P2 ;  /* 0x011000001ad07fae */ /* 0x0007e8000d101d4e */
[----:B------:R-:W-:Y:S01]  /*1fd0*/  IMAD.IADD R203, R206, 0x1, R0 ;  /* 0x00000001cecb7824 */ /* 0x000fe200078e0200 */
[----:B------:R3:W-:Y:S01]  /*1fe0*/  LDGSTS.E.BYPASS.LTC128B.128 [R208+0x4100], [R24.64], !P6 ;  /* 0x0410000018d07fae */ /* 0x0007e2000f101d4e */
[----:B------:R-:W-:Y:S01]  /*1ff0*/  HMMA.16816.F32 R44, R124, R46, RZ ;  /* 0x0000002e7c2c723c */ /* 0x000fe200000018ff */
[----:B------:R-:W-:-:S02]  /*2000*/  IMAD.IADD R194, R0, 0x1, R205 ;  /* 0x0000000100c27824 */ /* 0x000fc400078e02cd */
[----:B------:R4:W-:Y:S04]  /*2010*/  LDGSTS.E.BYPASS.LTC128B.128 [R208+0x2100], [R84.64], !P5 ;  /* 0x0210000054d07fae */ /* 0x0009e8000e901d4e */
[----:B------:R4:W-:Y:S01]  /*2020*/  LDGSTS.E.BYPASS.LTC128B.128 [R208+0x5100], [R84.64+0x80], !P0 ;  /* 0x0510008054d07fae */ /* 0x0009e2000c101d4e */
[C---:B-1----:R-:W-:Y:S01]  /*2030*/  HMMA.16816.F32 R56, R140.reuse, R20, R56 ;  /* 0x000000148c38723c */ /* 0x042fe20000001838 */
[----:B------:R-:W-:Y:S02]  /*2040*/  ISETP.GT.AND P0, PT, R107, R207, PT ;  /* 0x000000cf6b00720c */ /* 0x000fe40003f04270 */
[----:B------:R-:W1:Y:S04]  /*2050*/  LDSM.16.M88.4 R36, [R203+0x8100] ;  /* 0x00810000cb24783b */ /* 0x000e680000000200 */
[----:B------:R-:W5:Y:S01]  /*2060*/  LDSM.16.M88.4 R96, [R203+0x8900] ;  /* 0x00890000cb60783b */ /* 0x000f620000000200 */
[C---:B------:R-:W-:Y:S03]  /*2070*/  HMMA.16816.F32 R52, R140.reuse, R22, R52 ;  /* 0x000000168c34723c */ /* 0x040fe60000001834 */
[----:B------:R-:W2:Y:S04]  /*2080*/  LDSM.16.M88.4 R32, [R203+0x9100] ;  /* 0x00910000cb20783b */ /* 0x000ea80000000200 */
[----:B------:R-:W2:Y:S01]  /*2090*/  LDSM.16.M88.4 R28, [R203+0x9900] ;  /* 0x00990000cb1c783b */ /* 0x000ea20000000200 */
[C---:B------:R-:W-:Y:S03]  /*20a0*/  HMMA.16816.F32 R48, R140.reuse, R40, R48 ;  /* 0x000000288c30723c */ /* 0x040fe60000001830 */
[----:B---3--:R-:W3:Y:S04]  /*20b0*/  LDSM.16.M88.4 R24, [R203+0xa100] ;  /* 0x00a10000cb18783b */ /* 0x008ee80000000200 */
[----:B------:R-:W2:Y:S01]  /*20c0*/  LDSM.16.M88.4 R20, [R203+0xa900] ;  /* 0x00a90000cb14783b */ /* 0x000ea20000000200 */
[----:B------:R-:W-:Y:S03]  /*20d0*/  HMMA.16816.F32 R44, R140, R42, R44 ;  /* 0x0000002a8c2c723c */ /* 0x000fe6000000182c */
[----:B------:R-:W2:Y:S04]  /*20e0*/  LDSM.16.M88.4 R92, [R194] ;  /* 0x00000000c25c783b */ /* 0x000ea80000000200 */
[----:B------:R-:W2:Y:S04]  /*20f0*/  LDSM.16.M88.4 R88, [R194+0x800] ;  /* 0x00080000c258783b */ /* 0x000ea80000000200 */
[----:B----4-:R-:W4:Y:S04]  /*2100*/  LDSM.16.M88.4 R84, [R194+0x1000] ;  /* 0x00100000c254783b */ /* 0x010f280000000200 */
[----:B------:R-:W3:Y:S01]  /*2110*/  LDSM.16.M88.4 R40, [R194+0x1800] ;  /* 0x00180000c228783b */ /* 0x000ee20000000200 */
[C---:B-1----:R-:W-:Y:S03]  /*2120*/  HMMA.16816.F32 R16, R148.reuse, R36, R16 ;  /* 0x000000249410723c */ /* 0x042fe60000001810 */
[----:B------:R-:W-:Y:S04]  /*2130*/  LDSM.16.M88.4 R100, [R203+0xb900] ;  /* 0x00b90000cb64783b */ /* 0x000fe80000000200 */
[----:B------:R-:W0:Y:S01]  /*2140*/  LDGDEPBAR ;  /* 0x00000000000079af */ /* 0x000e220000000000 */
[C---:B------:R-:W-:Y:S03]  /*2150*/  HMMA.16816.F32 R8, R148.reuse, R38, R8 ;  /* 0x000000269408723c */ /* 0x040fe60000001808 */
[----:B------:R-:W1:Y:S05]  /*2160*/  LDSM.16.M88.4 R36, [R194+0x2000] ;  /* 0x00200000c224783b */ /* 0x000e6a0000000200 */
[C---:B-----5:R-:W-:Y:S08]  /*2170*/  HMMA.16816.F32 R80, R148.reuse, R96, R80 ;  /* 0x000000609450723c */ /* 0x060ff00000001850 */
[C---:B------:R-:W-:Y:S01]  /*2180*/  HMMA.16816.F32 R76, R148.reuse, R98, R76 ;  /* 0x00000062944c723c */ /* 0x040fe2000000184c */
[----:B------:R-:W5:Y:S07]  /*2190*/  LDSM.16.M88.4 R96, [R194+0x2800] ;  /* 0x00280000c260783b */ /* 0x000f6e0000000200 */
[C---:B--2---:R-:W-:Y:S08]  /*21a0*/  HMMA.16816.F32 R72, R148.reuse, R32, R72 ;  /* 0x000000209448723c */ /* 0x044ff00000001848 */
[C---:B------:R-:W-:Y:S01]  /*21b0*/  HMMA.16816.F32 R68, R148.reuse, R34, R68 ;  /* 0x000000229444723c */ /* 0x040fe20000001844 */
[----:B------:R-:W2:Y:S07]  /*21c0*/  LDSM.16.M88.4 R32, [R206+0xb100] ;  /* 0x00b10000ce20783b */ /* 0x000eae0000000200 */
[C---:B------:R-:W-:Y:S08]  /*21d0*/  HMMA.16816.F32 R64, R148.reuse, R28, R64 ;  /* 0x0000001c9440723c */ /* 0x040ff00000001840 */
[C---:B------:R-:W-:Y:S01]  /*21e0*/  HMMA.16816.F32 R60, R148.reuse, R30, R60 ;  /* 0x0000001e943c723c */ /* 0x040fe2000000183c */
[----:B------:R-:W1:Y:S07]  /*21f0*/  LDSM.16.M88.4 R28, [R206+0xb900] ;  /* 0x00b90000ce1c783b */ /* 0x000e6e0000000200 */
[C---:B---3--:R-:W-:Y:S08]  /*2200*/  HMMA.16816.F32 R56, R148.reuse, R24, R56 ;  /* 0x000000189438723c */ /* 0x048ff00000001838 */
[C---:B------:R-:W-:Y:S01]  /*2210*/  HMMA.16816.F32 R52, R148.reuse, R26, R52 ;  /* 0x0000001a9434723c */ /* 0x040fe20000001834 */
[----:B------:R-:W3:Y:S07]  /*2220*/  LDSM.16.M88.4 R24, [R206+0xc100] ;  /* 0x00c10000ce18783b */ /* 0x000eee0000000200 */
[C---:B------:R-:W-:Y:S08]  /*2230*/  HMMA.16816.F32 R48, R148.reuse, R20, R48 ;  /* 0x000000149430723c */ /* 0x040ff00000001830 */
[----:B------:R-:W-:Y:S01]  /*2240*/  HMMA.16816.F32 R44, R148, R22, R44 ;  /* 0x00000016942c723c */ /* 0x000fe2000000182c */
[----:B------:R-:W1:Y:S07]  /*2250*/  LDSM.16.M88.4 R20, [R206+0xc900] ;  /* 0x00c90000ce14783b */ /* 0x000e6e0000000200 */
[C---:B------:R-:W-:Y:S08]  /*2260*/  HMMA.16816.F32 R16, R152.reuse, R92, R16 ;  /* 0x0000005c9810723c */ /* 0x040ff00000001810 */
[C---:B------:R-:W-:Y:S01]  /*2270*/  HMMA.16816.F32 R8, R152.reuse, R94, R8 ;  /* 0x0000005e9808723c */ /* 0x040fe20000001808 */
[----:B------:R-:W1:Y:S07]  /*2280*/  LDSM.16.M88.4 R92, [R206+0xd100] ;  /* 0x00d10000ce5c783b */ /* 0x000e6e0000000200 */
[C---:B------:R-:W-:Y:S08]  /*2290*/  HMMA.16816.F32 R80, R152.reuse, R88, R80 ;  /* 0x000000589850723c */ /* 0x040ff00000001850 */
[C---:B------:R-:W-:Y:S01]  /*22a0*/  HMMA.16816.F32 R76, R152.reuse, R90, R76 ;  /* 0x0000005a984c723c */ /* 0x040fe2000000184c */
[----:B------:R-:W2:Y:S07]  /*22b0*/  LDSM.16.M88.4 R88, [R206+0xd900] ;  /* 0x00d90000ce58783b */ /* 0x000eae0000000200 */
[C---:B----4-:R-:W-:Y:S08]  /*22c0*/  HMMA.16816.F32 R72, R152.reuse, R84, R72 ;  /* 0x000000549848723c */ /* 0x050ff00000001848 */
[C---:B------:R-:W-:Y:S01]  /*22d0*/  HMMA.16816.F32 R68, R152.reuse, R86, R68 ;  /* 0x000000569844723c */ /* 0x040fe20000001844 */
[----:B------:R-:W4:Y:S07]  /*22e0*/  LDSM.16.M88.4 R84, [R205+0x3000] ;  /* 0x00300000cd54783b */ /* 0x000f2e0000000200 */
[C---:B------:R-:W-:Y:S08]  /*22f0*/  HMMA.16816.F32 R64, R152.reuse, R40, R64 ;  /* 0x000000289840723c */ /* 0x040ff00000001840 */
[C---:B------:R-:W-:Y:S01]  /*2300*/  HMMA.16816.F32 R60, R152.reuse, R42, R60 ;  /* 0x0000002a983c723c */ /* 0x040fe2000000183c */
[----:B------:R-:W3:Y:S07]  /*2310*/  LDSM.16.M88.4 R40, [R205+0x3800] ;  /* 0x00380000cd28783b */ /* 0x000eee0000000200 */
[C---:B-1----:R-:W-:Y:S08]  /*2320*/  HMMA.16816.F32 R56, R152.reuse, R36, R56 ;  /* 0x000000249838723c */ /* 0x042ff00000001838 */
[C---:B------:R-:W-:Y:S01]  /*2330*/  HMMA.16816.F32 R52, R152.reuse, R38, R52 ;  /* 0x000000269834723c */ /* 0x040fe20000001834 */
[----:B------:R-:W1:Y:S07]  /*2340*/  LDSM.16.M88.4 R36, [R205+0x4000] ;  /* 0x00400000cd24783b */ /* 0x000e6e0000000200 */
[C---:B-----5:R-:W-:Y:S08]  /*2350*/  HMMA.16816.F32 R48, R152.reuse, R96, R48 ;  /* 0x000000609830723c */ /* 0x060ff00000001830 */
[----:B------:R-:W-:Y:S01]  /*2360*/  HMMA.16816.F32 R44, R152, R98, R44 ;  /* 0x00000062982c723c */ /* 0x000fe2000000182c */
[----:B------:R-:W-:Y:S07]  /*2370*/  LDSM.16.M88.4 R96, [R203+0xc100] ;  /* 0x00c10000cb60783b */ /* 0x000fee0000000200 */
[C---:B--2---:R-:W-:Y:S08]  /*2380*/  HMMA.16816.F32 R16, R164.reuse, R32, R16 ;  /* 0x00000020a410723c */ /* 0x044ff00000001810 */
[C---:B------:R-:W-:Y:S01]  /*2390*/  HMMA.16816.F32 R8, R164.reuse, R34, R8 ;  /* 0x00000022a408723c */ /* 0x040fe20000001808 */
[----:B------:R-:W2:Y:S07]  /*23a0*/  LDSM.16.M88.4 R32, [R205+0x4800] ;  /* 0x00480000cd20783b */ /* 0x000eae0000000200 */
[C---:B------:R-:W-:Y:S08]  /*23b0*/  HMMA.16816.F32 R80, R164.reuse, R28, R80 ;  /* 0x0000001ca450723c */ /* 0x040ff00000001850 */
[C---:B------:R-:W-:Y:S01]  /*23c0*/  HMMA.16816.F32 R76, R164.reuse, R30, R76 ;  /* 0x0000001ea44c723c */ /* 0x040fe2000000184c */
[----:B------:R-:W5:Y:S07]  /*23d0*/  LDSM.16.M88.4 R28, [R205+0x5000] ;  /* 0x00500000cd1c783b */ /* 0x000f6e0000000200 */
[C---:B---3--:R-:W-:Y:S08]  /*23e0*/  HMMA.16816.F32 R72, R164.reuse, R24, R72 ;  /* 0x00000018a448723c */ /* 0x048ff00000001848 */
[C---:B------:R-:W-:Y:S01]  /*23f0*/  HMMA.16816.F32 R68, R164.reuse, R26, R68 ;  /* 0x0000001aa444723c */ /* 0x040fe20000001844 */
[----:B------:R-:W3:Y:S07]  /*2400*/  LDSM.16.M88.4 R24, [R205+0x5800] ;  /* 0x00580000cd18783b */ /* 0x000eee0000000200 */
[C---:B------:R-:W-:Y:S08]  /*2410*/  HMMA.16816.F32 R64, R164.reuse, R20, R64 ;  /* 0x00000014a440723c */ /* 0x040ff00000001840 */
[C---:B------:R-:W-:Y:S01]  /*2420*/  HMMA.16816.F32 R60, R164.reuse, R22, R60 ;  /* 0x00000016a43c723c */ /* 0x040fe2000000183c */
[----:B------:R-:W1:Y:S07]  /*2430*/  LDSM.16.M88.4 R20, [R203+0xb100] ;  /* 0x00b10000cb14783b */ /* 0x000e6e0000000200 */
[C---:B------:R-:W-:Y:S08]  /*2440*/  HMMA.16816.F32 R56, R164.reuse, R92, R56 ;  /* 0x0000005ca438723c */ /* 0x040ff00000001838 */
[C---:B------:R-:W-:Y:S01]  /*2450*/  HMMA.16816.F32 R52, R164.reuse, R94, R52 ;  /* 0x0000005ea434723c */ /* 0x040fe20000001834 */
[----:B------:R-:W1:Y:S07]  /*2460*/  LDSM.16.M88.4 R92, [R203+0xc900] ;  /* 0x00c90000cb5c783b */ /* 0x000e6e0000000200 */
[C---:B------:R-:W-:Y:S08]  /*2470*/  HMMA.16816.F32 R48, R164.reuse, R88, R48 ;  /* 0x00000058a430723c */ /* 0x040ff00000001830 */
[----:B------:R-:W-:Y:S01]  /*2480*/  HMMA.16816.F32 R44, R164, R90, R44 ;  /* 0x0000005aa42c723c */ /* 0x000fe2000000182c */
        /* <DEDUP_REMOVED lines=16> */
[C---:B---3--:R-:W-:Y:S08]  /*2590*/  HMMA.16816.F32 R48, R168.reuse, R24, R48 ;  /* 0x00000018a830723c */ /* 0x048ff00000001830 */
[----:B------:R-:W-:Y:S01]  /*25a0*/  HMMA.16816.F32 R44, R168, R26, R44 ;  /* 0x0000001aa82c723c */ /* 0x000fe2000000182c */
[----:B------:R-:W3:Y:S07]  /*25b0*/  LDSM.16.M88.4 R24, [R194+0x5000] ;  /* 0x00500000c218783b */ /* 0x000eee0000000200 */
[C---:B------:R-:W-:Y:S08]  /*25c0*/  HMMA.16816.F32 R16, R176.reuse, R20, R16 ;  /* 0x00000014b010723c */ /* 0x040ff00000001810 */
[----:B------:R-:W-:Y:S01]  /*25d0*/  HMMA.16816.F32 R8, R176, R22, R8 ;  /* 0x00000016b008723c */ /* 0x000fe20000001808 */
[----:B------:R-:W1:Y:S01]  /*25e0*/  LDSM.16.M88.4 R20, [R194+0x5800] ;  /* 0x00580000c214783b */ /* 0x000e620000000200 */
[----:B------:R-:W-:-:S06]  /*25f0*/  DEPBAR.LE SB0, 0x0 ;  /* 0x000080000000791a */ /* 0x000fcc0000000000 */
        /* <DEDUP_REMOVED lines=8> */
[C---:B----4-:R-:W-:Y:S08]  /*2680*/  HMMA.16816.F32 R48, R176.reuse, R84, R48 ;  /* 0x00000054b030723c */ /* 0x050ff00000001830 */
[----:B------:R-:W-:Y:S08]  /*2690*/  HMMA.16816.F32 R44, R176, R86, R44 ;  /* 0x00000056b02c723c */ /* 0x000ff0000000182c */
[C---:B------:R-:W-:Y:S08]  /*26a0*/  HMMA.16816.F32 R16, R180.reuse, R40, R16 ;  /* 0x00000028b410723c */ /* 0x040ff00000001810 */
[C---:B------:R-:W-:Y:S08]  /*26b0*/  HMMA.16816.F32 R8, R180.reuse, R42, R8 ;  /* 0x0000002ab408723c */ /* 0x040ff00000001808 */
[C---:B-1----:R-:W-:Y:S08]  /*26c0*/  HMMA.16816.F32 R80, R180.reuse, R36, R80 ;  /* 0x00000024b450723c */ /* 0x042ff00000001850 */
[C---:B------:R-:W-:Y:S08]  /*26d0*/  HMMA.16816.F32 R76, R180.reuse, R38, R76 ;  /* 0x00000026b44c723c */ /* 0x040ff0000000184c */
[C---:B--2---:R-:W-:Y:S08]  /*26e0*/  HMMA.16816.F32 R72, R180.reuse, R32, R72 ;  /* 0x00000020b448723c */ /* 0x044ff00000001848 */
[C---:B------:R-:W-:Y:S08]  /*26f0*/  HMMA.16816.F32 R68, R180.reuse, R34, R68 ;  /* 0x00000022b444723c */ /* 0x040ff00000001844 */
[C---:B-----5:R-:W-:Y:S08]  /*2700*/  HMMA.16816.F32 R64, R180.reuse, R28, R64 ;  /* 0x0000001cb440723c */ /* 0x060ff00000001840 */
[C---:B------:R-:W-:Y:S08]  /*2710*/  HMMA.16816.F32 R60, R180.reuse, R30, R60 ;  /* 0x0000001eb43c723c */ /* 0x040ff0000000183c */
[C---:B---3--:R-:W-:Y:S08]  /*2720*/  HMMA.16816.F32 R56, R180.reuse, R24, R56 ;  /* 0x00000018b438723c */ /* 0x048ff00000001838 */
[C---:B------:R-:W-:Y:S08]  /*2730*/  HMMA.16816.F32 R52, R180.reuse, R26, R52 ;  /* 0x0000001ab434723c */ /* 0x040ff00000001834 */
[C---:B------:R-:W-:Y:S08]  /*2740*/  HMMA.16816.F32 R48, R180.reuse, R20, R48 ;  /* 0x00000014b430723c */ /* 0x040ff00000001830 */
[----:B------:R-:W-:Y:S01]  /*2750*/  HMMA.16816.F32 R44, R180, R22, R44 ;  /* 0x00000016b42c723c */ /* 0x000fe2000000182c */
[----:B------:R-:W-:Y:S06]  /*2760*/  BAR.SYNC.DEFER_BLOCKING 0x0 ;  /* 0x0000000000007b1d */ /* 0x000fec0000010000 */
[----:B------:R-:W-:Y:S05]  /*2770*/  @!P0 BRA `(.L_x_21) ;  /* 0x000001a000008947 */ /* 0x000fea0003800000 */
[----:B------:R-:W-:Y:S01]  /*2780*/  IADD3 R21, R14, -0x2, RZ ;  /* 0xfffffffe0e157810 */ /* 0x000fe20007ffe0ff */
[----:B------:R-:W-:-:S02]  /*2790*/  USHF.L.U32 UR4, UR6, 0x6, URZ ;  /* 0x0000000606047899 */ /* 0x000fc4000800063f */
[----:B------:R-:W-:Y:S01]  /*27a0*/  USHF.L.U64.HI UR6, UR6, 0x6, UR7 ;  /* 0x0000000606067899 */ /* 0x000fe20008010207 */
[----:B------:R-:W-:Y:S01]  /*27b0*/  SHF.R.S32.HI R7, RZ, 0x1f, R21 ;  /* 0x0000001fff077819 */ /* 0x000fe20000011415 */
[----:B------:R-:W-:Y:S02]  /*27c0*/  IMAD R12, R12, R21, RZ ;  /* 0x000000150c0c7224 */ /* 0x000fe400078e02ff */
[----:B------:R-:W-:-:S04]  /*27d0*/  IMAD.WIDE.U32 R20, R21, R108, R212 ;  /* 0x0000006c15147225 */ /* 0x000fc800078e00d4 */
[----:B------:R-:W-:Y:S01]  /*27e0*/  IMAD R4, R7, R108, R12 ;  /* 0x0000006c07047224 */ /* 0x000fe200078e020c */
[----:B------:R-:W-:Y:S01]  /*27f0*/  LEA R6, P0, R20, c[0x0][0x1c8], 0x1 ;  /* 0x0000720014067a11 */ /* 0x000fe200078008ff */
[----:B------:R-:W-:Y:S02]  /*2800*/  IMAD.U32 R0, RZ, RZ, UR4 ;  /* 0x00000004ff007e24 */ /* 0x000fe4000f8e00ff */
[----:B------:R-:W-:Y:S01]  /*2810*/  IMAD.IADD R4, R21, 0x1, R4 ;  /* 0x0000000115047824 */ /* 0x000fe200078e0204 */
[----:B------:R-:W-:-:S04]  /*2820*/  IADD3 R22, P5, R6, UR4, RZ ;  /* 0x0000000406167c10 */ /* 0x000fc8000ffbe0ff */
[----:B------:R-:W-:Y:S02]  /*2830*/  LEA.HI.X R7, R20, c[0x0][0x1cc], R4, 0x1, P0 ;  /* 0x0000730014077a11 */ /* 0x000fe400000f0c04 */
[----:B------:R-:W-:Y:S02]  /*2840*/  IADD3 R20, P2, P1, R0, 0x80, R6 ;  /* 0x0000008000147810 */ /* 0x000fe4000795e006 */
[----:B------:R-:W-:Y:S01]  /*2850*/  IADD3 R24, P0, R22, UR4, RZ ;  /* 0x0000000416187c10 */ /* 0x000fe2000ff1e0ff */
[----:B------:R-:W-:Y:S01]  /*2860*/  @!PT LDS RZ, [RZ] ;  /* 0x00000000fffff984 */ /* 0x000fe20000000800 */
[----:B------:R-:W-:Y:S01]  /*2870*/  @!PT LDS RZ, [RZ] ;  /* 0x00000000fffff984 */ /* 0x000fe20000000800 */
[----:B------:R-:W-:Y:S01]  /*2880*/  @!PT LDS RZ, [RZ] ;  /* 0x00000000fffff984 */ /* 0x000fe20000000800 */
[----:B------:R1:W-:Y:S01]  /*2890*/  LDGSTS.E.BYPASS.LTC128B.128 [R208+0x8100], [R6.64], !P4 ;  /* 0x0810000006d07fae */ /* 0x0003e2000e101d4e */
[----:B------:R-:W-:Y:S02]  /*28a0*/  IADD3.X R23, R7, UR6, RZ, P5, !PT ;  /* 0x0000000607177c10 */ /* 0x000fe4000affe4ff */
[----:B------:R-:W-:Y:S01]  /*28b0*/  IADD3.X R21, RZ, UR6, R7, P2, P1 ;  /* 0x00000006ff157c10 */ /* 0x000fe200097e2407 */
[----:B------:R1:W-:Y:S01]  /*28c0*/  LDGSTS.E.BYPASS.LTC128B.128 [R208+0xb100], [R6.64+0x80], !P3 ;  /* 0x0b10008006d07fae */ /* 0x0003e2000d901d4e */
[----:B------:R-:W-:-:S03]  /*28d0*/  IADD3.X R25, R23, UR6, RZ, P0, !PT ;  /* 0x0000000617197c10 */ /* 0x000fc600087fe4ff */
[----:B------:R1:W-:Y:S04]  /*28e0*/  LDGSTS.E.BYPASS.LTC128B.128 [R208+0x9100], [R22.64], !P4 ;  /* 0x0910000016d07fae */ /* 0x0003e8000e101d4e */
[----:B------:R1:W-:Y:S04]  /*28f0*/  LDGSTS.E.BYPASS.LTC128B.128 [R208+0xc100], [R20.64], !P3 ;  /* 0x0c10000014d07fae */ /* 0x0003e8000d901d4e */
[----:B------:R1:W-:Y:S04]  /*2900*/  LDGSTS.E.BYPASS.LTC128B.128 [R208+0xa100], [R24.64], !P4 ;  /* 0x0a10000018d07fae */ /* 0x0003e8000e101d4e */
[----:B------:R1:W-:Y:S02]  /*2910*/  LDGSTS.E.BYPASS.LTC128B.128 [R208+0xd100], [R24.64+0x80], !P3 ;  /* 0x0d10008018d07fae */ /* 0x0003e4000d901d4e */
.L_x_21:
[----:B------:R-:W-:Y:S01]  /*2920*/  LOP3.LUT R0, R104, 0xffffffe0, RZ, 0xc0, !PT ;  /* 0xffffffe068007812 */ /* 0x000fe200078ec0ff */
[----:B------:R-:W-:Y:S01]  /*2930*/  ULDC UR6, c[0x0][0x324] ;  /* 0x0000c90000067ab9 */ /* 0x000fe20000000800 */
[----:B------:R-:W-:Y:S01]  /*2940*/  LEA.HI R4, R106, R15, RZ, 0x2 ;  /* 0x0000000f6a047211 */ /* 0x000fe200078f10ff */
[----:B------:R-:W-:Y:S01]  /*2950*/  ULOP3.LUT UR6, URZ, UR6, URZ, 0x33, !UPT ;  /* 0x000000063f067292 */ /* 0x000fe2000f8e333f */
[----:B------:R-:W-:Y:S01]  /*2960*/  SHF.R.S32.HI R12, RZ, 0x1f, R105 ;  /* 0x0000001fff0c7819 */ /* 0x000fe20000011469 */
[----:B------:R-:W-:Y:S01]  /*2970*/  IMAD.IADD R0, R15, 0x1, -R0 ;  /* 0x000000010f007824 */ /* 0x000fe200078e0a00 */
[----:B------:R-:W-:Y:S01]  /*2980*/  LOP3.LUT R4, R4, 0xfffffffc, RZ, 0xc0, !PT ;  /* 0xfffffffc04047812 */ /* 0x000fe200078ec0ff */
[----:B------:R-:W0:Y:S01]  /*2990*/  LDGDEPBAR ;  /* 0x00000000000079af */ /* 0x000e220000000000 */
[----:B------:R-:W-:-:S02]  /*29a0*/  LEA.HI R12, R12, R105, RZ, 0x3 ;  /* 0x000000690c0c7211 */ /* 0x000fc400078f18ff */
[----:B-1----:R-:W-:Y:S01]  /*29b0*/  SHF.R.S32.HI R7, RZ, 0x1f, R0 ;  /* 0x0000001fff077819 */ /* 0x002fe20000011400 */
[----:B------:R-:W-:Y:S01]  /*29c0*/  IMAD.IADD R15, R15, 0x1, -R4 ;  /* 0x000000010f0f7824 */ /* 0x000fe200078e0a04 */
[----:B------:R-:W-:Y:S02]  /*29d0*/  LOP3.LUT R12, R12, 0xffffff8, RZ, 0xc0, !PT ;  /* 0x0ffffff80c0c7812 */ /* 0x000fe400078ec0ff */
[----:B------:R-:W-:Y:S02]  /*29e0*/  LEA.HI R4, R7, R0, RZ, 0x2 ;  /* 0x0000000007047211 */ /* 0x000fe400078f10ff */
[----:B------:R-:W-:Y:S01]  /*29f0*/  LEA.HI R6, R15, R15, RZ, 0x1 ;  /* 0x0000000f0f067211 */ /* 0x000fe200078f08ff */
[----:B------:R-:W-:Y:S01]  /*2a00*/  IMAD.IADD R12, R105, 0x1, -R12 ;  /* 0x00000001690c7824 */ /* 0x000fe200078e0a0c */
[----:B------:R-:W-:Y:S02]  /*2a10*/  PLOP3.LUT P1, PT, PT, PT, UP3, 0x80, 0x0 ;  /* 0x000000000000781c */ /* 0x000fe40003f2f038 */
[----:B------:R-:W-:-:S02]  /*2a20*/  LEA.HI.SX32 R7, R4, UR16, 0x1e ;  /* 0x0000001004077c11 */ /* 0x000fc4000f8ff2ff */
[----:B------:R-:W-:Y:S02]  /*2a30*/  LOP3.LUT R6, R6, 0x1ffffffe, RZ, 0xc0, !PT ;  /* 0x1ffffffe06067812 */ /* 0x000fe400078ec0ff */
[----:B------:R-:W-:Y:S01]  /*2a40*/  PLOP3.LUT P0, PT, PT, PT, UP3, 0x80, 0x0 ;  /* 0x000000000000781c */ /* 0x000fe20003f0f038 */
[----:B------:R-:W-:Y:S02]  /*2a50*/  IMAD R7, R12, 0x10, R7 ;  /* 0x000000100c077824 */ /* 0x000fe400078e0207 */
[----:B------:R-:W-:Y:S01]  /*2a60*/  IMAD.IADD R6, R15, 0x1, -R6 ;  /* 0x000000010f067824 */ /* 0x000fe200078e0a06 */
[----:B------:R-:W-:-:S03]  /*2a70*/  LOP3.LUT R15, R4, 0x7ffffffc, RZ, 0xc0, !PT ;  /* 0x7ffffffc040f7812 */ /* 0x000fc600078ec0ff */
[----:B------:R-:W-:Y:S02]  /*2a80*/  IMAD R209, R6, 0x8, R7 ;  /* 0x0000000806d17824 */ /* 0x000fe400078e0207 */
[----:B------:R-:W-:Y:S01]  /*2a90*/  IMAD.IADD R214, R0, 0x1, -R15 ;  /* 0x0000000100d67824 */ /* 0x000fe200078e0a0f */
[----:B------:R-:W-:Y:S01]  /*2aa0*/  IADD3.X R15, R13, c[0x0][0x1d0], RZ, PT, !PT ;  /* 0x000074000d0f7a10 */ /* 0x000fe20003ffe4ff */
[----:B------:R-:W-:-:S04]  /*2ab0*/  @P1 IMAD.HI.U32 R6, R209, c[0x0][0x2c8], RZ ;  /* 0x0000b200d1061a27 */ /* 0x000fc800078e00ff */
[----:B------:R-:W-:Y:S01]  /*2ac0*/  IMAD.MOV.U32 R24, RZ, RZ, R209 ;  /* 0x000000ffff187224 */ /* 0x000fe200078e00d1 */
[----:B------:R-:W-:Y:S01]  /*2ad0*/  @P0 SHF.R.U32.HI R24, RZ, c[0x0][0x2cc], R6 ;  /* 0x0000b300ff180a19 */ /* 0x000fe20000011606 */
[----:B------:R-:W-:Y:S01]  /*2ae0*/  IMAD.SHL.U32 R214, R214, 0x2, RZ ;  /* 0x00000002d6d67824 */ /* 0x000fe200078e00ff */
[----:B------:R-:W-:-:S03]  /*2af0*/  PLOP3.LUT P0, PT, PT, PT, UP2, 0x40, 0x0 ;  /* 0x000000000000781c */ /* 0x000fc60003f0e828 */
[----:B------:R-:W1:Y:S01]  /*2b00*/  SHFL.IDX PT, R7, R24, RZ, 0x1c1f ;  /* 0x001c1fff18077589 */ /* 0x000e6200000e0000 */
[--C-:B------:R-:W-:Y:S01]  /*2b10*/  IADD3 R20, R15, -c[0x0][0x168], -R214.reuse ;  /* 0x80005a000f147a10 */ /* 0x100fe20007ffe8d6 */
[----:B------:R-:W-:Y:S01]  /*2b20*/  IMAD.IADD R4, R13, 0x1, -R214 ;  /* 0x000000010d047824 */ /* 0x000fe200078e0ad6 */
[----:B------:R-:W-:Y:S02]  /*2b30*/  IADD3 R6, -R214, c[0x0][0x1d0], R13 ;  /* 0x00007400d6067a10 */ /* 0x000fe40007ffe10d */
[C---:B------:R-:W-:Y:S02]  /*2b40*/  IADD3 R22, R20.reuse, c[0x0][0x328], RZ ;  /* 0x0000ca0014167a10 */ /* 0x040fe40007ffe0ff */
[----:B------:R-:W-:-:S03]  /*2b50*/  IADD3 R20, R20, UR6, RZ ;  /* 0x0000000614147c10 */ /* 0x000fc6000fffe0ff */
[--C-:B-1----:R-:W-:Y:S02]  /*2b60*/  IMAD.IADD R29, R22, 0x1, R7.reuse ;  /* 0x00000001161d7824 */ /* 0x102fe400078e0207 */
[----:B------:R-:W-:-:S03]  /*2b70*/  IMAD.IADD R28, R20, 0x1, R7 ;  /* 0x00000001141c7824 */ /* 0x000fc600078e0207 */
[----:B------:R-:W-:Y:S01]  /*2b80*/  IMNMX R29, R29, R6, PT ;  /* 0x000000061d1d7217 */ /* 0x000fe20003800200 */
[----:B------:R-:W-:Y:S05]  /*2b90*/  @P0 BRA `(.L_x_22) ;  /* 0x0000015000000947 */ /* 0x000fea0003800000 */
[----:B------:R-:W-:Y:S01]  /*2ba0*/  IADD3 R7, R7, c[0x0][0x1d0], RZ ;  /* 0x0000740007077a10 */ /* 0x000fe20007ffe0ff */
[----:B------:R-:W-:Y:S03]  /*2bb0*/  BSSY B0, `(.L_x_23) ;  /* 0x000000f000007945 */ /* 0x000fe60003800000 */
[----:B------:R-:W-:-:S04]  /*2bc0*/  IADD3 R7, R7, -c[0x0][0x168], RZ ;  /* 0x80005a0007077a10 */ /* 0x000fc80007ffe0ff */
        /* <DEDUP_REMOVED lines=9> */
.L_x_24:
[----:B------:R-:W-:-:S04]  /*2c60*/  MOV R0, c[0x0][0x32c] ;  /* 0x0000cb0000007a02 */ /* 0x000fc80000000f00 */
[----:B------:R-:W-:-:S13]  /*2c70*/  ISETP.NE.AND P0, PT, R0, 0x1, PT ;  /* 0x000000010000780c */ /* 0x000fda0003f05270 */
[----:B------:R-:W-:-:S05]  /*2c80*/  @P0 IMAD.HI.U32 R0, R7, c[0x0][0x330], RZ ;  /* 0x0000cc0007000a27 */ /* 0x000fca00078e00ff */
[----:B------:R-:W-:Y:S02]  /*2c90*/  @P0 SHF.R.U32.HI R7, RZ, c[0x0][0x334], R0 ;  /* 0x0000cd00ff070a19 */ /* 0x000fe40000011600 */
.L_x_25:
[----:B------:R-:W-:Y:S05]  /*2ca0*/  BSYNC B0 ;  /* 0x0000000000007941 */ /* 0x000fea0003800000 */
.L_x_23:
[----:B------:R-:W-:-:S05]  /*2cb0*/  IMAD R7, R7, c[0x0][0x32c], R4 ;  /* 0x0000cb0007077a24 */ /* 0x000fca00078e0204 */
[----:B------:R-:W-:Y:S02]  /*2cc0*/  IADD3 R0, R7, c[0x0][0x32c], RZ ;  /* 0x0000cb0007007a10 */ /* 0x000fe40007ffe0ff */
[----:B------:R-:W-:Y:S02]  /*2cd0*/  IMNMX R28, R28, R7, !PT ;  /* 0x000000071c1c7217 */ /* 0x000fe40007800200 */
[----:B------:R-:W-:Y:S02]  /*2ce0*/  IMNMX R29, R29, R0, PT ;  /* 0x000000001d1d7217 */ /* 0x000fe40003800200 */
.L_x_22:
[C---:B------:R-:W-:Y:S02]  /*2cf0*/  ISETP.GE.AND P0, PT, R13.reuse, 0x2, PT ;  /* 0x000000020d00780c */ /* 0x040fe40003f06270 */
[----:B------:R-:W-:Y:S02]  /*2d00*/  ISETP.GE.AND P2, PT, R13, 0xa, PT ;  /* 0x0000000a0d00780c */ /* 0x000fe40003f46270 */
[----:B------:R-:W-:Y:S02]  /*2d10*/  P2R R0, PR, RZ, 0x1 ;  /* 0x00000001ff007803 */ /* 0x000fe40000000000 */
[----:B------:R-:W-:-:S02]  /*2d20*/  ISETP.GT.AND P0, PT, R28, 0x1, !P0 ;  /* 0x000000011c00780c */ /* 0x000fc40004704270 */
[----:B------:R-:W-:Y:S02]  /*2d30*/  ISETP.GE.AND P1, PT, R13, 0x9, PT ;  /* 0x000000090d00780c */ /* 0x000fe40003f26270 */
[----:B------:R-:W-:Y:S02]  /*2d40*/  ISETP.LT.OR P0, PT, R29, 0x2, P0 ;  /* 0x000000021d00780c */ /* 0x000fe40000701670 */
[----:B------:R-:W-:Y:S02]  /*2d50*/  P2R R27, PR, RZ, 0x2 ;  /* 0x00000002ff1b7803 */ /* 0x000fe40000000000 */
[----:B------:R-:W-:Y:S02]  /*2d60*/  FSEL R25, R17, -INF , !P0 ;  /* 0xff80000011197808 */ /* 0x000fe40004000000 */
[----:B------:R-:W-:Y:S02]  /*2d70*/  ISETP.GT.AND P0, PT, R28, 0x9, !P2 ;  /* 0x000000091c00780c */ /* 0x000fe40005704270 */
[----:B------:R-:W-:-:S02]  /*2d80*/  P2R R26, PR, RZ, 0x4 ;  /* 0x00000004ff1a7803 */ /* 0x000fc40000000000 */
[----:B------:R-:W-:Y:S02]  /*2d90*/  ISETP.LT.OR P0, PT, R29, 0xa, P0 ;  /* 0x0000000a1d00780c */ /* 0x000fe40000701670 */
[C---:B------:R-:W-:Y:S02]  /*2da0*/  ISETP.GT.AND P1, PT, R28.reuse, 0x8, !P1 ;  /* 0x000000081c00780c */ /* 0x040fe40004f24270 */
[----:B------:R-:W-:Y:S02]  /*2db0*/  ISETP.GE.AND P2, PT, R13, 0x11, PT ;  /* 0x000000110d00780c */ /* 0x000fe40003f46270 */
[----:B------:R-:W-:Y:S02]  /*2dc0*/  FSEL R21, R9, -INF , !P0 ;  /* 0xff80000009157808 */ /* 0x000fe40004000000 */
[----:B------:R-:W-:Y:S02]  /*2dd0*/  ISETP.LT.OR P1, PT, R29, 0x9, P1 ;  /* 0x000000091d00780c */ /* 0x000fe40000f21670 */
[----:B------:R-:W-:-:S02]  /*2de0*/  ISETP.GT.AND P0, PT, R28, 0x10, !P2 ;  /* 0x000000101c00780c */ /* 0x000fc40005704270 */
[----:B------:R-:W-:Y:S02]  /*2df0*/  FSEL R23, R8, -INF , !P1 ;  /* 0xff80000008177808 */ /* 0x000fe40004800000 */
[----:B------:R-:W-:Y:S02]  /*2e00*/  ISETP.LT.OR P0, PT, R29, 0x11, P0 ;  /* 0x000000111d00780c */ /* 0x000fe40000701670 */
[----:B------:R-:W-:Y:S02]  /*2e10*/  ISETP.GE.AND P1, PT, R13, 0x12, PT ;  /* 0x000000120d00780c */ /* 0x000fe40003f26270 */
[----:B------:R-:W-:Y:S02]  /*2e20*/  FSEL R17, R80, -INF , !P0 ;  /* 0xff80000050117808 */ /* 0x000fe40004000000 */
[----:B------:R-:W-:Y:S02]  /*2e30*/  ISETP.GT.AND P0, PT, R28, 0x11, !P1 ;  /* 0x000000111c00780c */ /* 0x000fe40004f04270 */
[----:B------:R-:W-:-:S02]  /*2e40*/  P2R R84, PR, RZ, 0x2 ;  /* 0x00000002ff547803 */ /* 0x000fc40000000000 */
[----:B------:R-:W-:Y:S02]  /*2e50*/  ISETP.LT.OR P0, PT, R29, 0x12, P0 ;  /* 0x000000121d00780c */ /* 0x000fe40000701670 */
[----:B------:R-:W-:Y:S02]  /*2e60*/  ISETP.GE.AND P1, PT, R13, 0x19, PT ;  /* 0x000000190d00780c */ /* 0x000fe40003f26270 */
[----:B------:R-:W-:Y:S02]  /*2e70*/  FSEL R15, R81, -INF , !P0 ;  /* 0xff800000510f7808 */ /* 0x000fe40004000000 */
[----:B------:R-:W-:Y:S02]  /*2e80*/  ISETP.GT.AND P0, PT, R28, 0x18, !P1 ;  /* 0x000000181c00780c */ /* 0x000fe40004f04270 */
[----:B------:R-:W-:Y:S02]  /*2e90*/  P2R R80, PR, RZ, 0x2 ;  /* 0x00000002ff507803 */ /* 0x000fe40000000000 */
[----:B------:R-:W-:-:S02]  /*2ea0*/  ISETP.LT.OR P0, PT, R29, 0x19, P0 ;  /* 0x000000191d00780c */ /* 0x000fc40000701670 */
[----:B------:R-:W-:Y:S02]  /*2eb0*/  ISETP.GE.AND P1, PT, R13, 0x1a, PT ;  /* 0x0000001a0d00780c */ /* 0x000fe40003f26270 */
[----:B------:R-:W-:Y:S02]  /*2ec0*/  FSEL R7, R76, -INF , !P0 ;  /* 0xff8000004c077808 */ /* 0x000fe40004000000 */
[----:B------:R-:W-:Y:S02]  /*2ed0*/  ISETP.GT.AND P0, PT, R28, 0x19, !P1 ;  /* 0x000000191c00780c */ /* 0x000fe40004f04270 */
[----:B------:R-:W-:Y:S02]  /*2ee0*/  P2R R8, PR, RZ, 0x2 ;  /* 0x00000002ff087803 */ /* 0x000fe40000000000 */
[----:B------:R-:W-:Y:S02]  /*2ef0*/  ISETP.LT.OR P0, PT, R29, 0x1a, P0 ;  /* 0x0000001a1d00780c */ /* 0x000fe40000701670 */
[----:B------:R-:W-:-:S02]  /*2f00*/  ISETP.GE.AND P1, PT, R13, 0x21, PT ;  /* 0x000000210d00780c */ /* 0x000fc40003f26270 */
[----:B------:R-:W-:Y:S02]  /*2f10*/  FSEL R9, R77, -INF , !P0 ;  /* 0xff8000004d097808 */ /* 0x000fe40004000000 */
[----:B------:R-:W-:Y:S02]  /*2f20*/  ISETP.GT.AND P0, PT, R28, 0x20, !P1 ;  /* 0x000000201c00780c */ /* 0x000fe40004f04270 */
[----:B------:R-:W-:Y:S02]  /*2f30*/  P2R R76, PR, RZ, 0x2 ;  /* 0x00000002ff4c7803 */ /* 0x000fe40000000000 */
[----:B------:R-:W-:Y:S02]  /*2f40*/  ISETP.LT.OR P0, PT, R29, 0x21, P0 ;  /* 0x000000211d00780c */ /* 0x000fe40000701670 */
[----:B------:R-:W-:Y:S02]  /*2f50*/  ISETP.GE.AND P1, PT, R13, 0x22, PT ;  /* 0x000000220d00780c */ /* 0x000fe40003f26270 */
[----:B------:R-:W-:-:S02]  /*2f60*/  FSEL R37, R72, -INF , !P0 ;  /* 0xff80000048257808 */ /* 0x000fc40004000000 */
[C---:B------:R-:W-:Y:S02]  /*2f70*/  ISETP.GT.AND P0, PT, R28.reuse, 0x21, !P1 ;  /* 0x000000211c00780c */ /* 0x040fe40004f04270 */
[----:B------:R-:W-:Y:S02]  /*2f80*/  P2R R43, PR, RZ, 0x2 ;  /* 0x00000002ff2b7803 */ /* 0x000fe40000000000 */
[----:B------:R-:W-:Y:S02]  /*2f90*/  ISETP.LT.OR P0, PT, R29, 0x22, P0 ;  /* 0x000000221d00780c */ /* 0x000fe40000701670 */
[----:B------:R-:W-:Y:S02]  /*2fa0*/  ISETP.GE.AND P1, PT, R13, 0x29, PT ;  /* 0x000000290d00780c */ /* 0x000fe40003f26270 */
[----:B------:R-:W-:Y:S02]  /*2fb0*/  FSEL R35, R73, -INF , !P0 ;  /* 0xff80000049237808 */ /* 0x000fe40004000000 */
[----:B------:R-:W-:-:S02]  /*2fc0*/  ISETP.GT.AND P0, PT, R28, 0x28, !P1 ;  /* 0x000000281c00780c */ /* 0x000fc40004f04270 */
[----:B------:R-:W-:Y:S02]  /*2fd0*/  P2R R42, PR, RZ, 0x2 ;  /* 0x00000002ff2a7803 */ /* 0x000fe40000000000 */
        /* <DEDUP_REMOVED lines=41> */
[C---:B------:R-:W-:Y:S02]  /*3270*/  ISETP.GE.AND P1, PT, R13.reuse, 0x4a, PT ;  /* 0x0000004a0d00780c */ /* 0x040fe40003f26270 */
[----:B------:R-:W-:Y:S02]  /*3280*/  FSEL R161, R52, -INF , !P0 ;  /* 0xff80000034a17808 */ /* 0x000fe40004000000 */
[----:B------:R-:W-:Y:S02]  /*3290*/  ISETP.GT.AND P0, PT, R28, 0x49, !P1 ;  /* 0x000000491c00780c */ /* 0x000fe40004f04270 */
[----:B------:R-:W-:Y:S02]  /*32a0*/  ISETP.GE.AND P6, PT, R13, 0x51, PT ;  /* 0x000000510d00780c */ /* 0x000fe40003fc6270 */
        /* <DEDUP_REMOVED lines=13> */
[----:B------:R-:W-:-:S04]  /*3380*/  ISETP.GT.AND P0, PT, R28, 0x58, !P2 ;  /* 0x000000581c00780c */ /* 0x000fc80005704270 */
[----:B------:R-:W-:-:S04]  /*3390*/  ISETP.LT.OR P0, PT, R29, 0x59, P0 ;  /* 0x000000591d00780c */ /* 0x000fc80000701670 */
[----:B------:R-:W-:Y:S02]  /*33a0*/  FSEL R131, R44, -INF , !P0 ;  /* 0xff8000002c837808 */ /* 0x000fe40004000000 */
[----:B------:R-:W-:Y:S02]  /*33b0*/  ISETP.GT.AND P0, PT, R28, RZ, !P1 ;  /* 0x000000ff1c00720c */ /* 0x000fe40004f04270 */
[----:B------:R-:W-:Y:S02]  /*33c0*/  P2R R44, PR, RZ, 0x2 ;  /* 0x00000002ff2c7803 */ /* 0x000fe40000000000 */
[----:B------:R-:W-:Y:S02]  /*33d0*/  ISETP.LT.OR P0, PT, R29, 0x1, P0 ;  /* 0x000000011d00780c */ /* 0x000fe40000701670 */
[----:B------:R-:W-:Y:S02]  /*33e0*/  ISETP.GE.AND P1, PT, R13, 0x5a, PT ;  /* 0x0000005a0d00780c */ /* 0x000fe40003f26270 */
[----:B------:R-:W-:-:S02]  /*33f0*/  FSEL R12, R16, -INF , !P0 ;  /* 0xff800000100c7808 */ /* 0x000fc40004000000 */
[----:B------:R-:W-:-:S04]  /*3400*/  ISETP.GT.AND P0, PT, R28, 0x59, !P1 ;  /* 0x000000591c00780c */ /* 0x000fc80004f04270 */
[----:B------:R-:W-:Y:S02]  /*3410*/  ISETP.LT.OR P0, PT, R29, 0x5a, P0 ;  /* 0x0000005a1d00780c */ /* 0x000fe40000701670 */
[----:B------:R-:W1:Y:S02]  /*3420*/  SHFL.IDX PT, R29, R24, 0x1, 0x1c1f ;  /* 0x003c1f00181d7f89 */ /* 0x000e6400000e0000 */
[----:B------:R-:W-:Y:S02]  /*3430*/  FSEL R129, R45, -INF , !P0 ;  /* 0xff8000002d817808 */ /* 0x000fe40004000000 */
[----:B------:R-:W-:Y:S01]  /*3440*/  PLOP3.LUT P0, PT, PT, PT, UP2, 0x40, 0x0 ;  /* 0x000000000000781c */ /* 0x000fe20003f0e828 */
[--C-:B-1----:R-:W-:Y:S02]  /*3450*/  IMAD.IADD R13, R22, 0x1, R29.reuse ;  /* 0x00000001160d7824 */ /* 0x102fe400078e021d */
[----:B------:R-:W-:-:S03]  /*3460*/  IMAD.IADD R22, R20, 0x1, R29 ;  /* 0x0000000114167824 */ /* 0x000fc600078e021d */
[----:B------:R-:W-:-:S07]  /*3470*/  IMNMX R13, R13, R6, PT ;  /* 0x000000060d0d7217 */ /* 0x000fce0003800200 */
        /* <DEDUP_REMOVED lines=13> */
.L_x_28:
[----:B------:R-:W-:-:S04]  /*3550*/  MOV R6, c[0x0][0x32c] ;  /* 0x0000cb0000067a02 */ /* 0x000fc80000000f00 */
[----:B------:R-:W-:-:S13]  /*3560*/  ISETP.NE.AND P0, PT, R6, 0x1, PT ;  /* 0x000000010600780c */ /* 0x000fda0003f05270 */
[----:B------:R-:W-:-:S05]  /*3570*/  @P0 IMAD.HI.U32 R6, R29, c[0x0][0x330], RZ ;  /* 0x0000cc001d060a27 */ /* 0x000fca00078e00ff */
[----:B------:R-:W-:Y:S02]  /*3580*/  @P0 SHF.R.U32.HI R29, RZ, c[0x0][0x334], R6 ;  /* 0x0000cd00ff1d0a19 */ /* 0x000fe40000011606 */
.L_x_29:
[----:B------:R-:W-:Y:S05]  /*3590*/  BSYNC B0 ;  /* 0x0000000000007941 */ /* 0x000fea0003800000 */
.L_x_27:
[----:B------:R-:W-:-:S05]  /*35a0*/  IMAD R29, R29, c[0x0][0x32c], R4 ;  /* 0x0000cb001d1d7a24 */ /* 0x000fca00078e0204 */
[----:B------:R-:W-:Y:S02]  /*35b0*/  IADD3 R4, R29, c[0x0][0x32c], RZ ;  /* 0x0000cb001d047a10 */ /* 0x000fe40007ffe0ff */
[----:B------:R-:W-:Y:S02]  /*35c0*/  IMNMX R22, R22, R29, !PT ;  /* 0x0000001d16167217 */ /* 0x000fe40007800200 */
[----:B------:R-:W-:Y:S02]  /*35d0*/  IMNMX R13, R13, R4, PT ;  /* 0x000000040d0d7217 */ /* 0x000fe40003800200 */
.L_x_26:
[----:B------:R-:W-:Y:S01]  /*35e0*/  ISETP.NE.AND P0, PT, R27, RZ, PT ;  /* 0x000000ff1b00720c */ /* 0x000fe20003f05270 */
[----:B------:R-:W-:Y:S01]  /*35f0*/  IMAD.SHL.U32 R204, R2, 0x2, RZ ;  /* 0x0000000202cc7824 */ /* 0x000fe200078e00ff */
[C---:B------:R-:W-:Y:S01]  /*3600*/  ISETP.GT.AND P6, PT, R22.reuse, 0x50, !P6 ;  /* 0x000000501600780c */ /* 0x040fe200077c4270 */
[----:B------:R-:W-:Y:S01]  /*3610*/  ULDC.64 UR4, c[0x0][0x2c8] ;  /* 0x0000b20000047ab9 */ /* 0x000fe20000000a00 */
[C---:B------:R-:W-:Y:S01]  /*3620*/  ISETP.GT.AND P0, PT, R22.reuse, 0x8, !P0 ;  /* 0x000000081600780c */ /* 0x040fe20004704270 */
[----:B------:R-:W-:Y:S01]  /*3630*/  IMAD R202, R5, 0x2, R204 ;  /* 0x0000000205ca7824 */ /* 0x000fe200078e02cc */
[----:B------:R-:W-:Y:S01]  /*3640*/  ISETP.GT.AND P5, PT, R22, 0x51, !P5 ;  /* 0x000000511600780c */ /* 0x000fe20006fa4270 */
[----:B------:R-:W-:Y:S01]  /*3650*/  LDSM.16.MT88.4 R96, [R204+0x3100] ;  /* 0x00310000cc60783b */ /* 0x000fe20000004200 */
[----:B------:R-:W-:Y:S01]  /*3660*/  ISETP.LT.OR P0, PT, R13, 0x9, P0 ;  /* 0x000000090d00780c */ /* 0x000fe20000701670 */
[----:B------:R-:W-:Y:S01]  /*3670*/  IMAD R200, R3, 0x2, R202 ;  /* 0x0000000203c87824 */ /* 0x000fe200078e02ca */
[----:B------:R-:W-:Y:S01]  /*3680*/  ISETP.LT.OR P6, PT, R13, 0x51, P6 ;  /* 0x000000510d00780c */ /* 0x000fe200037c1670 */
[----:B------:R-:W-:Y:S01]  /*3690*/  IMAD R201, R3, 0x2, R204 ;  /* 0x0000000203c97824 */ /* 0x000fe200078e02cc */
[----:B------:R-:W-:Y:S01]  /*36a0*/  FSEL R6, R10, -INF , !P0 ;  /* 0xff8000000a067808 */ /* 0x000fe20004000000 */
[----:B------:R-:W-:Y:S01]  /*36b0*/  LDSM.16.MT88.4 R108, [R204+0x100] ;  /* 0x00010000cc6c783b */ /* 0x000fe20000004200 */
[----:B------:R-:W-:Y:S01]  /*36c0*/  ISETP.NE.AND P0, PT, R26, RZ, PT ;  /* 0x000000ff1a00720c */ /* 0x000fe20003f05270 */
[----:B------:R-:W-:Y:S01]  /*36d0*/  UIMAD.WIDE.U32 UR18, UR16, UR4, URZ ;  /* 0x00000004101272a5 */ /* 0x000fe2000f8e003f */
[C---:B------:R-:W-:Y:S01]  /*36e0*/  ISETP.GT.AND P2, PT, R22.reuse, 0x58, !P2 ;  /* 0x000000581600780c */ /* 0x040fe20005744270 */
[----:B------:R-:W-:Y:S01]  /*36f0*/  LDSM.16.MT88.4 R88, [R200+0x100] ;  /* 0x00010000c858783b */ /* 0x000fe20000004200 */
[----:B------:R-:W-:Y:S01]  /*3700*/  ISETP.GT.AND P0, PT, R22, 0x9, !P0 ;  /* 0x000000091600780c */ /* 0x000fe20004704270 */
[----:B------:R-:W-:Y:S01]  /*3710*/  ULDC UR4, c[0x0][0x328] ;  /* 0x0000ca0000047ab9 */ /* 0x000fe20000000800 */
[C---:B------:R-:W-:Y:S01]  /*3720*/  ISETP.LT.OR P5, PT, R13.reuse, 0x52, P5 ;  /* 0x000000520d00780c */ /* 0x040fe20002fa1670 */
[----:B------:R-:W-:Y:S01]  /*3730*/  LDSM.16.MT88.4 R104, [R202+0x3100] ;  /* 0x00310000ca68783b */ /* 0x000fe20000004200 */
[----:B------:R-:W-:Y:S01]  /*3740*/  ISETP.LT.OR P0, PT, R13, 0xa, P0 ;  /* 0x0000000a0d00780c */ /* 0x000fe20000701670 */
[----:B------:R-:W-:Y:S01]  /*3750*/  @UP3 UMOV UR7, UR19 ;  /* 0x0000001300073c82 */ /* 0x000fe20008000000 */
[----:B------:R-:W-:Y:S01]  /*3760*/  FSEL R136, R50, -INF , !P6 ;  /* 0xff80000032887808 */ /* 0x000fe20007000000 */
[----:B------:R-:W-:Y:S01]  /*3770*/  @UP3 USHF.R.U32.HI UR16, URZ, UR5, UR7 ;  /* 0x000000053f103299 */ /* 0x000fe20008011607 */
[----:B------:R-:W-:-:S02]  /*3780*/  FSEL R4, R11, -INF , !P0 ;  /* 0xff8000000b047808 */ /* 0x000fc40004000000 */
[----:B------:R-:W-:Y:S01]  /*3790*/  ISETP.NE.AND P0, PT, R85, RZ, PT ;  /* 0x000000ff5500720c */ /* 0x000fe20003f05270 */
[----:B------:R-:W-:Y:S01]  /*37a0*/  UIADD3 UR13, UR13, UR16, URZ ;  /* 0x000000100d0d7290 */ /* 0x000fe2000fffe03f */
[C---:B------:R-:W-:Y:S02]  /*37b0*/  ISETP.GT.AND P1, PT, R22.reuse, 0x59, !P1 ;  /* 0x000000591600780c */ /* 0x040fe40004f24270 */
[----:B------:R-:W-:Y:S01]  /*37c0*/  ISETP.GT.AND P0, PT, R22, 0x10, !P0 ;  /* 0x000000101600780c */ /* 0x000fe20004704270 */
[----:B------:R-:W-:Y:S01]  /*37d0*/  UIADD3 UR4, UR13, UR4, URZ ;  /* 0x000000040d047290 */ /* 0x000fe2000fffe03f */
[----:B------:R-:W-:Y:S02]  /*37e0*/  FSEL R134, R51, -INF , !P5 ;  /* 0xff80000033867808 */ /* 0x000fe40006800000 */
[C---:B------:R-:W-:Y:S02]  /*37f0*/  ISETP.LT.OR P0, PT, R13.reuse, 0x11, P0 ;  /* 0x000000110d00780c */ /* 0x040fe40000701670 */
[----:B------:R-:W-:-:S02]  /*3800*/  ISETP.LT.OR P2, PT, R13, 0x59, P2 ;  /* 0x000000590d00780c */ /* 0x000fc40001741670 */
[----:B------:R-:W-:Y:S02]  /*3810*/  FSEL R20, R82, -INF , !P0 ;  /* 0xff80000052147808 */ /* 0x000fe40004000000 */
[----:B------:R-:W-:Y:S02]  /*3820*/  ISETP.NE.AND P0, PT, R84, RZ, PT ;  /* 0x000000ff5400720c */ /* 0x000fe40003f05270 */
[C---:B------:R-:W-:Y:S02]  /*3830*/  ISETP.LT.OR P1, PT, R13.reuse, 0x5a, P1 ;  /* 0x0000005a0d00780c */ /* 0x040fe40000f21670 */
[----:B------:R-:W-:Y:S02]  /*3840*/  ISETP.GT.AND P0, PT, R22, 0x11, !P0 ;  /* 0x000000111600780c */ /* 0x000fe40004704270 */
[----:B------:R-:W-:Y:S02]  /*3850*/  FSEL R130, R46, -INF , !P2 ;  /* 0xff8000002e827808 */ /* 0x000fe40005000000 */
[----:B------:R-:W-:-:S02]  /*3860*/  ISETP.LT.OR P0, PT, R13, 0x12, P0 ;  /* 0x000000120d00780c */ /* 0x000fc40000701670 */
[----:B------:R-:W-:Y:S02]  /*3870*/  FSEL R128, R47, -INF , !P1 ;  /* 0xff8000002f807808 */ /* 0x000fe40004800000 */
[----:B------:R-:W-:Y:S02]  /*3880*/  FSEL R16, R83, -INF , !P0 ;  /* 0xff80000053107808 */ /* 0x000fe40004000000 */
[----:B------:R-:W-:Y:S02]  /*3890*/  ISETP.NE.AND P0, PT, R80, RZ, PT ;  /* 0x000000ff5000720c */ /* 0x000fe40003f05270 */
[----:B------:R-:W-:Y:S02]  /*38a0*/  LDSM.16.MT88.4 R80, [R201+0x100] ;  /* 0x00010000c950783b */ /* 0x000fe40000004200 */
[----:B------:R-:W-:-:S04]  /*38b0*/  ISETP.GT.AND P0, PT, R22, 0x18, !P0 ;  /* 0x000000181600780c */ /* 0x000fc80004704270 */
[----:B------:R-:W-:-:S04]  /*38c0*/  ISETP.LT.OR P0, PT, R13, 0x19, P0 ;  /* 0x000000190d00780c */ /* 0x000fc80000701670 */
[----:B------:R-:W-:Y:S02]  /*38d0*/  FSEL R10, R78, -INF , !P0 ;  /* 0xff8000004e0a7808 */ /* 0x000fe40004000000 */
[----:B------:R-:W-:-:S04]  /*38e0*/  ISETP.NE.AND P0, PT, R8, RZ, PT ;  /* 0x000000ff0800720c */ /* 0x000fc80003f05270 */
        /* <DEDUP_REMOVED lines=11> */
[----:B------:R-:W-:Y:S01]  /*39a0*/  ISETP.NE.AND P0, PT, R42, RZ, PT ;  /* 0x000000ff2a00720c */ /* 0x000fe20003f05270 */
[----:B------:R-:W-:Y:S03]  /*39b0*/  LDSM.16.MT88.4 R72, [R202+0x100] ;  /* 0x00010000ca48783b */ /* 0x000fe60000004200 */
        /* <DEDUP_REMOVED lines=32> */
[----:B------:R-:W-:Y:S01]  /*3bc0*/  LDSM.16.MT88.4 R56, [R201+0x3100] ;  /* 0x00310000c938783b */ /* 0x000fe20000004200 */
[----:B------:R-:W-:Y:S02]  /*3bd0*/  FMNMX.FTZ R0, R12, R25, !PT ;  /* 0x000000190c007209 */ /* 0x000fe40007810000 */
[----:B------:R-:W-:Y:S02]  /*3be0*/  ISETP.GT.AND P0, PT, R22, 0x1, !P0 ;  /* 0x000000011600780c */ /* 0x000fe40004704270 */
[----:B------:R-:W-:Y:S02]  /*3bf0*/  FMNMX.FTZ R0, R23, R0, !PT ;  /* 0x0000000017007209 */ /* 0x000fe40007810000 */
[----:B------:R-:W-:-:S02]  /*3c00*/  ISETP.LT.OR P0, PT, R13, 0x2, P0 ;  /* 0x000000020d00780c */ /* 0x000fc40000701670 */
[----:B------:R-:W-:Y:S02]  /*3c10*/  FMNMX.FTZ R0, R21, R0, !PT ;  /* 0x0000000015007209 */ /* 0x000fe40007810000 */
[----:B------:R-:W-:Y:S02]  /*3c20*/  FSEL R24, R19, -INF , !P0 ;  /* 0xff80000013187808 */ /* 0x000fe40004000000 */
[----:B------:R-:W-:Y:S02]  /*3c30*/  ISETP.NE.AND P0, PT, R44, RZ, PT ;  /* 0x000000ff2c00720c */ /* 0x000fe40003f05270 */
[----:B------:R-:W-:Y:S02]  /*3c40*/  FMNMX.FTZ R0, R17, R0, !PT ;  /* 0x0000000011007209 */ /* 0x000fe40007810000 */
[----:B------:R-:W-:Y:S02]  /*3c50*/  ISETP.GT.AND P0, PT, R22, RZ, !P0 ;  /* 0x000000ff1600720c */ /* 0x000fe40004704270 */
[----:B------:R-:W-:-:S02]  /*3c60*/  FMNMX.FTZ R0, R15, R0, !PT ;  /* 0x000000000f007209 */ /* 0x000fc40007810000 */
[----:B------:R-:W-:Y:S02]  /*3c70*/  ISETP.LT.OR P0, PT, R13, 0x1, P0 ;  /* 0x000000010d00780c */ /* 0x000fe40000701670 */
[----:B------:R-:W-:Y:S02]  /*3c80*/  FMNMX.FTZ R0, R7, R0, !PT ;  /* 0x0000000007007209 */ /* 0x000fe40007810000 */
[----:B------:R-:W-:Y:S02]  /*3c90*/  FSEL R18, R18, -INF , !P0 ;  /* 0xff80000012127808 */ /* 0x000fe40004000000 */
[----:B------:R-:W-:Y:S02]  /*3ca0*/  FMNMX.FTZ R0, R9, R0, !PT ;  /* 0x0000000009007209 */ /* 0x000fe40007810000 */
[----:B------:R-:W-:Y:S02]  /*3cb0*/  FMNMX.FTZ R19, R18, R24, !PT ;  /* 0x0000001812137209 */ /* 0x000fe40007810000 */
[----:B------:R-:W-:-:S02]  /*3cc0*/  FMNMX.FTZ R0, R37, R0, !PT ;  /* 0x0000000025007209 */ /* 0x000fc40007810000 */
[----:B------:R-:W-:Y:S02]  /*3cd0*/  FMNMX.FTZ R19, R6, R19, !PT ;  /* 0x0000001306137209 */ /* 0x000fe40007810000 */
[----:B------:R-:W-:Y:S02]  /*3ce0*/  FMNMX.FTZ R0, R35, R0, !PT ;  /* 0x0000000023007209 */ /* 0x000fe40007810000 */
[----:B------:R-:W-:Y:S02]  /*3cf0*/  FMNMX.FTZ R19, R4, R19, !PT ;  /* 0x0000001304137209 */ /* 0x000fe40007810000 */
        /* <DEDUP_REMOVED lines=12> */
[----:B------:R-:W-:Y:S02]  /*3dc0*/  ISETP.NE.AND P0, PT, R31, RZ, PT ;  /* 0x000000ff1f00720c */ /* 0x000fe40003f05270 */
[----:B------:R-:W-:Y:S02]  /*3dd0*/  FMNMX.FTZ R19, R144, R19, !PT ;  /* 0x0000001390137209 */ /* 0x000fe40007810000 */
[----:B------:R-:W-:-:S02]  /*3de0*/  FMNMX.FTZ R0, R163, R0, !PT ;  /* 0x00000000a3007209 */ /* 0x000fc40007810000 */
[----:B------:R-:W-:Y:S02]  /*3df0*/  FMNMX.FTZ R19, R132, R19, !PT ;  /* 0x0000001384137209 */ /* 0x000fe40007810000 */
[----:B------:R-:W-:Y:S02]  /*3e00*/  ISETP.GT.AND P0, PT, R22, 0x48, !P0 ;  /* 0x000000481600780c */ /* 0x000fe40004704270 */
[----:B------:R-:W-:Y:S02]  /*3e10*/  FMNMX.FTZ R19, R186, R19, !PT ;  /* 0x00000013ba137209 */ /* 0x000fe40007810000 */
[----:B------:R-:W-:Y:S02]  /*3e20*/  FMNMX.FTZ R0, R159, R0, !PT ;  /* 0x000000009f007209 */ /* 0x000fe40007810000 */
[----:B------:R-:W-:Y:S02]  /*3e30*/  FMNMX.FTZ R19, R158, R19, !PT ;  /* 0x000000139e137209 */ /* 0x000fe40007810000 */
[----:B------:R-:W-:-:S02]  /*3e40*/  ISETP.LT.OR P0, PT, R13, 0x49, P0 ;  /* 0x000000490d00780c */ /* 0x000fc40000701670 */
[----:B------:R-:W-:Y:S02]  /*3e50*/  FMNMX.FTZ R0, R161, R0, !PT ;  /* 0x00000000a1007209 */ /* 0x000fe40007810000 */
[----:B------:R-:W-:Y:S02]  /*3e60*/  FMNMX.FTZ R19, R184, R19, !PT ;  /* 0x00000013b8137209 */ /* 0x000fe40007810000 */
[----:B------:R-:W-:Y:S02]  /*3e70*/  FSEL R160, R54, -INF , !P0 ;  /* 0xff80000036a07808 */ /* 0x000fe40004000000 */
[----:B------:R-:W-:Y:S02]  /*3e80*/  ISETP.NE.AND P0, PT, R30, RZ, PT ;  /* 0x000000ff1e00720c */ /* 0x000fe40003f05270 */
[----:B------:R-:W-:Y:S01]  /*3e90*/  FMNMX.FTZ R0, R147, R0, !PT ;  /* 0x0000000093007209 */ /* 0x000fe20007810000 */
[----:B------:R-:W-:Y:S01]  /*3ea0*/  LDSM.16.MT88.4 R28, [R204+0x900] ;  /* 0x00090000cc1c783b */ /* 0x000fe20000004200 */
[----:B------:R-:W-:-:S02]  /*3eb0*/  FMNMX.FTZ R19, R162, R19, !PT ;  /* 0x00000013a2137209 */ /* 0x000fc40007810000 */
[----:B------:R-:W-:Y:S02]  /*3ec0*/  FMNMX.FTZ R0, R135, R0, !PT ;  /* 0x0000000087007209 */ /* 0x000fe40007810000 */
[----:B------:R-:W-:Y:S02]  /*3ed0*/  ISETP.GT.AND P0, PT, R22, 0x49, !P0 ;  /* 0x000000491600780c */ /* 0x000fe40004704270 */
[----:B------:R-:W-:Y:S02]  /*3ee0*/  FMNMX.FTZ R19, R172, R19, !PT ;  /* 0x00000013ac137209 */ /* 0x000fe40007810000 */
[----:B------:R-:W-:Y:S02]  /*3ef0*/  FMNMX.FTZ R0, R133, R0, !PT ;  /* 0x0000000085007209 */ /* 0x000fe40007810000 */
[----:B------:R-:W-:Y:S02]  /*3f00*/  ISETP.LT.OR P0, PT, R13, 0x4a, P0 ;  /* 0x0000004a0d00780c */ /* 0x000fe40000701670 */
[----:B------:R-:W-:-:S02]  /*3f10*/  FMNMX.FTZ R19, R174, R19, !PT ;  /* 0x00000013ae137209 */ /* 0x000fc40007810000 */
[----:B------:R-:W-:Y:S02]  /*3f20*/  FMNMX.FTZ R0, R131, R0, !PT ;  /* 0x0000000083007209 */ /* 0x000fe40007810000 */
[----:B------:R-:W-:Y:S02]  /*3f30*/  FSEL R156, R55, -INF , !P0 ;  /* 0xff800000379c7808 */ /* 0x000fe40004000000 */
[----:B------:R-:W-:Y:S02]  /*3f40*/  FMNMX.FTZ R19, R160, R19, !PT ;  /* 0x00000013a0137209 */ /* 0x000fe40007810000 */
[----:B------:R-:W-:Y:S02]  /*3f50*/  FMNMX.FTZ R0, R129, R0, !PT ;  /* 0x0000000081007209 */ /* 0x000fe40007810000 */
[----:B------:R-:W-:-:S03]  /*3f60*/  FMNMX.FTZ R19, R156, R19, !PT ;  /* 0x000000139c137209 */ /* 0x000fc60007810000 */
[----:B------:R-:W1:Y:S01]  /*3f70*/  SHFL.BFLY PT, R11, R0, 0x2, 0x1f ;  /* 0x0c401f00000b7f89 */ /* 0x000e6200000e0000 */
[----:B------:R-:W-:-:S04]  /*3f80*/  FMNMX.FTZ R19, R136, R19, !PT ;  /* 0x0000001388137209 */ /* 0x000fc80007810000 */
[----:B------:R-:W-:-:S04]  /*3f90*/  FMNMX.FTZ R19, R134, R19, !PT ;  /* 0x0000001386137209 */ /* 0x000fc80007810000 */
[----:B------:R-:W-:-:S04]  /*3fa0*/  FMNMX.FTZ R13, R130, R19, !PT ;  /* 0x00000013820d7209 */ /* 0x000fc80007810000 */
[----:B------:R-:W-:-:S05]  /*3fb0*/  FMNMX.FTZ R13, R128, R13, !PT ;  /* 0x0000000d800d7209 */ /* 0x000fca0007810000 */
[----:B------:R-:W2:Y:S01]  /*3fc0*/  SHFL.BFLY PT, R22, R13, 0x2, 0x1f ;  /* 0x0c401f000d167f89 */ /* 0x000ea200000e0000 */
[----:B-1----:R-:W-:-:S05]  /*3fd0*/  FMNMX.FTZ R19, R0, R11, !PT ;  /* 0x0000000b00137209 */ /* 0x002fca0007810000 */
[----:B------:R-:W1:Y:S01]  /*3fe0*/  SHFL.BFLY PT, R0, R19, 0x1, 0x1f ;  /* 0x0c201f0013007f89 */ /* 0x000e6200000e0000 */
[----:B--2---:R-:W-:-:S05]  /*3ff0*/  FMNMX.FTZ R22, R13, R22, !PT ;  /* 0x000000160d167209 */ /* 0x004fca0007810000 */
[----:B------:R-:W2:Y:S01]  /*4000*/  SHFL.BFLY PT, R11, R22, 0x1, 0x1f ;  /* 0x0c201f00160b7f89 */ /* 0x000ea200000e0000 */
[----:B-1----:R-:W-:-:S04]  /*4010*/  FMNMX.FTZ R0, R19, R0, !PT ;  /* 0x0000000013007209 */ /* 0x002fc80007810000 */
[C---:B------:R-:W-:Y:S01]  /*4020*/  FSETP.NEU.FTZ.AND P0, PT, R0.reuse, -INF , PT ;  /* 0xff8000000000780b */ /* 0x040fe20003f1d000 */
[----:B------:R-:W-:-:S05]  /*4030*/  FMUL.FTZ R138, R0, c[0x0][0x2d0] ;  /* 0x0000b400008a7a20 */ /* 0x000fca0000410000 */
[----:B------:R-:W-:-:S05]  /*4040*/  FSEL R138, R138, RZ, P0 ;  /* 0x000000ff8a8a7208 */ /* 0x000fca0000000000 */
[--C-:B------:R-:W-:Y:S02]  /*4050*/  FFMA.FTZ R50, R12, c[0x0][0x2d0], -R138.reuse ;  /* 0x0000b4000c327a23 */ /* 0x100fe4000001088a */
[--C-:B------:R-:W-:Y:S01]  /*4060*/  FFMA.FTZ R47, R25, c[0x0][0x2d0], -R138.reuse ;  /* 0x0000b400192f7a23 */ /* 0x100fe2000001088a */
[----:B--2---:R-:W-:Y:S01]  /*4070*/  FMNMX.FTZ R12, R22, R11, !PT ;  /* 0x0000000b160c7209 */ /* 0x004fe20007810000 */
[--C-:B------:R-:W-:Y:S02]  /*4080*/  FFMA.FTZ R48, R23, c[0x0][0x2d0], -R138.reuse ;  /* 0x0000b40017307a23 */ /* 0x100fe4000001088a */
[--C-:B------:R-:W-:Y:S01]  /*4090*/  FFMA.FTZ R43, R21, c[0x0][0x2d0], -R138.reuse ;  /* 0x0000b400152b7a23 */ /* 0x100fe2000001088a */
[C---:B------:R-:W-:Y:S01]  /*40a0*/  FSETP.NEU.FTZ.AND P0, PT, R12.reuse, -INF , PT ;  /* 0xff8000000c00780b */ /* 0x040fe20003f1d000 */
[----:B------:R-:W-:Y:S01]  /*40b0*/  FMUL.FTZ R121, R12, c[0x0][0x2d0] ;  /* 0x0000b4000c797a20 */ /* 0x000fe20000410000 */
[----:B------:R-:W-:Y:S01]  /*40c0*/  MUFU.EX2 R50, R50 ;  /* 0x0000003200327308 */ /* 0x000fe20000000800 */
[----:B------:R-:W-:-:S02]  /*40d0*/  FFMA.FTZ R42, R7, c[0x0][0x2d0], -R138 ;  /* 0x0000b400072a7a23 */ /* 0x000fc4000001088a */
[--C-:B------:R-:W-:Y:S01]  /*40e0*/  FFMA.FTZ R41, R15, c[0x0][0x2d0], -R138.reuse ;  /* 0x0000b4000f297a23 */ /* 0x100fe2000001088a */
[----:B------:R-:W-:Y:S01]  /*40f0*/  FSEL R121, R121, RZ, P0 ;  /* 0x000000ff79797208 */ /* 0x000fe20000000000 */
[--C-:B------:R-:W-:Y:S01]  /*4100*/  FFMA.FTZ R46, R17, c[0x0][0x2d0], -R138.reuse ;  /* 0x0000b400112e7a23 */ /* 0x100fe2000001088a */
[----:B------:R-:W-:Y:S01]  /*4110*/  PLOP3.LUT P0, PT, PT, PT, UP2, 0x40, 0x0 ;  /* 0x000000000000781c */ /* 0x000fe20003f0e828 */
[----:B------:R-:W-:Y:S01]  /*4120*/  FFMA.FTZ R13, R9, c[0x0][0x2d0], -R138 ;  /* 0x0000b400090d7a23 */ /* 0x000fe2000001088a */
[----:B------:R-:W1:Y:S01]  /*4130*/  MUFU.EX2 R47, R47 ;  /* 0x0000002f002f7308 */ /* 0x000e620000000800 */
[--C-:B------:R-:W-:Y:S02]  /*4140*/  FFMA.FTZ R49, R18, c[0x0][0x2d0], -R121.reuse ;  /* 0x0000b40012317a23 */ /* 0x100fe40000010879 */
[--C-:B------:R-:W-:Y:S02]  /*4150*/  FFMA.FTZ R116, R24, c[0x0][0x2d0], -R121.reuse ;  /* 0x0000b40018747a23 */ /* 0x100fe40000010879 */
[--C-:B------:R-:W-:Y:S01]  /*4160*/  FFMA.FTZ R45, R6, c[0x0][0x2d0], -R121.reuse ;  /* 0x0000b400062d7a23 */ /* 0x100fe20000010879 */
[----:B------:R-:W-:Y:S01]  /*4170*/  LDSM.16.MT88.4 R24, [R202+0x900] ;  /* 0x00090000ca18783b */ /* 0x000fe20000004200 */
[--C-:B------:R-:W-:Y:S01]  /*4180*/  FFMA.FTZ R44, R4, c[0x0][0x2d0], -R121.reuse ;  /* 0x0000b400042c7a23 */ /* 0x100fe20000010879 */
[----:B------:R-:W-:Y:S01]  /*4190*/  MUFU.EX2 R48, R48 ;  /* 0x0000003000307308 */ /* 0x000fe20000000800 */
[--C-:B------:R-:W-:Y:S01]  /*41a0*/  FFMA.FTZ R15, R16, c[0x0][0x2d0], -R121.reuse ;  /* 0x0000b400100f7a23 */ /* 0x100fe20000010879 */
[----:B------:R-:W2:Y:S01]  /*41b0*/  LDSM.16.MT88.4 R4, [R200+0x3100] ;  /* 0x00310000c804783b */ /* 0x000ea20000004200 */
[----:B------:R-:W-:-:S02]  /*41c0*/  FFMA.FTZ R3, R10, c[0x0][0x2d0], -R121 ;  /* 0x0000b4000a037a23 */ /* 0x000fc40000010879 */
[--C-:B------:R-:W-:Y:S01]  /*41d0*/  FFMA.FTZ R2, R8, c[0x0][0x2d0], -R121.reuse ;  /* 0x0000b40008027a23 */ /* 0x100fe20000010879 */
[----:B------:R-:W3:Y:S01]  /*41e0*/  LDSM.16.MT88.4 R16, [R200+0x900] ;  /* 0x00090000c810783b */ /* 0x000ee20000004200 */
[--C-:B------:R-:W-:Y:S01]  /*41f0*/  FFMA.FTZ R40, R20, c[0x0][0x2d0], -R121.reuse ;  /* 0x0000b40014287a23 */ /* 0x100fe20000010879 */
[----:B------:R-:W4:Y:S01]  /*4200*/  MUFU.EX2 R43, R43 ;  /* 0x0000002b002b7308 */ /* 0x000f220000000800 */
[----:B-1----:R-:W-:Y:S01]  /*4210*/  F2FP.PACK_AB R64, R47, R50 ;  /* 0x000000322f40723e */ /* 0x002fe200000000ff */
[----:B------:R-:W1:Y:S01]  /*4220*/  LDSM.16.MT88.4 R8, [R204+0x3900] ;  /* 0x00390000cc08783b */ /* 0x000e620000004200 */
[--C-:B------:R-:W-:Y:S02]  /*4230*/  FFMA.FTZ R118, R37, c[0x0][0x2d0], -R138.reuse ;  /* 0x0000b40025767a23 */ /* 0x100fe4000001088a */
[--C-:B------:R-:W-:Y:S01]  /*4240*/  FFMA.FTZ R51, R35, c[0x0][0x2d0], -R138.reuse ;  /* 0x0000b40023337a23 */ /* 0x100fe2000001088a */
[----:B------:R-:W5:Y:S01]  /*4250*/  LDSM.16.MT88.4 R20, [R201+0x900] ;  /* 0x00090000c914783b */ /* 0x000f620000004200 */
[--C-:B------:R-:W-:Y:S01]  /*4260*/  FFMA.FTZ R120, R33, c[0x0][0x2d0], -R138.reuse ;  /* 0x0000b40021787a23 */ /* 0x100fe2000001088a */
[----:B------:R-:W-:Y:S01]  /*4270*/  MUFU.EX2 R49, R49 ;  /* 0x0000003100317308 */ /* 0x000fe20000000800 */
[----:B------:R-:W-:Y:S01]  /*4280*/  FFMA.FTZ R117, R117, c[0x0][0x2d0], -R138 ;  /* 0x0000b40075757a23 */ /* 0x000fe2000001088a */
[----:B------:R-:W1:Y:S01]  /*4290*/  LDSM.16.MT88.4 R36, [R202+0x3900] ;  /* 0x00390000ca24783b */ /* 0x000e620000004200 */
[----:B------:R-:W-:-:S02]  /*42a0*/  FFMA.FTZ R119, R146, c[0x0][0x2d0], -R121 ;  /* 0x0000b40092777a23 */ /* 0x000fc40000010879 */
[--C-:B------:R-:W-:Y:S01]  /*42b0*/  FFMA.FTZ R122, R122, c[0x0][0x2d0], -R121.reuse ;  /* 0x0000b4007a7a7a23 */ /* 0x100fe20000010879 */
[----:B------:R-:W1:Y:S01]  /*42c0*/  LDSM.16.MT88.4 R32, [R201+0x3900] ;  /* 0x00390000c920783b */ /* 0x000e620000004200 */
[--C-:B------:R-:W-:Y:S01]  /*42d0*/  FFMA.FTZ R123, R144, c[0x0][0x2d0], -R121.reuse ;  /* 0x0000b400907b7a23 */ /* 0x100fe20000010879 */
[----:B------:R-:W2:Y:S01]  /*42e0*/  MUFU.EX2 R116, R116 ;  /* 0x0000007400747308 */ /* 0x000ea20000000800 */
[----:B----4-:R-:W-:Y:S01]  /*42f0*/  F2FP.PACK_AB R66, R43, R48 ;  /* 0x000000302b42723e */ /* 0x010fe200000000ff */
[----:B------:R-:W-:Y:S02]  /*4300*/  FFMA.FTZ R132, R132, c[0x0][0x2d0], -R121 ;  /* 0x0000b40084847a23 */ /* 0x000fe40000010879 */
[--C-:B------:R-:W-:Y:S02]  /*4310*/  FFMA.FTZ R144, R157, c[0x0][0x2d0], -R138.reuse ;  /* 0x0000b4009d907a23 */ /* 0x100fe4000001088a */
[--C-:B------:R-:W-:Y:S02]  /*4320*/  FFMA.FTZ R146, R145, c[0x0][0x2d0], -R138.reuse ;  /* 0x0000b40091927a23 */ /* 0x100fe4000001088a */
[----:B------:R-:W-:Y:S01]  /*4330*/  MUFU.EX2 R45, R45 ;  /* 0x0000002d002d7308 */ /* 0x000fe20000000800 */
[----:B------:R-:W-:-:S02]  /*4340*/  FFMA.FTZ R137, R137, c[0x0][0x2d0], -R138 ;  /* 0x0000b40089897a23 */ /* 0x000fc4000001088a */
[--C-:B------:R-:W-:Y:S02]  /*4350*/  FFMA.FTZ R139, R139, c[0x0][0x2d0], -R138.reuse ;  /* 0x0000b4008b8b7a23 */ /* 0x100fe4000001088a */
[--C-:B------:R-:W-:Y:S02]  /*4360*/  FFMA.FTZ R145, R186, c[0x0][0x2d0], -R121.reuse ;  /* 0x0000b400ba917a23 */ /* 0x100fe40000010879 */
[--C-:B------:R-:W-:Y:S01]  /*4370*/  FFMA.FTZ R158, R158, c[0x0][0x2d0], -R121.reuse ;  /* 0x0000b4009e9e7a23 */ /* 0x100fe20000010879 */
[----:B------:R-:W4:Y:S01]  /*4380*/  MUFU.EX2 R44, R44 ;  /* 0x0000002c002c7308 */ /* 0x000f220000000800 */
[----:B--2---:R-:W-:Y:S01]  /*4390*/  F2FP.PACK_AB R65, R116, R49 ;  /* 0x000000317441723e */ /* 0x004fe200000000ff */
[--C-:B------:R-:W-:Y:S02]  /*43a0*/  FFMA.FTZ R157, R184, c[0x0][0x2d0], -R121.reuse ;  /* 0x0000b400b89d7a23 */ /* 0x100fe40000010879 */
[----:B------:R-:W-:Y:S02]  /*43b0*/  FFMA.FTZ R162, R162, c[0x0][0x2d0], -R121 ;  /* 0x0000b400a2a27a23 */ /* 0x000fe40000010879 */
[----:B------:R-:W-:-:S02]  /*43c0*/  FFMA.FTZ R184, R159, c[0x0][0x2d0], -R138 ;  /* 0x0000b4009fb87a23 */ /* 0x000fc4000001088a */
[----:B------:R-:W-:Y:S01]  /*43d0*/  MUFU.EX2 R46, R46 ;  /* 0x0000002e002e7308 */ /* 0x000fe20000000800 */
[--C-:B------:R-:W-:Y:S02]  /*43e0*/  FFMA.FTZ R186, R161, c[0x0][0x2d0], -R138.reuse ;  /* 0x0000b400a1ba7a23 */ /* 0x100fe4000001088a */
[--C-:B------:R-:W-:Y:S02]  /*43f0*/  FFMA.FTZ R159, R172, c[0x0][0x2d0], -R121.reuse ;  /* 0x0000b400ac9f7a23 */ /* 0x100fe40000010879 */
[--C-:B------:R-:W-:Y:S02]  /*4400*/  FFMA.FTZ R163, R163, c[0x0][0x2d0], -R138.reuse ;  /* 0x0000b400a3a37a23 */ /* 0x100fe4000001088a */
[----:B------:R-:W-:Y:S01]  /*4410*/  FFMA.FTZ R147, R147, c[0x0][0x2d0], -R138 ;  /* 0x0000b40093937a23 */ /* 0x000fe2000001088a */
[----:B----4-:R-:W-:Y:S01]  /*4420*/  F2FP.PACK_AB R67, R44, R45 ;  /* 0x0000002d2c43723e */ /* 0x010fe200000000ff */
[----:B------:R-:W2:Y:S01]  /*4430*/  MUFU.EX2 R41, R41 ;  /* 0x0000002900297308 */ /* 0x000ea20000000800 */
[----:B------:R-:W-:-:S02]  /*4440*/  FFMA.FTZ R172, R174, c[0x0][0x2d0], -R121 ;  /* 0x0000b400aeac7a23 */ /* 0x000fc40000010879 */
[--C-:B------:R-:W-:Y:S02]  /*4450*/  FFMA.FTZ R160, R160, c[0x0][0x2d0], -R121.reuse ;  /* 0x0000b400a0a07a23 */ /* 0x100fe40000010879 */
[--C-:B------:R-:W-:Y:S01]  /*4460*/  FFMA.FTZ R161, R156, c[0x0][0x2d0], -R121.reuse ;  /* 0x0000b4009ca17a23 */ /* 0x100fe20000010879 */
[C---:B------:R-:W-:Y:S01]  /*4470*/  HMMA.16816.F32 R84, R64.reuse, R88, RZ ;  /* 0x000000584054723c */ /* 0x040fe200000018ff */
[--C-:B------:R-:W-:Y:S01]  /*4480*/  FFMA.FTZ R216, R129, c[0x0][0x2d0], -R138.reuse ;  /* 0x0000b40081d87a23 */ /* 0x100fe2000001088a */
[----:B------:R-:W-:Y:S01]  /*4490*/  MUFU.EX2 R42, R42 ;  /* 0x0000002a002a7308 */ /* 0x000fe20000000800 */
[--C-:B------:R-:W-:Y:S02]  /*44a0*/  FFMA.FTZ R135, R135, c[0x0][0x2d0], -R138.reuse ;  /* 0x0000b40087877a23 */ /* 0x100fe4000001088a */
[--C-:B------:R-:W-:Y:S02]  /*44b0*/  FFMA.FTZ R156, R133, c[0x0][0x2d0], -R138.reuse ;  /* 0x0000b400859c7a23 */ /* 0x100fe4000001088a */
[----:B------:R-:W-:Y:S01]  /*44c0*/  FFMA.FTZ R131, R131, c[0x0][0x2d0], -R138 ;  /* 0x0000b40083837a23 */ /* 0x000fe2000001088a */
[----:B------:R-:W-:Y:S01]  /*44d0*/  HMMA.16816.F32 R88, R64, R90, RZ ;  /* 0x0000005a4058723c */ /* 0x000fe200000018ff */
[--C-:B------:R-:W-:Y:S01]  /*44e0*/  FFMA.FTZ R129, R136, c[0x0][0x2d0], -R121.reuse ;  /* 0x0000b40088817a23 */ /* 0x100fe20000010879 */
[----:B------:R-:W-:Y:S01]  /*44f0*/  MUFU.EX2 R13, R13 ;  /* 0x0000000d000d7308 */ /* 0x000fe20000000800 */
[----:B------:R-:W-:-:S02]  /*4500*/  FFMA.FTZ R134, R134, c[0x0][0x2d0], -R121 ;  /* 0x0000b40086867a23 */ /* 0x000fc40000010879 */
[----:B------:R-:W-:Y:S02]  /*4510*/  FFMA.FTZ R217, R128, c[0x0][0x2d0], -R121 ;  /* 0x0000b40080d97a23 */ /* 0x000fe40000010879 */
[----:B------:R-:W-:Y:S01]  /*4520*/  FADD.FTZ R47, R50, R47 ;  /* 0x0000002f322f7221 */ /* 0x000fe20000010000 */
[----:B------:R-:W-:Y:S01]  /*4530*/  HMMA.16816.F32 R92, R64, R96, RZ ;  /* 0x00000060405c723c */ /* 0x000fe200000018ff */
[----:B------:R-:W-:Y:S01]  /*4540*/  FADD.FTZ R116, R49, R116 ;  /* 0x0000007431747221 */ /* 0x000fe20000010000 */
[----:B------:R-:W-:Y:S01]  /*4550*/  MUFU.EX2 R40, R40 ;  /* 0x0000002800287308 */ /* 0x000fe20000000800 */
[----:B------:R-:W-:-:S04]  /*4560*/  FADD.FTZ R48, R48, R47 ;  /* 0x0000002f30307221 */ /* 0x000fc80000010000 */
[----:B------:R-:W-:Y:S01]  /*4570*/  FADD.FTZ R43, R43, R48 ;  /* 0x000000302b2b7221 */ /* 0x000fe20000010000 */
[C---:B------:R-:W-:Y:S02]  /*4580*/  HMMA.16816.F32 R96, R64.reuse, R98, RZ ;  /* 0x000000624060723c */ /* 0x040fe400000018ff */
[----:B------:R-:W4:Y:S06]  /*4590*/  MUFU.EX2 R15, R15 ;  /* 0x0000000f000f7308 */ /* 0x000f2c0000000800 */
        /* <DEDUP_REMOVED lines=21> */
[----:B------:R-:W-:Y:S05]  /*46f0*/  MUFU.EX2 R137, R137 ;  /* 0x0000008900897308 */ /* 0x000fea0000000800 */
[----:B--2---:R-:W-:Y:S01]  /*4700*/  F2FP.PACK_AB R4, R41, R46 ;  /* 0x0000002e2904723e */ /* 0x004fe200000000ff */
[----:B------:R-:W-:Y:S01]  /*4710*/  HMMA.16816.F32 R64, R64, R6, RZ ;  /* 0x000000064040723c */ /* 0x000fe200000018ff */
[----:B----4-:R-:W-:Y:S01]  /*4720*/  F2FP.PACK_AB R5, R15, R40 ;  /* 0x000000280f05723e */ /* 0x010fe200000000ff */
[----:B------:R-:W2:Y:S01]  /*4730*/  MUFU.EX2 R144, R144 ;  /* 0x0000009000907308 */ /* 0x000ea20000000800 */
[----:B------:R-:W-:-:S04]  /*4740*/  FADD.FTZ R46, R46, R43 ;  /* 0x0000002b2e2e7221 */ /* 0x000fc80000010000 */
[----:B------:R-:W-:Y:S01]  /*4750*/  F2FP.PACK_AB R6, R13, R42 ;  /* 0x0000002a0d06723e */ /* 0x000fe200000000ff */
[----:B------:R-:W-:Y:S01]  /*4760*/  FADD.FTZ R41, R41, R46 ;  /* 0x0000002e29297221 */ /* 0x000fe20000010000 */
[----:B-1----:R-:W-:Y:S01]  /*4770*/  F2FP.PACK_AB R7, R2, R3 ;  /* 0x000000030207723e */ /* 0x002fe200000000ff */
[----:B------:R-:W-:Y:S02]  /*4780*/  MUFU.EX2 R146, R146 ;  /* 0x0000009200927308 */ /* 0x000fe40000000800 */
[----:B------:R-:W-:-:S04]  /*4790*/  FADD.FTZ R42, R42, R41 ;  /* 0x000000292a2a7221 */ /* 0x000fc80000010000 */
[C---:B---3--:R-:W-:Y:S01]  /*47a0*/  HMMA.16816.F32 R84, R4.reuse, R16, R84 ;  /* 0x000000100454723c */ /* 0x048fe20000001854 */
[----:B------:R-:W-:Y:S01]  /*47b0*/  FADD.FTZ R13, R13, R42 ;  /* 0x0000002a0d0d7221 */ /* 0x000fe20000010000 */
[----:B------:R-:W1:Y:S06]  /*47c0*/  MUFU.EX2 R139, R139 ;  /* 0x0000008b008b7308 */ /* 0x000e6c0000000800 */
[C---:B------:R-:W-:Y:S01]  /*47d0*/  HMMA.16816.F32 R88, R4.reuse, R18, R88 ;  /* 0x000000120458723c */ /* 0x040fe20000001858 */
[----:B------:R-:W3:Y:S01]  /*47e0*/  LDSM.16.MT88.4 R16, [R200+0x3900] ;  /* 0x00390000c810783b */ /* 0x000ee20000004200 */
[----:B------:R-:W-:Y:S06]  /*47f0*/  MUFU.EX2 R145, R145 ;  /* 0x0000009100917308 */ /* 0x000fec0000000800 */
[C---:B------:R-:W-:Y:S02]  /*4800*/  HMMA.16816.F32 R92, R4.reuse, R8, R92 ;  /* 0x00000008045c723c */ /* 0x040fe4000000185c */
[----:B------:R-:W4:Y:S06]  /*4810*/  MUFU.EX2 R158, R158 ;  /* 0x0000009e009e7308 */ /* 0x000f2c0000000800 */
[C---:B------:R-:W-:Y:S01]  /*4820*/  HMMA.16816.F32 R96, R4.reuse, R10, R96 ;  /* 0x0000000a0460723c */ /* 0x040fe20000001860 */
[----:B------:R-:W1:Y:S01]  /*4830*/  LDSM.16.MT88.4 R8, [R200+0x1100] ;  /* 0x00110000c808783b */ /* 0x000e620000004200 */
[----:B------:R-:W-:Y:S06]  /*4840*/  MUFU.EX2 R157, R157 ;  /* 0x0000009d009d7308 */ /* 0x000fec0000000800 */
[C---:B------:R-:W-:Y:S02]  /*4850*/  HMMA.16816.F32 R112, R4.reuse, R28, R112 ;  /* 0x0000001c0470723c */ /* 0x040fe40000001870 */
[----:B------:R-:W1:Y:S06]  /*4860*/  MUFU.EX2 R162, R162 ;  /* 0x000000a200a27308 */ /* 0x000e6c0000000800 */
[C---:B------:R-:W-:Y:S01]  /*4870*/  HMMA.16816.F32 R108, R4.reuse, R30, R108 ;  /* 0x0000001e046c723c */ /* 0x040fe2000000186c */
[----:B------:R-:W-:Y:S01]  /*4880*/  LDSM.16.MT88.4 R28, [R204+0x1100] ;  /* 0x00110000cc1c783b */ /* 0x000fe20000004200 */
[----:B------:R-:W-:Y:S06]  /*4890*/  MUFU.EX2 R163, R163 ;  /* 0x000000a300a37308 */ /* 0x000fec0000000800 */
[C---:B------:R-:W-:Y:S02]  /*48a0*/  HMMA.16816.F32 R68, R4.reuse, R24, R68 ;  /* 0x000000180444723c */ /* 0x040fe40000001844 */
[----:B------:R-:W1:Y:S06]  /*48b0*/  MUFU.EX2 R184, R184 ;  /* 0x000000b800b87308 */ /* 0x000e6c0000000800 */
[C---:B------:R-:W-:Y:S01]  /*48c0*/  HMMA.16816.F32 R72, R4.reuse, R26, R72 ;  /* 0x0000001a0448723c */ /* 0x040fe20000001848 */
[----:B------:R-:W1:Y:S01]  /*48d0*/  LDSM.16.MT88.4 R24, [R202+0x1100] ;  /* 0x00110000ca18783b */ /* 0x000e620000004200 */
        /* <DEDUP_REMOVED lines=16> */
[C---:B---3--:R-:W-:Y:S02]  /*49e0*/  HMMA.16816.F32 R60, R4.reuse, R16, R60 ;  /* 0x00000010043c723c */ /* 0x048fe4000000183c */
[----:B------:R-:W3:Y:S06]  /*49f0*/  MUFU.EX2 R156, R156 ;  /* 0x0000009c009c7308 */ /* 0x000eec0000000800 */
[----:B------:R-:W-:Y:S01]  /*4a00*/  HMMA.16816.F32 R64, R4, R18, R64 ;  /* 0x000000120440723c */ /* 0x000fe20000001840 */
[----:B------:R-:W2:Y:S01]  /*4a10*/  LDSM.16.MT88.4 R16, [R204+0x4100] ;  /* 0x00410000cc10783b */ /* 0x000ea20000004200 */
[----:B------:R-:W-:Y:S05]  /*4a20*/  MUFU.EX2 R131, R131 ;  /* 0x0000008300837308 */ /* 0x000fea0000000800 */
[----:B------:R-:W-:Y:S01]  /*4a30*/  F2FP.PACK_AB R4, R51, R118 ;  /* 0x000000763304723e */ /* 0x000fe200000000ff */
[----:B------:R-:W-:Y:S01]  /*4a40*/  FADD.FTZ R118, R118, R13 ;  /* 0x0000000d76767221 */ /* 0x000fe20000010000 */
[----:B------:R-:W-:Y:S01]  /*4a50*/  F2FP.PACK_AB R6, R117, R120 ;  /* 0x000000787506723e */ /* 0x000fe200000000ff */
[----:B------:R-:W2:Y:S01]  /*4a60*/  MUFU.EX2 R216, R216 ;  /* 0x000000d800d87308 */ /* 0x000ea20000000800 */
[----:B------:R-:W-:Y:S01]  /*4a70*/  F2FP.PACK_AB R5, R122, R119 ;  /* 0x000000777a05723e */ /* 0x000fe200000000ff */
[----:B------:R-:W-:Y:S01]  /*4a80*/  FADD.FTZ R51, R51, R118 ;  /* 0x0000007633337221 */ /* 0x000fe20000010000 */
[----:B------:R-:W-:-:S03]  /*4a90*/  F2FP.PACK_AB R7, R132, R123 ;  /* 0x0000007b8407723e */ /* 0x000fc600000000ff */
[----:B------:R-:W-:Y:S02]  /*4aa0*/  FADD.FTZ R120, R120, R51 ;  /* 0x0000003378787221 */ /* 0x000fe40000010000 */
[----:B------:R-:W-:Y:S02]  /*4ab0*/  MUFU.EX2 R129, R129 ;  /* 0x0000008100817308 */ /* 0x000fe40000000800 */
[----:B-1----:R-:W-:Y:S01]  /*4ac0*/  HMMA.16816.F32 R84, R4, R8, R84 ;  /* 0x000000080454723c */ /* 0x002fe20000001854 */
[----:B------:R-:W-:-:S05]  /*4ad0*/  FADD.FTZ R120, R117, R120 ;  /* 0x0000007875787221 */ /* 0x000fca0000010000 */
[----:B------:R-:W1:Y:S02]  /*4ae0*/  MUFU.EX2 R134, R134 ;  /* 0x0000008600867308 */ /* 0x000e640000000800 */
[C---:B------:R-:W-:Y:S01]  /*4af0*/  HMMA.16816.F32 R88, R4.reuse, R10, R88 ;  /* 0x0000000a0458723c */ /* 0x040fe20000001858 */
[----:B------:R-:W1:Y:S05]  /*4b00*/  LDSM.16.MT88.4 R8, [R200+0x4100] ;  /* 0x00410000c808783b */ /* 0x000e6a0000004200 */
[----:B------:R-:W-:Y:S02]  /*4b10*/  MUFU.EX2 R217, R217 ;  /* 0x000000d900d97308 */ /* 0x000fe40000000800 */
[C---:B------:R-:W-:Y:S08]  /*4b20*/  HMMA.16816.F32 R68, R4.reuse, R24, R68 ;  /* 0x000000180444723c */ /* 0x040ff00000001844 */
[C---:B--2---:R-:W-:Y:S08]  /*4b30*/  HMMA.16816.F32 R92, R4.reuse, R16, R92 ;  /* 0x00000010045c723c */ /* 0x044ff0000000185c */
[C---:B------:R-:W-:Y:S01]  /*4b40*/  HMMA.16816.F32 R96, R4.reuse, R18, R96 ;  /* 0x000000120460723c */ /* 0x040fe20000001860 */
[----:B------:R-:W2:Y:S07]  /*4b50*/  LDSM.16.MT88.4 R16, [R200+0x1900] ;  /* 0x00190000c810783b */ /* 0x000eae0000004200 */
[C---:B------:R-:W-:Y:S01]  /*4b60*/  HMMA.16816.F32 R72, R4.reuse, R26, R72 ;  /* 0x0000001a0448723c */ /* 0x040fe20000001848 */
[----:B------:R-:W-:Y:S07]  /*4b70*/  LDSM.16.MT88.4 R24, [R202+0x1900] ;  /* 0x00190000ca18783b */ /* 0x000fee0000004200 */
[C---:B------:R-:W-:Y:S08]  /*4b80*/  HMMA.16816.F32 R100, R4.reuse, R36, R100 ;  /* 0x000000240464723c */ /* 0x040ff00000001864 */
[C---:B-1----:R-:W-:Y:S08]  /*4b90*/  HMMA.16816.F32 R60, R4.reuse, R8, R60 ;  /* 0x00000008043c723c */ /* 0x042ff0000000183c */
[C---:B------:R-:W-:Y:S01]  /*4ba0*/  HMMA.16816.F32 R64, R4.reuse, R10, R64 ;  /* 0x0000000a0440723c */ /* 0x040fe20000001840 */
[----:B------:R-:W1:Y:S07]  /*4bb0*/  LDSM.16.MT88.4 R8, [R204+0x4900] ;  /* 0x00490000cc08783b */ /* 0x000e6e0000004200 */
[C---:B------:R-:W-:Y:S01]  /*4bc0*/  HMMA.16816.F32 R104, R4.reuse, R38, R104 ;  /* 0x000000260468723c */ /* 0x040fe20000001868 */
[----:B------:R-:W1:Y:S07]  /*4bd0*/  LDSM.16.MT88.4 R36, [R202+0x4900] ;  /* 0x00490000ca24783b */ /* 0x000e6e0000004200 */
[C---:B------:R-:W-:Y:S08]  /*4be0*/  HMMA.16816.F32 R112, R4.reuse, R28, R112 ;  /* 0x0000001c0470723c */ /* 0x040ff00000001870 */
[C---:B------:R-:W-:Y:S01]  /*4bf0*/  HMMA.16816.F32 R108, R4.reuse, R30, R108 ;  /* 0x0000001e046c723c */ /* 0x040fe2000000186c */
[----:B------:R-:W1:Y:S07]  /*4c00*/  LDSM.16.MT88.4 R28, [R204+0x1900] ;  /* 0x00190000cc1c783b */ /* 0x000e6e0000004200 */
[C---:B------:R-:W-:Y:S08]  /*4c10*/  HMMA.16816.F32 R76, R4.reuse, R20, R76 ;  /* 0x00000014044c723c */ /* 0x040ff0000000184c */
[C---:B------:R-:W-:Y:S01]  /*4c20*/  HMMA.16816.F32 R80, R4.reuse, R22, R80 ;  /* 0x000000160450723c */ /* 0x040fe20000001850 */
[----:B------:R-:W1:Y:S07]  /*4c30*/  LDSM.16.MT88.4 R20, [R201+0x1900] ;  /* 0x00190000c914783b */ /* 0x000e6e0000004200 */
[C---:B------:R-:W-:Y:S08]  /*4c40*/  HMMA.16816.F32 R52, R4.reuse, R32, R52 ;  /* 0x000000200434723c */ /* 0x040ff00000001834 */
[----:B------:R-:W-:Y:S01]  /*4c50*/  HMMA.16816.F32 R56, R4, R34, R56 ;  /* 0x000000220438723c */ /* 0x000fe20000001838 */
[----:B------:R-:W3:Y:S06]  /*4c60*/  LDSM.16.MT88.4 R32, [R201+0x4900] ;  /* 0x00490000c920783b */ /* 0x000eec0000004200 */
[----:B------:R-:W-:Y:S01]  /*4c70*/  F2FP.PACK_AB R4, R144, R137 ;  /* 0x000000899004723e */ /* 0x000fe200000000ff */
[----:B------:R-:W-:Y:S01]  /*4c80*/  FADD.FTZ R137, R137, R120 ;  /* 0x0000007889897221 */ /* 0x000fe20000010000 */
[----:B------:R-:W-:-:S02]  /*4c90*/  F2FP.PACK_AB R6, R139, R146 ;  /* 0x000000928b06723e */ /* 0x000fc400000000ff */
[----:B----4-:R-:W-:Y:S01]  /*4ca0*/  F2FP.PACK_AB R5, R158, R145 ;  /* 0x000000919e05723e */ /* 0x010fe200000000ff */
[----:B------:R-:W-:Y:S01]  /*4cb0*/  FADD.FTZ R137, R144, R137 ;  /* 0x0000008990897221 */ /* 0x000fe20000010000 */
[----:B------:R-:W-:-:S03]  /*4cc0*/  F2FP.PACK_AB R7, R162, R157 ;  /* 0x0000009da207723e */ /* 0x000fc600000000ff */
[----:B------:R-:W-:-:S04]  /*4cd0*/  FADD.FTZ R146, R146, R137 ;  /* 0x0000008992927221 */ /* 0x000fc80000010000 */
[----:B--2---:R-:W-:Y:S01]  /*4ce0*/  HMMA.16816.F32 R84, R4, R16, R84 ;  /* 0x000000100454723c */ /* 0x004fe20000001854 */
[----:B------:R-:W-:-:S07]  /*4cf0*/  FADD.FTZ R146, R139, R146 ;  /* 0x000000928b927221 */ /* 0x000fce0000010000 */
[C---:B------:R-:W-:Y:S01]  /*4d00*/  HMMA.16816.F32 R88, R4.reuse, R18, R88 ;  /* 0x000000120458723c */ /* 0x040fe20000001858 */
[----:B------:R-:W2:Y:S07]  /*4d10*/  LDSM.16.MT88.4 R16, [R200+0x4900] ;  /* 0x00490000c810783b */ /* 0x000eae0000004200 */
[C---:B-1----:R-:W-:Y:S08]  /*4d20*/  HMMA.16816.F32 R92, R4.reuse, R8, R92 ;  /* 0x00000008045c723c */ /* 0x042ff0000000185c */
[C---:B------:R-:W-:Y:S01]  /*4d30*/  HMMA.16816.F32 R96, R4.reuse, R10, R96 ;  /* 0x0000000a0460723c */ /* 0x040fe20000001860 */
[----:B------:R-:W1:Y:S07]  /*4d40*/  LDSM.16.MT88.4 R8, [R200+0x2100] ;  /* 0x00210000c808783b */ /* 0x000e6e0000004200 */
[C---:B------:R-:W-:Y:S08]  /*4d50*/  HMMA.16816.F32 R68, R4.reuse, R24, R68 ;  /* 0x000000180444723c */ /* 0x040ff00000001844 */
[C---:B------:R-:W-:Y:S01]  /*4d60*/  HMMA.16816.F32 R72, R4.reuse, R26, R72 ;  /* 0x0000001a0448723c */ /* 0x040fe20000001848 */
[----:B------:R-:W4:Y:S07]  /*4d70*/  LDSM.16.MT88.4 R24, [R202+0x2100] ;  /* 0x00210000ca18783b */ /* 0x000f2e0000004200 */
[C---:B------:R-:W-:Y:S08]  /*4d80*/  HMMA.16816.F32 R100, R4.reuse, R36, R100 ;  /* 0x000000240464723c */ /* 0x040ff00000001864 */
        /* <DEDUP_REMOVED lines=8> */
[C---:B---3--:R-:W-:Y:S08]  /*4e10*/  HMMA.16816.F32 R52, R4.reuse, R32, R52 ;  /* 0x000000200434723c */ /* 0x048ff00000001834 */
[C---:B------:R-:W-:Y:S01]  /*4e20*/  HMMA.16816.F32 R56, R4.reuse, R34, R56 ;  /* 0x000000220438723c */ /* 0x040fe20000001838 */
[----:B------:R-:W-:Y:S07]  /*4e30*/  LDSM.16.MT88.4 R32, [R201+0x5100] ;  /* 0x00510000c920783b */ /* 0x000fee0000004200 */
[C---:B--2---:R-:W-:Y:S08]  /*4e40*/  HMMA.16816.F32 R60, R4.reuse, R16, R60 ;  /* 0x00000010043c723c */ /* 0x044ff0000000183c */
[----:B------:R-:W-:Y:S01]  /*4e50*/  HMMA.16816.F32 R64, R4, R18, R64 ;  /* 0x000000120440723c */ /* 0x000fe20000001840 */
[----:B------:R-:W2:Y:S06]  /*4e60*/  LDSM.16.MT88.4 R16, [R204+0x5100] ;  /* 0x00510000cc10783b */ /* 0x000eac0000004200 */
[----:B------:R-:W-:Y:S01]  /*4e70*/  F2FP.PACK_AB R4, R184, R163 ;  /* 0x000000a3b804723e */ /* 0x000fe200000000ff */
[----:B------:R-:W-:Y:S01]  /*4e80*/  FADD.FTZ R163, R163, R146 ;  /* 0x00000092a3a37221 */ /* 0x000fe20000010000 */
[----:B-----5:R-:W-:-:S02]  /*4e90*/  F2FP.PACK_AB R6, R147, R186 ;  /* 0x000000ba9306723e */ /* 0x020fc400000000ff */
[----:B------:R-:W-:Y:S01]  /*4ea0*/  F2FP.PACK_AB R5, R172, R159 ;  /* 0x0000009fac05723e */ /* 0x000fe200000000ff */
[----:B------:R-:W-:Y:S01]  /*4eb0*/  FADD.FTZ R163, R184, R163 ;  /* 0x000000a3b8a37221 */ /* 0x000fe20000010000 */
[----:B------:R-:W-:Y:S02]  /*4ec0*/  F2FP.PACK_AB R7, R161, R160 ;  /* 0x000000a0a107723e */ /* 0x000fe400000000ff */
[----:B------:R-:W-:Y:S01]  /*4ed0*/  IADD3 R184, R14, -0x2, RZ ;  /* 0xfffffffe0eb87810 */ /* 0x000fe20007ffe0ff */
[----:B------:R-:W-:-:S04]  /*4ee0*/  FADD.FTZ R186, R186, R163 ;  /* 0x000000a3baba7221 */ /* 0x000fc80000010000 */
[----:B-1----:R-:W-:Y:S01]  /*4ef0*/  HMMA.16816.F32 R84, R4, R8, R84 ;  /* 0x000000080454723c */ /* 0x002fe20000001854 */
[----:B------:R-:W-:-:S07]  /*4f00*/  FADD.FTZ R186, R147, R186 ;  /* 0x000000ba93ba7221 */ /* 0x000fce0000010000 */
[C---:B------:R-:W-:Y:S01]  /*4f10*/  HMMA.16816.F32 R88, R4.reuse, R10, R88 ;  /* 0x0000000a0458723c */ /* 0x040fe20000001858 */
[----:B------:R-:W1:Y:S07]  /*4f20*/  LDSM.16.MT88.4 R8, [R200+0x5100] ;  /* 0x00510000c808783b */ /* 0x000e6e0000004200 */
[C---:B----4-:R-:W-:Y:S08]  /*4f30*/  HMMA.16816.F32 R68, R4.reuse, R24, R68 ;  /* 0x000000180444723c */ /* 0x050ff00000001844 */
[C---:B------:R-:W-:Y:S01]  /*4f40*/  HMMA.16816.F32 R72, R4.reuse, R26, R72 ;  /* 0x0000001a0448723c */ /* 0x040fe20000001848 */
[----:B------:R-:W3:Y:S07]  /*4f50*/  LDSM.16.MT88.4 R24, [R202+0x2900] ;  /* 0x00290000ca18783b */ /* 0x000eee0000004200 */
[C---:B------:R-:W-:Y:S07]  /*4f60*/  HMMA.16816.F32 R100, R4.reuse, R36, R100 ;  /* 0x000000240464723c */ /* 0x040fee0000001864 */
[----:B------:R-:W-:Y:S01]  /*4f70*/  FFMA.FTZ R36, R130, c[0x0][0x2d0], -R121 ;  /* 0x0000b40082247a23 */ /* 0x000fe20000010879 */
[C---:B------:R-:W-:Y:S05]  /*4f80*/  HMMA.16816.F32 R112, R4.reuse, R28, R112 ;  /* 0x0000001c0470723c */ /* 0x040fea0000001870 */
[----:B------:R-:W4:Y:S03]  /*4f90*/  MUFU.EX2 R36, R36 ;  /* 0x0000002400247308 */ /* 0x000f260000000800 */
[C---:B------:R-:W-:Y:S01]  /*4fa0*/  HMMA.16816.F32 R108, R4.reuse, R30, R108 ;  /* 0x0000001e046c723c */ /* 0x040fe2000000186c */
[----:B------:R-:W-:Y:S07]  /*4fb0*/  LDSM.16.MT88.4 R28, [R204+0x2900] ;  /* 0x00290000cc1c783b */ /* 0x000fee0000004200 */
[C---:B------:R-:W-:Y:S08]  /*4fc0*/  HMMA.16816.F32 R76, R4.reuse, R20, R76 ;  /* 0x00000014044c723c */ /* 0x040ff0000000184c */
[C---:B------:R-:W-:Y:S01]  /*4fd0*/  HMMA.16816.F32 R80, R4.reuse, R22, R80 ;  /* 0x000000160450723c */ /* 0x040fe20000001850 */
[----:B------:R-:W5:Y:S07]  /*4fe0*/  LDSM.16.MT88.4 R20, [R201+0x2900] ;  /* 0x00290000c914783b */ /* 0x000f6e0000004200 */
[C---:B--2---:R-:W-:Y:S08]  /*4ff0*/  HMMA.16816.F32 R92, R4.reuse, R16, R92 ;  /* 0x00000010045c723c */ /* 0x044ff0000000185c */
[C---:B------:R-:W-:Y:S01]  /*5000*/  HMMA.16816.F32 R96, R4.reuse, R18, R96 ;  /* 0x000000120460723c */ /* 0x040fe20000001860 */
[----:B------:R-:W2:Y:S07]  /*5010*/  LDSM.16.MT88.4 R16, [R200+0x2900] ;  /* 0x00290000c810783b */ /* 0x000eae0000004200 */
[C---:B------:R-:W-:Y:S08]  /*5020*/  HMMA.16816.F32 R104, R4.reuse, R38, R104 ;  /* 0x000000260468723c */ /* 0x040ff00000001868 */
[C---:B------:R-:W-:Y:S08]  /*5030*/  HMMA.16816.F32 R52, R4.reuse, R32, R52 ;  /* 0x000000200434723c */ /* 0x040ff00000001834 */
[C---:B------:R-:W-:Y:S08]  /*5040*/  HMMA.16816.F32 R56, R4.reuse, R34, R56 ;  /* 0x000000220438723c */ /* 0x040ff00000001838 */
[C---:B-1----:R-:W-:Y:S08]  /*5050*/  HMMA.16816.F32 R60, R4.reuse, R8, R60 ;  /* 0x00000008043c723c */ /* 0x042ff0000000183c */
[----:B------:R-:W-:Y:S01]  /*5060*/  HMMA.16816.F32 R64, R4, R10, R64 ;  /* 0x0000000a0440723c */ /* 0x000fe20000001840 */
[----:B------:R-:W1:Y:S06]  /*5070*/  LDSM.16.MT88.4 R8, [R204+0x5900] ;  /* 0x00590000cc08783b */ /* 0x000e6c0000004200 */
[----:B------:R-:W-:Y:S01]  /*5080*/  F2FP.PACK_AB R4, R156, R135 ;  /* 0x000000879c04723e */ /* 0x000fe200000000ff */
[----:B------:R-:W-:Y:S01]  /*5090*/  FADD.FTZ R135, R135, R186 ;  /* 0x000000ba87877221 */ /* 0x000fe20000010000 */
[----:B------:R-:W-:-:S02]  /*50a0*/  F2FP.PACK_AB R6, R216, R131 ;  /* 0x00000083d806723e */ /* 0x000fc400000000ff */
[----:B------:R-:W-:Y:S01]  /*50b0*/  F2FP.PACK_AB R5, R134, R129 ;  /* 0x000000818605723e */ /* 0x000fe200000000ff */
[----:B------:R-:W-:Y:S01]  /*50c0*/  FADD.FTZ R156, R156, R135 ;  /* 0x000000879c9c7221 */ /* 0x000fe20000010000 */
[----:B----4-:R-:W-:-:S03]  /*50d0*/  F2FP.PACK_AB R7, R217, R36 ;  /* 0x00000024d907723e */ /* 0x010fc600000000ff */
[----:B------:R-:W-:-:S04]  /*50e0*/  FADD.FTZ R131, R131, R156 ;  /* 0x0000009c83837221 */ /* 0x000fc80000010000 */
[----:B---3--:R-:W-:Y:S01]  /*50f0*/  HMMA.16816.F32 R68, R4, R24, R68 ;  /* 0x000000180444723c */ /* 0x008fe20000001844 */
[----:B------:R-:W-:-:S06]  /*5100*/  FADD.FTZ R216, R216, R131 ;  /* 0x00000083d8d87221 */ /* 0x000fcc0000010000 */
[----:B------:R-:W-:Y:S01]  /*5110*/  FADD.FTZ R25, R45, R116 ;  /* 0x000000742d197221 */ /* 0x000fe20000010000 */
[----:B-----5:R-:W-:Y:S03]  /*5120*/  HMMA.16816.F32 R76, R4, R20, R76 ;  /* 0x00000014044c723c */ /* 0x020fe6000000184c */
[----:B------:R-:W-:-:S04]  /*5130*/  FADD.FTZ R25, R44, R25 ;  /* 0x000000192c197221 */ /* 0x000fc80000010000 */
[----:B------:R-:W-:Y:S01]  /*5140*/  FADD.FTZ R24, R40, R25 ;  /* 0x0000001928187221 */ /* 0x000fe20000010000 */
[----:B------:R-:W-:Y:S01]  /*5150*/  HMMA.16816.F32 R80, R4, R22, R80 ;  /* 0x000000160450723c */ /* 0x000fe20000001850 */
[----:B------:R-:W3:Y:S02]  /*5160*/  LDSM.16.MT88.4 R20, [R202+0x5900] ;  /* 0x00590000ca14783b */ /* 0x000ee40000004200 */
[----:B------:R-:W-:-:S04]  /*5170*/  FADD.FTZ R24, R15, R24 ;  /* 0x000000180f187221 */ /* 0x000fc80000010000 */
[----:B------:R-:W-:Y:S01]  /*5180*/  FADD.FTZ R3, R3, R24 ;  /* 0x0000001803037221 */ /* 0x000fe20000010000 */
[----:B--2---:R-:W-:Y:S03]  /*5190*/  HMMA.16816.F32 R84, R4, R16, R84 ;  /* 0x000000100454723c */ /* 0x004fe60000001854 */
[----:B------:R-:W-:-:S04]  /*51a0*/  FADD.FTZ R2, R2, R3 ;  /* 0x0000000302027221 */ /* 0x000fc80000010000 */
[----:B------:R-:W-:Y:S01]  /*51b0*/  FADD.FTZ R119, R119, R2 ;  /* 0x0000000277777221 */ /* 0x000fe20000010000 */
[----:B------:R-:W-:Y:S01]  /*51c0*/  HMMA.16816.F32 R88, R4, R18, R88 ;  /* 0x000000120458723c */ /* 0x000fe20000001858 */
[----:B------:R-:W2:Y:S02]  /*51d0*/  LDSM.16.MT88.4 R16, [R201+0x5900] ;  /* 0x00590000c910783b */ /* 0x000ea40000004200 */
[----:B------:R-:W-:-:S04]  /*51e0*/  FADD.FTZ R122, R122, R119 ;  /* 0x000000777a7a7221 */ /* 0x000fc80000010000 */
[----:B------:R-:W-:Y:S01]  /*51f0*/  FADD.FTZ R123, R123, R122 ;  /* 0x0000007a7b7b7221 */ /* 0x000fe20000010000 */
[----:B-1----:R-:W-:Y:S03]  /*5200*/  HMMA.16816.F32 R92, R4, R8, R92 ;  /* 0x00000008045c723c */ /* 0x002fe6000000185c */
[----:B------:R-:W-:-:S04]  /*5210*/  FADD.FTZ R132, R132, R123 ;  /* 0x0000007b84847221 */ /* 0x000fc80000010000 */
[----:B------:R-:W-:Y:S01]  /*5220*/  FADD.FTZ R145, R145, R132 ;  /* 0x0000008491917221 */ /* 0x000fe20000010000 */
[----:B------:R-:W-:Y:S01]  /*5230*/  HMMA.16816.F32 R96, R4, R10, R96 ;  /* 0x0000000a0460723c */ /* 0x000fe20000001860 */
[----:B------:R-:W1:Y:S02]  /*5240*/  LDSM.16.MT88.4 R8, [R200+0x5900] ;  /* 0x00590000c808783b */ /* 0x000e640000004200 */
[----:B------:R-:W-:-:S04]  /*5250*/  FADD.FTZ R158, R158, R145 ;  /* 0x000000919e9e7221 */ /* 0x000fc80000010000 */
[----:B------:R-:W-:Y:S01]  /*5260*/  FADD.FTZ R157, R157, R158 ;  /* 0x0000009e9d9d7221 */ /* 0x000fe20000010000 */
[----:B------:R-:W-:Y:S03]  /*5270*/  HMMA.16816.F32 R112, R4, R28, R112 ;  /* 0x0000001c0470723c */ /* 0x000fe60000001870 */
        /* <DEDUP_REMOVED lines=8> */
[----:B---3--:R-:W-:Y:S03]  /*5300*/  HMMA.16816.F32 R100, R4, R20, R100 ;  /* 0x000000140464723c */ /* 0x008fe60000001864 */
[----:B------:R-:W-:-:S04]  /*5310*/  FADD.FTZ R129, R134, R129 ;  /* 0x0000008186817221 */ /* 0x000fc80000010000 */
[----:B------:R-:W-:Y:S01]  /*5320*/  FADD.FTZ R36, R36, R129 ;  /* 0x0000008124247221 */ /* 0x000fe20000010000 */
[----:B------:R-:W-:Y:S03]  /*5330*/  HMMA.16816.F32 R104, R4, R22, R104 ;  /* 0x000000160468723c */ /* 0x000fe60000001868 */
[----:B------:R-:W-:-:S05]  /*5340*/  FADD.FTZ R217, R217, R36 ;  /* 0x00000024d9d97221 */ /* 0x000fca0000010000 */
[C---:B--2---:R-:W-:Y:S08]  /*5350*/  HMMA.16816.F32 R52, R4.reuse, R16, R52 ;  /* 0x000000100434723c */ /* 0x044ff00000001834 */
[C---:B------:R-:W-:Y:S08]  /*5360*/  HMMA.16816.F32 R56, R4.reuse, R18, R56 ;  /* 0x000000120438723c */ /* 0x040ff00000001838 */
[C---:B-1----:R-:W-:Y:S08]  /*5370*/  HMMA.16816.F32 R60, R4.reuse, R8, R60 ;  /* 0x00000008043c723c */ /* 0x042ff0000000183c */
[----:B------:R-:W-:Y:S07]  /*5380*/  HMMA.16816.F32 R64, R4, R10, R64 ;  /* 0x0000000a0440723c */ /* 0x000fee0000001840 */
[----:B------:R-:W-:Y:S01]  /*5390*/  IMAD.U32 R5, RZ, RZ, UR4 ;  /* 0x00000004ff057e24 */ /* 0x000fe2000f8e00ff */
[----:B------:R-:W-:Y:S05]  /*53a0*/  @P0 BRA `(.L_x_30) ;  /* 0x0000010000000947 */ /* 0x000fea0003800000 */
[----:B------:R-:W-:Y:S01]  /*53b0*/  ISETP.LT.AND P0, PT, RZ, UR13, PT ;  /* 0x0000000dff007c0c */ /* 0x000fe2000bf01270 */
[----:B------:R-:W-:Y:S01]  /*53c0*/  UIADD3 UR4, UR13, -0x1, URZ ;  /* 0xffffffff0d047890 */ /* 0x000fe2000fffe03f */
[----:B------:R-:W-:-:S05]  /*53d0*/  IMAD.MOV.U32 R2, RZ, RZ, c[0x0][0x32c] ;  /* 0x0000cb00ff027624 */ /* 0x000fca00078e00ff */
[----:B------:R-:W-:-:S06]  /*53e0*/  MOV R7, UR4 ;  /* 0x0000000400077c02 */ /* 0x000fcc0008000f00 */
[----:B------:R-:W-:Y:S05]  /*53f0*/  @P0 BRA `(.L_x_31) ;  /* 0x0000006000000947 */ /* 0x000fea0003800000 */
[----:B------:R-:W-:Y:S01]  /*5400*/  ISETP.NE.AND P0, PT, R2, 0x1, PT ;  /* 0x000000010200780c */ /* 0x000fe20003f05270 */
[----:B------:R-:W-:-:S12]  /*5410*/  IMAD R4, RZ, RZ, -UR13 ;  /* 0x8000000dff047e24 */ /* 0x000fd8000f8e02ff */
[----:B------:R-:W-:-:S05]  /*5420*/  @P0 IMAD.HI.U32 R3, R4, c[0x0][0x330], RZ ;  /* 0x0000cc0004030a27 */ /* 0x000fca00078e00ff */
[----:B------:R-:W-:-:S04]  /*5430*/  @P0 SHF.R.U32.HI R4, RZ, c[0x0][0x334], R3 ;  /* 0x0000cd00ff040a19 */ /* 0x000fc80000011603 */
[----:B------:R-:W-:Y:S01]  /*5440*/  LOP3.LUT R7, RZ, R4, RZ, 0x33, !PT ;  /* 0x00000004ff077212 */ /* 0x000fe200078e33ff */
[----:B------:R-:W-:Y:S05]  /*5450*/  BRA `(.L_x_32) ;  /* 0x0000003000007947 */ /* 0x000fea0003800000 */
.L_x_31:
[----:B------:R-:W-:-:S13]  /*5460*/  ISETP.NE.AND P0, PT, R2, 0x1, PT ;  /* 0x000000010200780c */ /* 0x000fda0003f05270 */
[----:B------:R-:W-:-:S05]  /*5470*/  @P0 IMAD.HI.U32 R3, R7, c[0x0][0x330], RZ ;  /* 0x0000cc0007030a27 */ /* 0x000fca00078e00ff */
[----:B------:R-:W-:-:S05]  /*5480*/  @P0 SHF.R.U32.HI R7, RZ, c[0x0][0x334], R3 ;  /* 0x0000cd00ff070a19 */ /* 0x000fca0000011603 */
.L_x_32:
[----:B------:R-:W-:-:S05]  /*5490*/  IMAD R2, R7, R2, c[0x0][0x32c] ;  /* 0x0000cb0007027624 */ /* 0x000fca00078e0202 */
[----:B------:R-:W-:-:S05]  /*54a0*/  IMNMX R5, R5, R2, PT ;  /* 0x0000000205057217 */ /* 0x000fca0003800200 */
.L_x_30:
[----:B------:R-:W-:-:S05]  /*54b0*/  IMAD.HI R5, R5, 0x2aaaaaab, RZ ;  /* 0x2aaaaaab05057827 */ /* 0x000fca00078e02ff */
[----:B------:R-:W-:-:S04]  /*54c0*/  SHF.R.U32.HI R2, RZ, 0x1f, R5 ;  /* 0x0000001fff027819 */ /* 0x000fc80000011605 */
[----:B------:R-:W-:-:S04]  /*54d0*/  LEA.HI.SX32 R2, R5, R2, 0x1c ;  /* 0x0000000205027211 */ /* 0x000fc800078fe2ff */
[----:B------:R-:W-:-:S04]  /*54e0*/  IMNMX R223, R207, R2, !PT ;  /* 0x00000002cfdf7217 */ /* 0x000fc80007800200 */
[----:B------:R-:W-:-:S13]  /*54f0*/  ISETP.GE.AND P0, PT, R184, R223, PT ;  /* 0x000000dfb800720c */ /* 0x000fda0003f06270 */
[----:B------:R-:W-:Y:S05]  /*5500*/  @!P0 BRA `(.L_x_33) ;  /* 0x00003d0000008947 */ /* 0x000fea0003800000 */
[----:B------:R-:W-:Y:S01]  /*5510*/  PLOP3.LUT P1, PT, PT, PT, UP3, 0x80, 0x0 ;  /* 0x000000000000781c */ /* 0x000fe20003f2f038 */
[----:B------:R-:W-:Y:S01]  /*5520*/  IMAD.MOV.U32 R2, RZ, RZ, R12 ;  /* 0x000000ffff027224 */ /* 0x000fe200078e000c */
[----:B------:R-:W-:Y:S01]  /*5530*/  PLOP3.LUT P0, PT, PT, PT, UP3, 0x80, 0x0 ;  /* 0x000000000000781c */ /* 0x000fe20003f0f038 */
[----:B------:R-:W-:Y:S01]  /*5540*/  IMAD.MOV.U32 R222, RZ, RZ, R184 ;  /* 0x000000ffffde7224 */ /* 0x000fe200078e00b8 */
[----:B------:R-:W-:Y:S01]  /*5550*/  MOV R3, R0 ;  /* 0x0000000000037202 */ /* 0x000fe20000000f00 */
[----:B------:R-:W-:Y:S01]  /*5560*/  IMAD.MOV.U32 R186, RZ, RZ, c[0x0][0x1e4] ;  /* 0x00007900ffba7624 */ /* 0x000fe200078e00ff */
[----:B------:R-:W-:-:S07]  /*5570*/  MOV R187, c[0x0][0x1e0] ;  /* 0x0000780000bb7a02 */ /* 0x000fce0000000f00 */
[----:B------:R-:W-:-:S05]  /*5580*/  @P1 IMAD.HI.U32 R185, R209, c[0x0][0x2c8], RZ ;  /* 0x0000b200d1b91a27 */ /* 0x000fca00078e00ff */
[----:B------:R-:W-:Y:S02]  /*5590*/  @P0 SHF.R.U32.HI R185, RZ, c[0x0][0x2cc], R185 ;  /* 0x0000b300ffb90a19 */ /* 0x000fe400000116b9 */
.L_x_42:
[----:B------:R-:W-:Y:S04]  /*55a0*/  DEPBAR.LE SB0, 0x0 ;  /* 0x000080000000791a */ /* 0x000fe80000000000 */
[----:B------:R-:W-:Y:S01]  /*55b0*/  BAR.SYNC.DEFER_BLOCKING 0x0 ;  /* 0x0000000000007b1d */ /* 0x000fe20000010000 */
[----:B------:R-:W-:Y:S11]  /*55c0*/  ISETP.GT.AND P6, PT, R207, R222, PT ;  /* 0x000000decf00720c */ /* 0x000ff60003fc4270 */
[----:B------:R-:W-:Y:S02]  /*55d0*/  @!UPT UIADD3 URZ, URZ, URZ, URZ ;  /* 0x0000003f3f3ff290 */ /* 0x000fe4000fffe03f */
[----:B------:R-:W-:Y:S01]  /*55e0*/  @!P6 SHF.R.S32.HI R0, RZ, 0x1f, R222 ;  /* 0x0000001fff00e819 */ /* 0x000fe200000114de */
[----:B------:R-:W-:Y:S04]  /*55f0*/  @!P6 IMAD.WIDE.U32 R158, R222, c[0x0][0x208], RZ ;  /* 0x00008200de9eea25 */ /* 0x000fe800078e00ff */
[----:B------:R-:W-:Y:S02]  /*5600*/  @!P6 IMAD R0, R0, c[0x0][0x208], RZ ;  /* 0x000082000000ea24 */ /* 0x000fe400078e02ff */
[----:B------:R-:W-:Y:S02]  /*5610*/  @!P6 IMAD.MOV.U32 R156, RZ, RZ, R218 ;  /* 0x000000ffff9ce224 */ /* 0x000fe400078e00da */
[----:B------:R-:W-:Y:S01]  /*5620*/  @!P6 IMAD R0, R222, c[0x0][0x20c], R0 ;  /* 0x00008300de00ea24 */ /* 0x000fe200078e0200 */
[----:B------:R-:W1:Y:S01]  /*5630*/  LDSM.16.M88.4 R116, [R206+0x8100] ;  /* 0x00810000ce74783b */ /* 0x000e620000000200 */
[----:B------:R-:W-:Y:S02]  /*5640*/  @!P6 IMAD.MOV.U32 R157, RZ, RZ, R221 ;  /* 0x000000ffff9de224 */ /* 0x000fe400078e00dd */
[----:B------:R-:W-:Y:S02]  /*5650*/  @!P6 IMAD.IADD R0, R159, 0x1, R0 ;  /* 0x000000019f00e824 */ /* 0x000fe400078e0200 */
[----:B------:R-:W2:Y:S01]  /*5660*/  LDSM.16.M88.4 R120, [R206+0x8900] ;  /* 0x00890000ce78783b */ /* 0x000ea20000000200 */
[----:B------:R-:W-:Y:S04]  /*5670*/  @!P6 IMAD.WIDE.U32 R156, R158, 0x60, R156 ;  /* 0x000000609e9ce825 */ /* 0x000fe800078e009c */
[----:B------:R-:W3:Y:S01]  /*5680*/  LDSM.16.M88.4 R128, [R206+0x9100] ;  /* 0x00910000ce80783b */ /* 0x000ee20000000200 */
[----:B------:R-:W-:Y:S02]  /*5690*/  @!P6 IMAD R0, R0, 0x60, RZ ;  /* 0x000000600000e824 */ /* 0x000fe400078e02ff */
[----:B------:R-:W-:Y:S02]  /*56a0*/  @!P6 IMAD.SHL.U32 R162, R156, 0x2, RZ ;  /* 0x000000029ca2e824 */ /* 0x000fe400078e00ff */
[----:B------:R-:W4:Y:S01]  /*56b0*/  LDSM.16.M88.4 R132, [R206+0x9900] ;  /* 0x00990000ce84783b */ /* 0x000f220000000200 */
[----:B------:R-:W-:Y:S02]  /*56c0*/  @!P6 IMAD.IADD R0, R157, 0x1, R0 ;  /* 0x000000019d00e824 */ /* 0x000fe400078e0200 */
[C---:B------:R-:W-:Y:S02]  /*56d0*/  @!P6 IADD3 R158, P5, R162.reuse, 0x80, RZ ;  /* 0x00000080a29ee810 */ /* 0x040fe40007fbe0ff */
[----:B------:R-:W5:Y:S01]  /*56e0*/  LDSM.16.M88.4 R136, [R206+0xa100] ;  /* 0x00a10000ce88783b */ /* 0x000f620000000200 */
[----:B------:R-:W-:Y:S02]  /*56f0*/  @!P6 IADD3 R162, P0, R162, c[0x0][0x1f8], RZ ;  /* 0x00007e00a2a2ea10 */ /* 0x000fe40007f1e0ff */
[----:B------:R-:W-:Y:S02]  /*5700*/  @!P6 IADD3 R158, P2, R158, c[0x0][0x1f8], RZ ;  /* 0x00007e009e9eea10 */ /* 0x000fe40007f5e0ff */
[----:B------:R-:W-:Y:S01]  /*5710*/  LDSM.16.M88.4 R144, [R196] ;  /* 0x00000000c490783b */ /* 0x000fe20000000200 */
[----:B------:R-:W-:Y:S02]  /*5720*/  @!P6 SHF.L.U64.HI R0, R156, 0x1, R0 ;  /* 0x000000019c00e819 */ /* 0x000fe40000010200 */
[----:B------:R-:W-:Y:S02]  /*5730*/  @!P6 IADD3 R156, P1, R162, UR12, RZ ;  /* 0x0000000ca29cec10 */ /* 0x000fe4000ff3e0ff */
[----:B------:R-:W-:Y:S02]  /*5740*/  @!P6 IADD3.X R163, R0, c[0x0][0x1fc], RZ, P0, !PT ;  /* 0x00007f0000a3ea10 */ /* 0x000fe400007fe4ff */
[----:B------:R-:W-:Y:S02]  /*5750*/  @!P6 IADD3.X R159, RZ, c[0x0][0x1fc], R0, P2, P5 ;  /* 0x00007f00ff9fea10 */ /* 0x000fe400017ea400 */
[----:B------:R-:W-:Y:S02]  /*5760*/  @!P6 IADD3.X R157, R163, UR17, RZ, P1, !PT ;  /* 0x00000011a39dec10 */ /* 0x000fe40008ffe4ff */
[----:B------:R-:W-:Y:S01]  /*5770*/  @!P6 IADD3 R160, P0, R156, UR12, RZ ;  /* 0x0000000c9ca0ec10 */ /* 0x000fe2000ff1e0ff */
[C---:B-1----:R-:W-:Y:S03]  /*5780*/  HMMA.16816.F32 R4, R124.reuse, R116, RZ ;  /* 0x000000747c04723c */ /* 0x042fe600000018ff */
[----:B------:R-:W-:Y:S02]  /*5790*/  @!P6 IADD3.X R161, R157, UR17, RZ, P0, !PT ;  /* 0x000000119da1ec10 */ /* 0x000fe400087fe4ff */
[----:B------:R-:W-:Y:S03]  /*57a0*/  PLOP3.LUT P0, PT, PT, PT, UP3, 0x80, 0x0 ;  /* 0x000000000000781c */ /* 0x000fe60003f0f038 */
[C---:B------:R-:W-:Y:S01]  /*57b0*/  HMMA.16816.F32 R8, R124.reuse, R118, RZ ;  /* 0x000000767c08723c */ /* 0x040fe200000018ff */
[----:B------:R-:W1:Y:S07]  /*57c0*/  LDSM.16.M88.4 R116, [R206+0xa900] ;  /* 0x00a90000ce74783b */ /* 0x000e6e0000000200 */
[C---:B--2---:R-:W-:Y:S08]  /*57d0*/  HMMA.16816.F32 R12, R124.reuse, R120, RZ ;  /* 0x000000787c0c723c */ /* 0x044ff000000018ff */
[C---:B------:R-:W-:Y:S01]  /*57e0*/  HMMA.16816.F32 R16, R124.reuse, R122, RZ ;  /* 0x0000007a7c10723c */ /* 0x040fe200000018ff */
[----:B------:R-:W2:Y:S07]  /*57f0*/  LDSM.16.M88.4 R120, [R205] ;  /* 0x00000000cd78783b */ /* 0x000eae0000000200 */
[C---:B---3--:R-:W-:Y:S08]  /*5800*/  HMMA.16816.F32 R20, R124.reuse, R128, RZ ;  /* 0x000000807c14723c */ /* 0x048ff000000018ff */
[C---:B------:R-:W-:Y:S01]  /*5810*/  HMMA.16816.F32 R24, R124.reuse, R130, RZ ;  /* 0x000000827c18723c */ /* 0x040fe200000018ff */
[----:B------:R-:W3:Y:S07]  /*5820*/  LDSM.16.M88.4 R128, [R199] ;  /* 0x00000000c780783b */ /* 0x000eee0000000200 */
[C---:B----4-:R-:W-:Y:S08]  /*5830*/  HMMA.16816.F32 R28, R124.reuse, R132, RZ ;  /* 0x000000847c1c723c */ /* 0x050ff000000018ff */
[C---:B------:R-:W-:Y:S01]  /*5840*/  HMMA.16816.F32 R32, R124.reuse, R134, RZ ;  /* 0x000000867c20723c */ /* 0x040fe200000018ff */
[----:B------:R-:W4:Y:S07]  /*5850*/  LDSM.16.M88.4 R132, [R198] ;  /* 0x00000000c684783b */ /* 0x000f2e0000000200 */
[C---:B-----5:R-:W-:Y:S08]  /*5860*/  HMMA.16816.F32 R36, R124.reuse, R136, RZ ;  /* 0x000000887c24723c */ /* 0x060ff000000018ff */
[C---:B------:R-:W-:Y:S01]  /*5870*/  HMMA.16816.F32 R40, R124.reuse, R138, RZ ;  /* 0x0000008a7c28723c */ /* 0x040fe200000018ff */
[----:B------:R-:W5:Y:S07]  /*5880*/  LDSM.16.M88.4 R136, [R197] ;  /* 0x00000000c588783b */ /* 0x000f6e0000000200 */
[C---:B-1----:R-:W-:Y:S08]  /*5890*/  HMMA.16816.F32 R44, R124.reuse, R116, RZ ;  /* 0x000000747c2c723c */ /* 0x042ff000000018ff */
[----:B------:R-:W-:Y:S01]  /*58a0*/  HMMA.16816.F32 R48, R124, R118, RZ ;  /* 0x000000767c30723c */ /* 0x000fe200000018ff */
[----:B------:R-:W1:Y:S05]  /*58b0*/  LDSM.16.M88.4 R116, [R195] ;  /* 0x00000000c374783b */ /* 0x000e6a0000000200 */
[----:B------:R-:W-:Y:S01]  /*58c0*/  @!PT LDS RZ, [RZ] ;  /* 0x00000000fffff984 */ /* 0x000fe20000000800 */
[----:B------:R-:W-:Y:S01]  /*58d0*/  @!PT LDS RZ, [RZ] ;  /* 0x00000000fffff984 */ /* 0x000fe20000000800 */
[----:B------:R-:W-:Y:S01]  /*58e0*/  @!PT LDS RZ, [RZ] ;  /* 0x00000000fffff984 */ /* 0x000fe20000000800 */
[----:B------:R1:W-:Y:S02]  /*58f0*/  @!P6 LDGSTS.E.BYPASS.LTC128B.128 [R208+0x100], [R162.64], !P4 ;  /* 0x00100000a2d0efae */ /* 0x0003e4000e101d4e */
[C---:B--2---:R-:W-:Y:S03]  /*5900*/  HMMA.16816.F32 R4, R140.reuse, R120, R4 ;  /* 0x000000788c04723c */ /* 0x044fe60000001804 */
[----:B------:R2:W-:Y:S05]  /*5910*/  @!P6 LDGSTS.E.BYPASS.LTC128B.128 [R208+0x3100], [R158.64], !P3 ;  /* 0x031000009ed0efae */ /* 0x0005ea000d901d4e */
[C---:B------:R-:W-:Y:S01]  /*5920*/  HMMA.16816.F32 R8, R140.reuse, R122, R8 ;  /* 0x0000007a8c08723c */ /* 0x040fe20000001808 */
[----:B------:R2:W-:Y:S05]  /*5930*/  @!P6 LDGSTS.E.BYPASS.LTC128B.128 [R208+0x1100], [R156.64], !P4 ;  /* 0x011000009cd0efae */ /* 0x0005ea000e101d4e */
[----:B------:R2:W-:Y:S02]  /*5940*/  @!P6 LDGSTS.E.BYPASS.LTC128B.128 [R208+0x4100], [R156.64+0x80], !P3 ;  /* 0x041000809cd0efae */ /* 0x0005e4000d901d4e */
[C---:B---3--:R-:W-:Y:S03]  /*5950*/  HMMA.16816.F32 R12, R140.reuse, R128, R12 ;  /* 0x000000808c0c723c */ /* 0x048fe6000000180c */
[----:B------:R1:W-:Y:S05]  /*5960*/  @!P6 LDGSTS.E.BYPASS.LTC128B.128 [R208+0x2100], [R160.64], !P4 ;  /* 0x02100000a0d0efae */ /* 0x0003ea000e101d4e */
[C---:B------:R-:W-:Y:S01]  /*5970*/  HMMA.16816.F32 R16, R140.reuse, R130, R16 ;  /* 0x000000828c10723c */ /* 0x040fe20000001810 */
[----:B------:R1:W-:Y:S02]  /*5980*/  @!P6 LDGSTS.E.BYPASS.LTC128B.128 [R208+0x5100], [R160.64+0x80], !P3 ;  /* 0x05100080a0d0efae */ /* 0x0003e4000d901d4e */
[C---:B------:R-:W-:Y:S03]  /*5990*/  ISETP.GT.AND P6, PT, R222.reuse, R207, PT ;  /* 0x000000cfde00720c */ /* 0x040fe60003fc4270 */
[----:B------:R-:W3:Y:S02]  /*59a0*/  LDSM.16.M88.4 R120, [R203+0x8100] ;  /* 0x00810000cb78783b */ /* 0x000ee40000000200 */
[C---:B----4-:R-:W-:Y:S03]  /*59b0*/  HMMA.16816.F32 R20, R140.reuse, R132, R20 ;  /* 0x000000848c14723c */ /* 0x050fe60000001814 */
[----:B------:R-:W0:Y:S05]  /*59c0*/  LDGDEPBAR ;  /* 0x00000000000079af */ /* 0x000e2a0000000000 */
[C---:B------:R-:W-:Y:S01]  /*59d0*/  HMMA.16816.F32 R24, R140.reuse, R134, R24 ;  /* 0x000000868c18723c */ /* 0x040fe20000001818 */
[----:B------:R-:W4:Y:S05]  /*59e0*/  LDSM.16.M88.4 R128, [R203+0x8900] ;  /* 0x00890000cb80783b */ /* 0x000f2a0000000200 */
[----:B------:R-:W3:Y:S02]  /*59f0*/  LDSM.16.M88.4 R132, [R203+0x9100] ;  /* 0x00910000cb84783b */ /* 0x000ee40000000200 */
[C---:B-----5:R-:W-:Y:S03]  /*5a00*/  HMMA.16816.F32 R28, R140.reuse, R136, R28 ;  /* 0x000000888c1c723c */ /* 0x060fe6000000181c */
[----:B--2---:R-:W-:Y:S05]  /*5a10*/  LDSM.16.M88.4 R156, [R194+0x1000] ;  /* 0x00100000c29c783b */ /* 0x004fea0000000200 */
[C---:B------:R-:W-:Y:S01]  /*5a20*/  HMMA.16816.F32 R32, R140.reuse, R138, R32 ;  /* 0x0000008a8c20723c */ /* 0x040fe20000001820 */
[----:B------:R-:W2:Y:S05]  /*5a30*/  LDSM.16.M88.4 R136, [R203+0x9900] ;  /* 0x00990000cb88783b */ /* 0x000eaa0000000200 */
[----:B-1----:R-:W-:Y:S02]  /*5a40*/  LDSM.16.M88.4 R160, [R194+0x1800] ;  /* 0x00180000c2a0783b */ /* 0x002fe40000000200 */
[C---:B------:R-:W-:Y:S03]  /*5a50*/  HMMA.16816.F32 R36, R140.reuse, R144, R36 ;  /* 0x000000908c24723c */ /* 0x040fe60000001824 */
[----:B------:R-:W-:Y:S05]  /*5a60*/  LDSM.16.M88.4 R172, [R192] ;  /* 0x00000000c0ac783b */ /* 0x000fea0000000200 */
[C---:B------:R-:W-:Y:S01]  /*5a70*/  HMMA.16816.F32 R40, R140.reuse, R146, R40 ;  /* 0x000000928c28723c */ /* 0x040fe20000001828 */
[----:B------:R-:W-:Y:S07]  /*5a80*/  LDSM.16.M88.4 R144, [R194+0x800] ;  /* 0x00080000c290783b */ /* 0x000fee0000000200 */
[C---:B------:R-:W-:Y:S08]  /*5a90*/  HMMA.16816.F32 R44, R140.reuse, R116, R44 ;  /* 0x000000748c2c723c */ /* 0x040ff0000000182c */
[----:B------:R-:W-:Y:S01]  /*5aa0*/  HMMA.16816.F32 R48, R140, R118, R48 ;  /* 0x000000768c30723c */ /* 0x000fe20000001830 */
[----:B------:R-:W1:Y:S07]  /*5ab0*/  LDSM.16.M88.4 R116, [R203+0xa100] ;  /* 0x00a10000cb74783b */ /* 0x000e6e0000000200 */
[C---:B---3--:R-:W-:Y:S08]  /*5ac0*/  HMMA.16816.F32 R4, R148.reuse, R120, R4 ;  /* 0x000000789404723c */ /* 0x048ff00000001804 */
[C---:B------:R-:W-:Y:S01]  /*5ad0*/  HMMA.16816.F32 R8, R148.reuse, R122, R8 ;  /* 0x0000007a9408723c */ /* 0x040fe20000001808 */
[----:B------:R-:W3:Y:S07]  /*5ae0*/  LDSM.16.M88.4 R120, [R203+0xa900] ;  /* 0x00a90000cb78783b */ /* 0x000eee0000000200 */
[C---:B----4-:R-:W-:Y:S08]  /*5af0*/  HMMA.16816.F32 R12, R148.reuse, R128, R12 ;  /* 0x00000080940c723c */ /* 0x050ff0000000180c */
[C---:B------:R-:W-:Y:S01]  /*5b00*/  HMMA.16816.F32 R16, R148.reuse, R130, R16 ;  /* 0x000000829410723c */ /* 0x040fe20000001810 */
[----:B------:R-:W4:Y:S07]  /*5b10*/  LDSM.16.M88.4 R128, [R194] ;  /* 0x00000000c280783b */ /* 0x000f2e0000000200 */
[C---:B------:R-:W-:Y:S08]  /*5b20*/  HMMA.16816.F32 R20, R148.reuse, R132, R20 ;  /* 0x000000849414723c */ /* 0x040ff00000001814 */
[C---:B------:R-:W-:Y:S01]  /*5b30*/  HMMA.16816.F32 R24, R148.reuse, R134, R24 ;  /* 0x000000869418723c */ /* 0x040fe20000001818 */
[----:B------:R-:W5:Y:S07]  /*5b40*/  LDSM.16.M88.4 R132, [R194+0x2000] ;  /* 0x00200000c284783b */ /* 0x000f6e0000000200 */
[C---:B--2---:R-:W-:Y:S08]  /*5b50*/  HMMA.16816.F32 R28, R148.reuse, R136, R28 ;  /* 0x00000088941c723c */ /* 0x044ff0000000181c */
[C---:B------:R-:W-:Y:S01]  /*5b60*/  HMMA.16816.F32 R32, R148.reuse, R138, R32 ;  /* 0x0000008a9420723c */ /* 0x040fe20000001820 */
[----:B------:R-:W2:Y:S07]  /*5b70*/  LDSM.16.M88.4 R136, [R194+0x2800] ;  /* 0x00280000c288783b */ /* 0x000eae0000000200 */
[C---:B-1----:R-:W-:Y:S08]  /*5b80*/  HMMA.16816.F32 R36, R148.reuse, R116, R36 ;  /* 0x000000749424723c */ /* 0x042ff00000001824 */
[C---:B------:R-:W-:Y:S01]  /*5b90*/  HMMA.16816.F32 R40, R148.reuse, R118, R40 ;  /* 0x000000769428723c */ /* 0x040fe20000001828 */
[----:B------:R-:W1:Y:S07]  /*5ba0*/  LDSM.16.M88.4 R116, [R206+0xb100] ;  /* 0x00b10000ce74783b */ /* 0x000e6e0000000200 */
[C---:B---3--:R-:W-:Y:S08]  /*5bb0*/  HMMA.16816.F32 R44, R148.reuse, R120, R44 ;  /* 0x00000078942c723c */ /* 0x048ff0000000182c */
[----:B------:R-:W-:Y:S01]  /*5bc0*/  HMMA.16816.F32 R48, R148, R122, R48 ;  /* 0x0000007a9430723c */ /* 0x000fe20000001830 */
[----:B------:R-:W3:Y:S07]  /*5bd0*/  LDSM.16.M88.4 R120, [R206+0xb900] ;  /* 0x00b90000ce78783b */ /* 0x000eee0000000200 */
[C---:B----4-:R-:W-:Y:S08]  /*5be0*/  HMMA.16816.F32 R4, R152.reuse, R128, R4 ;  /* 0x000000809804723c */ /* 0x050ff00000001804 */
[C---:B------:R-:W-:Y:S01]  /*5bf0*/  HMMA.16816.F32 R8, R152.reuse, R130, R8 ;  /* 0x000000829808723c */ /* 0x040fe20000001808 */
[----:B------:R-:W4:Y:S07]  /*5c00*/  LDSM.16.M88.4 R128, [R206+0xc100] ;  /* 0x00c10000ce80783b */ /* 0x000f2e0000000200 */
[C---:B------:R-:W-:Y:S08]  /*5c10*/  HMMA.16816.F32 R12, R152.reuse, R144, R12 ;  /* 0x00000090980c723c */ /* 0x040ff0000000180c */
[C---:B------:R-:W-:Y:S01]  /*5c20*/  HMMA.16816.F32 R16, R152.reuse, R146, R16 ;  /* 0x000000929810723c */ /* 0x040fe20000001810 */
[----:B------:R-:W1:Y:S07]  /*5c30*/  LDSM.16.M88.4 R144, [R206+0xc900] ;  /* 0x00c90000ce90783b */ /* 0x000e6e0000000200 */
[C---:B------:R-:W-:Y:S08]  /*5c40*/  HMMA.16816.F32 R20, R152.reuse, R156, R20 ;  /* 0x0000009c9814723c */ /* 0x040ff00000001814 */
[C---:B------:R-:W-:Y:S01]  /*5c50*/  HMMA.16816.F32 R24, R152.reuse, R158, R24 ;  /* 0x0000009e9818723c */ /* 0x040fe20000001818 */
[----:B------:R-:W-:Y:S07]  /*5c60*/  LDSM.16.M88.4 R156, [R206+0xd900] ;  /* 0x00d90000ce9c783b */ /* 0x000fee0000000200 */
[C---:B------:R-:W-:Y:S08]  /*5c70*/  HMMA.16816.F32 R28, R152.reuse, R160, R28 ;  /* 0x000000a0981c723c */ /* 0x040ff0000000181c */
[C---:B------:R-:W-:Y:S01]  /*5c80*/  HMMA.16816.F32 R32, R152.reuse, R162, R32 ;  /* 0x000000a29820723c */ /* 0x040fe20000001820 */
[----:B------:R-:W-:Y:S07]  /*5c90*/  LDSM.16.M88.4 R160, [R193] ;  /* 0x00000000c1a0783b */ /* 0x000fee0000000200 */
[C---:B-----5:R-:W-:Y:S08]  /*5ca0*/  HMMA.16816.F32 R36, R152.reuse, R132, R36 ;  /* 0x000000849824723c */ /* 0x060ff00000001824 */
[C---:B------:R-:W-:Y:S01]  /*5cb0*/  HMMA.16816.F32 R40, R152.reuse, R134, R40 ;  /* 0x000000869828723c */ /* 0x040fe20000001828 */
[----:B------:R-:W5:Y:S07]  /*5cc0*/  LDSM.16.M88.4 R132, [R206+0xd100] ;  /* 0x00d10000ce84783b */ /* 0x000f6e0000000200 */
[C---:B--2---:R-:W-:Y:S08]  /*5cd0*/  HMMA.16816.F32 R44, R152.reuse, R136, R44 ;  /* 0x00000088982c723c */ /* 0x044ff0000000182c */
[----:B------:R-:W-:Y:S01]  /*5ce0*/  HMMA.16816.F32 R48, R152, R138, R48 ;  /* 0x0000008a9830723c */ /* 0x000fe20000001830 */
[----:B------:R-:W2:Y:S07]  /*5cf0*/  LDSM.16.M88.4 R136, [R191] ;  /* 0x00000000bf88783b */ /* 0x000eae0000000200 */
[C---:B-1----:R-:W-:Y:S08]  /*5d00*/  HMMA.16816.F32 R4, R164.reuse, R116, R4 ;  /* 0x00000074a404723c */ /* 0x042ff00000001804 */
[C---:B------:R-:W-:Y:S01]  /*5d10*/  HMMA.16816.F32 R8, R164.reuse, R118, R8 ;  /* 0x00000076a408723c */ /* 0x040fe20000001808 */
[----:B------:R-:W1:Y:S07]  /*5d20*/  LDSM.16.M88.4 R116, [R190] ;  /* 0x00000000be74783b */ /* 0x000e6e0000000200 */
[C---:B---3--:R-:W-:Y:S08]  /*5d30*/  HMMA.16816.F32 R12, R164.reuse, R120, R12 ;  /* 0x00000078a40c723c */ /* 0x048ff0000000180c */
[C---:B------:R-:W-:Y:S01]  /*5d40*/  HMMA.16816.F32 R16, R164.reuse, R122, R16 ;  /* 0x0000007aa410723c */ /* 0x040fe20000001810 */
[----:B------:R-:W3:Y:S07]  /*5d50*/  LDSM.16.M88.4 R120, [R189] ;  /* 0x00000000bd78783b */ /* 0x000eee0000000200 */
[C---:B----4-:R-:W-:Y:S08]  /*5d60*/  HMMA.16816.F32 R20, R164.reuse, R128, R20 ;  /* 0x00000080a414723c */ /* 0x050ff00000001814 */
[C---:B------:R-:W-:Y:S01]  /*5d70*/  HMMA.16816.F32 R24, R164.reuse, R130, R24 ;  /* 0x00000082a418723c */ /* 0x040fe20000001818 */
[----:B------:R-:W4:Y:S07]  /*5d80*/  LDSM.16.M88.4 R128, [R188] ;  /* 0x00000000bc80783b */ /* 0x000f2e0000000200 */
[C---:B------:R-:W-:Y:S08]  /*5d90*/  HMMA.16816.F32 R28, R164.reuse, R144, R28 ;  /* 0x00000090a41c723c */ /* 0x040ff0000000181c */
[C---:B------:R-:W-:Y:S01]  /*5da0*/  HMMA.16816.F32 R32, R164.reuse, R146, R32 ;  /* 0x00000092a420723c */ /* 0x040fe20000001820 */
[----:B------:R-:W-:Y:S07]  /*5db0*/  LDSM.16.M88.4 R144, [R203+0xc900] ;  /* 0x00c90000cb90783b */ /* 0x000fee0000000200 */
[C---:B-----5:R-:W-:Y:S08]  /*5dc0*/  HMMA.16816.F32 R36, R164.reuse, R132, R36 ;  /* 0x00000084a424723c */ /* 0x060ff00000001824 */
[C---:B------:R-:W-:Y:S01]  /*5dd0*/  HMMA.16816.F32 R40, R164.reuse, R134, R40 ;  /* 0x00000086a428723c */ /* 0x040fe20000001828 */
[----:B------:R-:W5:Y:S07]  /*5de0*/  LDSM.16.M88.4 R132, [R203+0xb100] ;  /* 0x00b10000cb84783b */ /* 0x000f6e0000000200 */
[C---:B------:R-:W-:Y:S08]  /*5df0*/  HMMA.16816.F32 R44, R164.reuse, R156, R44 ;  /* 0x0000009ca42c723c */ /* 0x040ff0000000182c */
[----:B------:R-:W-:Y:S01]  /*5e00*/  HMMA.16816.F32 R48, R164, R158, R48 ;  /* 0x0000009ea430723c */ /* 0x000fe20000001830 */
[----:B------:R-:W-:Y:S07]  /*5e10*/  LDSM.16.M88.4 R156, [R203+0xd100] ;  /* 0x00d10000cb9c783b */ /* 0x000fee0000000200 */
[C---:B------:R-:W-:Y:S08]  /*5e20*/  HMMA.16816.F32 R4, R168.reuse, R160, R4 ;  /* 0x000000a0a804723c */ /* 0x040ff00000001804 */
[C---:B------:R-:W-:Y:S01]  /*5e30*/  HMMA.16816.F32 R8, R168.reuse, R162, R8 ;  /* 0x000000a2a808723c */ /* 0x040fe20000001808 */
[----:B------:R-:W-:Y:S07]  /*5e40*/  LDSM.16.M88.4 R160, [R203+0xd900] ;  /* 0x00d90000cba0783b */ /* 0x000fee0000000200 */
[C---:B------:R-:W-:Y:S08]  /*5e50*/  HMMA.16816.F32 R12, R168.reuse, R172, R12 ;  /* 0x000000aca80c723c */ /* 0x040ff0000000180c */
[C---:B------:R-:W-:Y:S08]  /*5e60*/  HMMA.16816.F32 R16, R168.reuse, R174, R16 ;  /* 0x000000aea810723c */ /* 0x040ff00000001810 */
        /* <DEDUP_REMOVED lines=10> */
[----:B------:R-:W-:Y:S01]  /*5f10*/  HMMA.16816.F32 R48, R168, R130, R48 ;  /* 0x00000082a830723c */ /* 0x000fe20000001830 */
[----:B------:R-:W4:Y:S07]  /*5f20*/  LDSM.16.M88.4 R128, [R194+0x3800] ;  /* 0x00380000c280783b */ /* 0x000f2e0000000200 */
[C---:B-----5:R-:W-:Y:S08]  /*5f30*/  HMMA.16816.F32 R4, R176.reuse, R132, R4 ;  /* 0x00000084b004723c */ /* 0x060ff00000001804 */
[C---:B------:R-:W-:Y:S01]  /*5f40*/  HMMA.16816.F32 R8, R176.reuse, R134, R8 ;  /* 0x00000086b008723c */ /* 0x040fe20000001808 */
[----:B------:R-:W5:Y:S07]  /*5f50*/  LDSM.16.M88.4 R132, [R194+0x4000] ;  /* 0x00400000c284783b */ /* 0x000f6e0000000200 */
[C---:B--2---:R-:W-:Y:S08]  /*5f60*/  HMMA.16816.F32 R12, R176.reuse, R136, R12 ;  /* 0x00000088b00c723c */ /* 0x044ff0000000180c */
[C---:B------:R-:W-:Y:S08]  /*5f70*/  HMMA.16816.F32 R16, R176.reuse, R138, R16 ;  /* 0x0000008ab010723c */ /* 0x040ff00000001810 */
[C---:B-1----:R-:W-:Y:S08]  /*5f80*/  HMMA.16816.F32 R20, R176.reuse, R116, R20 ;  /* 0x00000074b014723c */ /* 0x042ff00000001814 */
[C---:B------:R-:W-:Y:S01]  /*5f90*/  HMMA.16816.F32 R24, R176.reuse, R118, R24 ;  /* 0x00000076b018723c */ /* 0x040fe20000001818 */
[----:B------:R-:W1:Y:S07]  /*5fa0*/  LDSM.16.M88.4 R116, [R194+0x4800] ;  /* 0x00480000c274783b */ /* 0x000e6e0000000200 */
[C---:B------:R-:W-:Y:S08]  /*5fb0*/  HMMA.16816.F32 R28, R176.reuse, R144, R28 ;  /* 0x00000090b01c723c */ /* 0x040ff0000000181c */
[C---:B------:R-:W-:Y:S08]  /*5fc0*/  HMMA.16816.F32 R32, R176.reuse, R146, R32 ;  /* 0x00000092b020723c */ /* 0x040ff00000001820 */
[C---:B------:R-:W-:Y:S07]  /*5fd0*/  HMMA.16816.F32 R36, R176.reuse, R156, R36 ;  /* 0x0000009cb024723c */ /* 0x040fee0000001824 */
[----:B------:R-:W-:Y:S01]  /*5fe0*/  @P6 IADD3 R157, R222, -0x1, RZ ;  /* 0xffffffffde9d6810 */ /* 0x000fe20007ffe0ff */
[C---:B------:R-:W-:Y:S04]  /*5ff0*/  HMMA.16816.F32 R40, R176.reuse, R158, R40 ;  /* 0x0000009eb028723c */ /* 0x040fe80000001828 */
[----:B------:R-:W-:Y:S01]  /*6000*/  @P6 IMAD.MOV.U32 R156, RZ, RZ, R210 ;  /* 0x000000ffff9c6224 */ /* 0x000fe200078e00d2 */
[----:B------:R-:W-:Y:S02]  /*6010*/  @P6 SHF.R.S32.HI R0, RZ, 0x1f, R157 ;  /* 0x0000001fff006819 */ /* 0x000fe4000001149d */
[C---:B------:R-:W-:Y:S01]  /*6020*/  @P6 IMAD.WIDE.U32 R158, R157.reuse, c[0x0][0x1e0], RZ ;  /* 0x000078009d9e6a25 */ /* 0x040fe200078e00ff */
[C---:B------:R-:W-:Y:S04]  /*6030*/  HMMA.16816.F32 R44, R176.reuse, R160, R44 ;  /* 0x000000a0b02c723c */ /* 0x040fe8000000182c */
[----:B------:R-:W-:Y:S04]  /*6040*/  @P6 IMAD R0, R0, c[0x0][0x1e0], RZ ;  /* 0x0000780000006a24 */ /* 0x000fe800078e02ff */
[----:B------:R-:W-:Y:S04]  /*6050*/  HMMA.16816.F32 R48, R176, R162, R48 ;  /* 0x000000a2b030723c */ /* 0x000fe80000001830 */
[----:B------:R-:W-:Y:S02]  /*6060*/  @P6 IMAD R0, R157, c[0x0][0x1e4], R0 ;  /* 0x000079009d006a24 */ /* 0x000fe400078e0200 */
[----:B------:R-:W-:Y:S02]  /*6070*/  @P6 IMAD.MOV.U32 R157, RZ, RZ, R213 ;  /* 0x000000ffff9d6224 */ /* 0x000fe400078e00d5 */
[C---:B---3--:R-:W-:Y:S05]  /*6080*/  HMMA.16816.F32 R4, R180.reuse, R120, R4 ;  /* 0x00000078b404723c */ /* 0x048fea0000001804 */
[----:B------:R-:W-:Y:S02]  /*6090*/  @P6 IMAD.IADD R0, R159, 0x1, R0 ;  /* 0x000000019f006824 */ /* 0x000fe400078e0200 */
[----:B------:R-:W-:Y:S01]  /*60a0*/  @P6 IMAD.WIDE.U32 R156, R158, 0x60, R156 ;  /* 0x000000609e9c6825 */ /* 0x000fe200078e009c */
[C---:B------:R-:W-:Y:S01]  /*60b0*/  HMMA.16816.F32 R8, R180.reuse, R122, R8 ;  /* 0x0000007ab408723c */ /* 0x040fe20000001808 */
[----:B------:R-:W2:Y:S03]  /*60c0*/  LDSM.16.M88.4 R120, [R194+0x5000] ;  /* 0x00500000c278783b */ /* 0x000ea60000000200 */
[----:B------:R-:W-:Y:S02]  /*60d0*/  @P6 IMAD R159, R0, 0x60, RZ ;  /* 0x00000060009f6824 */ /* 0x000fe400078e02ff */
[----:B------:R-:W-:Y:S02]  /*60e0*/  @P6 IMAD.SHL.U32 R0, R156, 0x2, RZ ;  /* 0x000000029c006824 */ /* 0x000fe400078e00ff */
[C---:B----4-:R-:W-:Y:S04]  /*60f0*/  HMMA.16816.F32 R12, R180.reuse, R128, R12 ;  /* 0x00000080b40c723c */ /* 0x050fe8000000180c */
[C---:B------:R-:W-:Y:S01]  /*6100*/  @P6 IADD3 R160, P1, R0.reuse, c[0x0][0x1c8], RZ ;  /* 0x0000720000a06a10 */ /* 0x040fe20007f3e0ff */
[----:B------:R-:W-:Y:S01]  /*6110*/  @P6 IMAD.IADD R157, R157, 0x1, R159 ;  /* 0x000000019d9d6824 */ /* 0x000fe200078e029f */
[----:B------:R-:W-:Y:S01]  /*6120*/  @P6 IADD3 R158, P5, R0, 0x80, RZ ;  /* 0x00000080009e6810 */ /* 0x000fe20007fbe0ff */
[----:B------:R-:W-:Y:S01]  /*6130*/  IMAD.MOV.U32 R0, RZ, RZ, R209 ;  /* 0x000000ffff007224 */ /* 0x000fe200078e00d1 */
[C---:B------:R-:W-:Y:S01]  /*6140*/  HMMA.16816.F32 R16, R180.reuse, R130, R16 ;  /* 0x00000082b410723c */ /* 0x040fe20000001810 */
[----:B------:R-:W3:Y:S01]  /*6150*/  LDSM.16.M88.4 R128, [R194+0x5800] ;  /* 0x00580000c280783b */ /* 0x000ee20000000200 */
[----:B------:R-:W-:Y:S04]  /*6160*/  DEPBAR.LE SB0, 0x0 ;  /* 0x000080000000791a */ /* 0x000fe80000000000 */
[----:B------:R-:W-:Y:S01]  /*6170*/  BAR.SYNC.DEFER_BLOCKING 0x0 ;  /* 0x0000000000007b1d */ /* 0x000fe20000010000 */
[----:B------:R-:W-:Y:S01]  /*6180*/  @P6 IADD3 R158, P2, R158, c[0x0][0x1c8], RZ ;  /* 0x000072009e9e6a10 */ /* 0x000fe20007f5e0ff */
[C---:B-----5:R-:W-:Y:S05]  /*6190*/  HMMA.16816.F32 R20, R180.reuse, R132, R20 ;  /* 0x00000084b414723c */ /* 0x060fea0000001814 */
[----:B------:R-:W-:Y:S01]  /*61a0*/  @P6 SHF.L.U64.HI R157, R156, 0x1, R157 ;  /* 0x000000019c9d6819 */ /* 0x000fe2000001029d */
[----:B------:R-:W-:Y:S02]  /*61b0*/  @P6 IMAD.SHL.U32 R156, R187, 0x40, RZ ;  /* 0x00000040bb9c6824 */ /* 0x000fe400078e00ff */
[C---:B------:R-:W-:Y:S04]  /*61c0*/  HMMA.16816.F32 R24, R180.reuse, R134, R24 ;  /* 0x00000086b418723c */ /* 0x040fe80000001818 */
[----:B------:R-:W-:Y:S01]  /*61d0*/  @P6 IADD3.X R161, R157, c[0x0][0x1cc], RZ, P1, !PT ;  /* 0x000073009da16a10 */ /* 0x000fe20000ffe4ff */
[----:B------:R-:W-:Y:S01]  /*61e0*/  @P0 IMAD.MOV.U32 R0, RZ, RZ, R185 ;  /* 0x000000ffff000224 */ /* 0x000fe200078e00b9 */
[-C--:B------:R-:W-:Y:S02]  /*61f0*/  @P6 IADD3 R162, P1, R160, R156.reuse, RZ ;  /* 0x0000009ca0a26210 */ /* 0x080fe40007f3e0ff */
[C---:B-1----:R-:W-:Y:S04]  /*6200*/  HMMA.16816.F32 R28, R180.reuse, R116, R28 ;  /* 0x00000074b41c723c */ /* 0x042fe8000000181c */
[----:B------:R-:W-:Y:S01]  /*6210*/  @P6 IADD3.X R159, RZ, c[0x0][0x1cc], R157, P2, P5 ;  /* 0x00007300ff9f6a10 */ /* 0x000fe200017ea49d */
[----:B------:R-:W-:Y:S01]  /*6220*/  @!PT LDS RZ, [RZ] ;  /* 0x00000000fffff984 */ /* 0x000fe20000000800 */
[----:B------:R-:W-:Y:S01]  /*6230*/  @!PT LDS RZ, [RZ] ;  /* 0x00000000fffff984 */ /* 0x000fe20000000800 */
[----:B------:R-:W-:Y:S01]  /*6240*/  @!PT LDS RZ, [RZ] ;  /* 0x00000000fffff984 */ /* 0x000fe20000000800 */
[----:B------:R1:W-:Y:S01]  /*6250*/  @P6 LDGSTS.E.BYPASS.LTC128B.128 [R208+0x8100], [R160.64], !P4 ;  /* 0x08100000a0d06fae */ /* 0x0003e2000e101d4e */
[----:B------:R-:W-:Y:S02]  /*6260*/  @P6 IADD3 R174, P0, R162, R156, RZ ;  /* 0x0000009ca2ae6210 */ /* 0x000fe40007f1e0ff */
[C---:B------:R-:W-:Y:S02]  /*6270*/  HMMA.16816.F32 R32, R180.reuse, R118, R32 ;  /* 0x00000076b420723c */ /* 0x040fe40000001820 */
[----:B------:R4:W-:Y:S02]  /*6280*/  @P6 LDGSTS.E.BYPASS.LTC128B.128 [R208+0xb100], [R158.64], !P3 ;  /* 0x0b1000009ed06fae */ /* 0x0009e4000d901d4e */
[----:B------:R-:W-:Y:S04]  /*6290*/  @P6 SHF.L.U64.HI R157, R187, 0x6, R186 ;  /* 0x00000006bb9d6819 */ /* 0x000fe800000102ba */
[C---:B--2---:R-:W-:Y:S01]  /*62a0*/  HMMA.16816.F32 R36, R180.reuse, R120, R36 ;  /* 0x00000078b424723c */ /* 0x044fe20000001824 */
[----:B------:R-:W2:Y:S03]  /*62b0*/  SHFL.IDX PT, R156, R0, RZ, 0x1c1f ;  /* 0x001c1fff009c7589 */ /* 0x000ea600000e0000 */
[--C-:B------:R-:W-:Y:S04]  /*62c0*/  @P6 IMAD.X R163, R161, 0x1, R157.reuse, P1 ;  /* 0x00000001a1a36824 */ /* 0x100fe800008e069d */
[----:B------:R-:W-:Y:S01]  /*62d0*/  @P6 IMAD.X R175, R163, 0x1, R157, P0 ;  /* 0x00000001a3af6824 */ /* 0x000fe200000e069d */
[----:B------:R5:W-:Y:S01]  /*62e0*/  @P6 LDGSTS.E.BYPASS.LTC128B.128 [R208+0x9100], [R162.64], !P4 ;  /* 0x09100000a2d06fae */ /* 0x000be2000e101d4e */
[C---:B------:R-:W-:Y:S01]  /*62f0*/  HMMA.16816.F32 R40, R180.reuse, R122, R40 ;  /* 0x0000007ab428723c */ /* 0x040fe20000001828 */
[----:B------:R-:W-:Y:S02]  /*6300*/  PLOP3.LUT P0, PT, PT, PT, UP2, 0x40, 0x0 ;  /* 0x000000000000781c */ /* 0x000fe40003f0e828 */
[----:B------:R-:W-:Y:S01]  /*6310*/  IMAD R157, R222, -0x60, RZ ;  /* 0xffffffa0de9d7824 */ /* 0x000fe200078e02ff */
[----:B------:R5:W-:Y:S04]  /*6320*/  @P6 LDGSTS.E.BYPASS.LTC128B.128 [R208+0xc100], [R162.64+0x80], !P3 ;  /* 0x0c100080a2d06fae */ /* 0x000be8000d901d4e */
[C---:B---3--:R-:W-:Y:S01]  /*6330*/  HMMA.16816.F32 R44, R180.reuse, R128, R44 ;  /* 0x00000080b42c723c */ /* 0x048fe2000000182c */
[----:B------:R3:W-:Y:S03]  /*6340*/  @P6 LDGSTS.E.BYPASS.LTC128B.128 [R208+0xa100], [R174.64], !P4 ;  /* 0x0a100000aed06fae */ /* 0x0007e6000e101d4e */
[----:B-1----:R-:W-:Y:S02]  /*6350*/  IADD3 R160, -R214, 0x1, R157 ;  /* 0x00000001d6a07810 */ /* 0x002fe40007ffe19d */
[----:B------:R3:W-:Y:S02]  /*6360*/  @P6 LDGSTS.E.BYPASS.LTC128B.128 [R208+0xd100], [R174.64+0x80], !P3 ;  /* 0x0d100080aed06fae */ /* 0x0007e4000d901d4e */
[----:B------:R-:W-:Y:S03]  /*6370*/  HMMA.16816.F32 R48, R180, R130, R48 ;  /* 0x00000082b430723c */ /* 0x000fe60000001830 */
[----:B------:R-:W0:Y:S01]  /*6380*/  LDGDEPBAR ;  /* 0x00000000000079af */ /* 0x000e220000000000 */
[----:B----4-:R-:W-:Y:S04]  /*6390*/  IADD3 R159, R160, c[0x0][0x1d0], RZ ;  /* 0x00007400a09f7a10 */ /* 0x010fe80007ffe0ff */
[----:B------:R-:W-:Y:S04]  /*63a0*/  IADD3 R159, R159, -c[0x0][0x168], RZ ;  /* 0x80005a009f9f7a10 */ /* 0x000fe80007ffe0ff */
[C---:B------:R-:W-:Y:S02]  /*63b0*/  IADD3 R161, R159.reuse, c[0x0][0x328], RZ ;  /* 0x0000ca009fa17a10 */ /* 0x040fe40007ffe0ff */
[----:B------:R-:W-:Y:S03]  /*63c0*/  IADD3 R159, R159, UR6, RZ ;  /* 0x000000069f9f7c10 */ /* 0x000fe6000fffe0ff */
[----:B--2---:R-:W-:Y:S02]  /*63d0*/  IMAD.IADD R173, R161, 0x1, R156 ;  /* 0x00000001a1ad7824 */ /* 0x004fe400078e029c */
[----:B-----5:R-:W-:Y:S01]  /*63e0*/  IMAD.IADD R163, R156, 0x1, R159 ;  /* 0x000000019ca37824 */ /* 0x020fe200078e029f */
[----:B------:R-:W-:-:S05]  /*63f0*/  @P0 BRA `(.L_x_34) ;  /* 0x0000019000000947 */ /* 0x000fca0003800000 */
[----:B------:R-:W-:Y:S01]  /*6400*/  IADD3 R117, R156, c[0x0][0x1d0], RZ ;  /* 0x000074009c757a10 */ /* 0x000fe20007ffe0ff */
[----:B------:R-:W-:Y:S03]  /*6410*/  BSSY B0, `(.L_x_35) ;  /* 0x0000012000007945 */ /* 0x000fe60003800000 */
[----:B------:R-:W-:Y:S04]  /*6420*/  IADD3 R117, R117, -c[0x0][0x168], RZ ;  /* 0x80005a0075757a10 */ /* 0x000fe80007ffe0ff */
[----:B------:R-:W-:Y:S11]  /*6430*/  ISETP.GT.AND P0, PT, R117, -0x1, PT ;  /* 0xffffffff7500780c */ /* 0x000ff60003f04270 */
[----:B------:R-:W-:Y:S02]  /*6440*/  @!UPT UIADD3 URZ, URZ, URZ, URZ ;  /* 0x0000003f3f3ff290 */ /* 0x000fe4000fffe03f */
[----:B------:R-:W-:-:S05]  /*6450*/  @P0 BRA `(.L_x_36) ;  /* 0x0000008000000947 */ /* 0x000fca0003800000 */
[----:B------:R-:W-:Y:S01]  /*6460*/  LOP3.LUT R117, RZ, R117, RZ, 0x33, !PT ;  /* 0x00000075ff757212 */ /* 0x000fe200078e33ff */
[----:B------:R-:W-:Y:S05]  /*6470*/  IMAD.MOV.U32 R116, RZ, RZ, c[0x0][0x32c] ;  /* 0x0000cb00ff747624 */ /* 0x000fea00078e00ff */
[----:B------:R-:W-:Y:S11]  /*6480*/  ISETP.NE.AND P0, PT, R116, 0x1, PT ;  /* 0x000000017400780c */ /* 0x000ff60003f05270 */
[----:B------:R-:W-:Y:S02]  /*6490*/  @!UPT UIADD3 URZ, URZ, URZ, URZ ;  /* 0x0000003f3f3ff290 */ /* 0x000fe4000fffe03f */
[----:B------:R-:W-:Y:S05]  /*64a0*/  @P0 IMAD.HI.U32 R116, R117, c[0x0][0x330], RZ ;  /* 0x0000cc0075740a27 */ /* 0x000fea00078e00ff */
[----:B------:R-:W-:Y:S04]  /*64b0*/  @P0 SHF.R.U32.HI R117, RZ, c[0x0][0x334], R116 ;  /* 0x0000cd00ff750a19 */ /* 0x000fe80000011674 */
[----:B------:R-:W-:Y:S01]  /*64c0*/  LOP3.LUT R117, RZ, R117, RZ, 0x33, !PT ;  /* 0x00000075ff757212 */ /* 0x000fe200078e33ff */
[----:B------:R-:W-:-:S05]  /*64d0*/  BRA `(.L_x_37) ;  /* 0x0000005000007947 */ /* 0x000fca0003800000 */
.L_x_36:
[----:B------:R-:W-:Y:S04]  /*64e0*/  MOV R116, c[0x0][0x32c] ;  /* 0x0000cb0000747a02 */ /* 0x000fe80000000f00 */
[----:B------:R-:W-:Y:S11]  /*64f0*/  ISETP.NE.AND P0, PT, R116, 0x1, PT ;  /* 0x000000017400780c */ /* 0x000ff60003f05270 */
[----:B------:R-:W-:Y:S02]  /*6500*/  @!UPT UIADD3 URZ, URZ, URZ, URZ ;  /* 0x0000003f3f3ff290 */ /* 0x000fe4000fffe03f */
[----:B------:R-:W-:Y:S05]  /*6510*/  @P0 IMAD.HI.U32 R116, R117, c[0x0][0x330], RZ ;  /* 0x0000cc0075740a27 */ /* 0x000fea00078e00ff */
[----:B------:R-:W-:Y:S02]  /*6520*/  @P0 SHF.R.U32.HI R117, RZ, c[0x0][0x334], R116 ;  /* 0x0000cd00ff750a19 */ /* 0x000fe40000011674 */
.L_x_37:
[----:B------:R-:W-:Y:S05]  /*6530*/  BSYNC B0 ;  /* 0x0000000000007941 */ /* 0x000fea0003800000 */
.L_x_35:
[----:B------:R-:W-:Y:S04]  /*6540*/  IMAD.IADD R118, R157, 0x1, -R214 ;  /* 0x000000019d767824 */ /* 0x000fe800078e0ad6 */
[----:B------:R-:W-:Y:S05]  /*6550*/  IMAD R118, R117, c[0x0][0x32c], R118 ;  /* 0x0000cb0075767a24 */ /* 0x000fea00078e0276 */
[----:B------:R-:W-:Y:S02]  /*6560*/  IADD3 R116, R118, c[0x0][0x32c], RZ ;  /* 0x0000cb0076747a10 */ /* 0x000fe40007ffe0ff */
[----:B------:R-:W-:Y:S02]  /*6570*/  IMNMX R163, R163, R118, !PT ;  /* 0x00000076a3a37217 */ /* 0x000fe40007800200 */
[----:B------:R-:W-:Y:S02]  /*6580*/  IMNMX R173, R173, R116, PT ;  /* 0x00000074adad7217 */ /* 0x000fe40003800200 */
.L_x_34:
[C---:B------:R-:W-:Y:S01]  /*6590*/  ISETP.GE.AND P0, PT, R157.reuse, 0x1, PT ;  /* 0x000000019d00780c */ /* 0x040fe20003f06270 */
[----:B------:R-:W1:Y:S01]  /*65a0*/  SHFL.IDX PT, R0, R0, 0x1, 0x1c1f ;  /* 0x003c1f0000007f89 */ /* 0x000e6200000e0000 */
[----:B------:R-:W-:Y:S02]  /*65b0*/  ISETP.GE.AND P1, PT, R157, 0x2, PT ;  /* 0x000000029d00780c */ /* 0x000fe40003f26270 */
[----:B------:R-:W-:Y:S02]  /*65c0*/  LOP3.LUT R215, R215, 0xfff7ffff, RZ, 0xc0, !PT ;  /* 0xfff7ffffd7d77812 */ /* 0x000fe400078ec0ff */
[C---:B------:R-:W-:Y:S02]  /*65d0*/  ISETP.GE.AND P2, PT, R157.reuse, 0x9, PT ;  /* 0x000000099d00780c */ /* 0x040fe40003f46270 */
[C---:B------:R-:W-:Y:S02]  /*65e0*/  ISETP.GE.AND P6, PT, R157.reuse, 0x51, PT ;  /* 0x000000519d00780c */ /* 0x040fe40003fc6270 */
[----:B------:R-:W-:Y:S03]  /*65f0*/  ISETP.GE.AND P5, PT, R157, 0x52, PT ;  /* 0x000000529d00780c */ /* 0x000fe60003fa6270 */
[----:B------:R-:W-:Y:S02]  /*6600*/  @P0 LOP3.LUT R215, R215, 0x80000, RZ, 0xfc, !PT ;  /* 0x00080000d7d70812 */ /* 0x000fe400078efcff */
[----:B------:R-:W-:Y:S02]  /*6610*/  ISETP.GT.AND P0, PT, R163, RZ, !P0 ;  /* 0x000000ffa300720c */ /* 0x000fe40004704270 */
[----:B------:R-:W-:Y:S02]  /*6620*/  LOP3.LUT R215, R215, 0xfffbffff, RZ, 0xc0, !PT ;  /* 0xfffbffffd7d77812 */ /* 0x000fe400078ec0ff */
[----:B------:R-:W-:Y:S02]  /*6630*/  ISETP.LT.OR P0, PT, R173, 0x1, P0 ;  /* 0x00000001ad00780c */ /* 0x000fe40000701670 */
[----:B------:R-:W-:Y:S02]  /*6640*/  @P1 LOP3.LUT R215, R215, 0x40000, RZ, 0xfc, !PT ;  /* 0x00040000d7d71812 */ /* 0x000fe400078efcff */
[----:B------:R-:W-:Y:S02]  /*6650*/  ISETP.GT.AND P1, PT, R163, 0x1, !P1 ;  /* 0x00000001a300780c */ /* 0x000fe40004f24270 */
[----:B------:R-:W-:Y:S01]  /*6660*/  LOP3.LUT R215, R215, 0xfffdffff, RZ, 0xc0, !PT ;  /* 0xfffdffffd7d77812 */ /* 0x000fe200078ec0ff */
[--C-:B-1----:R-:W-:Y:S01]  /*6670*/  IMAD.IADD R159, R159, 0x1, R0.reuse ;  /* 0x000000019f9f7824 */ /* 0x102fe200078e0200 */
[----:B------:R-:W-:Y:S01]  /*6680*/  FSEL R120, R4, -INF , !P0 ;  /* 0xff80000004787808 */ /* 0x000fe20004000000 */
[----:B------:R-:W-:Y:S01]  /*6690*/  IMAD.IADD R4, R161, 0x1, R0 ;  /* 0x00000001a1047824 */ /* 0x000fe200078e0200 */
[----:B------:R-:W-:Y:S02]  /*66a0*/  @P2 LOP3.LUT R215, R215, 0x20000, RZ, 0xfc, !PT ;  /* 0x00020000d7d72812 */ /* 0x000fe400078efcff */
[----:B------:R-:W-:Y:S02]  /*66b0*/  ISETP.GT.AND P0, PT, R163, 0x8, !P2 ;  /* 0x00000008a300780c */ /* 0x000fe40005704270 */
[----:B------:R-:W-:Y:S02]  /*66c0*/  ISETP.GE.AND P2, PT, R157, 0xa, PT ;  /* 0x0000000a9d00780c */ /* 0x000fe40003f46270 */
[C---:B------:R-:W-:Y:S02]  /*66d0*/  ISETP.LT.OR P1, PT, R173.reuse, 0x2, P1 ;  /* 0x00000002ad00780c */ /* 0x040fe40000f21670 */
[----:B------:R-:W-:Y:S02]  /*66e0*/  ISETP.LT.OR P0, PT, R173, 0x9, P0 ;  /* 0x00000009ad00780c */ /* 0x000fe40000701670 */
[----:B------:R-:W-:Y:S02]  /*66f0*/  FSEL R118, R5, -INF , !P1 ;  /* 0xff80000005767808 */ /* 0x000fe40004800000 */
[----:B------:R-:W-:Y:S02]  /*6700*/  ISETP.GE.AND P1, PT, R157, 0x11, PT ;  /* 0x000000119d00780c */ /* 0x000fe40003f26270 */
[----:B------:R-:W-:Y:S02]  /*6710*/  LOP3.LUT R215, R215, 0xfffeffff, RZ, 0xc0, !PT ;  /* 0xfffeffffd7d77812 */ /* 0x000fe400078ec0ff */
[----:B------:R-:W-:Y:S02]  /*6720*/  FSEL R116, R8, -INF , !P0 ;  /* 0xff80000008747808 */ /* 0x000fe40004000000 */
[----:B------:R-:W-:Y:S02]  /*6730*/  @P2 LOP3.LUT R215, R215, 0x10000, RZ, 0xfc, !PT ;  /* 0x00010000d7d72812 */ /* 0x000fe400078efcff */
[----:B------:R-:W-:Y:S02]  /*6740*/  ISETP.GT.AND P0, PT, R163, 0x9, !P2 ;  /* 0x00000009a300780c */ /* 0x000fe40005704270 */
[----:B------:R-:W-:Y:S02]  /*6750*/  LOP3.LUT R215, R215, 0xffff7fff, RZ, 0xc0, !PT ;  /* 0xffff7fffd7d77812 */ /* 0x000fe400078ec0ff */
[----:B------:R-:W-:Y:S02]  /*6760*/  ISETP.LT.OR P0, PT, R173, 0xa, P0 ;  /* 0x0000000aad00780c */ /* 0x000fe40000701670 */
[----:B------:R-:W-:Y:S02]  /*6770*/  @P1 LOP3.LUT R215, R215, 0x8000, RZ, 0xfc, !PT ;  /* 0x00008000d7d71812 */ /* 0x000fe400078efcff */
[----:B------:R-:W-:Y:S02]  /*6780*/  FSEL R8, R9, -INF , !P0 ;  /* 0xff80000009087808 */ /* 0x000fe40004000000 */
[----:B------:R-:W-:Y:S02]  /*6790*/  ISETP.GT.AND P0, PT, R163, 0x10, !P1 ;  /* 0x00000010a300780c */ /* 0x000fe40004f04270 */
[----:B------:R-:W-:Y:S02]  /*67a0*/  ISETP.GE.AND P1, PT, R157, 0x12, PT ;  /* 0x000000129d00780c */ /* 0x000fe40003f26270 */
[----:B------:R-:W-:Y:S02]  /*67b0*/  ISETP.LT.OR P0, PT, R173, 0x11, P0 ;  /* 0x00000011ad00780c */ /* 0x000fe40000701670 */
[----:B------:R-:W-:Y:S02]  /*67c0*/  LOP3.LUT R215, R215, 0xffffbfff, RZ, 0xc0, !PT ;  /* 0xffffbfffd7d77812 */ /* 0x000fe400078ec0ff */
[----:B------:R-:W-:Y:S02]  /*67d0*/  FSEL R160, R12, -INF , !P0 ;  /* 0xff8000000ca07808 */ /* 0x000fe40004000000 */
[----:B------:R-:W-:Y:S02]  /*67e0*/  ISETP.GT.AND P0, PT, R163, 0x11, !P1 ;  /* 0x00000011a300780c */ /* 0x000fe40004f04270 */
[----:B------:R-:W-:Y:S02]  /*67f0*/  ISETP.GE.AND P2, PT, R157, 0x59, PT ;  /* 0x000000599d00780c */ /* 0x000fe40003f46270 */
[----:B------:R-:W-:Y:S02]  /*6800*/  ISETP.LT.OR P0, PT, R173, 0x12, P0 ;  /* 0x00000012ad00780c */ /* 0x000fe40000701670 */
[----:B------:R-:W-:Y:S02]  /*6810*/  @P1 LOP3.LUT R215, R215, 0x4000, RZ, 0xfc, !PT ;  /* 0x00004000d7d71812 */ /* 0x000fe400078efcff */
[----:B------:R-:W-:Y:S02]  /*6820*/  ISETP.GE.AND P1, PT, R157, 0x19, PT ;  /* 0x000000199d00780c */ /* 0x000fe40003f26270 */
[----:B------:R-:W-:Y:S02]  /*6830*/  LOP3.LUT R215, R215, 0xffffdfff, RZ, 0xc0, !PT ;  /* 0xffffdfffd7d77812 */ /* 0x000fe400078ec0ff */
[----:B------:R-:W-:Y:S02]  /*6840*/  FSEL R144, R13, -INF , !P0 ;  /* 0xff8000000d907808 */ /* 0x000fe40004000000 */
[----:B------:R-:W-:Y:S04]  /*6850*/  ISETP.GT.AND P0, PT, R163, 0x18, !P1 ;  /* 0x00000018a300780c */ /* 0x000fe80004f04270 */
[----:B------:R-:W-:Y:S03]  /*6860*/  ISETP.LT.OR P0, PT, R173, 0x19, P0 ;  /* 0x00000019ad00780c */ /* 0x000fe60000701670 */
        /* <DEDUP_REMOVED lines=21> */
[----:B---3--:R-:W-:Y:S02]  /*69c0*/  FSEL R174, R21, -INF , !P0 ;  /* 0xff80000015ae7808 */ /* 0x008fe40004000000 */
        /* <DEDUP_REMOVED lines=46> */
[----:B------:R-:W-:Y:S02]  /*6cb0*/  FSEL R184, R37, -INF , !P0 ;  /* 0xff80000025b87808 */ /* 0x000fe40004000000 */
[----:B------:R-:W-:Y:S02]  /*6cc0*/  LOP3.LUT R215, R215, 0xfffffffd, RZ, 0xc0, !PT ;  /* 0xfffffffdd7d77812 */ /* 0x000fe400078ec0ff */
[----:B------:R-:W-:Y:S04]  /*6cd0*/  ISETP.GT.AND P0, PT, R163, 0x48, !P1 ;  /* 0x00000048a300780c */ /* 0x000fe80004f04270 */
[----:B------:R-:W-:Y:S03]  /*6ce0*/  ISETP.LT.OR P0, PT, R173, 0x49, P0 ;  /* 0x00000049ad00780c */ /* 0x000fe60000701670 */
[----:B------:R-:W-:Y:S02]  /*6cf0*/  @P1 LOP3.LUT R215, R215, 0x2, RZ, 0xfc, !PT ;  /* 0x00000002d7d71812 */ /* 0x000fe400078efcff */
[----:B------:R-:W-:Y:S02]  /*6d00*/  ISETP.GE.AND P1, PT, R157, 0x4a, PT ;  /* 0x0000004a9d00780c */ /* 0x000fe40003f26270 */
[----:B------:R-:W-:Y:S02]  /*6d10*/  FSEL R172, R40, -INF , !P0 ;  /* 0xff80000028ac7808 */ /* 0x000fe40004000000 */
[----:B------:R-:W-:Y:S02]  /*6d20*/  ISETP.GT.AND P0, PT, R163, 0x49, !P1 ;  /* 0x00000049a300780c */ /* 0x000fe40004f04270 */
[----:B------:R-:W-:Y:S02]  /*6d30*/  LOP3.LUT R215, R215, 0xfffffffe, RZ, 0xc0, !PT ;  /* 0xfffffffed7d77812 */ /* 0x000fe400078ec0ff */
[----:B------:R-:W-:Y:S04]  /*6d40*/  ISETP.LT.OR P0, PT, R173, 0x4a, P0 ;  /* 0x0000004aad00780c */ /* 0x000fe80000701670 */
[----:B------:R-:W-:Y:S02]  /*6d50*/  FSEL R162, R41, -INF , !P0 ;  /* 0xff80000029a27808 */ /* 0x000fe40004000000 */
[----:B------:R-:W-:Y:S02]  /*6d60*/  ISETP.GT.AND P0, PT, R163, 0x50, !P6 ;  /* 0x00000050a300780c */ /* 0x000fe40007704270 */
[----:B------:R-:W-:Y:S02]  /*6d70*/  @P1 LOP3.LUT R215, R215, 0x1, RZ, 0xfc, !PT ;  /* 0x00000001d7d71812 */ /* 0x000fe400078efcff */
[----:B------:R-:W-:Y:S02]  /*6d80*/  ISETP.LT.OR P0, PT, R173, 0x51, P0 ;  /* 0x00000051ad00780c */ /* 0x000fe40000701670 */
[----:B------:R-:W-:Y:S02]  /*6d90*/  ISETP.GE.AND P1, PT, R157, 0x5a, PT ;  /* 0x0000005a9d00780c */ /* 0x000fe40003f26270 */
[----:B------:R-:W-:Y:S02]  /*6da0*/  FSEL R146, R44, -INF , !P0 ;  /* 0xff8000002c927808 */ /* 0x000fe40004000000 */
[----:B------:R-:W-:Y:S04]  /*6db0*/  ISETP.GT.AND P0, PT, R163, 0x51, !P5 ;  /* 0x00000051a300780c */ /* 0x000fe80006f04270 */
[----:B------:R-:W-:Y:S04]  /*6dc0*/  ISETP.LT.OR P0, PT, R173, 0x52, P0 ;  /* 0x00000052ad00780c */ /* 0x000fe80000701670 */
[----:B------:R-:W-:Y:S02]  /*6dd0*/  FSEL R145, R45, -INF , !P0 ;  /* 0xff8000002d917808 */ /* 0x000fe40004000000 */
[----:B------:R-:W-:Y:S04]  /*6de0*/  ISETP.GT.AND P0, PT, R163, 0x58, !P2 ;  /* 0x00000058a300780c */ /* 0x000fe80005704270 */
[----:B------:R-:W-:Y:S04]  /*6df0*/  ISETP.LT.OR P0, PT, R173, 0x59, P0 ;  /* 0x00000059ad00780c */ /* 0x000fe80000701670 */
[----:B------:R-:W-:Y:S02]  /*6e00*/  FSEL R138, R48, -INF , !P0 ;  /* 0xff800000308a7808 */ /* 0x000fe40004000000 */
[----:B------:R-:W-:Y:S04]  /*6e10*/  ISETP.GT.AND P0, PT, R163, 0x59, !P1 ;  /* 0x00000059a300780c */ /* 0x000fe80004f04270 */
[----:B------:R-:W-:Y:S04]  /*6e20*/  ISETP.LT.OR P0, PT, R173, 0x5a, P0 ;  /* 0x0000005aad00780c */ /* 0x000fe80000701670 */
[----:B------:R-:W-:Y:S02]  /*6e30*/  FSEL R136, R49, -INF , !P0 ;  /* 0xff80000031887808 */ /* 0x000fe40004000000 */
[----:B------:R-:W-:Y:S11]  /*6e40*/  PLOP3.LUT P0, PT, PT, PT, UP2, 0x40, 0x0 ;  /* 0x000000000000781c */ /* 0x000ff60003f0e828 */
[----:B------:R-:W-:Y:S02]  /*6e50*/  @!UPT UIADD3 URZ, URZ, URZ, URZ ;  /* 0x0000003f3f3ff290 */ /* 0x000fe4000fffe03f */
        /* <DEDUP_REMOVED lines=15> */
.L_x_40:
[----:B------:R-:W-:Y:S04]  /*6f50*/  MOV R0, c[0x0][0x32c] ;  /* 0x0000cb0000007a02 */ /* 0x000fe80000000f00 */
[----:B------:R-:W-:Y:S11]  /*6f60*/  ISETP.NE.AND P0, PT, R0, 0x1, PT ;  /* 0x000000010000780c */ /* 0x000ff60003f05270 */
[----:B------:R-:W-:Y:S02]  /*6f70*/  @!UPT UIADD3 URZ, URZ, URZ, URZ ;  /* 0x0000003f3f3ff290 */ /* 0x000fe4000fffe03f */
[----:B------:R-:W-:Y:S05]  /*6f80*/  @P0 IMAD.HI.U32 R0, R5, c[0x0][0x330], RZ ;  /* 0x0000cc0005000a27 */ /* 0x000fea00078e00ff */
[----:B------:R-:W-:Y:S02]  /*6f90*/  @P0 SHF.R.U32.HI R5, RZ, c[0x0][0x334], R0 ;  /* 0x0000cd00ff050a19 */ /* 0x000fe40000011600 */
.L_x_41:
[----:B------:R-:W-:Y:S05]  /*6fa0*/  BSYNC B0 ;  /* 0x0000000000007941 */ /* 0x000fea0003800000 */
.L_x_39:
[----:B------:R-:W-:Y:S04]  /*6fb0*/  IMAD.IADD R0, R157, 0x1, -R214 ;  /* 0x000000019d007824 */ /* 0x000fe800078e0ad6 */
[----:B------:R-:W-:Y:S05]  /*6fc0*/  IMAD R0, R5, c[0x0][0x32c], R0 ;  /* 0x0000cb0005007a24 */ /* 0x000fea00078e0200 */
[----:B------:R-:W-:Y:S02]  /*6fd0*/  IADD3 R5, R0, c[0x0][0x32c], RZ ;  /* 0x0000cb0000057a10 */ /* 0x000fe40007ffe0ff */
[----:B------:R-:W-:Y:S02]  /*6fe0*/  IMNMX R159, R159, R0, !PT ;  /* 0x000000009f9f7217 */ /* 0x000fe40007800200 */
[----:B------:R-:W-:Y:S02]  /*6ff0*/  IMNMX R4, R4, R5, PT ;  /* 0x0000000504047217 */ /* 0x000fe40003800200 */
.L_x_38:
[----:B------:R-:W-:Y:S02]  /*7000*/  LOP3.LUT P0, RZ, R215, 0x80000, RZ, 0xc0, !PT ;  /* 0x00080000d7ff7812 */ /* 0x000fe4000780c0ff */
[C---:B------:R-:W-:Y:S02]  /*7010*/  ISETP.GT.AND P6, PT, R159.reuse, 0x50, !P6 ;  /* 0x000000509f00780c */ /* 0x040fe400077c4270 */
[C---:B------:R-:W-:Y:S02]  /*7020*/  ISETP.GT.AND P0, PT, R159.reuse, RZ, !P0 ;  /* 0x000000ff9f00720c */ /* 0x040fe40004704270 */
[C---:B------:R-:W-:Y:S02]  /*7030*/  ISETP.LT.OR P6, PT, R4.reuse, 0x51, P6 ;  /* 0x000000510400780c */ /* 0x040fe400037c1670 */
[----:B------:R-:W-:Y:S02]  /*7040*/  ISETP.LT.OR P0, PT, R4, 0x1, P0 ;  /* 0x000000010400780c */ /* 0x000fe40000701670 */
[----:B------:R-:W-:Y:S02]  /*7050*/  ISETP.GT.AND P5, PT, R159, 0x51, !P5 ;  /* 0x000000519f00780c */ /* 0x000fe40006fa4270 */
[----:B------:R-:W-:Y:S02]  /*7060*/  FSEL R17, R6, -INF , !P0 ;  /* 0xff80000006117808 */ /* 0x000fe40004000000 */
[----:B------:R-:W-:Y:S02]  /*7070*/  LOP3.LUT P0, RZ, R215, 0x40000, RZ, 0xc0, !PT ;  /* 0x00040000d7ff7812 */ /* 0x000fe4000780c0ff */
[----:B------:R-:W-:Y:S02]  /*7080*/  FSEL R157, R46, -INF , !P6 ;  /* 0xff8000002e9d7808 */ /* 0x000fe40007000000 */
[C---:B------:R-:W-:Y:S02]  /*7090*/  ISETP.GT.AND P0, PT, R159.reuse, 0x1, !P0 ;  /* 0x000000019f00780c */ /* 0x040fe40004704270 */
[C---:B------:R-:W-:Y:S02]  /*70a0*/  ISETP.LT.OR P5, PT, R4.reuse, 0x52, P5 ;  /* 0x000000520400780c */ /* 0x040fe40002fa1670 */
[----:B------:R-:W-:Y:S02]  /*70b0*/  ISETP.LT.OR P0, PT, R4, 0x2, P0 ;  /* 0x000000020400780c */ /* 0x000fe40000701670 */
[----:B------:R-:W-:Y:S02]  /*70c0*/  ISETP.GT.AND P2, PT, R159, 0x58, !P2 ;  /* 0x000000589f00780c */ /* 0x000fe40005744270 */
[----:B------:R-:W-:Y:S02]  /*70d0*/  FSEL R13, R7, -INF , !P0 ;  /* 0xff800000070d7808 */ /* 0x000fe40004000000 */
[----:B------:R-:W-:Y:S02]  /*70e0*/  LOP3.LUT P0, RZ, R215, 0x20000, RZ, 0xc0, !PT ;  /* 0x00020000d7ff7812 */ /* 0x000fe4000780c0ff */
[----:B------:R-:W-:Y:S02]  /*70f0*/  FMNMX.FTZ R7, R120, R3, !PT ;  /* 0x0000000378077209 */ /* 0x000fe40007810000 */
[----:B------:R-:W-:Y:S02]  /*7100*/  ISETP.GT.AND P0, PT, R159, 0x8, !P0 ;  /* 0x000000089f00780c */ /* 0x000fe40004704270 */
[----:B------:R-:W-:Y:S02]  /*7110*/  FMNMX.FTZ R7, R118, R7, !PT ;  /* 0x0000000776077209 */ /* 0x000fe40007810000 */
[----:B------:R-:W-:Y:S02]  /*7120*/  ISETP.LT.OR P0, PT, R4, 0x9, P0 ;  /* 0x000000090400780c */ /* 0x000fe40000701670 */
[----:B------:R-:W-:Y:S02]  /*7130*/  FMNMX.FTZ R7, R116, R7, !PT ;  /* 0x0000000774077209 */ /* 0x000fe40007810000 */
        /* <DEDUP_REMOVED lines=50> */
[----:B------:R-:W-:Y:S01]  /*7460*/  LOP3.LUT P0, RZ, R215, 0x200, RZ, 0xc0, !PT ;  /* 0x00000200d7ff7812 */ /* 0x000fe2000780c0ff */
[----:B------:R-:W-:Y:S01]  /*7470*/  LDSM.16.MT88.4 R20, [R202+0x100] ;  /* 0x00010000ca14783b */ /* 0x000fe20000004200 */
        /* <DEDUP_REMOVED lines=33> */
[----:B------:R-:W-:Y:S01]  /*7690*/  FSEL R139, R47, -INF , !P5 ;  /* 0xff8000002f8b7808 */ /* 0x000fe20006800000 */
[----:B------:R-:W1:Y:S01]  /*76a0*/  SHFL.BFLY PT, R0, R5, 0x2, 0x1f ;  /* 0x0c401f0005007f89 */ /* 0x000e6200000e0000 */
[----:B------:R-:W-:Y:S02]  /*76b0*/  FSEL R243, R34, -INF , !P0 ;  /* 0xff80000022f37808 */ /* 0x000fe40004000000 */
[----:B------:R-:W-:Y:S02]  /*76c0*/  LOP3.LUT P0, RZ, R215, 0x10, RZ, 0xc0, !PT ;  /* 0x00000010d7ff7812 */ /* 0x000fe4000780c0ff */
[----:B------:R-:W-:Y:S02]  /*76d0*/  FMNMX.FTZ R10, R243, R10, !PT ;  /* 0x0000000af30a7209 */ /* 0x000fe40007810000 */
[C---:B------:R-:W-:Y:S01]  /*76e0*/  ISETP.GT.AND P0, PT, R159.reuse, 0x39, !P0 ;  /* 0x000000399f00780c */ /* 0x040fe20004704270 */
[----:B------:R-:W-:Y:S01]  /*76f0*/  LDSM.16.MT88.4 R44, [R204+0x3100] ;  /* 0x00310000cc2c783b */ /* 0x000fe20000004200 */
[C---:B------:R-:W-:Y:S02]  /*7700*/  ISETP.LT.OR P2, PT, R4.reuse, 0x59, P2 ;  /* 0x000000590400780c */ /* 0x040fe40001741670 */
[----:B------:R-:W-:Y:S02]  /*7710*/  ISETP.LT.OR P0, PT, R4, 0x3a, P0 ;  /* 0x0000003a0400780c */ /* 0x000fe40000701670 */
[----:B------:R-:W-:Y:S02]  /*7720*/  ISETP.GT.AND P1, PT, R159, 0x59, !P1 ;  /* 0x000000599f00780c */ /* 0x000fe40004f24270 */
[----:B------:R-:W-:Y:S02]  /*7730*/  FSEL R239, R35, -INF , !P0 ;  /* 0xff80000023ef7808 */ /* 0x000fe40004000000 */
[----:B------:R-:W-:Y:S02]  /*7740*/  LOP3.LUT P0, RZ, R215, 0x8, RZ, 0xc0, !PT ;  /* 0x00000008d7ff7812 */ /* 0x000fe4000780c0ff */
[----:B------:R-:W-:Y:S02]  /*7750*/  FMNMX.FTZ R10, R239, R10, !PT ;  /* 0x0000000aef0a7209 */ /* 0x000fe40007810000 */
[----:B------:R-:W-:Y:S02]  /*7760*/  ISETP.GT.AND P0, PT, R159, 0x40, !P0 ;  /* 0x000000409f00780c */ /* 0x000fe40004704270 */
[----:B------:R-:W-:Y:S02]  /*7770*/  FSEL R135, R50, -INF , !P2 ;  /* 0xff80000032877808 */ /* 0x000fe40005000000 */
[C---:B------:R-:W-:Y:S02]  /*7780*/  ISETP.LT.OR P0, PT, R4.reuse, 0x41, P0 ;  /* 0x000000410400780c */ /* 0x040fe40000701670 */
[----:B------:R-:W-:Y:S02]  /*7790*/  ISETP.LT.OR P1, PT, R4, 0x5a, P1 ;  /* 0x0000005a0400780c */ /* 0x000fe40000f21670 */
[----:B------:R-:W-:Y:S02]  /*77a0*/  FSEL R231, R38, -INF , !P0 ;  /* 0xff80000026e77808 */ /* 0x000fe40004000000 */
[----:B------:R-:W-:Y:S02]  /*77b0*/  LOP3.LUT P0, RZ, R215, 0x4, RZ, 0xc0, !PT ;  /* 0x00000004d7ff7812 */ /* 0x000fe4000780c0ff */
[----:B------:R-:W-:Y:S02]  /*77c0*/  FMNMX.FTZ R10, R231, R10, !PT ;  /* 0x0000000ae70a7209 */ /* 0x000fe40007810000 */
[----:B------:R-:W-:Y:S02]  /*77d0*/  ISETP.GT.AND P0, PT, R159, 0x41, !P0 ;  /* 0x000000419f00780c */ /* 0x000fe40004704270 */
[----:B------:R-:W-:Y:S02]  /*77e0*/  FSEL R117, R51, -INF , !P1 ;  /* 0xff80000033757808 */ /* 0x000fe40004800000 */
[C---:B------:R-:W-:Y:S04]  /*77f0*/  ISETP.LT.OR P0, PT, R4.reuse, 0x42, P0 ;  /* 0x000000420400780c */ /* 0x040fe80000701670 */
[----:B------:R-:W-:Y:S02]  /*7800*/  FSEL R225, R39, -INF , !P0 ;  /* 0xff80000027e17808 */ /* 0x000fe40004000000 */
[----:B------:R-:W-:Y:S01]  /*7810*/  LOP3.LUT P0, RZ, R215, 0x2, RZ, 0xc0, !PT ;  /* 0x00000002d7ff7812 */ /* 0x000fe2000780c0ff */
[----:B------:R-:W-:Y:S01]  /*7820*/  LDSM.16.MT88.4 R36, [R200+0x100] ;  /* 0x00010000c824783b */ /* 0x000fe20000004200 */
[----:B------:R-:W-:Y:S02]  /*7830*/  FMNMX.FTZ R10, R225, R10, !PT ;  /* 0x0000000ae10a7209 */ /* 0x000fe40007810000 */
[----:B------:R-:W-:Y:S04]  /*7840*/  ISETP.GT.AND P0, PT, R159, 0x48, !P0 ;  /* 0x000000489f00780c */ /* 0x000fe80004704270 */
[----:B------:R-:W-:Y:S04]  /*7850*/  ISETP.LT.OR P0, PT, R4, 0x49, P0 ;  /* 0x000000490400780c */ /* 0x000fe80000701670 */
[----:B------:R-:W-:Y:S02]  /*7860*/  FSEL R175, R42, -INF , !P0 ;  /* 0xff8000002aaf7808 */ /* 0x000fe40004000000 */
[----:B------:R-:W-:Y:S02]  /*7870*/  LOP3.LUT P0, RZ, R215, 0x1, RZ, 0xc0, !PT ;  /* 0x00000001d7ff7812 */ /* 0x000fe4000780c0ff */
[----:B------:R-:W-:Y:S02]  /*7880*/  FMNMX.FTZ R10, R175, R10, !PT ;  /* 0x0000000aaf0a7209 */ /* 0x000fe40007810000 */
[----:B------:R-:W-:Y:S04]  /*7890*/  ISETP.GT.AND P0, PT, R159, 0x49, !P0 ;  /* 0x000000499f00780c */ /* 0x000fe80004704270 */
[----:B------:R-:W-:Y:S04]  /*78a0*/  ISETP.LT.OR P0, PT, R4, 0x4a, P0 ;  /* 0x0000004a0400780c */ /* 0x000fe80000701670 */
[----:B------:R-:W-:Y:S04]  /*78b0*/  FSEL R173, R43, -INF , !P0 ;  /* 0xff8000002bad7808 */ /* 0x000fe80004000000 */
[----:B------:R-:W-:Y:S04]  /*78c0*/  FMNMX.FTZ R10, R173, R10, !PT ;  /* 0x0000000aad0a7209 */ /* 0x000fe80007810000 */
[----:B------:R-:W-:Y:S02]  /*78d0*/  FMNMX.FTZ R10, R157, R10, !PT ;  /* 0x0000000a9d0a7209 */ /* 0x000fe40007810000 */
[----:B-1----:R-:W-:Y:S02]  /*78e0*/  FMNMX.FTZ R6, R5, R0, !PT ;  /* 0x0000000005067209 */ /* 0x002fe40007810000 */
[----:B------:R-:W-:Y:S03]  /*78f0*/  FMNMX.FTZ R0, R139, R10, !PT ;  /* 0x0000000a8b007209 */ /* 0x000fe60007810000 */
[----:B------:R-:W1:Y:S01]  /*7900*/  SHFL.BFLY PT, R15, R6, 0x1, 0x1f ;  /* 0x0c201f00060f7f89 */ /* 0x000e6200000e0000 */
[----:B------:R-:W-:Y:S04]  /*7910*/  FMNMX.FTZ R0, R135, R0, !PT ;  /* 0x0000000087007209 */ /* 0x000fe80007810000 */
[----:B------:R-:W-:Y:S05]  /*7920*/  FMNMX.FTZ R7, R117, R0, !PT ;  /* 0x0000000075077209 */ /* 0x000fea0007810000 */
[----:B------:R-:W2:Y:S01]  /*7930*/  SHFL.BFLY PT, R4, R7, 0x2, 0x1f ;  /* 0x0c401f0007047f89 */ /* 0x000ea200000e0000 */
[----:B-1----:R-:W-:Y:S04]  /*7940*/  FMNMX.FTZ R0, R6, R15, !PT ;  /* 0x0000000f06007209 */ /* 0x002fe80007810000 */
[C---:B------:R-:W-:Y:S01]  /*7950*/  FSETP.NEU.FTZ.AND P0, PT, R0.reuse, -INF , PT ;  /* 0xff8000000000780b */ /* 0x040fe20003f1d000 */
[C---:B------:R-:W-:Y:S03]  /*7960*/  FMUL.FTZ R159, R0.reuse, c[0x0][0x2d0] ;  /* 0x0000b400009f7a20 */ /* 0x040fe60000410000 */
[----:B------:R-:W-:Y:S02]  /*7970*/  FSEL R6, R0, RZ, P0 ;  /* 0x000000ff00067208 */ /* 0x000fe40000000000 */
[----:B--2---:R-:W-:Y:S02]  /*7980*/  FMNMX.FTZ R5, R7, R4, !PT ;  /* 0x0000000407057209 */ /* 0x004fe40007810000 */
[----:B------:R-:W-:Y:S01]  /*7990*/  FSEL R159, R159, RZ, P0 ;  /* 0x000000ff9f9f7208 */ /* 0x000fe20000000000 */
[----:B------:R-:W-:Y:S02]  /*79a0*/  FADD.FTZ R3, -R6, R3 ;  /* 0x0000000306037221 */ /* 0x000fe40000010100 */
[----:B------:R-:W1:Y:S02]  /*79b0*/  SHFL.BFLY PT, R4, R5, 0x1, 0x1f ;  /* 0x0c201f0005047f89 */ /* 0x000e6400000e0000 */
[--C-:B------:R-:W-:Y:S02]  /*79c0*/  FFMA.FTZ R119, R118, c[0x0][0x2d0], -R159.reuse ;  /* 0x0000b40076777a23 */ /* 0x100fe4000001089f */
[--C-:B------:R-:W-:Y:S02]  /*79d0*/  FFMA.FTZ R118, R116, c[0x0][0x2d0], -R159.reuse ;  /* 0x0000b40074767a23 */ /* 0x100fe4000001089f */
[--C-:B------:R-:W-:Y:S02]  /*79e0*/  FFMA.FTZ R129, R8, c[0x0][0x2d0], -R159.reuse ;  /* 0x0000b40008817a23 */ /* 0x100fe4000001089f */
[--C-:B------:R-:W-:Y:S01]  /*79f0*/  FFMA.FTZ R128, R120, c[0x0][0x2d0], -R159.reuse ;  /* 0x0000b40078807a23 */ /* 0x100fe2000001089f */
[----:B------:R-:W-:Y:S01]  /*7a00*/  MUFU.EX2 R119, R119 ;  /* 0x0000007700777308 */ /* 0x000fe20000000800 */
[--C-:B------:R-:W-:Y:S02]  /*7a10*/  FFMA.FTZ R137, R160, c[0x0][0x2d0], -R159.reuse ;  /* 0x0000b400a0897a23 */ /* 0x100fe4000001089f */
[--C-:B------:R-:W-:Y:S02]  /*7a20*/  FFMA.FTZ R144, R144, c[0x0][0x2d0], -R159.reuse ;  /* 0x0000b40090907a23 */ /* 0x100fe4000001089f */
[--C-:B------:R-:W-:Y:S02]  /*7a30*/  FFMA.FTZ R147, R158, c[0x0][0x2d0], -R159.reuse ;  /* 0x0000b4009e937a23 */ /* 0x100fe4000001089f */
[--C-:B------:R-:W-:Y:S02]  /*7a40*/  FFMA.FTZ R156, R156, c[0x0][0x2d0], -R159.reuse ;  /* 0x0000b4009c9c7a23 */ /* 0x100fe4000001089f */
[--C-:B------:R-:W-:Y:S01]  /*7a50*/  FFMA.FTZ R174, R174, c[0x0][0x2d0], -R159.reuse ;  /* 0x0000b400aeae7a23 */ /* 0x100fe2000001089f */
[----:B------:R-:W2:Y:S01]  /*7a60*/  MUFU.EX2 R128, R128 ;  /* 0x0000008000807308 */ /* 0x000ea20000000800 */
[--C-:B------:R-:W-:Y:S02]  /*7a70*/  FFMA.FTZ R224, R224, c[0x0][0x2d0], -R159.reuse ;  /* 0x0000b400e0e07a23 */ /* 0x100fe4000001089f */
[--C-:B------:R-:W-:Y:S01]  /*7a80*/  FFMA.FTZ R232, R232, c[0x0][0x2d0], -R159.reuse ;  /* 0x0000b400e8e87a23 */ /* 0x100fe2000001089f */
[----:B-1----:R-:W-:Y:S01]  /*7a90*/  FMNMX.FTZ R116, R5, R4, !PT ;  /* 0x0000000405747209 */ /* 0x002fe20007810000 */
[----:B------:R-:W-:Y:S02]  /*7aa0*/  FMUL.FTZ R4, R3, c[0x0][0x2d0] ;  /* 0x0000b40003047a20 */ /* 0x000fe40000410000 */
[--C-:B------:R-:W-:Y:S01]  /*7ab0*/  FFMA.FTZ R234, R234, c[0x0][0x2d0], -R159.reuse ;  /* 0x0000b400eaea7a23 */ /* 0x100fe2000001089f */
[C---:B------:R-:W-:Y:S01]  /*7ac0*/  FSETP.NEU.FTZ.AND P0, PT, R116.reuse, -INF , PT ;  /* 0xff8000007400780b */ /* 0x040fe20003f1d000 */
[----:B------:R-:W-:Y:S01]  /*7ad0*/  FMUL.FTZ R134, R116, c[0x0][0x2d0] ;  /* 0x0000b40074867a20 */ /* 0x000fe20000410000 */
[----:B------:R-:W1:Y:S01]  /*7ae0*/  MUFU.EX2 R3, R4 ;  /* 0x0000000400037308 */ /* 0x000e620000000800 */
[--C-:B------:R-:W-:Y:S01]  /*7af0*/  FFMA.FTZ R226, R226, c[0x0][0x2d0], -R159.reuse ;  /* 0x0000b400e2e27a23 */ /* 0x100fe2000001089f */
[----:B------:R-:W-:Y:S01]  /*7b00*/  FSEL R5, R116, RZ, P0 ;  /* 0x000000ff74057208 */ /* 0x000fe20000000000 */
[--C-:B------:R-:W-:Y:S01]  /*7b10*/  FFMA.FTZ R172, R172, c[0x0][0x2d0], -R159.reuse ;  /* 0x0000b400acac7a23 */ /* 0x100fe2000001089f */
[----:B------:R-:W-:Y:S01]  /*7b20*/  FSEL R134, R134, RZ, P0 ;  /* 0x000000ff86867208 */ /* 0x000fe20000000000 */
[--C-:B------:R-:W-:Y:S01]  /*7b30*/  FFMA.FTZ R146, R146, c[0x0][0x2d0], -R159.reuse ;  /* 0x0000b40092927a23 */ /* 0x100fe2000001089f */
[----:B------:R-:W-:Y:S01]  /*7b40*/  ISETP.GT.AND P0, PT, R222, R223, PT ;  /* 0x000000dfde00720c */ /* 0x000fe20003f04270 */
[----:B------:R-:W-:Y:S02]  /*7b50*/  FADD.FTZ R5, -R5, R2 ;  /* 0x0000000205057221 */ /* 0x000fe40000010100 */
[--C-:B------:R-:W-:Y:S01]  /*7b60*/  FFMA.FTZ R132, R13, c[0x0][0x2d0], -R134.reuse ;  /* 0x0000b4000d847a23 */ /* 0x100fe20000010886 */
[----:B------:R-:W-:Y:S01]  /*7b70*/  MUFU.EX2 R118, R118 ;  /* 0x0000007600767308 */ /* 0x000fe20000000800 */
[----:B------:R-:W3:Y:S01]  /*7b80*/  LDSM.16.MT88.4 R12, [R204+0x100] ;  /* 0x00010000cc0c783b */ /* 0x000ee20000004200 */
[--C-:B------:R-:W-:Y:S01]  /*7b90*/  FFMA.FTZ R133, R17, c[0x0][0x2d0], -R134.reuse ;  /* 0x0000b40011857a23 */ /* 0x100fe20000010886 */
[----:B--2---:R-:W-:Y:S01]  /*7ba0*/  F2FP.PACK_AB R120, R119, R128 ;  /* 0x000000807778723e */ /* 0x004fe200000000ff */
[--C-:B------:R-:W-:Y:S02]  /*7bb0*/  FFMA.FTZ R131, R9, c[0x0][0x2d0], -R134.reuse ;  /* 0x0000b40009837a23 */ /* 0x100fe40000010886 */
[--C-:B------:R-:W-:Y:S02]  /*7bc0*/  FFMA.FTZ R130, R11, c[0x0][0x2d0], -R134.reuse ;  /* 0x0000b4000b827a23 */ /* 0x100fe40000010886 */
[----:B------:R-:W-:Y:S02]  /*7bd0*/  FMUL.FTZ R2, R5, c[0x0][0x2d0] ;  /* 0x0000b40005027a20 */ /* 0x000fe40000410000 */
[----:B------:R-:W2:Y:S01]  /*7be0*/  MUFU.EX2 R129, R129 ;  /* 0x0000008100817308 */ /* 0x000ea20000000800 */
[--C-:B------:R-:W-:Y:S02]  /*7bf0*/  FFMA.FTZ R158, R229, c[0x0][0x2d0], -R134.reuse ;  /* 0x0000b400e59e7a23 */ /* 0x100fe40000010886 */
[--C-:B------:R-:W-:Y:S02]  /*7c00*/  FFMA.FTZ R161, R161, c[0x0][0x2d0], -R134.reuse ;  /* 0x0000b400a1a17a23 */ /* 0x100fe40000010886 */
[C---:B-1----:R-:W-:Y:S02]  /*7c10*/  FMUL.FTZ R4, R3.reuse, R112 ;  /* 0x0000007003047220 */ /* 0x042fe40000410000 */
[C---:B------:R-:W-:Y:S02]  /*7c20*/  FMUL.FTZ R5, R3.reuse, R113 ;  /* 0x0000007103057220 */ /* 0x040fe40000410000 */
[C---:B------:R-:W-:Y:S01]  /*7c30*/  FMUL.FTZ R8, R3.reuse, R108 ;  /* 0x0000006c03087220 */ /* 0x040fe20000410000 */
[----:B------:R-:W1:Y:S01]  /*7c40*/  MUFU.EX2 R2, R2 ;  /* 0x0000000200027308 */ /* 0x000e620000000800 */
[C---:B------:R-:W-:Y:S02]  /*7c50*/  FMUL.FTZ R9, R3.reuse, R109 ;  /* 0x0000006d03097220 */ /* 0x040fe40000410000 */
[C---:B------:R-:W-:Y:S02]  /*7c60*/  FMUL.FTZ R16, R3.reuse, R72 ;  /* 0x0000004803107220 */ /* 0x040fe40000410000 */
[C---:B------:R-:W-:Y:S02]  /*7c70*/  FMUL.FTZ R17, R3.reuse, R73 ;  /* 0x0000004903117220 */ /* 0x040fe40000410000 */
[C---:B------:R-:W-:Y:S02]  /*7c80*/  FMUL.FTZ R24, R3.reuse, R80 ;  /* 0x0000005003187220 */ /* 0x040fe40000410000 */
[C---:B------:R-:W-:Y:S01]  /*7c90*/  FMUL.FTZ R25, R3.reuse, R81 ;  /* 0x0000005103197220 */ /* 0x040fe20000410000 */
[----:B------:R-:W-:Y:S01]  /*7ca0*/  MUFU.EX2 R133, R133 ;  /* 0x0000008500857308 */ /* 0x000fe20000000800 */
[C---:B------:R-:W-:Y:S02]  /*7cb0*/  FMUL.FTZ R32, R3.reuse, R88 ;  /* 0x0000005803207220 */ /* 0x040fe40000410000 */
[----:B------:R-:W-:Y:S01]  /*7cc0*/  FMUL.FTZ R33, R3, R89 ;  /* 0x0000005903217220 */ /* 0x000fe20000410000 */
[----:B--2---:R-:W-:Y:S01]  /*7cd0*/  F2FP.PACK_AB R122, R129, R118 ;  /* 0x00000076817a723e */ /* 0x004fe200000000ff */
[C---:B------:R-:W-:Y:S02]  /*7ce0*/  FMUL.FTZ R40, R3.reuse, R96 ;  /* 0x0000006003287220 */ /* 0x040fe40000410000 */
[C---:B------:R-:W-:Y:S02]  /*7cf0*/  FMUL.FTZ R41, R3.reuse, R97 ;  /* 0x0000006103297220 */ /* 0x040fe40000410000 */
[C---:B------:R-:W-:Y:S01]  /*7d00*/  FMUL.FTZ R48, R3.reuse, R104 ;  /* 0x0000006803307220 */ /* 0x040fe20000410000 */
[----:B------:R-:W2:Y:S01]  /*7d10*/  MUFU.EX2 R132, R132 ;  /* 0x0000008400847308 */ /* 0x000ea20000000800 */
[C---:B------:R-:W-:Y:S02]  /*7d20*/  FMUL.FTZ R49, R3.reuse, R105 ;  /* 0x0000006903317220 */ /* 0x040fe40000410000 */
[C---:B------:R-:W-:Y:S02]  /*7d30*/  FMUL.FTZ R52, R3.reuse, R52 ;  /* 0x0000003403347220 */ /* 0x040fe40000410000 */
[C---:B-1----:R-:W-:Y:S02]  /*7d40*/  FMUL.FTZ R6, R2.reuse, R114 ;  /* 0x0000007202067220 */ /* 0x042fe40000410000 */
[C---:B------:R-:W-:Y:S02]  /*7d50*/  FMUL.FTZ R7, R2.reuse, R115 ;  /* 0x0000007302077220 */ /* 0x040fe40000410000 */
[C---:B------:R-:W-:Y:S01]  /*7d60*/  FMUL.FTZ R10, R2.reuse, R110 ;  /* 0x0000006e020a7220 */ /* 0x040fe20000410000 */
[----:B------:R-:W-:Y:S01]  /*7d70*/  MUFU.EX2 R131, R131 ;  /* 0x0000008300837308 */ /* 0x000fe20000000800 */
[C---:B------:R-:W-:Y:S02]  /*7d80*/  FMUL.FTZ R11, R2.reuse, R111 ;  /* 0x0000006f020b7220 */ /* 0x040fe40000410000 */
[C---:B------:R-:W-:Y:S01]  /*7d90*/  FMUL.FTZ R18, R2.reuse, R74 ;  /* 0x0000004a02127220 */ /* 0x040fe20000410000 */
[----:B------:R-:W-:Y:S01]  /*7da0*/  LDSM.16.MT88.4 R108, [R204+0x2900] ;  /* 0x00290000cc6c783b */ /* 0x000fe20000004200 */
[C---:B------:R-:W-:Y:S02]  /*7db0*/  FMUL.FTZ R19, R2.reuse, R75 ;  /* 0x0000004b02137220 */ /* 0x040fe40000410000 */
[C---:B------:R-:W-:Y:S02]  /*7dc0*/  FMUL.FTZ R26, R2.reuse, R82 ;  /* 0x00000052021a7220 */ /* 0x040fe40000410000 */
[C---:B------:R-:W-:Y:S01]  /*7dd0*/  FMUL.FTZ R27, R2.reuse, R83 ;  /* 0x00000053021b7220 */ /* 0x040fe20000410000 */
[----:B------:R-:W1:Y:S01]  /*7de0*/  MUFU.EX2 R130, R130 ;  /* 0x0000008200827308 */ /* 0x000e620000000800 */
[C---:B------:R-:W-:Y:S01]  /*7df0*/  FMUL.FTZ R34, R2.reuse, R90 ;  /* 0x0000005a02227220 */ /* 0x040fe20000410000 */
[----:B------:R-:W-:Y:S01]  /*7e00*/  LDSM.16.MT88.4 R72, [R201+0x3100] ;  /* 0x00310000c948783b */ /* 0x000fe20000004200 */
[----:B------:R-:W-:Y:S01]  /*7e10*/  FMUL.FTZ R35, R2, R91 ;  /* 0x0000005b02237220 */ /* 0x000fe20000410000 */
[----:B--2---:R-:W-:Y:S01]  /*7e20*/  F2FP.PACK_AB R121, R132, R133 ;  /* 0x000000858479723e */ /* 0x004fe200000000ff */
[C---:B------:R-:W-:Y:S02]  /*7e30*/  FMUL.FTZ R42, R2.reuse, R98 ;  /* 0x00000062022a7220 */ /* 0x040fe40000410000 */
[C---:B------:R-:W-:Y:S02]  /*7e40*/  FMUL.FTZ R43, R2.reuse, R99 ;  /* 0x00000063022b7220 */ /* 0x040fe40000410000 */
[C---:B------:R-:W-:Y:S01]  /*7e50*/  FMUL.FTZ R50, R2.reuse, R106 ;  /* 0x0000006a02327220 */ /* 0x040fe20000410000 */
[----:B------:R-:W-:Y:S01]  /*7e60*/  LDSM.16.MT88.4 R80, [R204+0x900] ;  /* 0x00090000cc50783b */ /* 0x000fe20000004200 */
[C---:B------:R-:W-:Y:S01]  /*7e70*/  FMUL.FTZ R51, R2.reuse, R107 ;  /* 0x0000006b02337220 */ /* 0x040fe20000410000 */
[----:B------:R-:W-:Y:S01]  /*7e80*/  MUFU.EX2 R137, R137 ;  /* 0x0000008900897308 */ /* 0x000fe20000000800 */
[C---:B------:R-:W-:Y:S02]  /*7e90*/  FMUL.FTZ R53, R3.reuse, R53 ;  /* 0x0000003503357220 */ /* 0x040fe40000410000 */
[C---:B------:R-:W-:Y:S02]  /*7ea0*/  FMUL.FTZ R54, R2.reuse, R54 ;  /* 0x0000003602367220 */ /* 0x040fe40000410000 */
[C---:B------:R-:W-:Y:S01]  /*7eb0*/  FMUL.FTZ R55, R2.reuse, R55 ;  /* 0x0000003702377220 */ /* 0x040fe20000410000 */
[----:B------:R-:W-:Y:S01]  /*7ec0*/  LDSM.16.MT88.4 R88, [R200+0x900] ;  /* 0x00090000c858783b */ /* 0x000fe20000004200 */
[C---:B------:R-:W-:Y:S02]  /*7ed0*/  FMUL.FTZ R56, R3.reuse, R56 ;  /* 0x0000003803387220 */ /* 0x040fe40000410000 */
[C---:B------:R-:W-:Y:S01]  /*7ee0*/  FMUL.FTZ R57, R3.reuse, R57 ;  /* 0x0000003903397220 */ /* 0x040fe20000410000 */
[----:B------:R-:W2:Y:S01]  /*7ef0*/  MUFU.EX2 R144, R144 ;  /* 0x0000009000907308 */ /* 0x000ea20000000800 */
[----:B------:R-:W-:Y:S01]  /*7f00*/  FMUL.FTZ R58, R2, R58 ;  /* 0x0000003a023a7220 */ /* 0x000fe20000410000 */
[----:B-1----:R-:W-:Y:S01]  /*7f10*/  F2FP.PACK_AB R123, R130, R131 ;  /* 0x00000083827b723e */ /* 0x002fe200000000ff */
[C---:B------:R-:W-:Y:S01]  /*7f20*/  FMUL.FTZ R59, R2.reuse, R59 ;  /* 0x0000003b023b7220 */ /* 0x040fe20000410000 */
[----:B------:R-:W-:Y:S01]  /*7f30*/  LDSM.16.MT88.4 R96, [R200+0x2900] ;  /* 0x00290000c860783b */ /* 0x000fe20000004200 */
[C---:B------:R-:W-:Y:S02]  /*7f40*/  FMUL.FTZ R60, R3.reuse, R60 ;  /* 0x0000003c033c7220 */ /* 0x040fe40000410000 */
[C---:B------:R-:W-:Y:S02]  /*7f50*/  FMUL.FTZ R61, R3.reuse, R61 ;  /* 0x0000003d033d7220 */ /* 0x040fe40000410000 */
[C---:B---3--:R-:W-:Y:S01]  /*7f60*/  HMMA.16816.F32 R4, R120.reuse, R12, R4 ;  /* 0x0000000c7804723c */ /* 0x048fe20000001804 */
[----:B------:R-:W-:Y:S02]  /*7f70*/  MUFU.EX2 R147, R147 ;  /* 0x0000009300937308 */ /* 0x000fe40000000800 */
[----:B------:R-:W-:Y:S02]  /*7f80*/  LDSM.16.MT88.4 R104, [R202+0x5900] ;  /* 0x00590000ca68783b */ /* 0x000fe40000004200 */
[C---:B------:R-:W-:Y:S02]  /*7f90*/  FMUL.FTZ R62, R2.reuse, R62 ;  /* 0x0000003e023e7220 */ /* 0x040fe40000410000 */
[C---:B------:R-:W-:Y:S01]  /*7fa0*/  FMUL.FTZ R12, R3.reuse, R68 ;  /* 0x00000044030c7220 */ /* 0x040fe20000410000 */
[C---:B------:R-:W-:Y:S03]  /*7fb0*/  HMMA.16816.F32 R8, R120.reuse, R14, R8 ;  /* 0x0000000e7808723c */ /* 0x040fe60000001808 */
[----:B------:R-:W-:Y:S01]  /*7fc0*/  MUFU.EX2 R156, R156 ;  /* 0x0000009c009c7308 */ /* 0x000fe20000000800 */
[C---:B------:R-:W-:Y:S02]  /*7fd0*/  FMUL.FTZ R13, R3.reuse, R69 ;  /* 0x00000045030d7220 */ /* 0x040fe40000410000 */
[C---:B------:R-:W-:Y:S02]  /*7fe0*/  FMUL.FTZ R63, R2.reuse, R63 ;  /* 0x0000003f023f7220 */ /* 0x040fe40000410000 */
[C---:B------:R-:W-:Y:S04]  /*7ff0*/  FMUL.FTZ R14, R2.reuse, R70 ;  /* 0x00000046020e7220 */ /* 0x040fe80000410000 */
[C---:B------:R-:W-:Y:S01]  /*8000*/  FMUL.FTZ R15, R2.reuse, R71 ;  /* 0x00000047020f7220 */ /* 0x040fe20000410000 */
[----:B------:R-:W-:Y:S01]  /*8010*/  MUFU.EX2 R158, R158 ;  /* 0x0000009e009e7308 */ /* 0x000fe20000000800 */
[----:B------:R-:W1:Y:S01]  /*8020*/  LDSM.16.MT88.4 R68, [R202+0x3100] ;  /* 0x00310000ca44783b */ /* 0x000e620000004200 */
[C---:B------:R-:W-:Y:S02]  /*8030*/  FMUL.FTZ R64, R3.reuse, R64 ;  /* 0x0000004003407220 */ /* 0x040fe40000410000 */
[C---:B------:R-:W-:Y:S02]  /*8040*/  FMUL.FTZ R65, R3.reuse, R65 ;  /* 0x0000004103417220 */ /* 0x040fe40000410000 */
[C---:B------:R-:W-:Y:S03]  /*8050*/  HMMA.16816.F32 R12, R120.reuse, R20, R12 ;  /* 0x00000014780c723c */ /* 0x040fe6000000180c */
[C---:B------:R-:W-:Y:S01]  /*8060*/  FMUL.FTZ R66, R2.reuse, R66 ;  /* 0x0000004202427220 */ /* 0x040fe20000410000 */
[----:B------:R-:W3:Y:S01]  /*8070*/  MUFU.EX2 R161, R161 ;  /* 0x000000a100a17308 */ /* 0x000ee20000000800 */
[C---:B------:R-:W-:Y:S02]  /*8080*/  FMUL.FTZ R67, R2.reuse, R67 ;  /* 0x0000004302437220 */ /* 0x040fe40000410000 */
[C---:B------:R-:W-:Y:S01]  /*8090*/  FMUL.FTZ R20, R3.reuse, R76 ;  /* 0x0000004c03147220 */ /* 0x040fe20000410000 */
[C---:B------:R-:W-:Y:S04]  /*80a0*/  HMMA.16816.F32 R16, R120.reuse, R22, R16 ;  /* 0x000000167810723c */ /* 0x040fe80000001810 */
[----:B------:R-:W-:Y:S02]  /*80b0*/  FMUL.FTZ R21, R3, R77 ;  /* 0x0000004d03157220 */ /* 0x000fe40000410000 */
[----:B------:R-:W-:Y:S01]  /*80c0*/  MUFU.EX2 R174, R174 ;  /* 0x000000ae00ae7308 */ /* 0x000fe20000000800 */
[C---:B------:R-:W-:Y:S02]  /*80d0*/  FMUL.FTZ R22, R2.reuse, R78 ;  /* 0x0000004e02167220 */ /* 0x040fe40000410000 */
[----:B------:R-:W-:Y:S02]  /*80e0*/  FMUL.FTZ R23, R2, R79 ;  /* 0x0000004f02177220 */ /* 0x000fe40000410000 */
[----:B------:R-:W4:Y:S01]  /*80f0*/  LDSM.16.MT88.4 R76, [R200+0x3100] ;  /* 0x00310000c84c783b */ /* 0x000f220000004200 */
[--C-:B------:R-:W-:Y:S02]  /*8100*/  FFMA.FTZ R160, R227, c[0x0][0x2d0], -R134.reuse ;  /* 0x0000b400e3a07a23 */ /* 0x100fe40000010886 */
[--C-:B------:R-:W-:Y:S02]  /*8110*/  FFMA.FTZ R163, R163, c[0x0][0x2d0], -R134.reuse ;  /* 0x0000b400a3a37a23 */ /* 0x100fe40000010886 */
[C---:B------:R-:W-:Y:S01]  /*8120*/  HMMA.16816.F32 R20, R120.reuse, R28, R20 ;  /* 0x0000001c7814723c */ /* 0x040fe20000001814 */
[----:B------:R-:W-:Y:S02]  /*8130*/  MUFU.EX2 R224, R224 ;  /* 0x000000e000e07308 */ /* 0x000fe40000000800 */
[--C-:B------:R-:W-:Y:S02]  /*8140*/  FFMA.FTZ R227, R230, c[0x0][0x2d0], -R159.reuse ;  /* 0x0000b400e6e37a23 */ /* 0x100fe4000001089f */
[--C-:B------:R-:W-:Y:S02]  /*8150*/  FFMA.FTZ R229, R228, c[0x0][0x2d0], -R159.reuse ;  /* 0x0000b400e4e57a23 */ /* 0x100fe4000001089f */
[C---:B------:R-:W-:Y:S01]  /*8160*/  FMUL.FTZ R28, R3.reuse, R84 ;  /* 0x00000054031c7220 */ /* 0x040fe20000410000 */
[C---:B------:R-:W-:Y:S03]  /*8170*/  HMMA.16816.F32 R24, R120.reuse, R30, R24 ;  /* 0x0000001e7818723c */ /* 0x040fe60000001818 */
[----:B------:R-:W-:Y:S01]  /*8180*/  MUFU.EX2 R160, R160 ;  /* 0x000000a000a07308 */ /* 0x000fe20000000800 */
[----:B------:R-:W-:Y:S02]  /*8190*/  FMUL.FTZ R29, R3, R85 ;  /* 0x00000055031d7220 */ /* 0x000fe40000410000 */
[--C-:B------:R-:W-:Y:S02]  /*81a0*/  FFMA.FTZ R228, R241, c[0x0][0x2d0], -R134.reuse ;  /* 0x0000b400f1e47a23 */ /* 0x100fe40000010886 */
[C---:B------:R-:W-:Y:S04]  /*81b0*/  FMUL.FTZ R30, R2.reuse, R86 ;  /* 0x00000056021e7220 */ /* 0x040fe80000410000 */
[----:B------:R-:W-:Y:S01]  /*81c0*/  FMUL.FTZ R31, R2, R87 ;  /* 0x00000057021f7220 */ /* 0x000fe20000410000 */
[----:B------:R-:W5:Y:S01]  /*81d0*/  MUFU.EX2 R163, R163 ;  /* 0x000000a300a37308 */ /* 0x000f620000000800 */
[----:B------:R-:W-:Y:S01]  /*81e0*/  LDSM.16.MT88.4 R84, [R201+0x900] ;  /* 0x00090000c954783b */ /* 0x000fe20000004200 */
[--C-:B------:R-:W-:Y:S02]  /*81f0*/  FFMA.FTZ R233, R233, c[0x0][0x2d0], -R134.reuse ;  /* 0x0000b400e9e97a23 */ /* 0x100fe40000010886 */
[--C-:B------:R-:W-:Y:S02]  /*8200*/  FFMA.FTZ R230, R237, c[0x0][0x2d0], -R134.reuse ;  /* 0x0000b400ede67a23 */ /* 0x100fe40000010886 */
[C---:B------:R-:W-:Y:S03]  /*8210*/  HMMA.16816.F32 R28, R120.reuse, R36, R28 ;  /* 0x00000024781c723c */ /* 0x040fe6000000181c */
[--C-:B------:R-:W-:Y:S01]  /*8220*/  FFMA.FTZ R235, R235, c[0x0][0x2d0], -R134.reuse ;  /* 0x0000b400ebeb7a23 */ /* 0x100fe20000010886 */
[----:B------:R-:W1:Y:S01]  /*8230*/  MUFU.EX2 R227, R227 ;  /* 0x000000e300e37308 */ /* 0x000e620000000800 */
[--C-:B------:R-:W-:Y:S02]  /*8240*/  FFMA.FTZ R237, R238, c[0x0][0x2d0], -R159.reuse ;  /* 0x0000b400eeed7a23 */ /* 0x100fe4000001089f */
[C---:B------:R-:W-:Y:S01]  /*8250*/  FMUL.FTZ R36, R3.reuse, R92 ;  /* 0x0000005c03247220 */ /* 0x040fe20000410000 */
[C---:B------:R-:W-:Y:S04]  /*8260*/  HMMA.16816.F32 R32, R120.reuse, R38, R32 ;  /* 0x000000267820723c */ /* 0x040fe80000001820 */
[----:B------:R-:W-:Y:S02]  /*8270*/  FMUL.FTZ R37, R3, R93 ;  /* 0x0000005d03257220 */ /* 0x000fe40000410000 */
[----:B------:R-:W1:Y:S01]  /*8280*/  MUFU.EX2 R229, R229 ;  /* 0x000000e500e57308 */ /* 0x000e620000000800 */
[C---:B------:R-:W-:Y:S02]  /*8290*/  FMUL.FTZ R38, R2.reuse, R94 ;  /* 0x0000005e02267220 */ /* 0x040fe40000410000 */
[----:B------:R-:W-:Y:S02]  /*82a0*/  FMUL.FTZ R39, R2, R95 ;  /* 0x0000005f02277220 */ /* 0x000fe40000410000 */
[----:B------:R-:W-:Y:S01]  /*82b0*/  LDSM.16.MT88.4 R92, [R200+0x4900] ;  /* 0x00490000c85c783b */ /* 0x000fe20000004200 */
        /* <DEDUP_REMOVED lines=8> */
[----:B------:R-:W3:Y:S01]  /*8340*/  MUFU.EX2 R233, R233 ;  /* 0x000000e900e97308 */ /* 0x000ee20000000800 */
[----:B------:R-:W-:Y:S02]  /*8350*/  FMUL.FTZ R45, R3, R101 ;  /* 0x00000065032d7220 */ /* 0x000fe40000410000 */
[--C-:B------:R-:W-:Y:S02]  /*8360*/  FFMA.FTZ R239, R239, c[0x0][0x2d0], -R134.reuse ;  /* 0x0000b400efef7a23 */ /* 0x100fe40000010886 */
[C---:B------:R-:W-:Y:S04]  /*8370*/  FMUL.FTZ R46, R2.reuse, R102 ;  /* 0x00000066022e7220 */ /* 0x040fe80000410000 */
[----:B------:R-:W-:Y:S01]  /*8380*/  FMUL.FTZ R47, R2, R103 ;  /* 0x00000067022f7220 */ /* 0x000fe20000410000 */
[----:B------:R-:W-:Y:S01]  /*8390*/  MUFU.EX2 R230, R230 ;  /* 0x000000e600e67308 */ /* 0x000fe20000000800 */
[----:B------:R-:W-:Y:S01]  /*83a0*/  LDSM.16.MT88.4 R100, [R204+0x5900] ;  /* 0x00590000cc64783b */ /* 0x000fe20000004200 */
[--C-:B------:R-:W-:Y:S02]  /*83b0*/  FFMA.FTZ R243, R184, c[0x0][0x2d0], -R159.reuse ;  /* 0x0000b400b8f37a23 */ /* 0x100fe4000001089f */
[--C-:B------:R-:W-:Y:S02]  /*83c0*/  FFMA.FTZ R247, R162, c[0x0][0x2d0], -R159.reuse ;  /* 0x0000b400a2f77a23 */ /* 0x100fe4000001089f */
[C---:B-1----:R-:W-:Y:S03]  /*83d0*/  HMMA.16816.F32 R44, R120.reuse, R68, R44 ;  /* 0x00000044782c723c */ /* 0x042fe6000000182c */
[--C-:B------:R-:W-:Y:S01]  /*83e0*/  FFMA.FTZ R162, R231, c[0x0][0x2d0], -R134.reuse ;  /* 0x0000b400e7a27a23 */ /* 0x100fe20000010886 */
[----:B------:R-:W1:Y:S01]  /*83f0*/  MUFU.EX2 R235, R235 ;  /* 0x000000eb00eb7308 */ /* 0x000e620000000800 */
[--C-:B------:R-:W-:Y:S02]  /*8400*/  FFMA.FTZ R225, R225, c[0x0][0x2d0], -R134.reuse ;  /* 0x0000b400e1e17a23 */ /* 0x100fe40000010886 */
[----:B--2---:R-:W-:Y:S01]  /*8410*/  F2FP.PACK_AB R68, R144, R137 ;  /* 0x000000899044723e */ /* 0x004fe200000000ff */
[C---:B------:R-:W-:Y:S04]  /*8420*/  HMMA.16816.F32 R48, R120.reuse, R70, R48 ;  /* 0x000000467830723c */ /* 0x040fe80000001830 */
[----:B---3--:R-:W-:Y:S01]  /*8430*/  F2FP.PACK_AB R69, R161, R158 ;  /* 0x0000009ea145723e */ /* 0x008fe200000000ff */
[--C-:B------:R-:W-:Y:S01]  /*8440*/  FFMA.FTZ R175, R175, c[0x0][0x2d0], -R134.reuse ;  /* 0x0000b400afaf7a23 */ /* 0x100fe20000010886 */
[----:B------:R-:W-:Y:S01]  /*8450*/  MUFU.EX2 R232, R232 ;  /* 0x000000e800e87308 */ /* 0x000fe20000000800 */
[----:B------:R-:W-:Y:S01]  /*8460*/  F2FP.PACK_AB R70, R156, R147 ;  /* 0x000000939c46723e */ /* 0x000fe200000000ff */
[C---:B------:R-:W-:Y:S04]  /*8470*/  HMMA.16816.F32 R52, R120.reuse, R72, R52 ;  /* 0x000000487834723c */ /* 0x040fe80000001834 */
[----:B-----5:R-:W-:Y:S01]  /*8480*/  F2FP.PACK_AB R71, R163, R160 ;  /* 0x000000a0a347723e */ /* 0x020fe200000000ff */
[--C-:B------:R-:W-:Y:S02]  /*8490*/  FFMA.FTZ R184, R173, c[0x0][0x2d0], -R134.reuse ;  /* 0x0000b400adb87a23 */ /* 0x100fe40000010886 */
[--C-:B------:R-:W-:Y:S01]  /*84a0*/  FFMA.FTZ R145, R145, c[0x0][0x2d0], -R159.reuse ;  /* 0x0000b40091917a23 */ /* 0x100fe2000001089f */
[C---:B------:R-:W-:Y:S01]  /*84b0*/  HMMA.16816.F32 R56, R120.reuse, R74, R56 ;  /* 0x0000004a7838723c */ /* 0x040fe20000001838 */
[----:B------:R-:W2:Y:S01]  /*84c0*/  LDSM.16.MT88.4 R72, [R202+0x900] ;  /* 0x00090000ca48783b */ /* 0x000ea20000004200 */
[----:B------:R-:W-:Y:S02]  /*84d0*/  MUFU.EX2 R237, R237 ;  /* 0x000000ed00ed7308 */ /* 0x000fe40000000800 */
[--C-:B------:R-:W-:Y:S02]  /*84e0*/  FFMA.FTZ R138, R138, c[0x0][0x2d0], -R159.reuse ;  /* 0x0000b4008a8a7a23 */ /* 0x100fe4000001089f */
[----:B------:R-:W-:Y:S02]  /*84f0*/  FFMA.FTZ R159, R136, c[0x0][0x2d0], -R159 ;  /* 0x0000b400889f7a23 */ /* 0x000fe4000001089f */
[C---:B----4-:R-:W-:Y:S04]  /*8500*/  HMMA.16816.F32 R60, R120.reuse, R76, R60 ;  /* 0x0000004c783c723c */ /* 0x050fe8000000183c */
[----:B------:R-:W-:Y:S01]  /*8510*/  MUFU.EX2 R234, R234 ;  /* 0x000000ea00ea7308 */ /* 0x000fe20000000800 */
[--C-:B------:R-:W-:Y:S02]  /*8520*/  FFMA.FTZ R136, R157, c[0x0][0x2d0], -R134.reuse ;  /* 0x0000b4009d887a23 */ /* 0x100fe40000010886 */
[--C-:B------:R-:W-:Y:S01]  /*8530*/  FFMA.FTZ R139, R139, c[0x0][0x2d0], -R134.reuse ;  /* 0x0000b4008b8b7a23 */ /* 0x100fe20000010886 */
[----:B------:R-:W-:Y:S01]  /*8540*/  HMMA.16816.F32 R64, R120, R78, R64 ;  /* 0x0000004e7840723c */ /* 0x000fe20000001840 */
[----:B------:R-:W3:Y:S03]  /*8550*/  LDSM.16.MT88.4 R76, [R204+0x3900] ;  /* 0x00390000cc4c783b */ /* 0x000ee60000004200 */
[--C-:B------:R-:W-:Y:S02]  /*8560*/  FFMA.FTZ R135, R135, c[0x0][0x2d0], -R134.reuse ;  /* 0x0000b40087877a23 */ /* 0x100fe40000010886 */
[----:B------:R-:W-:Y:S01]  /*8570*/  MUFU.EX2 R241, R241 ;  /* 0x000000f100f17308 */ /* 0x000fe20000000800 */
[----:B------:R-:W-:Y:S01]  /*8580*/  FFMA.FTZ R134, R117, c[0x0][0x2d0], -R134 ;  /* 0x0000b40075867a23 */ /* 0x000fe20000010886 */
[C---:B------:R-:W-:Y:S05]  /*8590*/  HMMA.16816.F32 R4, R68.reuse, R80, R4 ;  /* 0x000000504404723c */ /* 0x040fea0000001804 */
[----:B------:R-:W-:Y:S02]  /*85a0*/  FFMA.FTZ R128, R3, R216, R128 ;  /* 0x000000d803807223 */ /* 0x000fe40000010080 */
[----:B------:R-:W-:Y:S01]  /*85b0*/  FFMA.FTZ R133, R2, R217, R133 ;  /* 0x000000d902857223 */ /* 0x000fe20000010085 */
[C---:B------:R-:W-:Y:S01]  /*85c0*/  HMMA.16816.F32 R8, R68.reuse, R82, R8 ;  /* 0x000000524408723c */ /* 0x040fe20000001808 */
[----:B------:R-:W-:Y:S01]  /*85d0*/  LDSM.16.MT88.4 R80, [R201+0x3900] ;  /* 0x00390000c950783b */ /* 0x000fe20000004200 */
[----:B------:R-:W-:Y:S02]  /*85e0*/  MUFU.EX2 R236, R236 ;  /* 0x000000ec00ec7308 */ /* 0x000fe40000000800 */
[----:B------:R-:W-:Y:S02]  /*85f0*/  FADD.FTZ R119, R119, R128 ;  /* 0x0000008077777221 */ /* 0x000fe40000010000 */
[----:B------:R-:W-:Y:S02]  /*8600*/  FADD.FTZ R132, R132, R133 ;  /* 0x0000008584847221 */ /* 0x000fe40000010000 */
[----:B------:R-:W-:Y:S01]  /*8610*/  FADD.FTZ R118, R118, R119 ;  /* 0x0000007776767221 */ /* 0x000fe20000010000 */
[C---:B--2---:R-:W-:Y:S03]  /*8620*/  HMMA.16816.F32 R12, R68.reuse, R72, R12 ;  /* 0x00000048440c723c */ /* 0x044fe6000000180c */
[----:B------:R-:W-:Y:S01]  /*8630*/  MUFU.EX2 R245, R245 ;  /* 0x000000f500f57308 */ /* 0x000fe20000000800 */
[----:B------:R-:W-:Y:S02]  /*8640*/  FADD.FTZ R3, R131, R132 ;  /* 0x0000008483037221 */ /* 0x000fe40000010000 */
[----:B------:R-:W-:Y:S02]  /*8650*/  FADD.FTZ R118, R129, R118 ;  /* 0x0000007681767221 */ /* 0x000fe40000010000 */
[C---:B------:R-:W-:Y:S01]  /*8660*/  HMMA.16816.F32 R16, R68.reuse, R74, R16 ;  /* 0x0000004a4410723c */ /* 0x040fe20000001810 */
[----:B------:R-:W2:Y:S03]  /*8670*/  LDSM.16.MT88.4 R72, [R202+0x3900] ;  /* 0x00390000ca48783b */ /* 0x000ea60000004200 */
[----:B------:R-:W-:Y:S01]  /*8680*/  FADD.FTZ R3, R130, R3 ;  /* 0x0000000382037221 */ /* 0x000fe20000010000 */
[----:B------:R-:W-:Y:S01]  /*8690*/  MUFU.EX2 R238, R238 ;  /* 0x000000ee00ee7308 */ /* 0x000fe20000000800 */
[----:B------:R-:W-:Y:S02]  /*86a0*/  FADD.FTZ R137, R137, R118 ;  /* 0x0000007689897221 */ /* 0x000fe40000010000 */
[C---:B------:R-:W-:Y:S04]  /*86b0*/  HMMA.16816.F32 R20, R68.reuse, R84, R20 ;  /* 0x000000544414723c */ /* 0x040fe80000001814 */
[----:B------:R-:W-:Y:S02]  /*86c0*/  FADD.FTZ R158, R158, R3 ;  /* 0x000000039e9e7221 */ /* 0x000fe40000010000 */
[----:B------:R-:W-:Y:S01]  /*86d0*/  FADD.FTZ R144, R144, R137 ;  /* 0x0000008990907221 */ /* 0x000fe20000010000 */
[----:B------:R-:W-:Y:S01]  /*86e0*/  MUFU.EX2 R239, R239 ;  /* 0x000000ef00ef7308 */ /* 0x000fe20000000800 */
[C---:B------:R-:W-:Y:S01]  /*86f0*/  HMMA.16816.F32 R24, R68.reuse, R86, R24 ;  /* 0x000000564418723c */ /* 0x040fe20000001818 */
[----:B------:R-:W4:Y:S03]  /*8700*/  LDSM.16.MT88.4 R84, [R200+0x3900] ;  /* 0x00390000c854783b */ /* 0x000f260000004200 */
[----:B------:R-:W-:Y:S02]  /*8710*/  FADD.FTZ R161, R161, R158 ;  /* 0x0000009ea1a17221 */ /* 0x000fe40000010000 */
[----:B------:R-:W-:Y:S02]  /*8720*/  FADD.FTZ R147, R147, R144 ;  /* 0x0000009093937221 */ /* 0x000fe40000010000 */
[C---:B------:R-:W-:Y:S01]  /*8730*/  HMMA.16816.F32 R28, R68.reuse, R88, R28 ;  /* 0x00000058441c723c */ /* 0x040fe2000000181c */
[----:B------:R-:W-:Y:S03]  /*8740*/  MUFU.EX2 R226, R226 ;  /* 0x000000e200e27308 */ /* 0x000fe60000000800 */
[----:B------:R-:W-:Y:S02]  /*8750*/  FADD.FTZ R160, R160, R161 ;  /* 0x000000a1a0a07221 */ /* 0x000fe40000010000 */
[----:B------:R-:W-:Y:S02]  /*8760*/  FADD.FTZ R156, R156, R147 ;  /* 0x000000939c9c7221 */ /* 0x000fe40000010000 */
[C---:B------:R-:W-:Y:S01]  /*8770*/  HMMA.16816.F32 R32, R68.reuse, R90, R32 ;  /* 0x0000005a4420723c */ /* 0x040fe20000001820 */
[----:B------:R-:W-:Y:S02]  /*8780*/  LDSM.16.MT88.4 R88, [R200+0x4100] ;  /* 0x00410000c858783b */ /* 0x000fe40000004200 */
[----:B------:R-:W-:Y:S01]  /*8790*/  MUFU.EX2 R243, R243 ;  /* 0x000000f300f37308 */ /* 0x000fe20000000800 */
[----:B------:R-:W-:Y:S04]  /*87a0*/  FADD.FTZ R163, R163, R160 ;  /* 0x000000a0a3a37221 */ /* 0x000fe80000010000 */
[C---:B---3--:R-:W-:Y:S05]  /*87b0*/  HMMA.16816.F32 R36, R68.reuse, R76, R36 ;  /* 0x0000004c4424723c */ /* 0x048fea0000001824 */
[----:B------:R-:W-:Y:S03]  /*87c0*/  MUFU.EX2 R172, R172 ;  /* 0x000000ac00ac7308 */ /* 0x000fe60000000800 */
[C---:B------:R-:W-:Y:S01]  /*87d0*/  HMMA.16816.F32 R40, R68.reuse, R78, R40 ;  /* 0x0000004e4428723c */ /* 0x040fe20000001828 */
[----:B------:R-:W-:Y:S06]  /*87e0*/  LDSM.16.MT88.4 R76, [R202+0x1100] ;  /* 0x00110000ca4c783b */ /* 0x000fec0000004200 */
[----:B------:R-:W-:Y:S01]  /*87f0*/  MUFU.EX2 R247, R247 ;  /* 0x000000f700f77308 */ /* 0x000fe20000000800 */
[C---:B--2---:R-:W-:Y:S08]  /*8800*/  HMMA.16816.F32 R44, R68.reuse, R72, R44 ;  /* 0x00000048442c723c */ /* 0x044ff0000000182c */
[C---:B------:R-:W-:Y:S01]  /*8810*/  HMMA.16816.F32 R48, R68.reuse, R74, R48 ;  /* 0x0000004a4430723c */ /* 0x040fe20000001830 */
[----:B------:R-:W2:Y:S01]  /*8820*/  LDSM.16.MT88.4 R72, [R204+0x1100] ;  /* 0x00110000cc48783b */ /* 0x000ea20000004200 */
[----:B------:R-:W-:Y:S06]  /*8830*/  MUFU.EX2 R162, R162 ;  /* 0x000000a200a27308 */ /* 0x000fec0000000800 */
[C---:B------:R-:W-:Y:S04]  /*8840*/  HMMA.16816.F32 R52, R68.reuse, R80, R52 ;  /* 0x000000504434723c */ /* 0x040fe80000001834 */
[----:B------:R-:W-:Y:S04]  /*8850*/  MUFU.EX2 R225, R225 ;  /* 0x000000e100e17308 */ /* 0x000fe80000000800 */
[C---:B------:R-:W-:Y:S01]  /*8860*/  HMMA.16816.F32 R56, R68.reuse, R82, R56 ;  /* 0x000000524438723c */ /* 0x040fe20000001838 */
[----:B------:R-:W3:Y:S05]  /*8870*/  LDSM.16.MT88.4 R80, [R201+0x1100] ;  /* 0x00110000c950783b */ /* 0x000eea0000004200 */
[----:B------:R-:W-:Y:S02]  /*8880*/  MUFU.EX2 R175, R175 ;  /* 0x000000af00af7308 */ /* 0x000fe40000000800 */
[C---:B----4-:R-:W-:Y:S08]  /*8890*/  HMMA.16816.F32 R60, R68.reuse, R84, R60 ;  /* 0x00000054443c723c */ /* 0x050ff0000000183c */
[----:B------:R-:W-:Y:S01]  /*88a0*/  HMMA.16816.F32 R64, R68, R86, R64 ;  /* 0x000000564440723c */ /* 0x000fe20000001840 */
[----:B------:R-:W4:Y:S01]  /*88b0*/  LDSM.16.MT88.4 R84, [R200+0x1100] ;  /* 0x00110000c854783b */ /* 0x000f220000004200 */
[----:B------:R-:W-:Y:S05]  /*88c0*/  MUFU.EX2 R184, R184 ;  /* 0x000000b800b87308 */ /* 0x000fea0000000800 */
[----:B------:R-:W-:Y:S01]  /*88d0*/  F2FP.PACK_AB R68, R174, R227 ;  /* 0x000000e3ae44723e */ /* 0x000fe200000000ff */
[----:B------:R-:W-:Y:S01]  /*88e0*/  FADD.FTZ R227, R227, R156 ;  /* 0x0000009ce3e37221 */ /* 0x000fe20000010000 */
[----:B------:R-:W-:Y:S03]  /*88f0*/  F2FP.PACK_AB R70, R229, R224 ;  /* 0x000000e0e546723e */ /* 0x000fe600000000ff */
[----:B------:R-:W-:Y:S01]  /*8900*/  F2FP.PACK_AB R69, R233, R228 ;  /* 0x000000e4e945723e */ /* 0x000fe200000000ff */
[----:B------:R-:W-:Y:S01]  /*8910*/  MUFU.EX2 R146, R146 ;  /* 0x0000009200927308 */ /* 0x000fe20000000800 */
[----:B-1----:R-:W-:Y:S01]  /*8920*/  F2FP.PACK_AB R71, R235, R230 ;  /* 0x000000e6eb47723e */ /* 0x002fe200000000ff */
[----:B------:R-:W-:Y:S02]  /*8930*/  FADD.FTZ R228, R228, R163 ;  /* 0x000000a3e4e47221 */ /* 0x000fe40000010000 */
[----:B------:R-:W-:Y:S02]  /*8940*/  FADD.FTZ R227, R174, R227 ;  /* 0x000000e3aee37221 */ /* 0x000fe40000010000 */
[----:B------:R-:W-:Y:S02]  /*8950*/  FADD.FTZ R233, R233, R228 ;  /* 0x000000e4e9e97221 */ /* 0x000fe40000010000 */
[C---:B--2---:R-:W-:Y:S02]  /*8960*/  HMMA.16816.F32 R4, R68.reuse, R72, R4 ;  /* 0x000000484404723c */ /* 0x044fe40000001804 */
[----:B------:R-:W1:Y:S01]  /*8970*/  MUFU.EX2 R145, R145 ;  /* 0x0000009100917308 */ /* 0x000e620000000800 */
[----:B------:R-:W-:Y:S02]  /*8980*/  FADD.FTZ R224, R224, R227 ;  /* 0x000000e3e0e07221 */ /* 0x000fe40000010000 */
[----:B------:R-:W-:Y:S02]  /*8990*/  FADD.FTZ R230, R230, R233 ;  /* 0x000000e9e6e67221 */ /* 0x000fe40000010000 */
[----:B------:R-:W-:Y:S01]  /*89a0*/  FADD.FTZ R229, R229, R224 ;  /* 0x000000e0e5e57221 */ /* 0x000fe20000010000 */
[C---:B------:R-:W-:Y:S01]  /*89b0*/  HMMA.16816.F32 R8, R68.reuse, R74, R8 ;  /* 0x0000004a4408723c */ /* 0x040fe20000001808 */
[----:B------:R-:W2:Y:S03]  /*89c0*/  LDSM.16.MT88.4 R72, [R204+0x4100] ;  /* 0x00410000cc48783b */ /* 0x000ea60000004200 */
[----:B------:R-:W-:Y:S01]  /*89d0*/  MUFU.EX2 R138, R138 ;  /* 0x0000008a008a7308 */ /* 0x000fe20000000800 */
[----:B------:R-:W-:Y:S03]  /*89e0*/  FADD.FTZ R235, R235, R230 ;  /* 0x000000e6ebeb7221 */ /* 0x000fe60000010000 */
[C---:B------:R-:W-:Y:S06]  /*89f0*/  HMMA.16816.F32 R12, R68.reuse, R76, R12 ;  /* 0x0000004c440c723c */ /* 0x040fec000000180c */
[----:B------:R-:W5:Y:S02]  /*8a00*/  MUFU.EX2 R159, R159 ;  /* 0x0000009f009f7308 */ /* 0x000f640000000800 */
[C---:B------:R-:W-:Y:S01]  /*8a10*/  HMMA.16816.F32 R16, R68.reuse, R78, R16 ;  /* 0x0000004e4410723c */ /* 0x040fe20000001810 */
[----:B------:R-:W2:Y:S03]  /*8a20*/  LDSM.16.MT88.4 R76, [R202+0x4100] ;  /* 0x00410000ca4c783b */ /* 0x000ea60000004200 */
[----:B-1----:R-:W-:Y:S04]  /*8a30*/  F2FP.PACK_AB R120, R145, R146 ;  /* 0x000000929178723e */ /* 0x002fe800000000ff */
[C---:B---3--:R-:W-:Y:S01]  /*8a40*/  HMMA.16816.F32 R20, R68.reuse, R80, R20 ;  /* 0x000000504414723c */ /* 0x048fe20000001814 */
[----:B------:R-:W-:Y:S07]  /*8a50*/  MUFU.EX2 R136, R136 ;  /* 0x0000008800887308 */ /* 0x000fee0000000800 */
[C---:B------:R-:W-:Y:S01]  /*8a60*/  HMMA.16816.F32 R24, R68.reuse, R82, R24 ;  /* 0x000000524418723c */ /* 0x040fe20000001818 */
[----:B------:R-:W1:Y:S02]  /*8a70*/  LDSM.16.MT88.4 R80, [R201+0x4100] ;  /* 0x00410000c950783b */ /* 0x000e640000004200 */
[----:B------:R-:W3:Y:S01]  /*8a80*/  MUFU.EX2 R139, R139 ;  /* 0x0000008b008b7308 */ /* 0x000ee20000000800 */
[----:B-----5:R-:W-:Y:S04]  /*8a90*/  F2FP.PACK_AB R122, R159, R138 ;  /* 0x0000008a9f7a723e */ /* 0x020fe800000000ff */
[C---:B----4-:R-:W-:Y:S05]  /*8aa0*/  HMMA.16816.F32 R28, R68.reuse, R84, R28 ;  /* 0x00000054441c723c */ /* 0x050fea000000181c */
[----:B------:R-:W-:Y:S03]  /*8ab0*/  MUFU.EX2 R135, R135 ;  /* 0x0000008700877308 */ /* 0x000fe60000000800 */
[C---:B------:R-:W-:Y:S01]  /*8ac0*/  HMMA.16816.F32 R32, R68.reuse, R86, R32 ;  /* 0x000000564420723c */ /* 0x040fe20000001820 */
[----:B------:R-:W4:Y:S06]  /*8ad0*/  LDSM.16.MT88.4 R84, [R204+0x1900] ;  /* 0x00190000cc54783b */ /* 0x000f2c0000004200 */
[----:B------:R-:W5:Y:S01]  /*8ae0*/  MUFU.EX2 R134, R134 ;  /* 0x0000008600867308 */ /* 0x000f620000000800 */
[C---:B--2---:R-:W-:Y:S04]  /*8af0*/  HMMA.16816.F32 R36, R68.reuse, R72, R36 ;  /* 0x000000484424723c */ /* 0x044fe80000001824 */
[----:B---3--:R-:W-:Y:S04]  /*8b00*/  F2FP.PACK_AB R121, R139, R136 ;  /* 0x000000888b79723e */ /* 0x008fe800000000ff */
[C---:B------:R-:W-:Y:S01]  /*8b10*/  HMMA.16816.F32 R40, R68.reuse, R74, R40 ;  /* 0x0000004a4428723c */ /* 0x040fe20000001828 */
[----:B------:R-:W2:Y:S07]  /*8b20*/  LDSM.16.MT88.4 R72, [R202+0x1900] ;  /* 0x00190000ca48783b */ /* 0x000eae0000004200 */
[C---:B------:R-:W-:Y:S04]  /*8b30*/  HMMA.16816.F32 R44, R68.reuse, R76, R44 ;  /* 0x0000004c442c723c */ /* 0x040fe8000000182c */
[----:B-----5:R-:W-:Y:S04]  /*8b40*/  F2FP.PACK_AB R123, R134, R135 ;  /* 0x00000087867b723e */ /* 0x020fe800000000ff */
[C---:B------:R-:W-:Y:S01]  /*8b50*/  HMMA.16816.F32 R48, R68.reuse, R78, R48 ;  /* 0x0000004e4430723c */ /* 0x040fe20000001830 */
[----:B------:R-:W3:Y:S07]  /*8b60*/  LDSM.16.MT88.4 R76, [R201+0x1900] ;  /* 0x00190000c94c783b */ /* 0x000eee0000004200 */
[C---:B-1----:R-:W-:Y:S08]  /*8b70*/  HMMA.16816.F32 R52, R68.reuse, R80, R52 ;  /* 0x000000504434723c */ /* 0x042ff00000001834 */
[C---:B------:R-:W-:Y:S01]  /*8b80*/  HMMA.16816.F32 R56, R68.reuse, R82, R56 ;  /* 0x000000524438723c */ /* 0x040fe20000001838 */
[----:B------:R-:W1:Y:S07]  /*8b90*/  LDSM.16.MT88.4 R80, [R200+0x1900] ;  /* 0x00190000c850783b */ /* 0x000e6e0000004200 */
[C---:B------:R-:W-:Y:S08]  /*8ba0*/  HMMA.16816.F32 R60, R68.reuse, R88, R60 ;  /* 0x00000058443c723c */ /* 0x040ff0000000183c */
[----:B------:R-:W-:Y:S01]  /*8bb0*/  HMMA.16816.F32 R64, R68, R90, R64 ;  /* 0x0000005a4440723c */ /* 0x000fe20000001840 */
[----:B------:R-:W-:Y:S06]  /*8bc0*/  LDSM.16.MT88.4 R88, [R201+0x4900] ;  /* 0x00490000c958783b */ /* 0x000fec0000004200 */
        /* <DEDUP_REMOVED lines=9> */
[C---:B----4-:R-:W-:Y:S03]  /*8c60*/  HMMA.16816.F32 R4, R68.reuse, R84, R4 ;  /* 0x000000544404723c */ /* 0x050fe60000001804 */
[----:B------:R-:W-:Y:S02]  /*8c70*/  FADD.FTZ R238, R238, R245 ;  /* 0x000000f5eeee7221 */ /* 0x000fe40000010000 */
[----:B------:R-:W-:Y:S02]  /*8c80*/  FADD.FTZ R241, R241, R234 ;  /* 0x000000eaf1f17221 */ /* 0x000fe40000010000 */
[----:B------:R-:W-:Y:S01]  /*8c90*/  FADD.FTZ R239, R239, R238 ;  /* 0x000000eeefef7221 */ /* 0x000fe20000010000 */
[C---:B------:R-:W-:Y:S01]  /*8ca0*/  HMMA.16816.F32 R8, R68.reuse, R86, R8 ;  /* 0x000000564408723c */ /* 0x040fe20000001808 */
[----:B------:R-:W4:Y:S03]  /*8cb0*/  LDSM.16.MT88.4 R84, [R204+0x4900] ;  /* 0x00490000cc54783b */ /* 0x000f260000004200 */
[----:B------:R-:W-:Y:S04]  /*8cc0*/  FADD.FTZ R2, R162, R239 ;  /* 0x000000efa2027221 */ /* 0x000fe80000010000 */
[C---:B--2---:R-:W-:Y:S04]  /*8cd0*/  HMMA.16816.F32 R12, R68.reuse, R72, R12 ;  /* 0x00000048440c723c */ /* 0x044fe8000000180c */
[----:B------:R-:W-:Y:S04]  /*8ce0*/  FADD.FTZ R2, R225, R2 ;  /* 0x00000002e1027221 */ /* 0x000fe80000010000 */
[C---:B------:R-:W-:Y:S01]  /*8cf0*/  HMMA.16816.F32 R16, R68.reuse, R74, R16 ;  /* 0x0000004a4410723c */ /* 0x040fe20000001810 */
[----:B------:R-:W2:Y:S03]  /*8d00*/  LDSM.16.MT88.4 R72, [R202+0x4900] ;  /* 0x00490000ca48783b */ /* 0x000ea60000004200 */
[----:B------:R-:W-:Y:S02]  /*8d10*/  FADD.FTZ R3, R175, R2 ;  /* 0x00000002af037221 */ /* 0x000fe40000010000 */
[----:B------:R-:W-:Y:S02]  /*8d20*/  IMAD.MOV.U32 R2, RZ, RZ, R116 ;  /* 0x000000ffff027224 */ /* 0x000fe400078e0074 */
[C---:B---3--:R-:W-:Y:S04]  /*8d30*/  HMMA.16816.F32 R20, R68.reuse, R76, R20 ;  /* 0x0000004c4414723c */ /* 0x048fe80000001814 */
[----:B------:R-:W-:Y:S04]  /*8d40*/  FADD.FTZ R3, R184, R3 ;  /* 0x00000003b8037221 */ /* 0x000fe80000010000 */
[C---:B------:R-:W-:Y:S01]  /*8d50*/  HMMA.16816.F32 R24, R68.reuse, R78, R24 ;  /* 0x0000004e4418723c */ /* 0x040fe20000001818 */
[----:B------:R-:W3:Y:S03]  /*8d60*/  LDSM.16.MT88.4 R76, [R204+0x2100] ;  /* 0x00210000cc4c783b */ /* 0x000ee60000004200 */
[----:B------:R-:W-:Y:S02]  /*8d70*/  FADD.FTZ R136, R136, R3 ;  /* 0x0000000388887221 */ /* 0x000fe40000010000 */
[----:B------:R-:W-:Y:S02]  /*8d80*/  IMAD.MOV.U32 R3, RZ, RZ, R0 ;  /* 0x000000ffff037224 */ /* 0x000fe400078e0000 */
[C---:B-1----:R-:W-:Y:S04]  /*8d90*/  HMMA.16816.F32 R28, R68.reuse, R80, R28 ;  /* 0x00000050441c723c */ /* 0x042fe8000000181c */
[----:B------:R-:W-:Y:S04]  /*8da0*/  FADD.FTZ R136, R139, R136 ;  /* 0x000000888b887221 */ /* 0x000fe80000010000 */
[C---:B------:R-:W-:Y:S01]  /*8db0*/  HMMA.16816.F32 R32, R68.reuse, R82, R32 ;  /* 0x000000524420723c */ /* 0x040fe20000001820 */
[----:B------:R-:W1:Y:S03]  /*8dc0*/  LDSM.16.MT88.4 R80, [R202+0x2100] ;  /* 0x00210000ca50783b */ /* 0x000e660000004200 */
[----:B------:R-:W-:Y:S04]  /*8dd0*/  FADD.FTZ R135, R135, R136 ;  /* 0x0000008887877221 */ /* 0x000fe80000010000 */
[C---:B----4-:R-:W-:Y:S04]  /*8de0*/  HMMA.16816.F32 R36, R68.reuse, R84, R36 ;  /* 0x000000544424723c */ /* 0x050fe80000001824 */
[----:B------:R-:W-:Y:S04]  /*8df0*/  FADD.FTZ R217, R134, R135 ;  /* 0x0000008786d97221 */ /* 0x000fe80000010000 */
[C---:B------:R-:W-:Y:S01]  /*8e00*/  HMMA.16816.F32 R40, R68.reuse, R86, R40 ;  /* 0x000000564428723c */ /* 0x040fe20000001828 */
[----:B------:R-:W-:Y:S07]  /*8e10*/  LDSM.16.MT88.4 R84, [R200+0x2100] ;  /* 0x00210000c854783b */ /* 0x000fee0000004200 */
[C---:B--2---:R-:W-:Y:S08]  /*8e20*/  HMMA.16816.F32 R44, R68.reuse, R72, R44 ;  /* 0x00000048442c723c */ /* 0x044ff0000000182c */
[C---:B------:R-:W-:Y:S01]  /*8e30*/  HMMA.16816.F32 R48, R68.reuse, R74, R48 ;  /* 0x0000004a4430723c */ /* 0x040fe20000001830 */
[----:B------:R-:W2:Y:S07]  /*8e40*/  LDSM.16.MT88.4 R72, [R201+0x2100] ;  /* 0x00210000c948783b */ /* 0x000eae0000004200 */
        /* <DEDUP_REMOVED lines=11> */
[----:B------:R-:W-:Y:S02]  /*8f00*/  F2FP.PACK_AB R71, R184, R175 ;  /* 0x000000afb847723e */ /* 0x000fe400000000ff */
[----:B------:R-:W-:Y:S01]  /*8f10*/  IADD3 R184, R222, -0x1, RZ ;  /* 0xffffffffdeb87810 */ /* 0x000fe20007ffe0ff */
[----:B------:R-:W-:Y:S04]  /*8f20*/  FADD.FTZ R172, R172, R243 ;  /* 0x000000f3acac7221 */ /* 0x000fe80000010000 */
[C---:B---3--:R-:W-:Y:S03]  /*8f30*/  HMMA.16816.F32 R4, R68.reuse, R76, R4 ;  /* 0x0000004c4404723c */ /* 0x048fe60000001804 */
[----:B------:R-:W-:Y:S02]  /*8f40*/  FADD.FTZ R247, R247, R172 ;  /* 0x000000acf7f77221 */ /* 0x000fe40000010000 */
[----:B------:R-:W-:Y:S02]  /*8f50*/  IMAD.MOV.U32 R222, RZ, RZ, R184 ;  /* 0x000000ffffde7224 */ /* 0x000fe400078e00b8 */
[----:B------:R-:W-:Y:S01]  /*8f60*/  FADD.FTZ R146, R146, R247 ;  /* 0x000000f792927221 */ /* 0x000fe20000010000 */
[C---:B------:R-:W-:Y:S01]  /*8f70*/  HMMA.16816.F32 R8, R68.reuse, R78, R8 ;  /* 0x0000004e4408723c */ /* 0x040fe20000001808 */
[----:B------:R-:W3:Y:S03]  /*8f80*/  LDSM.16.MT88.4 R76, [R204+0x5100] ;  /* 0x00510000cc4c783b */ /* 0x000ee60000004200 */
[----:B------:R-:W-:Y:S04]  /*8f90*/  FADD.FTZ R145, R145, R146 ;  /* 0x0000009291917221 */ /* 0x000fe80000010000 */
[C---:B-1----:R-:W-:Y:S04]  /*8fa0*/  HMMA.16816.F32 R12, R68.reuse, R80, R12 ;  /* 0x00000050440c723c */ /* 0x042fe8000000180c */
[----:B------:R-:W-:Y:S04]  /*8fb0*/  FADD.FTZ R138, R138, R145 ;  /* 0x000000918a8a7221 */ /* 0x000fe80000010000 */
[C---:B------:R-:W-:Y:S01]  /*8fc0*/  HMMA.16816.F32 R16, R68.reuse, R82, R16 ;  /* 0x000000524410723c */ /* 0x040fe20000001810 */
[----:B------:R-:W1:Y:S03]  /*8fd0*/  LDSM.16.MT88.4 R80, [R202+0x5100] ;  /* 0x00510000ca50783b */ /* 0x000e660000004200 */
[----:B------:R-:W-:Y:S04]  /*8fe0*/  FADD.FTZ R216, R159, R138 ;  /* 0x0000008a9fd87221 */ /* 0x000fe80000010000 */
[C---:B--2---:R-:W-:Y:S08]  /*8ff0*/  HMMA.16816.F32 R20, R68.reuse, R72, R20 ;  /* 0x000000484414723c */ /* 0x044ff00000001814 */
[C---:B------:R-:W-:Y:S01]  /*9000*/  HMMA.16816.F32 R24, R68.reuse, R74, R24 ;  /* 0x0000004a4418723c */ /* 0x040fe20000001818 */
[----:B------:R-:W2:Y:S07]  /*9010*/  LDSM.16.MT88.4 R72, [R200+0x5100] ;  /* 0x00510000c848783b */ /* 0x000eae0000004200 */
[C---:B------:R-:W-:Y:S08]  /*9020*/  HMMA.16816.F32 R28, R68.reuse, R84, R28 ;  /* 0x00000054441c723c */ /* 0x040ff0000000181c */
[C---:B------:R-:W-:Y:S01]  /*9030*/  HMMA.16816.F32 R32, R68.reuse, R86, R32 ;  /* 0x000000564420723c */ /* 0x040fe20000001820 */
[----:B------:R-:W4:Y:S07]  /*9040*/  LDSM.16.MT88.4 R84, [R202+0x2900] ;  /* 0x00290000ca54783b */ /* 0x000f2e0000004200 */
[C---:B---3--:R-:W-:Y:S08]  /*9050*/  HMMA.16816.F32 R36, R68.reuse, R76, R36 ;  /* 0x0000004c4424723c */ /* 0x048ff00000001824 */
[C---:B------:R-:W-:Y:S08]  /*9060*/  HMMA.16816.F32 R40, R68.reuse, R78, R40 ;  /* 0x0000004e4428723c */ /* 0x040ff00000001828 */
[C---:B-1----:R-:W-:Y:S08]  /*9070*/  HMMA.16816.F32 R44, R68.reuse, R80, R44 ;  /* 0x00000050442c723c */ /* 0x042ff0000000182c */
[C---:B------:R-:W-:Y:S08]  /*9080*/  HMMA.16816.F32 R48, R68.reuse, R82, R48 ;  /* 0x000000524430723c */ /* 0x040ff00000001830 */
[C---:B------:R-:W-:Y:S08]  /*9090*/  HMMA.16816.F32 R52, R68.reuse, R88, R52 ;  /* 0x000000584434723c */ /* 0x040ff00000001834 */
[C---:B------:R-:W-:Y:S08]  /*90a0*/  HMMA.16816.F32 R56, R68.reuse, R90, R56 ;  /* 0x0000005a4438723c */ /* 0x040ff00000001838 */
[C---:B--2---:R-:W-:Y:S08]  /*90b0*/  HMMA.16816.F32 R60, R68.reuse, R72, R60 ;  /* 0x00000048443c723c */ /* 0x044ff0000000183c */
[----:B------:R-:W-:Y:S08]  /*90c0*/  HMMA.16816.F32 R64, R68, R74, R64 ;  /* 0x0000004a4440723c */ /* 0x000ff00000001840 */
[C---:B------:R-:W-:Y:S01]  /*90d0*/  HMMA.16816.F32 R112, R120.reuse, R108, R4 ;  /* 0x0000006c7870723c */ /* 0x040fe20000001804 */
[----:B------:R-:W1:Y:S07]  /*90e0*/  LDSM.16.MT88.4 R4, [R201+0x5900] ;  /* 0x00590000c904783b */ /* 0x000e6e0000004200 */
[C---:B------:R-:W-:Y:S01]  /*90f0*/  HMMA.16816.F32 R108, R120.reuse, R110, R8 ;  /* 0x0000006e786c723c */ /* 0x040fe20000001808 */
[----:B------:R-:W2:Y:S07]  /*9100*/  LDSM.16.MT88.4 R8, [R200+0x5900] ;  /* 0x00590000c808783b */ /* 0x000eae0000004200 */
[C---:B----4-:R-:W-:Y:S07]  /*9110*/  HMMA.16816.F32 R68, R120.reuse, R84, R12 ;  /* 0x000000547844723c */ /* 0x050fee000000180c */
[----:B------:R-:W-:Y:S01]  /*9120*/  IMAD.MOV.U32 R12, RZ, RZ, R116 ;  /* 0x000000ffff0c7224 */ /* 0x000fe200078e0074 */
        /* <DEDUP_REMOVED lines=9> */
[C---:B-1----:R-:W-:Y:S08]  /*91c0*/  HMMA.16816.F32 R52, R120.reuse, R4, R52 ;  /* 0x000000047834723c */ /* 0x042ff00000001834 */
[C---:B------:R-:W-:Y:S08]  /*91d0*/  HMMA.16816.F32 R56, R120.reuse, R6, R56 ;  /* 0x000000067838723c */ /* 0x040ff00000001838 */
[C---:B--2---:R-:W-:Y:S08]  /*91e0*/  HMMA.16816.F32 R60, R120.reuse, R8, R60 ;  /* 0x00000008783c723c */ /* 0x044ff0000000183c */
[----:B------:R-:W-:Y:S01]  /*91f0*/  HMMA.16816.F32 R64, R120, R10, R64 ;  /* 0x0000000a7840723c */ /* 0x000fe20000001840 */
[----:B------:R-:W-:-:S07]  /*9200*/  @P0 BRA `(.L_x_42) ;  /* 0xffffc39000000947 */ /* 0x000fce000383ffff */
.L_x_33:
[----:B------:R-:W1:Y:S01]  /*9210*/  S2UR UR7, SR_CTAID.X ;  /* 0x00000000000779c3 */ /* 0x000e620000002500 */
[----:B------:R-:W-:Y:S01]  /*9220*/  ULDC.64 UR4, c[0x0][0x2c8] ;  /* 0x0000b20000047ab9 */ /* 0x000fe20000000a00 */
[----:B------:R-:W-:Y:S01]  /*9230*/  PLOP3.LUT P0, PT, PT, PT, UP2, 0x40, 0x0 ;  /* 0x000000000000781c */ /* 0x000fe20003f0e828 */
[----:B-1----:R-:W-:-:S04]  /*9240*/  ULEA UR7, UR7, 0x7f, 0x7 ;  /* 0x0000007f07077891 */ /* 0x002fc8000f8e383f */
[----:B------:R-:W-:-:S03]  /*9250*/  UIMAD.WIDE.U32 UR18, UR7, UR4, URZ ;  /* 0x00000004071272a5 */ /* 0x000fc6000f8e003f */
[----:B------:R-:W-:Y:S02]  /*9260*/  ULDC UR4, c[0x0][0x168] ;  /* 0x00005a0000047ab9 */ /* 0x000fe40000000800 */
[----:B------:R-:W-:Y:S02]  /*9270*/  UIADD3 UR4, -UR4, 0x1, URZ ;  /* 0x0000000104047890 */ /* 0x000fe4000fffe13f */
[----:B------:R-:W-:-:S03]  /*9280*/  @UP3 USHF.R.U32.HI UR7, URZ, UR5, UR19 ;  /* 0x000000053f073299 */ /* 0x000fc60008011613 */
[----:B------:R-:W-:Y:S02]  /*9290*/  ULDC UR5, c[0x0][0x1d0] ;  /* 0x0000740000057ab9 */ /* 0x000fe40000000800 */
[----:B------:R-:W-:-:S03]  /*92a0*/  UIADD3 UR5, UR7, UR5, UR4 ;  /* 0x0000000507057290 */ /* 0x000fc6000fffe004 */
[----:B------:R-:W-:Y:S02]  /*92b0*/  ULDC UR4, c[0x0][0x324] ;  /* 0x0000c90000047ab9 */ /* 0x000fe40000000800 */
[----:B------:R-:W-:-:S06]  /*92c0*/  UIADD3 UR4, UR5, -UR4, URZ ;  /* 0x8000000405047290 */ /* 0x000fcc000fffe03f */
        /* <DEDUP_REMOVED lines=12> */
.L_x_44:
[----:B------:R-:W-:-:S04]  /*9390*/  MOV R2, c[0x0][0x32c] ;  /* 0x0000cb0000027a02 */ /* 0x000fc80000000f00 */
[----:B------:R-:W-:-:S13]  /*93a0*/  ISETP.NE.AND P0, PT, R2, 0x1, PT ;  /* 0x000000010200780c */ /* 0x000fda0003f05270 */
[----:B------:R-:W-:-:S05]  /*93b0*/  @P0 IMAD.HI.U32 R2, R4, c[0x0][0x330], RZ ;  /* 0x0000cc0004020a27 */ /* 0x000fca00078e00ff */
[----:B------:R-:W-:-:S05]  /*93c0*/  @P0 SHF.R.U32.HI R4, RZ, c[0x0][0x334], R2 ;  /* 0x0000cd00ff040a19 */ /* 0x000fca0000011602 */
.L_x_45:
[----:B------:R-:W-:-:S05]  /*93d0*/  IMAD R4, R4, c[0x0][0x32c], RZ ;  /* 0x0000cb0004047a24 */ /* 0x000fca00078e02ff */
[----:B------:R-:W-:-:S04]  /*93e0*/  IMNMX R3, R3, R4, !PT ;  /* 0x0000000403037217 */ /* 0x000fc80007800200 */
.L_x_43:
[----:B------:R-:W-:-:S05]  /*93f0*/  IADD3 R3, R3, 0x5f, RZ ;  /* 0x0000005f03037810 */ /* 0x000fca0007ffe0ff */
[----:B------:R-:W-:-:S05]  /*9400*/  IMAD.HI R3, R3, 0x2aaaaaab, RZ ;  /* 0x2aaaaaab03037827 */ /* 0x000fca00078e02ff */
[----:B------:R-:W-:-:S04]  /*9410*/  SHF.R.U32.HI R2, RZ, 0x1f, R3 ;  /* 0x0000001fff027819 */ /* 0x000fc80000011603 */
[----:B------:R-:W-:-:S04]  /*9420*/  LEA.HI.SX32 R2, R3, R2, 0x1c ;  /* 0x0000000203027211 */ /* 0x000fc800078fe2ff */
[----:B------:R-:W-:-:S04]  /*9430*/  IMNMX R225, R207, R2, !PT ;  /* 0x00000002cfe17217 */ /* 0x000fc80007800200 */
[----:B------:R-:W-:-:S13]  /*9440*/  ISETP.GE.AND P0, PT, R184, R225, PT ;  /* 0x000000e1b800720c */ /* 0x000fda0003f06270 */
[----:B------:R-:W-:Y:S05]  /*9450*/  @!P0 BRA `(.L_x_46) ;  /* 0x0000298000008947 */ /* 0x000fea0003800000 */
[----:B------:R-:W-:Y:S01]  /*9460*/  MOV R117, R12 ;  /* 0x0000000c00757202 */ /* 0x000fe20000000f00 */
[----:B------:R-:W-:Y:S01]  /*9470*/  IMAD.MOV.U32 R222, RZ, RZ, R184 ;  /* 0x000000ffffde7224 */ /* 0x000fe200078e00b8 */
[----:B------:R-:W-:Y:S01]  /*9480*/  MOV R3, R0 ;  /* 0x0000000000037202 */ /* 0x000fe20000000f00 */
[----:B------:R-:W-:Y:S01]  /*9490*/  IMAD.MOV.U32 R118, RZ, RZ, c[0x0][0x1e4] ;  /* 0x00007900ff767624 */ /* 0x000fe200078e00ff */
[----:B------:R-:W-:Y:S02]  /*94a0*/  MOV R223, c[0x0][0x1e0] ;  /* 0x0000780000df7a02 */ /* 0x000fe40000000f00 */
.L_x_47:
[----:B------:R-:W-:Y:S04]  /*94b0*/  DEPBAR.LE SB0, 0x0 ;  /* 0x000080000000791a */ /* 0x000fe80000000000 */
[----:B------:R-:W-:Y:S01]  /*94c0*/  BAR.SYNC.DEFER_BLOCKING 0x0 ;  /* 0x0000000000007b1d */ /* 0x000fe20000010000 */
[----:B------:R-:W-:Y:S11]  /*94d0*/  ISETP.GT.AND P6, PT, R207, R222, PT ;  /* 0x000000decf00720c */ /* 0x000ff60003fc4270 */
[----:B------:R-:W-:Y:S02]  /*94e0*/  @!UPT UIADD3 URZ, URZ, URZ, URZ ;  /* 0x0000003f3f3ff290 */ /* 0x000fe4000fffe03f */
[----:B------:R-:W-:Y:S01]  /*94f0*/  @!P6 SHF.R.S32.HI R29, RZ, 0x1f, R222 ;  /* 0x0000001fff1de819 */ /* 0x000fe200000114de */
[C---:B------:R-:W-:Y:S01]  /*9500*/  @!P6 IMAD.WIDE.U32 R38, R222.reuse, c[0x0][0x208], RZ ;  /* 0x00008200de26ea25 */ /* 0x040fe200078e00ff */
[----:B------:R-:W-:Y:S02]  /*9510*/  @!P6 MOV R36, R218 ;  /* 0x000000da0024e202 */ /* 0x000fe40000000f00 */
[----:B------:R-:W-:Y:S01]  /*9520*/  @!P6 MOV R37, R221 ;  /* 0x000000dd0025e202 */ /* 0x000fe20000000f00 */
[----:B------:R-:W-:Y:S04]  /*9530*/  @!P6 IMAD R29, R29, c[0x0][0x208], RZ ;  /* 0x000082001d1dea24 */ /* 0x000fe800078e02ff */
[----:B------:R-:W-:Y:S01]  /*9540*/  @!P6 IMAD R29, R222, c[0x0][0x20c], R29 ;  /* 0x00008300de1dea24 */ /* 0x000fe200078e021d */
[----:B------:R-:W1:Y:S01]  /*9550*/  LDSM.16.M88.4 R8, [R206+0x8100] ;  /* 0x00810000ce08783b */ /* 0x000e620000000200 */
[----:B------:R-:W-:Y:S03]  /*9560*/  @!P6 IMAD.WIDE.U32 R36, R38, 0x60, R36 ;  /* 0x000000602624e825 */ /* 0x000fe600078e0024 */
[----:B------:R-:W-:Y:S02]  /*9570*/  @!P6 IADD3 R39, R39, R29, RZ ;  /* 0x0000001d2727e210 */ /* 0x000fe40007ffe0ff */
[----:B------:R-:W-:Y:S02]  /*9580*/  @!P6 SHF.L.U32 R186, R36, 0x1, RZ ;  /* 0x0000000124bae819 */ /* 0x000fe400000006ff */
[----:B------:R-:W2:Y:S01]  /*9590*/  LDSM.16.M88.4 R16, [R206+0x8900] ;  /* 0x00890000ce10783b */ /* 0x000ea20000000200 */
[----:B------:R-:W-:Y:S01]  /*95a0*/  @!P6 IMAD R39, R39, 0x60, RZ ;  /* 0x000000602727e824 */ /* 0x000fe200078e02ff */
[C---:B------:R-:W-:Y:S02]  /*95b0*/  @!P6 IADD3 R184, P5, R186.reuse, 0x80, RZ ;  /* 0x00000080bab8e810 */ /* 0x040fe40007fbe0ff */
[----:B------:R-:W-:Y:S02]  /*95c0*/  @!P6 IADD3 R186, P0, R186, c[0x0][0x1f8], RZ ;  /* 0x00007e00babaea10 */ /* 0x000fe40007f1e0ff */
[----:B------:R-:W-:Y:S02]  /*95d0*/  @!P6 IADD3 R184, P2, R184, c[0x0][0x1f8], RZ ;  /* 0x00007e00b8b8ea10 */ /* 0x000fe40007f5e0ff */
[----:B------:R-:W3:Y:S01]  /*95e0*/  LDSM.16.M88.4 R24, [R206+0x9100] ;  /* 0x00910000ce18783b */ /* 0x000ee20000000200 */
[----:B------:R-:W-:Y:S02]  /*95f0*/  @!P6 IADD3 R174, P1, R186, UR12, RZ ;  /* 0x0000000cbaaeec10 */ /* 0x000fe4000ff3e0ff */
[----:B------:R-:W-:Y:S04]  /*9600*/  @!P6 IADD3 R0, R37, R39, RZ ;  /* 0x000000272500e210 */ /* 0x000fe80007ffe0ff */
[----:B------:R-:W-:Y:S01]  /*9610*/  @!P6 SHF.L.U64.HI R0, R36, 0x1, R0 ;  /* 0x000000012400e819 */ /* 0x000fe20000010200 */
[----:B------:R-:W4:Y:S03]  /*9620*/  LDSM.16.M88.4 R32, [R206+0x9900] ;  /* 0x00990000ce20783b */ /* 0x000f260000000200 */
[----:B------:R-:W-:Y:S02]  /*9630*/  @!P6 IADD3.X R187, R0, c[0x0][0x1fc], RZ, P0, !PT ;  /* 0x00007f0000bbea10 */ /* 0x000fe400007fe4ff */
[----:B------:R-:W-:Y:S02]  /*9640*/  @!P6 IADD3.X R185, RZ, c[0x0][0x1fc], R0, P2, P5 ;  /* 0x00007f00ffb9ea10 */ /* 0x000fe400017ea400 */
[----:B------:R-:W-:Y:S01]  /*9650*/  @!P6 IADD3.X R175, R187, UR17, RZ, P1, !PT ;  /* 0x00000011bbafec10 */ /* 0x000fe20008ffe4ff */
[----:B------:R-:W5:Y:S01]  /*9660*/  LDSM.16.M88.4 R40, [R206+0xa100] ;  /* 0x00a10000ce28783b */ /* 0x000f620000000200 */
[----:B------:R-:W-:Y:S02]  /*9670*/  @!P6 IADD3 R172, P0, R174, UR12, RZ ;  /* 0x0000000caeacec10 */ /* 0x000fe4000ff1e0ff */
[C---:B------:R-:W-:Y:S02]  /*9680*/  ISETP.GT.AND P5, PT, R222.reuse, R207, PT ;  /* 0x000000cfde00720c */ /* 0x040fe40003fa4270 */
[----:B------:R-:W-:Y:S01]  /*9690*/  @!P6 IADD3.X R173, R175, UR17, RZ, P0, !PT ;  /* 0x00000011afadec10 */ /* 0x000fe200087fe4ff */
[C---:B-1----:R-:W-:Y:S02]  /*96a0*/  HMMA.16816.F32 R4, R124.reuse, R8, RZ ;  /* 0x000000087c04723c */ /* 0x042fe400000018ff */
[----:B------:R-:W1:Y:S06]  /*96b0*/  LDSM.16.M88.4 R48, [R206+0xa900] ;  /* 0x00a90000ce30783b */ /* 0x000e6c0000000200 */
[C---:B------:R-:W-:Y:S02]  /*96c0*/  HMMA.16816.F32 R8, R124.reuse, R10, RZ ;  /* 0x0000000a7c08723c */ /* 0x040fe400000018ff */
[----:B------:R-:W1:Y:S06]  /*96d0*/  LDSM.16.M88.4 R120, [R205] ;  /* 0x00000000cd78783b */ /* 0x000e6c0000000200 */
[C---:B--2---:R-:W-:Y:S02]  /*96e0*/  HMMA.16816.F32 R12, R124.reuse, R16, RZ ;  /* 0x000000107c0c723c */ /* 0x044fe400000018ff */
[----:B------:R-:W2:Y:S06]  /*96f0*/  LDSM.16.M88.4 R128, [R199] ;  /* 0x00000000c780783b */ /* 0x000eac0000000200 */
[C---:B------:R-:W-:Y:S02]  /*9700*/  HMMA.16816.F32 R16, R124.reuse, R18, RZ ;  /* 0x000000127c10723c */ /* 0x040fe400000018ff */
[----:B------:R-:W1:Y:S06]  /*9710*/  LDSM.16.M88.4 R132, [R198] ;  /* 0x00000000c684783b */ /* 0x000e6c0000000200 */
[C---:B---3--:R-:W-:Y:S02]  /*9720*/  HMMA.16816.F32 R20, R124.reuse, R24, RZ ;  /* 0x000000187c14723c */ /* 0x048fe400000018ff */
[----:B------:R-:W3:Y:S06]  /*9730*/  LDSM.16.M88.4 R136, [R197] ;  /* 0x00000000c588783b */ /* 0x000eec0000000200 */
[C---:B------:R-:W-:Y:S02]  /*9740*/  HMMA.16816.F32 R24, R124.reuse, R26, RZ ;  /* 0x0000001a7c18723c */ /* 0x040fe400000018ff */
[----:B------:R-:W2:Y:S06]  /*9750*/  LDSM.16.M88.4 R144, [R196] ;  /* 0x00000000c490783b */ /* 0x000eac0000000200 */
[C---:B----4-:R-:W-:Y:S02]  /*9760*/  HMMA.16816.F32 R28, R124.reuse, R32, RZ ;  /* 0x000000207c1c723c */ /* 0x050fe400000018ff */
[----:B------:R-:W4:Y:S06]  /*9770*/  LDSM.16.M88.4 R156, [R195] ;  /* 0x00000000c39c783b */ /* 0x000f2c0000000200 */
[C---:B------:R-:W-:Y:S02]  /*9780*/  HMMA.16816.F32 R32, R124.reuse, R34, RZ ;  /* 0x000000227c20723c */ /* 0x040fe400000018ff */
[----:B------:R-:W-:Y:S01]  /*9790*/  @!PT LDS RZ, [RZ] ;  /* 0x00000000fffff984 */ /* 0x000fe20000000800 */
[----:B------:R-:W-:Y:S01]  /*97a0*/  @!PT LDS RZ, [RZ] ;  /* 0x00000000fffff984 */ /* 0x000fe20000000800 */
[----:B------:R-:W-:Y:S01]  /*97b0*/  @!PT LDS RZ, [RZ] ;  /* 0x00000000fffff984 */ /* 0x000fe20000000800 */
[----:B------:R2:W-:Y:S06]  /*97c0*/  @!P6 LDGSTS.E.BYPASS.LTC128B.128 [R208+0x100], [R186.64], !P4 ;  /* 0x00100000bad0efae */ /* 0x0005ec000e101d4e */
[C---:B-----5:R-:W-:Y:S02]  /*97d0*/  HMMA.16816.F32 R36, R124.reuse, R40, RZ ;  /* 0x000000287c24723c */ /* 0x060fe400000018ff */
[----:B------:R5:W-:Y:S06]  /*97e0*/  @!P6 LDGSTS.E.BYPASS.LTC128B.128 [R208+0x3100], [R184.64], !P3 ;  /* 0x03100000b8d0efae */ /* 0x000bec000d901d4e */
[C---:B------:R-:W-:Y:S02]  /*97f0*/  HMMA.16816.F32 R40, R124.reuse, R42, RZ ;  /* 0x0000002a7c28723c */ /* 0x040fe400000018ff */
[----:B------:R2:W-:Y:S06]  /*9800*/  @!P6 LDGSTS.E.BYPASS.LTC128B.128 [R208+0x1100], [R174.64], !P4 ;  /* 0x01100000aed0efae */ /* 0x0005ec000e101d4e */
[C---:B-1----:R-:W-:Y:S02]  /*9810*/  HMMA.16816.F32 R44, R124.reuse, R48, RZ ;  /* 0x000000307c2c723c */ /* 0x042fe400000018ff */
[----:B------:R1:W-:Y:S06]  /*9820*/  @!P6 LDGSTS.E.BYPASS.LTC128B.128 [R208+0x4100], [R174.64+0x80], !P3 ;  /* 0x04100080aed0efae */ /* 0x0003ec000d901d4e */
[----:B------:R-:W-:Y:S02]  /*9830*/  HMMA.16816.F32 R48, R124, R50, RZ ;  /* 0x000000327c30723c */ /* 0x000fe400000018ff */
[----:B------:R1:W-:Y:S06]  /*9840*/  @!P6 LDGSTS.E.BYPASS.LTC128B.128 [R208+0x2100], [R172.64], !P4 ;  /* 0x02100000acd0efae */ /* 0x0003ec000e101d4e */
[C---:B------:R-:W-:Y:S02]  /*9850*/  HMMA.16816.F32 R4, R140.reuse, R120, R4 ;  /* 0x000000788c04723c */ /* 0x040fe40000001804 */
[----:B------:R1:W-:Y:S06]  /*9860*/  @!P6 LDGSTS.E.BYPASS.LTC128B.128 [R208+0x5100], [R172.64+0x80], !P3 ;  /* 0x05100080acd0efae */ /* 0x0003ec000d901d4e */
[C---:B------:R-:W-:Y:S02]  /*9870*/  HMMA.16816.F32 R8, R140.reuse, R122, R8 ;  /* 0x0000007a8c08723c */ /* 0x040fe40000001808 */
[----:B------:R-:W1:Y:S06]  /*9880*/  LDSM.16.M88.4 R160, [R203+0x8100] ;  /* 0x00810000cba0783b */ /* 0x000e6c0000000200 */
[C---:B--2---:R-:W-:Y:S02]  /*9890*/  HMMA.16816.F32 R12, R140.reuse, R128, R12 ;  /* 0x000000808c0c723c */ /* 0x044fe4000000180c */
[----:B------:R-:W0:Y:S06]  /*98a0*/  LDGDEPBAR ;  /* 0x00000000000079af */ /* 0x000e2c0000000000 */
[C---:B------:R-:W-:Y:S02]  /*98b0*/  HMMA.16816.F32 R16, R140.reuse, R130, R16 ;  /* 0x000000828c10723c */ /* 0x040fe40000001810 */
[----:B------:R-:W2:Y:S06]  /*98c0*/  LDSM.16.M88.4 R120, [R203+0x8900] ;  /* 0x00890000cb78783b */ /* 0x000eac0000000200 */
[C---:B------:R-:W-:Y:S02]  /*98d0*/  HMMA.16816.F32 R20, R140.reuse, R132, R20 ;  /* 0x000000848c14723c */ /* 0x040fe40000001814 */
[----:B------:R-:W2:Y:S06]  /*98e0*/  LDSM.16.M88.4 R128, [R203+0x9100] ;  /* 0x00910000cb80783b */ /* 0x000eac0000000200 */
[C---:B------:R-:W-:Y:S02]  /*98f0*/  HMMA.16816.F32 R24, R140.reuse, R134, R24 ;  /* 0x000000868c18723c */ /* 0x040fe40000001818 */
[----:B------:R-:W2:Y:S06]  /*9900*/  LDSM.16.M88.4 R132, [R203+0x9900] ;  /* 0x00990000cb84783b */ /* 0x000eac0000000200 */
[C---:B---3--:R-:W-:Y:S02]  /*9910*/  HMMA.16816.F32 R28, R140.reuse, R136, R28 ;  /* 0x000000888c1c723c */ /* 0x048fe4000000181c */
[----:B-1----:R-:W-:Y:S06]  /*9920*/  LDSM.16.M88.4 R172, [R194+0x2800] ;  /* 0x00280000c2ac783b */ /* 0x002fec0000000200 */
[C---:B------:R-:W-:Y:S02]  /*9930*/  HMMA.16816.F32 R32, R140.reuse, R138, R32 ;  /* 0x0000008a8c20723c */ /* 0x040fe40000001820 */
[----:B------:R-:W1:Y:S06]  /*9940*/  LDSM.16.M88.4 R136, [R203+0xa100] ;  /* 0x00a10000cb88783b */ /* 0x000e6c0000000200 */
[C---:B------:R-:W-:Y:S02]  /*9950*/  HMMA.16816.F32 R36, R140.reuse, R144, R36 ;  /* 0x000000908c24723c */ /* 0x040fe40000001824 */
[----:B-----5:R-:W-:Y:S06]  /*9960*/  LDSM.16.M88.4 R184, [R194+0x3000] ;  /* 0x00300000c2b8783b */ /* 0x020fec0000000200 */
[C---:B------:R-:W-:Y:S02]  /*9970*/  HMMA.16816.F32 R40, R140.reuse, R146, R40 ;  /* 0x000000928c28723c */ /* 0x040fe40000001828 */
[----:B------:R-:W3:Y:S06]  /*9980*/  LDSM.16.M88.4 R144, [R203+0xa900] ;  /* 0x00a90000cb90783b */ /* 0x000eec0000000200 */
[C---:B----4-:R-:W-:Y:S08]  /*9990*/  HMMA.16816.F32 R44, R140.reuse, R156, R44 ;  /* 0x0000009c8c2c723c */ /* 0x050ff0000000182c */
[----:B------:R-:W-:Y:S01]  /*99a0*/  HMMA.16816.F32 R48, R140, R158, R48 ;  /* 0x0000009e8c30723c */ /* 0x000fe20000001830 */
[----:B------:R-:W-:Y:S07]  /*99b0*/  LDSM.16.M88.4 R156, [R194+0x800] ;  /* 0x00080000c29c783b */ /* 0x000fee0000000200 */
[C---:B------:R-:W-:Y:S08]  /*99c0*/  HMMA.16816.F32 R4, R148.reuse, R160, R4 ;  /* 0x000000a09404723c */ /* 0x040ff00000001804 */
[C---:B------:R-:W-:Y:S01]  /*99d0*/  HMMA.16816.F32 R8, R148.reuse, R162, R8 ;  /* 0x000000a29408723c */ /* 0x040fe20000001808 */
[----:B------:R-:W-:Y:S07]  /*99e0*/  LDSM.16.M88.4 R160, [R194+0x2000] ;  /* 0x00200000c2a0783b */ /* 0x000fee0000000200 */
[C---:B--2---:R-:W-:Y:S08]  /*99f0*/  HMMA.16816.F32 R12, R148.reuse, R120, R12 ;  /* 0x00000078940c723c */ /* 0x044ff0000000180c */
[C---:B------:R-:W-:Y:S01]  /*9a00*/  HMMA.16816.F32 R16, R148.reuse, R122, R16 ;  /* 0x0000007a9410723c */ /* 0x040fe20000001810 */
[----:B------:R-:W2:Y:S07]  /*9a10*/  LDSM.16.M88.4 R120, [R194] ;  /* 0x00000000c278783b */ /* 0x000eae0000000200 */
[C---:B------:R-:W-:Y:S08]  /*9a20*/  HMMA.16816.F32 R20, R148.reuse, R128, R20 ;  /* 0x000000809414723c */ /* 0x040ff00000001814 */
[C---:B------:R-:W-:Y:S01]  /*9a30*/  HMMA.16816.F32 R24, R148.reuse, R130, R24 ;  /* 0x000000829418723c */ /* 0x040fe20000001818 */
[----:B------:R-:W4:Y:S07]  /*9a40*/  LDSM.16.M88.4 R128, [R194+0x1000] ;  /* 0x00100000c280783b */ /* 0x000f2e0000000200 */
[C---:B------:R-:W-:Y:S08]  /*9a50*/  HMMA.16816.F32 R28, R148.reuse, R132, R28 ;  /* 0x00000084941c723c */ /* 0x040ff0000000181c */
[C---:B------:R-:W-:Y:S01]  /*9a60*/  HMMA.16816.F32 R32, R148.reuse, R134, R32 ;  /* 0x000000869420723c */ /* 0x040fe20000001820 */
[----:B------:R-:W5:Y:S07]  /*9a70*/  LDSM.16.M88.4 R132, [R194+0x1800] ;  /* 0x00180000c284783b */ /* 0x000f6e0000000200 */
[C---:B-1----:R-:W-:Y:S08]  /*9a80*/  HMMA.16816.F32 R36, R148.reuse, R136, R36 ;  /* 0x000000889424723c */ /* 0x042ff00000001824 */
[C---:B------:R-:W-:Y:S01]  /*9a90*/  HMMA.16816.F32 R40, R148.reuse, R138, R40 ;  /* 0x0000008a9428723c */ /* 0x040fe20000001828 */
[----:B------:R-:W1:Y:S07]  /*9aa0*/  LDSM.16.M88.4 R136, [R206+0xb100] ;  /* 0x00b10000ce88783b */ /* 0x000e6e0000000200 */
[C---:B---3--:R-:W-:Y:S08]  /*9ab0*/  HMMA.16816.F32 R44, R148.reuse, R144, R44 ;  /* 0x00000090942c723c */ /* 0x048ff0000000182c */
[----:B------:R-:W-:Y:S01]  /*9ac0*/  HMMA.16816.F32 R48, R148, R146, R48 ;  /* 0x000000929430723c */ /* 0x000fe20000001830 */
[----:B------:R-:W-:Y:S07]  /*9ad0*/  LDSM.16.M88.4 R144, [R206+0xc100] ;  /* 0x00c10000ce90783b */ /* 0x000fee0000000200 */
[C---:B--2---:R-:W-:Y:S08]  /*9ae0*/  HMMA.16816.F32 R4, R152.reuse, R120, R4 ;  /* 0x000000789804723c */ /* 0x044ff00000001804 */
[C---:B------:R-:W-:Y:S01]  /*9af0*/  HMMA.16816.F32 R8, R152.reuse, R122, R8 ;  /* 0x0000007a9808723c */ /* 0x040fe20000001808 */
[----:B------:R-:W2:Y:S07]  /*9b00*/  LDSM.16.M88.4 R120, [R206+0xb900] ;  /* 0x00b90000ce78783b */ /* 0x000eae0000000200 */
[C---:B------:R-:W-:Y:S08]  /*9b10*/  HMMA.16816.F32 R12, R152.reuse, R156, R12 ;  /* 0x0000009c980c723c */ /* 0x040ff0000000180c */
[C---:B------:R-:W-:Y:S01]  /*9b20*/  HMMA.16816.F32 R16, R152.reuse, R158, R16 ;  /* 0x0000009e9810723c */ /* 0x040fe20000001810 */
[----:B------:R-:W3:Y:S07]  /*9b30*/  LDSM.16.M88.4 R156, [R206+0xc900] ;  /* 0x00c90000ce9c783b */ /* 0x000eee0000000200 */
[C---:B----4-:R-:W-:Y:S08]  /*9b40*/  HMMA.16816.F32 R20, R152.reuse, R128, R20 ;  /* 0x000000809814723c */ /* 0x050ff00000001814 */
[C---:B------:R-:W-:Y:S01]  /*9b50*/  HMMA.16816.F32 R24, R152.reuse, R130, R24 ;  /* 0x000000829818723c */ /* 0x040fe20000001818 */
[----:B------:R-:W4:Y:S07]  /*9b60*/  LDSM.16.M88.4 R128, [R206+0xd100] ;  /* 0x00d10000ce80783b */ /* 0x000f2e0000000200 */
[C---:B-----5:R-:W-:Y:S08]  /*9b70*/  HMMA.16816.F32 R28, R152.reuse, R132, R28 ;  /* 0x00000084981c723c */ /* 0x060ff0000000181c */
[C---:B------:R-:W-:Y:S01]  /*9b80*/  HMMA.16816.F32 R32, R152.reuse, R134, R32 ;  /* 0x000000869820723c */ /* 0x040fe20000001820 */
[----:B------:R-:W5:Y:S07]  /*9b90*/  LDSM.16.M88.4 R132, [R206+0xd900] ;  /* 0x00d90000ce84783b */ /* 0x000f6e0000000200 */
[C---:B------:R-:W-:Y:S08]  /*9ba0*/  HMMA.16816.F32 R36, R152.reuse, R160, R36 ;  /* 0x000000a09824723c */ /* 0x040ff00000001824 */
[C---:B------:R-:W-:Y:S01]  /*9bb0*/  HMMA.16816.F32 R40, R152.reuse, R162, R40 ;  /* 0x000000a29828723c */ /* 0x040fe20000001828 */
[----:B------:R-:W3:Y:S07]  /*9bc0*/  LDSM.16.M88.4 R160, [R193] ;  /* 0x00000000c1a0783b */ /* 0x000eee0000000200 */
[C---:B------:R-:W-:Y:S08]  /*9bd0*/  HMMA.16816.F32 R44, R152.reuse, R172, R44 ;  /* 0x000000ac982c723c */ /* 0x040ff0000000182c */
[----:B------:R-:W-:Y:S01]  /*9be0*/  HMMA.16816.F32 R48, R152, R174, R48 ;  /* 0x000000ae9830723c */ /* 0x000fe20000001830 */
[----:B------:R-:W-:Y:S07]  /*9bf0*/  LDSM.16.M88.4 R172, [R203+0xd100] ;  /* 0x00d10000cbac783b */ /* 0x000fee0000000200 */
[C---:B-1----:R-:W-:Y:S08]  /*9c00*/  HMMA.16816.F32 R4, R164.reuse, R136, R4 ;  /* 0x00000088a404723c */ /* 0x042ff00000001804 */
[C---:B------:R-:W-:Y:S01]  /*9c10*/  HMMA.16816.F32 R8, R164.reuse, R138, R8 ;  /* 0x0000008aa408723c */ /* 0x040fe20000001808 */
[----:B------:R-:W1:Y:S07]  /*9c20*/  LDSM.16.M88.4 R136, [R192] ;  /* 0x00000000c088783b */ /* 0x000e6e0000000200 */
[C---:B--2---:R-:W-:Y:S08]  /*9c30*/  HMMA.16816.F32 R12, R164.reuse, R120, R12 ;  /* 0x00000078a40c723c */ /* 0x044ff0000000180c */
[C---:B------:R-:W-:Y:S01]  /*9c40*/  HMMA.16816.F32 R16, R164.reuse, R122, R16 ;  /* 0x0000007aa410723c */ /* 0x040fe20000001810 */
[----:B------:R-:W2:Y:S07]  /*9c50*/  LDSM.16.M88.4 R120, [R191] ;  /* 0x00000000bf78783b */ /* 0x000eae0000000200 */
[C---:B------:R-:W-:Y:S08]  /*9c60*/  HMMA.16816.F32 R20, R164.reuse, R144, R20 ;  /* 0x00000090a414723c */ /* 0x040ff00000001814 */
[C---:B------:R-:W-:Y:S01]  /*9c70*/  HMMA.16816.F32 R24, R164.reuse, R146, R24 ;  /* 0x00000092a418723c */ /* 0x040fe20000001818 */
[----:B------:R-:W1:Y:S07]  /*9c80*/  LDSM.16.M88.4 R144, [R190] ;  /* 0x00000000be90783b */ /* 0x000e6e0000000200 */
[C---:B---3--:R-:W-:Y:S08]  /*9c90*/  HMMA.16816.F32 R28, R164.reuse, R156, R28 ;  /* 0x0000009ca41c723c */ /* 0x048ff0000000181c */
[C---:B------:R-:W-:Y:S01]  /*9ca0*/  HMMA.16816.F32 R32, R164.reuse, R158, R32 ;  /* 0x0000009ea420723c */ /* 0x040fe20000001820 */
[----:B------:R-:W-:Y:S07]  /*9cb0*/  LDSM.16.M88.4 R156, [R203+0xb100] ;  /* 0x00b10000cb9c783b */ /* 0x000fee0000000200 */
[C---:B----4-:R-:W-:Y:S08]  /*9cc0*/  HMMA.16816.F32 R36, R164.reuse, R128, R36 ;  /* 0x00000080a424723c */ /* 0x050ff00000001824 */
[C---:B------:R-:W-:Y:S01]  /*9cd0*/  HMMA.16816.F32 R40, R164.reuse, R130, R40 ;  /* 0x00000082a428723c */ /* 0x040fe20000001828 */
[----:B------:R-:W3:Y:S07]  /*9ce0*/  LDSM.16.M88.4 R128, [R189] ;  /* 0x00000000bd80783b */ /* 0x000eee0000000200 */
[C---:B-----5:R-:W-:Y:S08]  /*9cf0*/  HMMA.16816.F32 R44, R164.reuse, R132, R44 ;  /* 0x00000084a42c723c */ /* 0x060ff0000000182c */
[----:B------:R-:W-:Y:S01]  /*9d00*/  HMMA.16816.F32 R48, R164, R134, R48 ;  /* 0x00000086a430723c */ /* 0x000fe20000001830 */
[----:B------:R-:W4:Y:S07]  /*9d10*/  LDSM.16.M88.4 R132, [R188] ;  /* 0x00000000bc84783b */ /* 0x000f2e0000000200 */
[C---:B------:R-:W-:Y:S08]  /*9d20*/  HMMA.16816.F32 R4, R168.reuse, R160, R4 ;  /* 0x000000a0a804723c */ /* 0x040ff00000001804 */
[C---:B------:R-:W-:Y:S01]  /*9d30*/  HMMA.16816.F32 R8, R168.reuse, R162, R8 ;  /* 0x000000a2a808723c */ /* 0x040fe20000001808 */
[----:B------:R-:W-:Y:S07]  /*9d40*/  LDSM.16.M88.4 R160, [R203+0xc900] ;  /* 0x00c90000cba0783b */ /* 0x000fee0000000200 */
[C---:B-1----:R-:W-:Y:S08]  /*9d50*/  HMMA.16816.F32 R12, R168.reuse, R136, R12 ;  /* 0x00000088a80c723c */ /* 0x042ff0000000180c */
[C---:B------:R-:W-:Y:S01]  /*9d60*/  HMMA.16816.F32 R16, R168.reuse, R138, R16 ;  /* 0x0000008aa810723c */ /* 0x040fe20000001810 */
[----:B------:R-:W1:Y:S07]  /*9d70*/  LDSM.16.M88.4 R136, [R203+0xb900] ;  /* 0x00b90000cb88783b */ /* 0x000e6e0000000200 */
        /* <DEDUP_REMOVED lines=9> */
[C---:B----4-:R-:W-:Y:S08]  /*9e10*/  HMMA.16816.F32 R44, R168.reuse, R132, R44 ;  /* 0x00000084a82c723c */ /* 0x050ff0000000182c */
[----:B------:R-:W-:Y:S01]  /*9e20*/  HMMA.16816.F32 R48, R168, R134, R48 ;  /* 0x00000086a830723c */ /* 0x000fe20000001830 */
[----:B------:R-:W-:Y:S07]  /*9e30*/  LDSM.16.M88.4 R132, [R194+0x4800] ;  /* 0x00480000c284783b */ /* 0x000fee0000000200 */
[C---:B------:R-:W-:Y:S08]  /*9e40*/  HMMA.16816.F32 R4, R176.reuse, R156, R4 ;  /* 0x0000009cb004723c */ /* 0x040ff00000001804 */
[C---:B------:R-:W-:Y:S08]  /*9e50*/  HMMA.16816.F32 R8, R176.reuse, R158, R8 ;  /* 0x0000009eb008723c */ /* 0x040ff00000001808 */
[C---:B-1----:R-:W-:Y:S08]  /*9e60*/  HMMA.16816.F32 R12, R176.reuse, R136, R12 ;  /* 0x00000088b00c723c */ /* 0x042ff0000000180c */
[C---:B------:R-:W-:Y:S08]  /*9e70*/  HMMA.16816.F32 R16, R176.reuse, R138, R16 ;  /* 0x0000008ab010723c */ /* 0x040ff00000001810 */
[C---:B--2---:R-:W-:Y:S08]  /*9e80*/  HMMA.16816.F32 R20, R176.reuse, R120, R20 ;  /* 0x00000078b014723c */ /* 0x044ff00000001814 */
[C---:B------:R-:W-:Y:S01]  /*9e90*/  HMMA.16816.F32 R24, R176.reuse, R122, R24 ;  /* 0x0000007ab018723c */ /* 0x040fe20000001818 */
[----:B------:R-:W1:Y:S07]  /*9ea0*/  LDSM.16.M88.4 R120, [R194+0x4000] ;  /* 0x00400000c278783b */ /* 0x000e6e0000000200 */
[C---:B------:R-:W-:Y:S08]  /*9eb0*/  HMMA.16816.F32 R28, R176.reuse, R160, R28 ;  /* 0x000000a0b01c723c */ /* 0x040ff0000000181c */
[C---:B------:R-:W-:Y:S08]  /*9ec0*/  HMMA.16816.F32 R32, R176.reuse, R162, R32 ;  /* 0x000000a2b020723c */ /* 0x040ff00000001820 */
[C---:B------:R-:W-:Y:S08]  /*9ed0*/  HMMA.16816.F32 R36, R176.reuse, R172, R36 ;  /* 0x000000acb024723c */ /* 0x040ff00000001824 */
[C---:B------:R-:W-:Y:S08]  /*9ee0*/  HMMA.16816.F32 R40, R176.reuse, R174, R40 ;  /* 0x000000aeb028723c */ /* 0x040ff00000001828 */
[C---:B-----5:R-:W-:Y:S08]  /*9ef0*/  HMMA.16816.F32 R44, R176.reuse, R144, R44 ;  /* 0x00000090b02c723c */ /* 0x060ff0000000182c */
[----:B------:R-:W-:Y:S08]  /*9f00*/  HMMA.16816.F32 R48, R176, R146, R48 ;  /* 0x00000092b030723c */ /* 0x000ff00000001830 */
[C---:B------:R-:W-:Y:S07]  /*9f10*/  HMMA.16816.F32 R4, R180.reuse, R184, R4 ;  /* 0x000000b8b404723c */ /* 0x040fee0000001804 */
[----:B------:R-:W-:Y:S01]  /*9f20*/  IADD3 R184, R222, -0x1, RZ ;  /* 0xffffffffdeb87810 */ /* 0x000fe20007ffe0ff */
[C---:B------:R-:W-:Y:S08]  /*9f30*/  HMMA.16816.F32 R8, R180.reuse, R186, R8 ;  /* 0x000000bab408723c */ /* 0x040ff00000001808 */
[C---:B---3--:R-:W-:Y:S08]  /*9f40*/  HMMA.16816.F32 R12, R180.reuse, R128, R12 ;  /* 0x00000080b40c723c */ /* 0x048ff0000000180c */
[C---:B------:R-:W-:Y:S01]  /*9f50*/  HMMA.16816.F32 R16, R180.reuse, R130, R16 ;  /* 0x00000082b410723c */ /* 0x040fe20000001810 */
[----:B------:R-:W2:Y:S03]  /*9f60*/  LDSM.16.M88.4 R128, [R194+0x5000] ;  /* 0x00500000c280783b */ /* 0x000ea60000000200 */
[----:B------:R-:W-:Y:S02]  /*9f70*/  FMNMX.FTZ R0, R4, R3, !PT ;  /* 0x0000000304007209 */ /* 0x000fe40007810000 */
[----:B------:R-:W-:Y:S02]  /*9f80*/  FMNMX.FTZ R2, R6, R117, !PT ;  /* 0x0000007506027209 */ /* 0x000fe40007810000 */
[C---:B-1----:R-:W-:Y:S04]  /*9f90*/  HMMA.16816.F32 R20, R180.reuse, R120, R20 ;  /* 0x00000078b414723c */ /* 0x042fe80000001814 */
[----:B------:R-:W-:Y:S02]  /*9fa0*/  FMNMX.FTZ R119, R5, R0, !PT ;  /* 0x0000000005777209 */ /* 0x000fe40007810000 */
[----:B------:R-:W-:Y:S02]  /*9fb0*/  FMNMX.FTZ R137, R7, R2, !PT ;  /* 0x0000000207897209 */ /* 0x000fe40007810000 */
[C---:B------:R-:W-:Y:S01]  /*9fc0*/  HMMA.16816.F32 R24, R180.reuse, R122, R24 ;  /* 0x0000007ab418723c */ /* 0x040fe20000001818 */
[----:B------:R-:W1:Y:S01]  /*9fd0*/  LDSM.16.M88.4 R120, [R194+0x5800] ;  /* 0x00580000c278783b */ /* 0x000e620000000200 */
[----:B------:R-:W-:Y:S04]  /*9fe0*/  DEPBAR.LE SB0, 0x0 ;  /* 0x000080000000791a */ /* 0x000fe80000000000 */
[----:B------:R-:W-:Y:S02]  /*9ff0*/  FMNMX.FTZ R0, R8, R119, !PT ;  /* 0x0000007708007209 */ /* 0x000fe40007810000 */
[C---:B------:R-:W-:Y:S01]  /*a000*/  HMMA.16816.F32 R28, R180.reuse, R132, R28 ;  /* 0x00000084b41c723c */ /* 0x040fe2000000181c */
[----:B------:R-:W-:Y:S04]  /*a010*/  BAR.SYNC.DEFER_BLOCKING 0x0 ;  /* 0x0000000000007b1d */ /* 0x000fe80000010000 */
[----:B------:R-:W-:Y:S02]  /*a020*/  FMNMX.FTZ R119, R9, R0, !PT ;  /* 0x0000000009777209 */ /* 0x000fe40007810000 */
[----:B------:R-:W-:Y:S01]  /*a030*/  FMNMX.FTZ R2, R10, R137, !PT ;  /* 0x000000890a027209 */ /* 0x000fe20007810000 */
[C---:B------:R-:W-:Y:S04]  /*a040*/  HMMA.16816.F32 R32, R180.reuse, R134, R32 ;  /* 0x00000086b420723c */ /* 0x040fe80000001820 */
[----:B------:R-:W-:Y:S02]  /*a050*/  FMNMX.FTZ R0, R12, R119, !PT ;  /* 0x000000770c007209 */ /* 0x000fe40007810000 */
[----:B------:R-:W-:Y:S02]  /*a060*/  FMNMX.FTZ R137, R11, R2, !PT ;  /* 0x000000020b897209 */ /* 0x000fe40007810000 */
[----:B------:R-:W-:Y:S01]  /*a070*/  FMNMX.FTZ R119, R13, R0, !PT ;  /* 0x000000000d777209 */ /* 0x000fe20007810000 */
[C---:B--2---:R-:W-:Y:S03]  /*a080*/  HMMA.16816.F32 R36, R180.reuse, R128, R36 ;  /* 0x00000080b424723c */ /* 0x044fe60000001824 */
[----:B------:R-:W-:Y:S02]  /*a090*/  FMNMX.FTZ R2, R14, R137, !PT ;  /* 0x000000890e027209 */ /* 0x000fe40007810000 */
[----:B------:R-:W-:Y:S02]  /*a0a0*/  FMNMX.FTZ R0, R16, R119, !PT ;  /* 0x0000007710007209 */ /* 0x000fe40007810000 */
[----:B------:R-:W-:Y:S01]  /*a0b0*/  FMNMX.FTZ R133, R15, R2, !PT ;  /* 0x000000020f857209 */ /* 0x000fe20007810000 */
[C---:B------:R-:W-:Y:S04]  /*a0c0*/  HMMA.16816.F32 R40, R180.reuse, R130, R40 ;  /* 0x00000082b428723c */ /* 0x040fe80000001828 */
[----:B------:R-:W-:Y:S02]  /*a0d0*/  FMNMX.FTZ R119, R17, R0, !PT ;  /* 0x0000000011777209 */ /* 0x000fe40007810000 */
[----:B------:R-:W-:Y:S02]  /*a0e0*/  FMNMX.FTZ R2, R18, R133, !PT ;  /* 0x0000008512027209 */ /* 0x000fe40007810000 */
[C---:B-1----:R-:W-:Y:S04]  /*a0f0*/  HMMA.16816.F32 R44, R180.reuse, R120, R44 ;  /* 0x00000078b42c723c */ /* 0x042fe8000000182c */
        /* <DEDUP_REMOVED lines=33> */
[----:B------:R-:W-:Y:S01]  /*a310*/  @P5 MOV R122, R210 ;  /* 0x000000d2007a5202 */ /* 0x000fe20000000f00 */
[----:B------:R-:W1:Y:S01]  /*a320*/  SHFL.BFLY PT, R123, R120, 0x2, 0x1f ;  /* 0x0c401f00787b7f89 */ /* 0x000e6200000e0000 */
[----:B------:R-:W-:Y:S07]  /*a330*/  FMNMX.FTZ R121, R51, R0, !PT ;  /* 0x0000000033797209 */ /* 0x000fee0007810000 */
[----:B------:R-:W2:Y:S01]  /*a340*/  SHFL.BFLY PT, R0, R121, 0x2, 0x1f ;  /* 0x0c401f0079007f89 */ /* 0x000ea200000e0000 */
[----:B-1----:R-:W-:Y:S02]  /*a350*/  FMNMX.FTZ R129, R120, R123, !PT ;  /* 0x0000007b78817209 */ /* 0x002fe40007810000 */
[----:B------:R-:W-:Y:S02]  /*a360*/  @P5 SHF.R.S32.HI R120, RZ, 0x1f, R184 ;  /* 0x0000001fff785819 */ /* 0x000fe400000114b8 */
[----:B------:R-:W-:Y:S03]  /*a370*/  @P5 MOV R123, R213 ;  /* 0x000000d5007b5202 */ /* 0x000fe60000000f00 */
[----:B------:R-:W1:Y:S01]  /*a380*/  SHFL.BFLY PT, R2, R129, 0x1, 0x1f ;  /* 0x0c201f0081027f89 */ /* 0x000e6200000e0000 */
[----:B--2---:R-:W-:Y:S07]  /*a390*/  FMNMX.FTZ R119, R121, R0, !PT ;  /* 0x0000000079777209 */ /* 0x004fee0007810000 */
[----:B------:R-:W2:Y:S01]  /*a3a0*/  SHFL.BFLY PT, R116, R119, 0x1, 0x1f ;  /* 0x0c201f0077747f89 */ /* 0x000ea200000e0000 */
[----:B-1----:R-:W-:Y:S05]  /*a3b0*/  FMNMX.FTZ R0, R129, R2, !PT ;  /* 0x0000000281007209 */ /* 0x002fea0007810000 */
[C---:B------:R-:W-:Y:S02]  /*a3c0*/  FADD.FTZ R2, -R0.reuse, R3 ;  /* 0x0000000300027221 */ /* 0x040fe40000010100 */
[----:B------:R-:W-:Y:S01]  /*a3d0*/  FMUL.FTZ R147, R0, c[0x0][0x2d0] ;  /* 0x0000b40000937a20 */ /* 0x000fe20000410000 */
[----:B--2---:R-:W-:Y:S01]  /*a3e0*/  FMNMX.FTZ R116, R119, R116, !PT ;  /* 0x0000007477747209 */ /* 0x004fe20007810000 */
[----:B------:R-:W-:Y:S02]  /*a3f0*/  FMUL.FTZ R3, R2, c[0x0][0x2d0] ;  /* 0x0000b40002037a20 */ /* 0x000fe40000410000 */
[----:B------:R-:W-:Y:S02]  /*a400*/  FFMA.FTZ R138, R4, c[0x0][0x2d0], -R147 ;  /* 0x0000b400048a7a23 */ /* 0x000fe40000010893 */
[----:B------:R-:W-:Y:S02]  /*a410*/  FADD.FTZ R2, -R116, R117 ;  /* 0x0000007574027221 */ /* 0x000fe40000010100 */
[----:B------:R-:W-:Y:S01]  /*a420*/  @P5 IMAD R4, R120, c[0x0][0x1e0], RZ ;  /* 0x0000780078045a24 */ /* 0x000fe200078e02ff */
[----:B------:R-:W1:Y:S01]  /*a430*/  MUFU.EX2 R3, R3 ;  /* 0x0000000300037308 */ /* 0x000e620000000800 */
[----:B------:R-:W-:Y:S02]  /*a440*/  FMUL.FTZ R117, R2, c[0x0][0x2d0] ;  /* 0x0000b40002757a20 */ /* 0x000fe40000410000 */
[C---:B------:R-:W-:Y:S04]  /*a450*/  @P5 IMAD.WIDE.U32 R120, R184.reuse, c[0x0][0x1e0], RZ ;  /* 0x00007800b8785a25 */ /* 0x040fe800078e00ff */
[----:B------:R-:W-:Y:S02]  /*a460*/  @P5 IMAD R4, R184, c[0x0][0x1e4], R4 ;  /* 0x00007900b8045a24 */ /* 0x000fe400078e0204 */
[----:B------:R-:W-:Y:S01]  /*a470*/  @P5 IMAD.WIDE.U32 R122, R120, 0x60, R122 ;  /* 0x00000060787a5825 */ /* 0x000fe200078e007a */
[----:B------:R2:W3:Y:S02]  /*a480*/  MUFU.EX2 R2, R117 ;  /* 0x0000007500027308 */ /* 0x0004e40000000800 */
[----:B------:R-:W-:Y:S01]  /*a490*/  @P5 IADD3 R4, R121, R4, RZ ;  /* 0x0000000479045210 */ /* 0x000fe20007ffe0ff */
[----:B------:R-:W-:Y:S01]  /*a4a0*/  FMUL.FTZ R145, R116, c[0x0][0x2d0] ;  /* 0x0000b40074917a20 */ /* 0x000fe20000410000 */
[----:B------:R-:W-:Y:S01]  /*a4b0*/  @P5 SHF.L.U32 R120, R122, 0x1, RZ ;  /* 0x000000017a785819 */ /* 0x000fe200000006ff */
[----:B------:R-:W-:Y:S01]  /*a4c0*/  FFMA.FTZ R119, R5, c[0x0][0x2d0], -R147 ;  /* 0x0000b40005777a23 */ /* 0x000fe20000010893 */
[----:B------:R-:W-:Y:S01]  /*a4d0*/  @P5 SHF.L.U32 R5, R223, 0x6, RZ ;  /* 0x00000006df055819 */ /* 0x000fe200000006ff */
[----:B------:R-:W-:Y:S01]  /*a4e0*/  @P5 IMAD R4, R4, 0x60, RZ ;  /* 0x0000006004045824 */ /* 0x000fe200078e02ff */
[----:B------:R-:W-:Y:S01]  /*a4f0*/  @P5 IADD3 R128, P2, R120, 0x80, RZ ;  /* 0x0000008078805810 */ /* 0x000fe20007f5e0ff */
[--C-:B------:R-:W-:Y:S01]  /*a500*/  FFMA.FTZ R146, R6, c[0x0][0x2d0], -R145.reuse ;  /* 0x0000b40006927a23 */ /* 0x100fe20000010891 */
[----:B------:R-:W-:Y:S01]  /*a510*/  @P5 IADD3 R120, P0, R120, c[0x0][0x1c8], RZ ;  /* 0x0000720078785a10 */ /* 0x000fe20007f1e0ff */
[----:B------:R-:W-:Y:S01]  /*a520*/  FFMA.FTZ R137, R7, c[0x0][0x2d0], -R145 ;  /* 0x0000b40007897a23 */ /* 0x000fe20000010891 */
[----:B------:R-:W-:Y:S01]  /*a530*/  @P5 IADD3 R128, P1, R128, c[0x0][0x1c8], RZ ;  /* 0x0000720080805a10 */ /* 0x000fe20007f3e0ff */
[----:B------:R-:W-:Y:S01]  /*a540*/  FFMA.FTZ R136, R9, c[0x0][0x2d0], -R147 ;  /* 0x0000b40009887a23 */ /* 0x000fe20000010893 */
[----:B------:R-:W-:Y:S01]  /*a550*/  MUFU.EX2 R138, R138 ;  /* 0x0000008a008a7308 */ /* 0x000fe20000000800 */
[--C-:B------:R-:W-:Y:S02]  /*a560*/  FFMA.FTZ R139, R10, c[0x0][0x2d0], -R145.reuse ;  /* 0x0000b4000a8b7a23 */ /* 0x100fe40000010891 */
[----:B------:R-:W-:Y:S02]  /*a570*/  FFMA.FTZ R144, R11, c[0x0][0x2d0], -R145 ;  /* 0x0000b4000b907a23 */ /* 0x000fe40000010891 */
[C---:B-1----:R-:W-:Y:S02]  /*a580*/  FMUL.FTZ R68, R3.reuse, R68 ;  /* 0x0000004403447220 */ /* 0x042fe40000410000 */
[C---:B------:R-:W-:Y:S02]  /*a590*/  FMUL.FTZ R69, R3.reuse, R69 ;  /* 0x0000004503457220 */ /* 0x040fe40000410000 */
[----:B------:R-:W-:Y:S01]  /*a5a0*/  FMUL.FTZ R72, R3, R72 ;  /* 0x0000004803487220 */ /* 0x000fe20000410000 */
[----:B------:R-:W1:Y:S01]  /*a5b0*/  MUFU.EX2 R119, R119 ;  /* 0x0000007700777308 */ /* 0x000e620000000800 */
[----:B--2---:R-:W-:Y:S01]  /*a5c0*/  FFMA.FTZ R117, R8, c[0x0][0x2d0], -R147 ;  /* 0x0000b40008757a23 */ /* 0x004fe20000010893 */
[----:B------:R-:W-:Y:S01]  /*a5d0*/  @P5 IADD3 R8, R123, R4, RZ ;  /* 0x000000047b085210 */ /* 0x000fe20007ffe0ff */
[C---:B---3--:R-:W-:Y:S01]  /*a5e0*/  FMUL.FTZ R10, R2.reuse, R110 ;  /* 0x0000006e020a7220 */ /* 0x048fe20000410000 */
[----:B------:R-:W-:Y:S01]  /*a5f0*/  @P5 SHF.L.U64.HI R4, R223, 0x6, R118 ;  /* 0x00000006df045819 */ /* 0x000fe20000010276 */
[----:B------:R-:W-:Y:S01]  /*a600*/  FMUL.FTZ R11, R2, R111 ;  /* 0x0000006f020b7220 */ /* 0x000fe20000410000 */
[----:B------:R-:W-:Y:S01]  /*a610*/  @P5 SHF.L.U64.HI R8, R122, 0x1, R8 ;  /* 0x000000017a085819 */ /* 0x000fe20000010208 */
[C---:B------:R-:W-:Y:S02]  /*a620*/  FMUL.FTZ R70, R2.reuse, R70 ;  /* 0x0000004602467220 */ /* 0x040fe40000410000 */
[----:B------:R-:W-:Y:S01]  /*a630*/  FMUL.FTZ R71, R2, R71 ;  /* 0x0000004702477220 */ /* 0x000fe20000410000 */
[----:B------:R-:W-:Y:S01]  /*a640*/  @P5 IADD3.X R121, R8, c[0x0][0x1cc], RZ, P0, !PT ;  /* 0x0000730008795a10 */ /* 0x000fe200007fe4ff */
[----:B------:R-:W-:Y:S01]  /*a650*/  MUFU.EX2 R117, R117 ;  /* 0x0000007500757308 */ /* 0x000fe20000000800 */
[----:B------:R-:W-:Y:S01]  /*a660*/  @P5 IADD3.X R129, RZ, c[0x0][0x1cc], R8, P1, P2 ;  /* 0x00007300ff815a10 */ /* 0x000fe20000fe4408 */
[----:B------:R-:W-:Y:S01]  /*a670*/  FMUL.FTZ R73, R3, R73 ;  /* 0x0000004903497220 */ /* 0x000fe20000410000 */
[----:B------:R-:W-:Y:S01]  /*a680*/  @P5 IADD3 R6, P0, R120, R5, RZ ;  /* 0x0000000578065210 */ /* 0x000fe20007f1e0ff */
[----:B------:R2:W-:Y:S01]  /*a690*/  @P5 LDGSTS.E.BYPASS.LTC128B.128 [R208+0x8100], [R120.64], !P4 ;  /* 0x0810000078d05fae */ /* 0x0005e2000e101d4e */
[C---:B------:R-:W-:Y:S02]  /*a6a0*/  FMUL.FTZ R74, R2.reuse, R74 ;  /* 0x0000004a024a7220 */ /* 0x040fe40000410000 */
[-C--:B------:R-:W-:Y:S01]  /*a6b0*/  @P5 IADD3.X R7, R121, R4.reuse, RZ, P0, !PT ;  /* 0x0000000479075210 */ /* 0x080fe200007fe4ff */
[----:B------:R-:W-:Y:S01]  /*a6c0*/  FMUL.FTZ R75, R2, R75 ;  /* 0x0000004b024b7220 */ /* 0x000fe20000410000 */
[----:B------:R-:W-:Y:S01]  /*a6d0*/  @P5 IADD3 R8, P1, R6, R5, RZ ;  /* 0x0000000506085210 */ /* 0x000fe20007f3e0ff */
[----:B------:R-:W-:Y:S01]  /*a6e0*/  MUFU.EX2 R136, R136 ;  /* 0x0000008800887308 */ /* 0x000fe20000000800 */
[----:B------:R-:W-:Y:S01]  /*a6f0*/  FMUL.FTZ R5, R3, R113 ;  /* 0x0000007103057220 */ /* 0x000fe20000410000 */
[----:B------:R3:W-:Y:S01]  /*a700*/  @P5 LDGSTS.E.BYPASS.LTC128B.128 [R208+0xb100], [R128.64], !P3 ;  /* 0x0b10000080d05fae */ /* 0x0007e2000d901d4e */
[----:B------:R-:W-:Y:S01]  /*a710*/  @P5 IADD3.X R9, R7, R4, RZ, P1, !PT ;  /* 0x0000000407095210 */ /* 0x000fe20000ffe4ff */
[----:B------:R-:W-:Y:S01]  /*a720*/  FMUL.FTZ R4, R3, R112 ;  /* 0x0000007003047220 */ /* 0x000fe20000410000 */
[----:B-1----:R-:W-:Y:S01]  /*a730*/  F2FP.PACK_AB R112, R119, R138 ;  /* 0x0000008a7770723e */ /* 0x002fe200000000ff */
[C---:B------:R-:W-:Y:S01]  /*a740*/  FMUL.FTZ R76, R3.reuse, R76 ;  /* 0x0000004c034c7220 */ /* 0x040fe20000410000 */
[----:B------:R-:W-:Y:S01]  /*a750*/  ISETP.GT.AND P0, PT, R222, R225, PT ;  /* 0x000000e1de00720c */ /* 0x000fe20003f04270 */
[C---:B------:R-:W-:Y:S01]  /*a760*/  FMUL.FTZ R77, R3.reuse, R77 ;  /* 0x0000004d034d7220 */ /* 0x040fe20000410000 */
[----:B------:R-:W-:Y:S01]  /*a770*/  MOV R222, R184 ;  /* 0x000000b800de7202 */ /* 0x000fe20000000f00 */
[----:B------:R1:W-:Y:S01]  /*a780*/  @P5 LDGSTS.E.BYPASS.LTC128B.128 [R208+0x9100], [R6.64], !P4 ;  /* 0x0910000006d05fae */ /* 0x0003e2000e101d4e */
[----:B------:R-:W-:Y:S01]  /*a790*/  MUFU.EX2 R146, R146 ;  /* 0x0000009200927308 */ /* 0x000fe20000000800 */
[C---:B------:R-:W-:Y:S02]  /*a7a0*/  FMUL.FTZ R78, R2.reuse, R78 ;  /* 0x0000004e024e7220 */ /* 0x040fe40000410000 */
[C---:B------:R-:W-:Y:S02]  /*a7b0*/  FMUL.FTZ R79, R2.reuse, R79 ;  /* 0x0000004f024f7220 */ /* 0x040fe40000410000 */
[C---:B------:R-:W-:Y:S02]  /*a7c0*/  FMUL.FTZ R80, R3.reuse, R80 ;  /* 0x0000005003507220 */ /* 0x040fe40000410000 */
[----:B------:R1:W-:Y:S01]  /*a7d0*/  @P5 LDGSTS.E.BYPASS.LTC128B.128 [R208+0xc100], [R6.64+0x80], !P3 ;  /* 0x0c10008006d05fae */ /* 0x0003e2000d901d4e */
[C---:B------:R-:W-:Y:S02]  /*a7e0*/  FMUL.FTZ R81, R3.reuse, R81 ;  /* 0x0000005103517220 */ /* 0x040fe40000410000 */
[----:B------:R-:W4:Y:S01]  /*a7f0*/  MUFU.EX2 R137, R137 ;  /* 0x0000008900897308 */ /* 0x000f220000000800 */
[C---:B------:R-:W-:Y:S02]  /*a800*/  FMUL.FTZ R82, R2.reuse, R82 ;  /* 0x0000005202527220 */ /* 0x040fe40000410000 */
[C---:B------:R-:W-:Y:S02]  /*a810*/  FMUL.FTZ R83, R2.reuse, R83 ;  /* 0x0000005302537220 */ /* 0x040fe40000410000 */
[----:B------:R5:W-:Y:S01]  /*a820*/  @P5 LDGSTS.E.BYPASS.LTC128B.128 [R208+0xa100], [R8.64], !P4 ;  /* 0x0a10000008d05fae */ /* 0x000be2000e101d4e */
[C---:B------:R-:W-:Y:S02]  /*a830*/  FMUL.FTZ R84, R3.reuse, R84 ;  /* 0x0000005403547220 */ /* 0x040fe40000410000 */
[----:B------:R-:W-:Y:S02]  /*a840*/  FMUL.FTZ R85, R3, R85 ;  /* 0x0000005503557220 */ /* 0x000fe40000410000 */
[----:B------:R-:W-:Y:S01]  /*a850*/  MUFU.EX2 R139, R139 ;  /* 0x0000008b008b7308 */ /* 0x000fe20000000800 */
[C---:B------:R-:W-:Y:S02]  /*a860*/  FMUL.FTZ R86, R2.reuse, R86 ;  /* 0x0000005602567220 */ /* 0x040fe40000410000 */
[----:B------:R5:W-:Y:S01]  /*a870*/  @P5 LDGSTS.E.BYPASS.LTC128B.128 [R208+0xd100], [R8.64+0x80], !P3 ;  /* 0x0d10008008d05fae */ /* 0x000be2000d901d4e */
[----:B------:R-:W-:Y:S02]  /*a880*/  FMUL.FTZ R87, R2, R87 ;  /* 0x0000005702577220 */ /* 0x000fe40000410000 */
[--C-:B------:R-:W-:Y:S02]  /*a890*/  FFMA.FTZ R156, R14, c[0x0][0x2d0], -R145.reuse ;  /* 0x0000b4000e9c7a23 */ /* 0x100fe40000010891 */
[--C-:B------:R-:W-:Y:S02]  /*a8a0*/  FFMA.FTZ R157, R15, c[0x0][0x2d0], -R145.reuse ;  /* 0x0000b4000f9d7a23 */ /* 0x100fe40000010891 */
[----:B------:R-:W5:Y:S01]  /*a8b0*/  MUFU.EX2 R144, R144 ;  /* 0x0000009000907308 */ /* 0x000f620000000800 */
[----:B--2---:R-:W2:Y:S01]  /*a8c0*/  LDSM.16.MT88.4 R120, [R204+0x100] ;  /* 0x00010000cc78783b */ /* 0x004ea20000004200 */
[--C-:B------:R-:W-:Y:S01]  /*a8d0*/  FFMA.FTZ R158, R18, c[0x0][0x2d0], -R145.reuse ;  /* 0x0000b400129e7a23 */ /* 0x100fe20000010891 */
[----:B----4-:R-:W-:Y:S01]  /*a8e0*/  F2FP.PACK_AB R113, R137, R146 ;  /* 0x000000928971723e */ /* 0x010fe200000000ff */
[----:B-1----:R-:W-:Y:S01]  /*a8f0*/  FMUL.FTZ R6, R2, R114 ;  /* 0x0000007202067220 */ /* 0x002fe20000410000 */
[----:B------:R-:W-:Y:S01]  /*a900*/  F2FP.PACK_AB R114, R136, R117 ;  /* 0x000000758872723e */ /* 0x000fe200000000ff */
[----:B------:R-:W-:Y:S03]  /*a910*/  FMUL.FTZ R7, R2, R115 ;  /* 0x0000007302077220 */ /* 0x000fe60000410000 */
[----:B---3--:R-:W1:Y:S01]  /*a920*/  LDSM.16.MT88.4 R128, [R202+0x100] ;  /* 0x00010000ca80783b */ /* 0x008e620000004200 */
[----:B------:R-:W-:Y:S01]  /*a930*/  FFMA.FTZ R159, R19, c[0x0][0x2d0], -R145 ;  /* 0x0000b400139f7a23 */ /* 0x000fe20000010891 */
[----:B------:R-:W-:Y:S01]  /*a940*/  MUFU.EX2 R156, R156 ;  /* 0x0000009c009c7308 */ /* 0x000fe20000000800 */
[--C-:B------:R-:W-:Y:S02]  /*a950*/  FFMA.FTZ R161, R20, c[0x0][0x2d0], -R147.reuse ;  /* 0x0000b40014a17a23 */ /* 0x100fe40000010893 */
[--C-:B------:R-:W-:Y:S02]  /*a960*/  FFMA.FTZ R160, R21, c[0x0][0x2d0], -R147.reuse ;  /* 0x0000b40015a07a23 */ /* 0x100fe40000010893 */
[--C-:B------:R-:W-:Y:S01]  /*a970*/  FFMA.FTZ R162, R24, c[0x0][0x2d0], -R147.reuse ;  /* 0x0000b40018a27a23 */ /* 0x100fe20000010893 */
[----:B------:R-:W3:Y:S01]  /*a980*/  LDSM.16.MT88.4 R132, [R201+0x100] ;  /* 0x00010000c984783b */ /* 0x000ee20000004200 */
[----:B------:R-:W-:Y:S02]  /*a990*/  FFMA.FTZ R163, R25, c[0x0][0x2d0], -R147 ;  /* 0x0000b40019a37a23 */ /* 0x000fe40000010893 */
[C---:B-----5:R-:W-:Y:S01]  /*a9a0*/  FMUL.FTZ R8, R3.reuse, R108 ;  /* 0x0000006c03087220 */ /* 0x060fe20000410000 */
[----:B------:R-:W-:Y:S01]  /*a9b0*/  MUFU.EX2 R157, R157 ;  /* 0x0000009d009d7308 */ /* 0x000fe20000000800 */
[----:B------:R-:W-:Y:S01]  /*a9c0*/  FMUL.FTZ R9, R3, R109 ;  /* 0x0000006d03097220 */ /* 0x000fe20000410000 */
[----:B------:R-:W-:Y:S02]  /*a9d0*/  F2FP.PACK_AB R115, R144, R139 ;  /* 0x0000008b9073723e */ /* 0x000fe400000000ff */
[----:B------:R-:W4:Y:S01]  /*a9e0*/  LDSM.16.MT88.4 R108, [R200+0x100] ;  /* 0x00010000c86c783b */ /* 0x000f220000004200 */
[--C-:B------:R-:W-:Y:S02]  /*a9f0*/  FFMA.FTZ R173, R22, c[0x0][0x2d0], -R145.reuse ;  /* 0x0000b40016ad7a23 */ /* 0x100fe40000010891 */
[--C-:B------:R-:W-:Y:S02]  /*aa00*/  FFMA.FTZ R172, R23, c[0x0][0x2d0], -R145.reuse ;  /* 0x0000b40017ac7a23 */ /* 0x100fe40000010891 */
[--C-:B------:R-:W-:Y:S01]  /*aa10*/  FFMA.FTZ R174, R26, c[0x0][0x2d0], -R145.reuse ;  /* 0x0000b4001aae7a23 */ /* 0x100fe20000010891 */
[----:B------:R-:W-:Y:S01]  /*aa20*/  MUFU.EX2 R158, R158 ;  /* 0x0000009e009e7308 */ /* 0x000fe20000000800 */
[----:B------:R-:W-:Y:S01]  /*aa30*/  FFMA.FTZ R175, R27, c[0x0][0x2d0], -R145 ;  /* 0x0000b4001baf7a23 */ /* 0x000fe20000010891 */
[----:B------:R-:W-:Y:S01]  /*aa40*/  LDSM.16.MT88.4 R20, [R202+0x1100] ;  /* 0x00110000ca14783b */ /* 0x000fe20000004200 */
[--C-:B------:R-:W-:Y:S02]  /*aa50*/  FFMA.FTZ R185, R28, c[0x0][0x2d0], -R147.reuse ;  /* 0x0000b4001cb97a23 */ /* 0x100fe40000010893 */
[--C-:B------:R-:W-:Y:S02]  /*aa60*/  FFMA.FTZ R186, R29, c[0x0][0x2d0], -R147.reuse ;  /* 0x0000b4001dba7a23 */ /* 0x100fe40000010893 */
[--C-:B------:R-:W-:Y:S02]  /*aa70*/  FFMA.FTZ R187, R32, c[0x0][0x2d0], -R147.reuse ;  /* 0x0000b40020bb7a23 */ /* 0x100fe40000010893 */
[----:B------:R-:W-:Y:S01]  /*aa80*/  FFMA.FTZ R224, R33, c[0x0][0x2d0], -R147 ;  /* 0x0000b40021e07a23 */ /* 0x000fe20000010893 */
[C---:B--2---:R-:W-:Y:S01]  /*aa90*/  HMMA.16816.F32 R4, R112.reuse, R120, R4 ;  /* 0x000000787004723c */ /* 0x044fe20000001804 */
[----:B------:R-:W-:Y:S01]  /*aaa0*/  LDSM.16.MT88.4 R24, [R201+0x1100] ;  /* 0x00110000c918783b */ /* 0x000fe20000004200 */
[----:B------:R-:W-:Y:S03]  /*aab0*/  MUFU.EX2 R159, R159 ;  /* 0x0000009f009f7308 */ /* 0x000fe60000000800 */
[--C-:B------:R-:W-:Y:S02]  /*aac0*/  FFMA.FTZ R226, R30, c[0x0][0x2d0], -R145.reuse ;  /* 0x0000b4001ee27a23 */ /* 0x100fe40000010891 */
[--C-:B------:R-:W-:Y:S01]  /*aad0*/  FFMA.FTZ R227, R31, c[0x0][0x2d0], -R145.reuse ;  /* 0x0000b4001fe37a23 */ /* 0x100fe20000010891 */
[C---:B------:R-:W-:Y:S01]  /*aae0*/  HMMA.16816.F32 R8, R112.reuse, R122, R8 ;  /* 0x0000007a7008723c */ /* 0x040fe20000001808 */
[----:B------:R-:W2:Y:S03]  /*aaf0*/  LDSM.16.MT88.4 R120, [R204+0x3100] ;  /* 0x00310000cc78783b */ /* 0x000ea60000004200 */
[--C-:B------:R-:W-:Y:S01]  /*ab00*/  FFMA.FTZ R228, R34, c[0x0][0x2d0], -R145.reuse ;  /* 0x0000b40022e47a23 */ /* 0x100fe20000010891 */
[----:B------:R-:W-:Y:S01]  /*ab10*/  MUFU.EX2 R161, R161 ;  /* 0x000000a100a17308 */ /* 0x000fe20000000800 */
[----:B------:R-:W-:Y:S02]  /*ab20*/  FFMA.FTZ R229, R35, c[0x0][0x2d0], -R145 ;  /* 0x0000b40023e57a23 */ /* 0x000fe40000010891 */
[C---:B-1----:R-:W-:Y:S01]  /*ab30*/  HMMA.16816.F32 R68, R112.reuse, R128, R68 ;  /* 0x000000807044723c */ /* 0x042fe20000001844 */
[----:B------:R-:W-:Y:S03]  /*ab40*/  LDSM.16.MT88.4 R28, [R202+0x1900] ;  /* 0x00190000ca1c783b */ /* 0x000fe60000004200 */
[C---:B------:R-:W-:Y:S02]  /*ab50*/  FMUL.FTZ R88, R3.reuse, R88 ;  /* 0x0000005803587220 */ /* 0x040fe40000410000 */
[C---:B------:R-:W-:Y:S01]  /*ab60*/  FMUL.FTZ R89, R3.reuse, R89 ;  /* 0x0000005903597220 */ /* 0x040fe20000410000 */
[----:B------:R-:W-:Y:S01]  /*ab70*/  MUFU.EX2 R160, R160 ;  /* 0x000000a000a07308 */ /* 0x000fe20000000800 */
[C---:B------:R-:W-:Y:S01]  /*ab80*/  HMMA.16816.F32 R72, R112.reuse, R130, R72 ;  /* 0x000000827048723c */ /* 0x040fe20000001848 */
[----:B------:R-:W1:Y:S03]  /*ab90*/  LDSM.16.MT88.4 R128, [R202+0x3100] ;  /* 0x00310000ca80783b */ /* 0x000e660000004200 */
[C---:B------:R-:W-:Y:S02]  /*aba0*/  FMUL.FTZ R90, R2.reuse, R90 ;  /* 0x0000005a025a7220 */ /* 0x040fe40000410000 */
[----:B------:R-:W-:Y:S02]  /*abb0*/  FMUL.FTZ R91, R2, R91 ;  /* 0x0000005b025b7220 */ /* 0x000fe40000410000 */
[C---:B---3--:R-:W-:Y:S01]  /*abc0*/  HMMA.16816.F32 R76, R112.reuse, R132, R76 ;  /* 0x00000084704c723c */ /* 0x048fe2000000184c */
[----:B------:R-:W-:Y:S01]  /*abd0*/  LDSM.16.MT88.4 R32, [R200+0x5100] ;  /* 0x00510000c820783b */ /* 0x000fe20000004200 */
[----:B------:R-:W-:Y:S02]  /*abe0*/  MUFU.EX2 R162, R162 ;  /* 0x000000a200a27308 */ /* 0x000fe40000000800 */
[C---:B------:R-:W-:Y:S02]  /*abf0*/  FMUL.FTZ R92, R3.reuse, R92 ;  /* 0x0000005c035c7220 */ /* 0x040fe40000410000 */
[----:B------:R-:W-:Y:S02]  /*ac00*/  FMUL.FTZ R93, R3, R93 ;  /* 0x0000005d035d7220 */ /* 0x000fe40000410000 */
[C---:B------:R-:W-:Y:S01]  /*ac10*/  HMMA.16816.F32 R80, R112.reuse, R134, R80 ;  /* 0x000000867050723c */ /* 0x040fe20000001850 */
[----:B------:R-:W0:Y:S03]  /*ac20*/  LDGDEPBAR ;  /* 0x00000000000079af */ /* 0x000e260000000000 */
[--C-:B------:R-:W-:Y:S01]  /*ac30*/  FFMA.FTZ R132, R12, c[0x0][0x2d0], -R147.reuse ;  /* 0x0000b4000c847a23 */ /* 0x100fe20000010893 */
[----:B------:R-:W-:Y:S01]  /*ac40*/  MUFU.EX2 R163, R163 ;  /* 0x000000a300a37308 */ /* 0x000fe20000000800 */
[--C-:B------:R-:W-:Y:S02]  /*ac50*/  FFMA.FTZ R133, R13, c[0x0][0x2d0], -R147.reuse ;  /* 0x0000b4000d857a23 */ /* 0x100fe40000010893 */
[C---:B----4-:R-:W-:Y:S01]  /*ac60*/  HMMA.16816.F32 R84, R112.reuse, R108, R84 ;  /* 0x0000006c7054723c */ /* 0x050fe20000001854 */
[----:B------:R-:W-:Y:S03]  /*ac70*/  LDSM.16.MT88.4 R12, [R200+0x3100] ;  /* 0x00310000c80c783b */ /* 0x000fe60000004200 */
[--C-:B------:R-:W-:Y:S02]  /*ac80*/  FFMA.FTZ R134, R16, c[0x0][0x2d0], -R147.reuse ;  /* 0x0000b40010867a23 */ /* 0x100fe40000010893 */
[--C-:B------:R-:W-:Y:S01]  /*ac90*/  FFMA.FTZ R135, R17, c[0x0][0x2d0], -R147.reuse ;  /* 0x0000b40011877a23 */ /* 0x100fe20000010893 */
[----:B------:R-:W-:Y:S01]  /*aca0*/  MUFU.EX2 R132, R132 ;  /* 0x0000008400847308 */ /* 0x000fe20000000800 */
[C---:B------:R-:W-:Y:S01]  /*acb0*/  HMMA.16816.F32 R88, R112.reuse, R110, R88 ;  /* 0x0000006e7058723c */ /* 0x040fe20000001858 */
[----:B------:R-:W3:Y:S03]  /*acc0*/  LDSM.16.MT88.4 R108, [R201+0x3100] ;  /* 0x00310000c96c783b */ /* 0x000ee60000004200 */
[C---:B------:R-:W-:Y:S02]  /*acd0*/  FMUL.FTZ R94, R2.reuse, R94 ;  /* 0x0000005e025e7220 */ /* 0x040fe40000410000 */
[C---:B------:R-:W-:Y:S02]  /*ace0*/  FMUL.FTZ R95, R2.reuse, R95 ;  /* 0x0000005f025f7220 */ /* 0x040fe40000410000 */
[C---:B------:R-:W-:Y:S01]  /*acf0*/  FMUL.FTZ R96, R3.reuse, R96 ;  /* 0x0000006003607220 */ /* 0x040fe20000410000 */
[----:B------:R-:W-:Y:S01]  /*ad00*/  LDSM.16.MT88.4 R16, [R202+0x900] ;  /* 0x00090000ca10783b */ /* 0x000fe20000004200 */
[----:B------:R-:W4:Y:S02]  /*ad10*/  MUFU.EX2 R133, R133 ;  /* 0x0000008500857308 */ /* 0x000f240000000800 */
[C---:B------:R-:W-:Y:S01]  /*ad20*/  FMUL.FTZ R97, R3.reuse, R97 ;  /* 0x0000006103617220 */ /* 0x040fe20000410000 */
[C---:B--2---:R-:W-:Y:S03]  /*ad30*/  HMMA.16816.F32 R92, R112.reuse, R120, R92 ;  /* 0x00000078705c723c */ /* 0x044fe6000000185c */
[C---:B------:R-:W-:Y:S02]  /*ad40*/  FMUL.FTZ R98, R2.reuse, R98 ;  /* 0x0000006202627220 */ /* 0x040fe40000410000 */
[C---:B------:R-:W-:Y:S02]  /*ad50*/  FMUL.FTZ R99, R2.reuse, R99 ;  /* 0x0000006302637220 */ /* 0x040fe40000410000 */
[C---:B------:R-:W-:Y:S01]  /*ad60*/  FMUL.FTZ R100, R3.reuse, R100 ;  /* 0x0000006403647220 */ /* 0x040fe20000410000 */
[----:B------:R-:W-:Y:S01]  /*ad70*/  MUFU.EX2 R134, R134 ;  /* 0x0000008600867308 */ /* 0x000fe20000000800 */
[C---:B------:R-:W-:Y:S03]  /*ad80*/  FMUL.FTZ R101, R3.reuse, R101 ;  /* 0x0000006503657220 */ /* 0x040fe60000410000 */
[C---:B------:R-:W-:Y:S01]  /*ad90*/  HMMA.16816.F32 R96, R112.reuse, R122, R96 ;  /* 0x0000007a7060723c */ /* 0x040fe20000001860 */
[----:B------:R-:W2:Y:S02]  /*ada0*/  LDSM.16.MT88.4 R120, [R204+0x900] ;  /* 0x00090000cc78783b */ /* 0x000ea40000004200 */
[C---:B------:R-:W-:Y:S02]  /*adb0*/  FMUL.FTZ R102, R2.reuse, R102 ;  /* 0x0000006602667220 */ /* 0x040fe40000410000 */
[C---:B------:R-:W-:Y:S01]  /*adc0*/  FMUL.FTZ R103, R2.reuse, R103 ;  /* 0x0000006702677220 */ /* 0x040fe20000410000 */
[----:B------:R-:W5:Y:S01]  /*add0*/  MUFU.EX2 R135, R135 ;  /* 0x0000008700877308 */ /* 0x000f620000000800 */
[C---:B------:R-:W-:Y:S02]  /*ade0*/  FMUL.FTZ R104, R3.reuse, R104 ;  /* 0x0000006803687220 */ /* 0x040fe40000410000 */
[C---:B------:R-:W-:Y:S03]  /*adf0*/  FMUL.FTZ R105, R3.reuse, R105 ;  /* 0x0000006903697220 */ /* 0x040fe60000410000 */
[C---:B-1----:R-:W-:Y:S03]  /*ae00*/  HMMA.16816.F32 R100, R112.reuse, R128, R100 ;  /* 0x000000807064723c */ /* 0x042fe60000001864 */
[C---:B------:R-:W-:Y:S01]  /*ae10*/  FMUL.FTZ R106, R2.reuse, R106 ;  /* 0x0000006a026a7220 */ /* 0x040fe20000410000 */
[----:B------:R-:W-:Y:S01]  /*ae20*/  MUFU.EX2 R173, R173 ;  /* 0x000000ad00ad7308 */ /* 0x000fe20000000800 */
[C---:B------:R-:W-:Y:S02]  /*ae30*/  FMUL.FTZ R107, R2.reuse, R107 ;  /* 0x0000006b026b7220 */ /* 0x040fe40000410000 */
[C---:B------:R-:W-:Y:S02]  /*ae40*/  FMUL.FTZ R52, R3.reuse, R52 ;  /* 0x0000003403347220 */ /* 0x040fe40000410000 */
[C---:B------:R-:W-:Y:S03]  /*ae50*/  FMUL.FTZ R53, R3.reuse, R53 ;  /* 0x0000003503357220 */ /* 0x040fe60000410000 */
[C---:B------:R-:W-:Y:S01]  /*ae60*/  HMMA.16816.F32 R104, R112.reuse, R130, R104 ;  /* 0x000000827068723c */ /* 0x040fe20000001868 */
[----:B------:R-:W-:Y:S01]  /*ae70*/  LDSM.16.MT88.4 R128, [R200+0x900] ;  /* 0x00090000c880783b */ /* 0x000fe20000004200 */
[----:B------:R-:W1:Y:S01]  /*ae80*/  MUFU.EX2 R172, R172 ;  /* 0x000000ac00ac7308 */ /* 0x000e620000000800 */
[C---:B------:R-:W-:Y:S02]  /*ae90*/  FMUL.FTZ R54, R2.reuse, R54 ;  /* 0x0000003602367220 */ /* 0x040fe40000410000 */
[C---:B------:R-:W-:Y:S02]  /*aea0*/  FMUL.FTZ R55, R2.reuse, R55 ;  /* 0x0000003702377220 */ /* 0x040fe40000410000 */
[C---:B------:R-:W-:Y:S02]  /*aeb0*/  FMUL.FTZ R56, R3.reuse, R56 ;  /* 0x0000003803387220 */ /* 0x040fe40000410000 */
[C---:B------:R-:W-:Y:S03]  /*aec0*/  FMUL.FTZ R57, R3.reuse, R57 ;  /* 0x0000003903397220 */ /* 0x040fe60000410000 */
[C---:B---3--:R-:W-:Y:S01]  /*aed0*/  HMMA.16816.F32 R52, R112.reuse, R108, R52 ;  /* 0x0000006c7034723c */ /* 0x048fe20000001834 */
[----:B------:R-:W-:Y:S02]  /*aee0*/  MUFU.EX2 R174, R174 ;  /* 0x000000ae00ae7308 */ /* 0x000fe40000000800 */
[C---:B------:R-:W-:Y:S02]  /*aef0*/  FMUL.FTZ R58, R2.reuse, R58 ;  /* 0x0000003a023a7220 */ /* 0x040fe40000410000 */
[C---:B------:R-:W-:Y:S02]  /*af00*/  FMUL.FTZ R59, R2.reuse, R59 ;  /* 0x0000003b023b7220 */ /* 0x040fe40000410000 */
[C---:B------:R-:W-:Y:S02]  /*af10*/  FMUL.FTZ R60, R3.reuse, R60 ;  /* 0x0000003c033c7220 */ /* 0x040fe40000410000 */
[C---:B------:R-:W-:Y:S02]  /*af20*/  FMUL.FTZ R61, R3.reuse, R61 ;  /* 0x0000003d033d7220 */ /* 0x040fe40000410000 */
[----:B------:R-:W3:Y:S01]  /*af30*/  MUFU.EX2 R175, R175 ;  /* 0x000000af00af7308 */ /* 0x000ee20000000800 */
[C---:B------:R-:W-:Y:S01]  /*af40*/  HMMA.16816.F32 R56, R112.reuse, R110, R56 ;  /* 0x0000006e7038723c */ /* 0x040fe20000001838 */
[----:B------:R-:W1:Y:S02]  /*af50*/  LDSM.16.MT88.4 R108, [R201+0x900] ;  /* 0x00090000c96c783b */ /* 0x000e640000004200 */
[C---:B------:R-:W-:Y:S02]  /*af60*/  FMUL.FTZ R62, R2.reuse, R62 ;  /* 0x0000003e023e7220 */ /* 0x040fe40000410000 */
[C---:B------:R-:W-:Y:S02]  /*af70*/  FMUL.FTZ R63, R2.reuse, R63 ;  /* 0x0000003f023f7220 */ /* 0x040fe40000410000 */
[C---:B------:R-:W-:Y:S02]  /*af80*/  FMUL.FTZ R64, R3.reuse, R64 ;  /* 0x0000004003407220 */ /* 0x040fe40000410000 */
[----:B------:R-:W-:Y:S01]  /*af90*/  FMUL.FTZ R65, R3, R65 ;  /* 0x0000004103417220 */ /* 0x000fe20000410000 */
[----:B------:R-:W-:Y:S02]  /*afa0*/  MUFU.EX2 R185, R185 ;  /* 0x000000b900b97308 */ /* 0x000fe40000000800 */
[C---:B------:R-:W-:Y:S03]  /*afb0*/  HMMA.16816.F32 R60, R112.reuse, R12, R60 ;  /* 0x0000000c703c723c */ /* 0x040fe6000000183c */
[C---:B------:R-:W-:Y:S02]  /*afc0*/  FMUL.FTZ R66, R2.reuse, R66 ;  /* 0x0000004202427220 */ /* 0x040fe40000410000 */
[----:B------:R-:W-:Y:S02]  /*afd0*/  FMUL.FTZ R67, R2, R67 ;  /* 0x0000004302437220 */ /* 0x000fe40000410000 */
[----:B----4-:R-:W-:Y:S01]  /*afe0*/  F2FP.PACK_AB R12, R133, R132 ;  /* 0x00000084850c723e */ /* 0x010fe200000000ff */
[----:B------:R-:W4:Y:S01]  /*aff0*/  MUFU.EX2 R186, R186 ;  /* 0x000000ba00ba7308 */ /* 0x000f220000000800 */
[----:B------:R-:W-:Y:S03]  /*b000*/  F2FP.PACK_AB R13, R157, R156 ;  /* 0x0000009c9d0d723e */ /* 0x000fe600000000ff */
[----:B------:R-:W-:Y:S01]  /*b010*/  HMMA.16816.F32 R64, R112, R14, R64 ;  /* 0x0000000e7040723c */ /* 0x000fe20000001840 */
[----:B------:R-:W1:Y:S02]  /*b020*/  LDSM.16.MT88.4 R112, [R204+0x3900] ;  /* 0x00390000cc70783b */ /* 0x000e640000004200 */
[--C-:B------:R-:W-:Y:S02]  /*b030*/  FFMA.FTZ R40, R40, c[0x0][0x2d0], -R147.reuse ;  /* 0x0000b40028287a23 */ /* 0x100fe40000010893 */
[----:B------:R-:W-:Y:S01]  /*b040*/  FFMA.FTZ R41, R41, c[0x0][0x2d0], -R147 ;  /* 0x0000b40029297a23 */ /* 0x000fe20000010893 */
[----:B------:R-:W-:Y:S01]  /*b050*/  MUFU.EX2 R187, R187 ;  /* 0x000000bb00bb7308 */ /* 0x000fe20000000800 */
[----:B-----5:R-:W-:Y:S01]  /*b060*/  F2FP.PACK_AB R14, R135, R134 ;  /* 0x00000086870e723e */ /* 0x020fe200000000ff */
[--C-:B------:R-:W-:Y:S01]  /*b070*/  FFMA.FTZ R42, R42, c[0x0][0x2d0], -R145.reuse ;  /* 0x0000b4002a2a7a23 */ /* 0x100fe20000010891 */
[----:B------:R-:W-:Y:S03]  /*b080*/  F2FP.PACK_AB R15, R159, R158 ;  /* 0x0000009e9f0f723e */ /* 0x000fe600000000ff */
[----:B------:R-:W-:Y:S02]  /*b090*/  FFMA.FTZ R43, R43, c[0x0][0x2d0], -R145 ;  /* 0x0000b4002b2b7a23 */ /* 0x000fe40000010891 */
[--C-:B------:R-:W-:Y:S02]  /*b0a0*/  FFMA.FTZ R44, R44, c[0x0][0x2d0], -R147.reuse ;  /* 0x0000b4002c2c7a23 */ /* 0x100fe40000010893 */
[C---:B--2---:R-:W-:Y:S01]  /*b0b0*/  HMMA.16816.F32 R4, R12.reuse, R120, R4 ;  /* 0x000000780c04723c */ /* 0x044fe20000001804 */
[----:B------:R-:W2:Y:S04]  /*b0c0*/  MUFU.EX2 R224, R224 ;  /* 0x000000e000e07308 */ /* 0x000ea80000000800 */
[--C-:B------:R-:W-:Y:S02]  /*b0d0*/  FFMA.FTZ R45, R45, c[0x0][0x2d0], -R147.reuse ;  /* 0x0000b4002d2d7a23 */ /* 0x100fe40000010893 */
[----:B------:R-:W-:Y:S01]  /*b0e0*/  FFMA.FTZ R48, R48, c[0x0][0x2d0], -R147 ;  /* 0x0000b40030307a23 */ /* 0x000fe20000010893 */
[C---:B------:R-:W-:Y:S01]  /*b0f0*/  HMMA.16816.F32 R8, R12.reuse, R122, R8 ;  /* 0x0000007a0c08723c */ /* 0x040fe20000001808 */
[----:B------:R-:W-:Y:S02]  /*b100*/  LDSM.16.MT88.4 R120, [R200+0x3900] ;  /* 0x00390000c878783b */ /* 0x000fe40000004200 */
[----:B------:R-:W-:Y:S01]  /*b110*/  MUFU.EX2 R226, R226 ;  /* 0x000000e200e27308 */ /* 0x000fe20000000800 */
[--C-:B------:R-:W-:Y:S02]  /*b120*/  FFMA.FTZ R46, R46, c[0x0][0x2d0], -R145.reuse ;  /* 0x0000b4002e2e7a23 */ /* 0x100fe40000010891 */
[----:B------:R-:W-:Y:S02]  /*b130*/  FFMA.FTZ R47, R47, c[0x0][0x2d0], -R145 ;  /* 0x0000b4002f2f7a23 */ /* 0x000fe40000010891 */
[C---:B------:R-:W-:Y:S04]  /*b140*/  HMMA.16816.F32 R68, R12.reuse, R16, R68 ;  /* 0x000000100c44723c */ /* 0x040fe80000001844 */
[----:B------:R-:W-:Y:S01]  /*b150*/  FFMA.FTZ R138, R3, R216, R138 ;  /* 0x000000d8038a7223 */ /* 0x000fe2000001008a */
[----:B------:R-:W5:Y:S01]  /*b160*/  MUFU.EX2 R227, R227 ;  /* 0x000000e300e37308 */ /* 0x000f620000000800 */
[----:B------:R-:W-:Y:S01]  /*b170*/  MOV R3, R0 ;  /* 0x0000000000037202 */ /* 0x000fe20000000f00 */
[----:B------:R-:W-:Y:S01]  /*b180*/  FFMA.FTZ R146, R2, R217, R146 ;  /* 0x000000d902927223 */ /* 0x000fe20000010092 */
[C---:B------:R-:W-:Y:S01]  /*b190*/  HMMA.16816.F32 R72, R12.reuse, R18, R72 ;  /* 0x000000120c48723c */ /* 0x040fe20000001848 */
[----:B------:R-:W2:Y:S03]  /*b1a0*/  LDSM.16.MT88.4 R16, [R202+0x3900] ;  /* 0x00390000ca10783b */ /* 0x000ea60000004200 */
[----:B------:R-:W-:Y:S02]  /*b1b0*/  FADD.FTZ R138, R119, R138 ;  /* 0x0000008a778a7221 */ /* 0x000fe40000010000 */
[----:B------:R-:W-:Y:S01]  /*b1c0*/  FADD.FTZ R146, R137, R146 ;  /* 0x0000009289927221 */ /* 0x000fe20000010000 */
[----:B------:R-:W-:Y:S01]  /*b1d0*/  MUFU.EX2 R228, R228 ;  /* 0x000000e400e47308 */ /* 0x000fe20000000800 */
[C---:B-1----:R-:W-:Y:S04]  /*b1e0*/  HMMA.16816.F32 R76, R12.reuse, R108, R76 ;  /* 0x0000006c0c4c723c */ /* 0x042fe8000000184c */
[----:B------:R-:W-:Y:S02]  /*b1f0*/  FADD.FTZ R117, R117, R138 ;  /* 0x0000008a75757221 */ /* 0x000fe40000010000 */
[----:B------:R-:W-:Y:S02]  /*b200*/  FADD.FTZ R139, R139, R146 ;  /* 0x000000928b8b7221 */ /* 0x000fe40000010000 */
[C---:B------:R-:W-:Y:S01]  /*b210*/  HMMA.16816.F32 R80, R12.reuse, R110, R80 ;  /* 0x0000006e0c50723c */ /* 0x040fe20000001850 */
[----:B------:R-:W1:Y:S01]  /*b220*/  LDSM.16.MT88.4 R108, [R201+0x3900] ;  /* 0x00390000c96c783b */ /* 0x000e620000004200 */
[----:B------:R-:W1:Y:S02]  /*b230*/  MUFU.EX2 R229, R229 ;  /* 0x000000e500e57308 */ /* 0x000e640000000800 */
[----:B------:R-:W-:Y:S02]  /*b240*/  FADD.FTZ R117, R136, R117 ;  /* 0x0000007588757221 */ /* 0x000fe40000010000 */
[----:B------:R-:W-:Y:S02]  /*b250*/  FADD.FTZ R139, R144, R139 ;  /* 0x0000008b908b7221 */ /* 0x000fe40000010000 */
[C---:B------:R-:W-:Y:S04]  /*b260*/  HMMA.16816.F32 R84, R12.reuse, R128, R84 ;  /* 0x000000800c54723c */ /* 0x040fe80000001854 */
[----:B------:R-:W-:Y:S01]  /*b270*/  MUFU.EX2 R40, R40 ;  /* 0x0000002800287308 */ /* 0x000fe20000000800 */
[----:B------:R-:W-:Y:S01]  /*b280*/  FADD.FTZ R132, R132, R117 ;  /* 0x0000007584847221 */ /* 0x000fe20000010000 */
[----:B------:R-:W-:Y:S01]  /*b290*/  MOV R117, R116 ;  /* 0x0000007400757202 */ /* 0x000fe20000000f00 */
[----:B------:R-:W-:Y:S01]  /*b2a0*/  FADD.FTZ R156, R156, R139 ;  /* 0x0000008b9c9c7221 */ /* 0x000fe20000010000 */
[C---:B------:R-:W-:Y:S01]  /*b2b0*/  HMMA.16816.F32 R88, R12.reuse, R130, R88 ;  /* 0x000000820c58723c */ /* 0x040fe20000001858 */
[----:B------:R-:W-:Y:S03]  /*b2c0*/  LDSM.16.MT88.4 R128, [R200+0x4100] ;  /* 0x00410000c880783b */ /* 0x000fe60000004200 */
[----:B------:R-:W-:Y:S02]  /*b2d0*/  FADD.FTZ R133, R133, R132 ;  /* 0x0000008485857221 */ /* 0x000fe40000010000 */
[----:B------:R-:W-:Y:S01]  /*b2e0*/  MUFU.EX2 R41, R41 ;  /* 0x0000002900297308 */ /* 0x000fe20000000800 */
[----:B------:R-:W-:Y:S01]  /*b2f0*/  FADD.FTZ R157, R157, R156 ;  /* 0x0000009c9d9d7221 */ /* 0x000fe20000010000 */
[C---:B------:R-:W-:Y:S04]  /*b300*/  HMMA.16816.F32 R92, R12.reuse, R112, R92 ;  /* 0x000000700c5c723c */ /* 0x040fe8000000185c */
[----:B------:R-:W-:Y:S02]  /*b310*/  FADD.FTZ R134, R134, R133 ;  /* 0x0000008586867221 */ /* 0x000fe40000010000 */
[----:B------:R-:W-:Y:S02]  /*b320*/  FADD.FTZ R158, R158, R157 ;  /* 0x0000009d9e9e7221 */ /* 0x000fe40000010000 */
[C---:B------:R-:W-:Y:S01]  /*b330*/  HMMA.16816.F32 R96, R12.reuse, R114, R96 ;  /* 0x000000720c60723c */ /* 0x040fe20000001860 */
[----:B------:R-:W-:Y:S01]  /*b340*/  LDSM.16.MT88.4 R112, [R202+0x4100] ;  /* 0x00410000ca70783b */ /* 0x000fe20000004200 */
[----:B------:R-:W-:Y:S02]  /*b350*/  MUFU.EX2 R42, R42 ;  /* 0x0000002a002a7308 */ /* 0x000fe40000000800 */
[----:B------:R-:W-:Y:S02]  /*b360*/  FADD.FTZ R134, R135, R134 ;  /* 0x0000008687867221 */ /* 0x000fe40000010000 */
[----:B------:R-:W-:Y:S02]  /*b370*/  FADD.FTZ R158, R159, R158 ;  /* 0x0000009e9f9e7221 */ /* 0x000fe40000010000 */
[C---:B--2---:R-:W-:Y:S04]  /*b380*/  HMMA.16816.F32 R100, R12.reuse, R16, R100 ;  /* 0x000000100c64723c */ /* 0x044fe80000001864 */
[----:B------:R-:W-:Y:S04]  /*b390*/  MUFU.EX2 R43, R43 ;  /* 0x0000002b002b7308 */ /* 0x000fe80000000800 */
[C---:B------:R-:W-:Y:S01]  /*b3a0*/  HMMA.16816.F32 R104, R12.reuse, R18, R104 ;  /* 0x000000120c68723c */ /* 0x040fe20000001868 */
[----:B------:R-:W2:Y:S05]  /*b3b0*/  LDSM.16.MT88.4 R16, [R204+0x1100] ;  /* 0x00110000cc10783b */ /* 0x000eaa0000004200 */
[----:B------:R-:W-:Y:S02]  /*b3c0*/  MUFU.EX2 R44, R44 ;  /* 0x0000002c002c7308 */ /* 0x000fe40000000800 */
[C---:B-1----:R-:W-:Y:S08]  /*b3d0*/  HMMA.16816.F32 R52, R12.reuse, R108, R52 ;  /* 0x0000006c0c34723c */ /* 0x042ff00000001834 */
[C---:B------:R-:W-:Y:S01]  /*b3e0*/  HMMA.16816.F32 R56, R12.reuse, R110, R56 ;  /* 0x0000006e0c38723c */ /* 0x040fe20000001838 */
[----:B------:R-:W1:Y:S01]  /*b3f0*/  LDSM.16.MT88.4 R108, [R200+0x1100] ;  /* 0x00110000c86c783b */ /* 0x000e620000004200 */
[----:B------:R-:W-:Y:S06]  /*b400*/  MUFU.EX2 R45, R45 ;  /* 0x0000002d002d7308 */ /* 0x000fec0000000800 */
[C---:B------:R-:W-:Y:S04]  /*b410*/  HMMA.16816.F32 R60, R12.reuse, R120, R60 ;  /* 0x000000780c3c723c */ /* 0x040fe8000000183c */
[----:B------:R-:W-:Y:S04]  /*b420*/  MUFU.EX2 R48, R48 ;  /* 0x0000003000307308 */ /* 0x000fe80000000800 */
[----:B------:R-:W-:Y:S01]  /*b430*/  HMMA.16816.F32 R64, R12, R122, R64 ;  /* 0x0000007a0c40723c */ /* 0x000fe20000001840 */
[----:B------:R-:W-:Y:S05]  /*b440*/  LDSM.16.MT88.4 R120, [R201+0x4100] ;  /* 0x00410000c978783b */ /* 0x000fea0000004200 */
[----:B------:R-:W-:Y:S01]  /*b450*/  MUFU.EX2 R46, R46 ;  /* 0x0000002e002e7308 */ /* 0x000fe20000000800 */
[----:B------:R-:W-:Y:S01]  /*b460*/  F2FP.PACK_AB R12, R160, R161 ;  /* 0x000000a1a00c723e */ /* 0x000fe200000000ff */
[----:B------:R-:W-:Y:S01]  /*b470*/  FADD.FTZ R161, R161, R134 ;  /* 0x00000086a1a17221 */ /* 0x000fe20000010000 */
[----:B------:R-:W-:Y:S03]  /*b480*/  F2FP.PACK_AB R14, R163, R162 ;  /* 0x000000a2a30e723e */ /* 0x000fe600000000ff */
[----:B------:R-:W-:Y:S01]  /*b490*/  F2FP.PACK_AB R13, R172, R173 ;  /* 0x000000adac0d723e */ /* 0x000fe200000000ff */
[----:B------:R-:W-:Y:S01]  /*b4a0*/  FADD.FTZ R173, R173, R158 ;  /* 0x0000009eadad7221 */ /* 0x000fe20000010000 */
[----:B---3--:R-:W-:Y:S01]  /*b4b0*/  F2FP.PACK_AB R15, R175, R174 ;  /* 0x000000aeaf0f723e */ /* 0x008fe200000000ff */
[----:B------:R-:W-:Y:S01]  /*b4c0*/  FADD.FTZ R161, R160, R161 ;  /* 0x000000a1a0a17221 */ /* 0x000fe20000010000 */
[----:B------:R-:W-:Y:S01]  /*b4d0*/  MUFU.EX2 R47, R47 ;  /* 0x0000002f002f7308 */ /* 0x000fe20000000800 */
[----:B------:R-:W-:Y:S02]  /*b4e0*/  FADD.FTZ R173, R172, R173 ;  /* 0x000000adacad7221 */ /* 0x000fe40000010000 */
[----:B------:R-:W-:Y:S02]  /*b4f0*/  FADD.FTZ R162, R162, R161 ;  /* 0x000000a1a2a27221 */ /* 0x000fe40000010000 */
[C---:B--2---:R-:W-:Y:S03]  /*b500*/  HMMA.16816.F32 R4, R12.reuse, R16, R4 ;  /* 0x000000100c04723c */ /* 0x044fe60000001804 */
[----:B------:R-:W-:Y:S02]  /*b510*/  FADD.FTZ R174, R174, R173 ;  /* 0x000000adaeae7221 */ /* 0x000fe40000010000 */
[----:B------:R-:W-:Y:S02]  /*b520*/  FADD.FTZ R162, R163, R162 ;  /* 0x000000a2a3a27221 */ /* 0x000fe40000010000 */
[----:B------:R-:W-:Y:S01]  /*b530*/  FADD.FTZ R175, R175, R174 ;  /* 0x000000aeafaf7221 */ /* 0x000fe20000010000 */
[C---:B------:R-:W-:Y:S01]  /*b540*/  HMMA.16816.F32 R8, R12.reuse, R18, R8 ;  /* 0x000000120c08723c */ /* 0x040fe20000001808 */
[----:B------:R-:W2:Y:S07]  /*b550*/  LDSM.16.MT88.4 R16, [R204+0x4100] ;  /* 0x00410000cc10783b */ /* 0x000eae0000004200 */
[C---:B------:R-:W-:Y:S08]  /*b560*/  HMMA.16816.F32 R68, R12.reuse, R20, R68 ;  /* 0x000000140c44723c */ /* 0x040ff00000001844 */
[C---:B------:R-:W-:Y:S01]  /*b570*/  HMMA.16816.F32 R72, R12.reuse, R22, R72 ;  /* 0x000000160c48723c */ /* 0x040fe20000001848 */
[----:B------:R-:W3:Y:S07]  /*b580*/  LDSM.16.MT88.4 R20, [R204+0x1900] ;  /* 0x00190000cc14783b */ /* 0x000eee0000004200 */
[C---:B------:R-:W-:Y:S08]  /*b590*/  HMMA.16816.F32 R76, R12.reuse, R24, R76 ;  /* 0x000000180c4c723c */ /* 0x040ff0000000184c */
[C---:B------:R-:W-:Y:S01]  /*b5a0*/  HMMA.16816.F32 R80, R12.reuse, R26, R80 ;  /* 0x0000001a0c50723c */ /* 0x040fe20000001850 */
[----:B------:R-:W3:Y:S07]  /*b5b0*/  LDSM.16.MT88.4 R24, [R201+0x1900] ;  /* 0x00190000c918783b */ /* 0x000eee0000004200 */
[C---:B-1----:R-:W-:Y:S08]  /*b5c0*/  HMMA.16816.F32 R84, R12.reuse, R108, R84 ;  /* 0x0000006c0c54723c */ /* 0x042ff00000001854 */
[C---:B------:R-:W-:Y:S01]  /*b5d0*/  HMMA.16816.F32 R88, R12.reuse, R110, R88 ;  /* 0x0000006e0c58723c */ /* 0x040fe20000001858 */
[----:B------:R-:W-:Y:S07]  /*b5e0*/  LDSM.16.MT88.4 R108, [R204+0x2900] ;  /* 0x00290000cc6c783b */ /* 0x000fee0000004200 */
[C---:B--2---:R-:W-:Y:S08]  /*b5f0*/  HMMA.16816.F32 R92, R12.reuse, R16, R92 ;  /* 0x000000100c5c723c */ /* 0x044ff0000000185c */
[C---:B------:R-:W-:Y:S01]  /*b600*/  HMMA.16816.F32 R96, R12.reuse, R18, R96 ;  /* 0x000000120c60723c */ /* 0x040fe20000001860 */
[----:B------:R-:W1:Y:S07]  /*b610*/  LDSM.16.MT88.4 R16, [R200+0x1900] ;  /* 0x00190000c810783b */ /* 0x000e6e0000004200 */
[C---:B------:R-:W-:Y:S08]  /*b620*/  HMMA.16816.F32 R100, R12.reuse, R112, R100 ;  /* 0x000000700c64723c */ /* 0x040ff00000001864 */
[C---:B------:R-:W-:Y:S08]  /*b630*/  HMMA.16816.F32 R104, R12.reuse, R114, R104 ;  /* 0x000000720c68723c */ /* 0x040ff00000001868 */
[C---:B------:R-:W-:Y:S07]  /*b640*/  HMMA.16816.F32 R52, R12.reuse, R120, R52 ;  /* 0x000000780c34723c */ /* 0x040fee0000001834 */
[--C-:B------:R-:W-:Y:S01]  /*b650*/  FFMA.FTZ R120, R36, c[0x0][0x2d0], -R147.reuse ;  /* 0x0000b40024787a23 */ /* 0x100fe20000010893 */
[C---:B------:R-:W-:Y:S04]  /*b660*/  HMMA.16816.F32 R56, R12.reuse, R122, R56 ;  /* 0x0000007a0c38723c */ /* 0x040fe80000001838 */
[--C-:B------:R-:W-:Y:S01]  /*b670*/  FFMA.FTZ R121, R37, c[0x0][0x2d0], -R147.reuse ;  /* 0x0000b40025797a23 */ /* 0x100fe20000010893 */
[----:B------:R-:W-:Y:S01]  /*b680*/  MUFU.EX2 R120, R120 ;  /* 0x0000007800787308 */ /* 0x000fe20000000800 */
[----:B------:R-:W-:Y:S02]  /*b690*/  FFMA.FTZ R147, R49, c[0x0][0x2d0], -R147 ;  /* 0x0000b40031937a23 */ /* 0x000fe40000010893 */
[C---:B------:R-:W-:Y:S04]  /*b6a0*/  HMMA.16816.F32 R60, R12.reuse, R128, R60 ;  /* 0x000000800c3c723c */ /* 0x040fe8000000183c */
[--C-:B------:R-:W-:Y:S02]  /*b6b0*/  FFMA.FTZ R122, R38, c[0x0][0x2d0], -R145.reuse ;  /* 0x0000b400267a7a23 */ /* 0x100fe40000010891 */
[--C-:B------:R-:W-:Y:S01]  /*b6c0*/  FFMA.FTZ R123, R39, c[0x0][0x2d0], -R145.reuse ;  /* 0x0000b400277b7a23 */ /* 0x100fe20000010891 */
[----:B------:R-:W2:Y:S01]  /*b6d0*/  MUFU.EX2 R121, R121 ;  /* 0x0000007900797308 */ /* 0x000ea20000000800 */
[----:B------:R-:W-:Y:S01]  /*b6e0*/  HMMA.16816.F32 R64, R12, R130, R64 ;  /* 0x000000820c40723c */ /* 0x000fe20000001840 */
[----:B------:R-:W-:Y:S03]  /*b6f0*/  LDSM.16.MT88.4 R36, [R201+0x2900] ;  /* 0x00290000c924783b */ /* 0x000fe60000004200 */
[--C-:B------:R-:W-:Y:S02]  /*b700*/  FFMA.FTZ R49, R50, c[0x0][0x2d0], -R145.reuse ;  /* 0x0000b40032317a23 */ /* 0x100fe40000010891 */
[----:B------:R-:W-:Y:S01]  /*b710*/  FFMA.FTZ R145, R51, c[0x0][0x2d0], -R145 ;  /* 0x0000b40033917a23 */ /* 0x000fe20000010891 */
[----:B----4-:R-:W-:Y:S01]  /*b720*/  F2FP.PACK_AB R12, R186, R185 ;  /* 0x000000b9ba0c723e */ /* 0x010fe200000000ff */
[----:B------:R-:W-:Y:S01]  /*b730*/  FADD.FTZ R185, R185, R162 ;  /* 0x000000a2b9b97221 */ /* 0x000fe20000010000 */
[----:B------:R-:W-:Y:S01]  /*b740*/  F2FP.PACK_AB R14, R224, R187 ;  /* 0x000000bbe00e723e */ /* 0x000fe200000000ff */
[----:B------:R-:W-:Y:S02]  /*b750*/  MUFU.EX2 R122, R122 ;  /* 0x0000007a007a7308 */ /* 0x000fe40000000800 */
[----:B-----5:R-:W-:Y:S01]  /*b760*/  F2FP.PACK_AB R13, R227, R226 ;  /* 0x000000e2e30d723e */ /* 0x020fe200000000ff */
[----:B------:R-:W-:Y:S01]  /*b770*/  FADD.FTZ R226, R226, R175 ;  /* 0x000000afe2e27221 */ /* 0x000fe20000010000 */
[----:B------:R-:W-:Y:S01]  /*b780*/  F2FP.PACK_AB R15, R229, R228 ;  /* 0x000000e4e50f723e */ /* 0x000fe200000000ff */
[----:B------:R-:W-:Y:S02]  /*b790*/  FADD.FTZ R186, R186, R185 ;  /* 0x000000b9baba7221 */ /* 0x000fe40000010000 */
[----:B------:R-:W-:Y:S02]  /*b7a0*/  FADD.FTZ R227, R227, R226 ;  /* 0x000000e2e3e37221 */ /* 0x000fe40000010000 */
[----:B------:R-:W-:Y:S01]  /*b7b0*/  FADD.FTZ R187, R187, R186 ;  /* 0x000000babbbb7221 */ /* 0x000fe20000010000 */
[----:B------:R-:W4:Y:S01]  /*b7c0*/  MUFU.EX2 R123, R123 ;  /* 0x0000007b007b7308 */ /* 0x000f220000000800 */
[C---:B---3--:R-:W-:Y:S03]  /*b7d0*/  HMMA.16816.F32 R4, R12.reuse, R20, R4 ;  /* 0x000000140c04723c */ /* 0x048fe60000001804 */
[----:B------:R-:W-:Y:S02]  /*b7e0*/  FADD.FTZ R228, R228, R227 ;  /* 0x000000e3e4e47221 */ /* 0x000fe40000010000 */
[----:B------:R-:W-:Y:S02]  /*b7f0*/  FADD.FTZ R187, R224, R187 ;  /* 0x000000bbe0bb7221 */ /* 0x000fe40000010000 */
[----:B------:R-:W-:Y:S01]  /*b800*/  FADD.FTZ R229, R229, R228 ;  /* 0x000000e4e5e57221 */ /* 0x000fe20000010000 */
[C---:B------:R-:W-:Y:S01]  /*b810*/  HMMA.16816.F32 R8, R12.reuse, R22, R8 ;  /* 0x000000160c08723c */ /* 0x040fe20000001808 */
[----:B------:R-:W3:Y:S01]  /*b820*/  LDSM.16.MT88.4 R20, [R204+0x4900] ;  /* 0x00490000cc14783b */ /* 0x000ee20000004200 */
[----:B------:R-:W5:Y:S06]  /*b830*/  MUFU.EX2 R147, R147 ;  /* 0x0000009300937308 */ /* 0x000f6c0000000800 */
[C---:B------:R-:W-:Y:S04]  /*b840*/  HMMA.16816.F32 R68, R12.reuse, R28, R68 ;  /* 0x0000001c0c44723c */ /* 0x040fe80000001844 */
[----:B------:R-:W-:Y:S04]  /*b850*/  MUFU.EX2 R49, R49 ;  /* 0x0000003100317308 */ /* 0x000fe80000000800 */
[C---:B------:R-:W-:Y:S01]  /*b860*/  HMMA.16816.F32 R72, R12.reuse, R30, R72 ;  /* 0x0000001e0c48723c */ /* 0x040fe20000001848 */
[----:B------:R-:W2:Y:S05]  /*b870*/  LDSM.16.MT88.4 R28, [R202+0x4900] ;  /* 0x00490000ca1c783b */ /* 0x000eaa0000004200 */
[----:B------:R-:W2:Y:S02]  /*b880*/  MUFU.EX2 R50, R145 ;  /* 0x0000009100327308 */ /* 0x000ea40000000800 */
        /* <DEDUP_REMOVED lines=9> */
[C---:B--2---:R-:W-:Y:S08]  /*b920*/  HMMA.16816.F32 R100, R12.reuse, R28, R100 ;  /* 0x0000001c0c64723c */ /* 0x044ff00000001864 */
[C---:B------:R-:W-:Y:S01]  /*b930*/  HMMA.16816.F32 R104, R12.reuse, R30, R104 ;  /* 0x0000001e0c68723c */ /* 0x040fe20000001868 */
[----:B------:R-:W2:Y:S07]  /*b940*/  LDSM.16.MT88.4 R28, [R202+0x2100] ;  /* 0x00210000ca1c783b */ /* 0x000eae0000004200 */
[C---:B----4-:R-:W-:Y:S08]  /*b950*/  HMMA.16816.F32 R52, R12.reuse, R24, R52 ;  /* 0x000000180c34723c */ /* 0x050ff00000001834 */
[C---:B------:R-:W-:Y:S01]  /*b960*/  HMMA.16816.F32 R56, R12.reuse, R26, R56 ;  /* 0x0000001a0c38723c */ /* 0x040fe20000001838 */
[----:B------:R-:W4:Y:S07]  /*b970*/  LDSM.16.MT88.4 R24, [R201+0x2100] ;  /* 0x00210000c918783b */ /* 0x000f2e0000004200 */
[C---:B-1----:R-:W-:Y:S08]  /*b980*/  HMMA.16816.F32 R60, R12.reuse, R16, R60 ;  /* 0x000000100c3c723c */ /* 0x042ff0000000183c */
[----:B------:R-:W-:Y:S01]  /*b990*/  HMMA.16816.F32 R64, R12, R18, R64 ;  /* 0x000000120c40723c */ /* 0x000fe20000001840 */
[----:B------:R-:W1:Y:S06]  /*b9a0*/  LDSM.16.MT88.4 R16, [R200+0x2100] ;  /* 0x00210000c810783b */ /* 0x000e6c0000004200 */
        /* <DEDUP_REMOVED lines=9> */
[C---:B---3--:R-:W-:Y:S03]  /*ba40*/  HMMA.16816.F32 R4, R12.reuse, R20, R4 ;  /* 0x000000140c04723c */ /* 0x048fe60000001804 */
[----:B------:R-:W-:Y:S02]  /*ba50*/  FADD.FTZ R42, R42, R123 ;  /* 0x0000007b2a2a7221 */ /* 0x000fe40000010000 */
[----:B------:R-:W-:Y:S02]  /*ba60*/  FADD.FTZ R41, R41, R40 ;  /* 0x0000002829297221 */ /* 0x000fe40000010000 */
[----:B------:R-:W-:Y:S01]  /*ba70*/  FADD.FTZ R43, R43, R42 ;  /* 0x0000002a2b2b7221 */ /* 0x000fe20000010000 */
        /* <DEDUP_REMOVED lines=15> */
[C---:B------:R-:W-:Y:S08]  /*bb70*/  HMMA.16816.F32 R104, R12.reuse, R30, R104 ;  /* 0x0000001e0c68723c */ /* 0x040ff00000001868 */
[C---:B----4-:R-:W-:Y:S08]  /*bb80*/  HMMA.16816.F32 R52, R12.reuse, R24, R52 ;  /* 0x000000180c34723c */ /* 0x050ff00000001834 */
[C---:B------:R-:W-:Y:S01]  /*bb90*/  HMMA.16816.F32 R56, R12.reuse, R26, R56 ;  /* 0x0000001a0c38723c */ /* 0x040fe20000001838 */
[----:B------:R-:W2:Y:S07]  /*bba0*/  LDSM.16.MT88.4 R24, [R204+0x5900] ;  /* 0x00590000cc18783b */ /* 0x000eae0000004200 */
[C---:B------:R-:W-:Y:S08]  /*bbb0*/  HMMA.16816.F32 R60, R12.reuse, R32, R60 ;  /* 0x000000200c3c723c */ /* 0x040ff0000000183c */
[----:B------:R-:W-:Y:S07]  /*bbc0*/  HMMA.16816.F32 R64, R12, R34, R64 ;  /* 0x000000220c40723c */ /* 0x000fee0000001840 */
[----:B------:R-:W-:Y:S01]  /*bbd0*/  F2FP.PACK_AB R12, R45, R44 ;  /* 0x0000002c2d0c723e */ /* 0x000fe200000000ff */
[----:B------:R-:W-:Y:S01]  /*bbe0*/  FADD.FTZ R44, R44, R41 ;  /* 0x000000292c2c7221 */ /* 0x000fe20000010000 */
[----:B-----5:R-:W-:Y:S03]  /*bbf0*/  F2FP.PACK_AB R14, R147, R48 ;  /* 0x00000030930e723e */ /* 0x020fe600000000ff */
[----:B------:R-:W-:Y:S01]  /*bc00*/  F2FP.PACK_AB R13, R47, R46 ;  /* 0x0000002e2f0d723e */ /* 0x000fe200000000ff */
[----:B------:R-:W-:Y:S01]  /*bc10*/  FADD.FTZ R46, R46, R43 ;  /* 0x0000002b2e2e7221 */ /* 0x000fe20000010000 */
[----:B------:R-:W-:Y:S01]  /*bc20*/  F2FP.PACK_AB R15, R50, R49 ;  /* 0x00000031320f723e */ /* 0x000fe200000000ff */
[----:B------:R-:W-:Y:S02]  /*bc30*/  FADD.FTZ R45, R45, R44 ;  /* 0x0000002c2d2d7221 */ /* 0x000fe40000010000 */
[----:B------:R-:W-:Y:S02]  /*bc40*/  FADD.FTZ R46, R47, R46 ;  /* 0x0000002e2f2e7221 */ /* 0x000fe40000010000 */
[----:B------:R-:W-:Y:S02]  /*bc50*/  FADD.FTZ R48, R48, R45 ;  /* 0x0000002d30307221 */ /* 0x000fe40000010000 */
[C---:B------:R-:W-:Y:S01]  /*bc60*/  HMMA.16816.F32 R112, R12.reuse, R108, R4 ;  /* 0x0000006c0c70723c */ /* 0x040fe20000001804 */
[----:B------:R-:W4:Y:S02]  /*bc70*/  LDSM.16.MT88.4 R4, [R202+0x5900] ;  /* 0x00590000ca04783b */ /* 0x000f240000004200 */
[----:B------:R-:W-:Y:S02]  /*bc80*/  FADD.FTZ R49, R49, R46 ;  /* 0x0000002e31317221 */ /* 0x000fe40000010000 */
[----:B------:R-:W-:Y:S02]  /*bc90*/  FADD.FTZ R216, R147, R48 ;  /* 0x0000003093d87221 */ /* 0x000fe40000010000 */
[----:B------:R-:W-:Y:S01]  /*bca0*/  FADD.FTZ R217, R50, R49 ;  /* 0x0000003132d97221 */ /* 0x000fe20000010000 */
[C---:B------:R-:W-:Y:S01]  /*bcb0*/  HMMA.16816.F32 R108, R12.reuse, R110, R8 ;  /* 0x0000006e0c6c723c */ /* 0x040fe20000001808 */
[----:B------:R-:W5:Y:S07]  /*bcc0*/  LDSM.16.MT88.4 R8, [R201+0x5900] ;  /* 0x00590000c908783b */ /* 0x000f6e0000004200 */
[C---:B-1----:R-:W-:Y:S08]  /*bcd0*/  HMMA.16816.F32 R68, R12.reuse, R16, R68 ;  /* 0x000000100c44723c */ /* 0x042ff00000001844 */
[C---:B------:R-:W-:Y:S01]  /*bce0*/  HMMA.16816.F32 R72, R12.reuse, R18, R72 ;  /* 0x000000120c48723c */ /* 0x040fe20000001848 */
[----:B------:R-:W1:Y:S07]  /*bcf0*/  LDSM.16.MT88.4 R16, [R200+0x5900] ;  /* 0x00590000c810783b */ /* 0x000e6e0000004200 */
[C---:B------:R-:W-:Y:S08]  /*bd00*/  HMMA.16816.F32 R76, R12.reuse, R36, R76 ;  /* 0x000000240c4c723c */ /* 0x040ff0000000184c */
[C---:B------:R-:W-:Y:S08]  /*bd10*/  HMMA.16816.F32 R80, R12.reuse, R38, R80 ;  /* 0x000000260c50723c */ /* 0x040ff00000001850 */
[C---:B---3--:R-:W-:Y:S08]  /*bd20*/  HMMA.16816.F32 R84, R12.reuse, R20, R84 ;  /* 0x000000140c54723c */ /* 0x048ff00000001854 */
[C---:B------:R-:W-:Y:S08]  /*bd30*/  HMMA.16816.F32 R88, R12.reuse, R22, R88 ;  /* 0x000000160c58723c */ /* 0x040ff00000001858 */
[C---:B--2---:R-:W-:Y:S08]  /*bd40*/  HMMA.16816.F32 R92, R12.reuse, R24, R92 ;  /* 0x000000180c5c723c */ /* 0x044ff0000000185c */
[C---:B------:R-:W-:Y:S08]  /*bd50*/  HMMA.16816.F32 R96, R12.reuse, R26, R96 ;  /* 0x0000001a0c60723c */ /* 0x040ff00000001860 */
[C---:B----4-:R-:W-:Y:S08]  /*bd60*/  HMMA.16816.F32 R100, R12.reuse, R4, R100 ;  /* 0x000000040c64723c */ /* 0x050ff00000001864 */
[C---:B------:R-:W-:Y:S08]  /*bd70*/  HMMA.16816.F32 R104, R12.reuse, R6, R104 ;  /* 0x000000060c68723c */ /* 0x040ff00000001868 */
[C---:B-----5:R-:W-:Y:S08]  /*bd80*/  HMMA.16816.F32 R52, R12.reuse, R8, R52 ;  /* 0x000000080c34723c */ /* 0x060ff00000001834 */
[C---:B------:R-:W-:Y:S08]  /*bd90*/  HMMA.16816.F32 R56, R12.reuse, R10, R56 ;  /* 0x0000000a0c38723c */ /* 0x040ff00000001838 */
[C---:B-1----:R-:W-:Y:S08]  /*bda0*/  HMMA.16816.F32 R60, R12.reuse, R16, R60 ;  /* 0x000000100c3c723c */ /* 0x042ff0000000183c */
[----:B------:R-:W-:Y:S07]  /*bdb0*/  HMMA.16816.F32 R64, R12, R18, R64 ;  /* 0x000000120c40723c */ /* 0x000fee0000001840 */
[----:B------:R-:W-:Y:S01]  /*bdc0*/  MOV R12, R116 ;  /* 0x00000074000c7202 */ /* 0x000fe20000000f00 */
[----:B------:R-:W-:-:S05]  /*bdd0*/  @P0 BRA `(.L_x_47) ;  /* 0xffffd6d000000947 */ /* 0x000fca000383ffff */
.L_x_46:
[----:B------:R-:W-:-:S13]  /*bde0*/  ISETP.GE.AND P0, PT, R184, R207, PT ;  /* 0x000000cfb800720c */ /* 0x000fda0003f06270 */
[----:B------:R-:W-:Y:S05]  /*bdf0*/  @!P0 BRA `(.L_x_48) ;  /* 0x00003d2000008947 */ /* 0x000fea0003800000 */
[----:B------:R-:W-:Y:S01]  /*be00*/  ULDC.64 UR4, c[0x0][0x1e0] ;  /* 0x0000780000047ab9 */ /* 0x000fe20000000a00 */
[----:B------:R-:W-:Y:S01]  /*be10*/  IADD3 R186, P0, R218, 0x40, RZ ;  /* 0x00000040daba7810 */ /* 0x000fe20007f1e0ff */
[----:B------:R-:W-:Y:S01]  /*be20*/  USHF.L.U64.HI UR7, UR4, 0x6, UR5 ;  /* 0x0000000604077899 */ /* 0x000fe20008010205 */
[----:B------:R-:W-:Y:S01]  /*be30*/  IMAD.MOV.U32 R2, RZ, RZ, R12 ;  /* 0x000000ffff027224 */ /* 0x000fe200078e000c */
[----:B------:R-:W-:Y:S01]  /*be40*/  USHF.L.U32 UR13, UR4, 0x6, URZ ;  /* 0x00000006040d7899 */ /* 0x000fe2000800063f */
[----:B------:R-:W-:Y:S01]  /*be50*/  IMAD.MOV.U32 R3, RZ, RZ, R0 ;  /* 0x000000ffff037224 */ /* 0x000fe200078e0000 */
[----:B------:R-:W-:Y:S01]  /*be60*/  UMOV UR11, 0x60 ;  /* 0x00000060000b7882 */ /* 0x000fe20000000000 */
[-C--:B------:R-:W-:Y:S01]  /*be70*/  IADD3.X R187, RZ, R221.reuse, RZ, P0, !PT ;  /* 0x000000ddffbb7210 */ /* 0x080fe200007fe4ff */
[----:B------:R-:W-:Y:S01]  /*be80*/  ULDC.64 UR4, c[0x0][0x208] ;  /* 0x0000820000047ab9 */ /* 0x000fe20000000a00 */
[----:B------:R-:W-:Y:S01]  /*be90*/  MOV R219, R221 ;  /* 0x000000dd00db7202 */ /* 0x000fe20000000f00 */
[----:B------:R-:W-:-:S02]  /*bea0*/  UIADD3 UR10, UP1, UR10, 0x80, URZ ;  /* 0x000000800a0a7890 */ /* 0x000fc4000ff3e03f */
[----:B------:R-:W-:Y:S02]  /*beb0*/  UIADD3 UR16, UP0, UR12, 0x80, URZ ;  /* 0x000000800c107890 */ /* 0x000fe4000ff1e03f */
[----:B------:R-:W-:Y:S02]  /*bec0*/  UIMAD.WIDE.U32 UR18, UR11, UR4, URZ ;  /* 0x000000040b1272a5 */ /* 0x000fe4000f8e003f */
[----:B------:R-:W-:Y:S02]  /*bed0*/  UIMAD UR5, UR11, UR5, URZ ;  /* 0x000000050b0572a4 */ /* 0x000fe4000f8e023f */
[----:B------:R-:W-:Y:S02]  /*bee0*/  UIADD3.X UR8, URZ, UR8, URZ, UP1, !UPT ;  /* 0x000000083f087290 */ /* 0x000fe40008ffe43f */
[----:B------:R-:W-:Y:S02]  /*bef0*/  UIADD3.X UR4, URZ, UR17, URZ, UP0, !UPT ;  /* 0x000000113f047290 */ /* 0x000fe400087fe43f */
[----:B------:R-:W-:-:S02]  /*bf00*/  UIADD3 UR5, UR19, UR5, URZ ;  /* 0x0000000513057290 */ /* 0x000fc4000fffe03f */
.L_x_57:
[----:B------:R-:W-:Y:S04]  /*bf10*/  DEPBAR.LE SB0, 0x0 ;  /* 0x000080000000791a */ /* 0x000fe80000000000 */
[----:B------:R-:W-:Y:S01]  /*bf20*/  BAR.SYNC.DEFER_BLOCKING 0x0 ;  /* 0x0000000000007b1d */ /* 0x000fe20000010000 */
[C---:B------:R-:W-:Y:S01]  /*bf30*/  ISETP.GT.AND P6, PT, R184.reuse, R207, PT ;  /* 0x000000cfb800720c */ /* 0x040fe20003fc4270 */
[C---:B------:R-:W-:Y:S01]  /*bf40*/  IMAD.WIDE.U32 R46, R184.reuse, UR18, R218 ;  /* 0x00000012b82e7c25 */ /* 0x040fe2000f8e00da */
[----:B------:R-:W-:Y:S03]  /*bf50*/  SHF.R.S32.HI R0, RZ, 0x1f, R184 ;  /* 0x0000001fff007819 */ /* 0x000fe600000114b8 */
[----:B------:R-:W-:Y:S01]  /*bf60*/  IMAD.WIDE.U32 R36, R184, UR18, R186 ;  /* 0x00000012b8247c25 */ /* 0x000fe2000f8e00ba */
[----:B------:R-:W-:Y:S03]  /*bf70*/  LEA R44, P1, R46, c[0x0][0x1f8], 0x1 ;  /* 0x00007e002e2c7a11 */ /* 0x000fe600078208ff */
[----:B------:R-:W-:Y:S01]  /*bf80*/  IMAD R39, R184, UR5, RZ ;  /* 0x00000005b8277c24 */ /* 0x000fe2000f8e02ff */
[----:B------:R-:W-:Y:S03]  /*bf90*/  LEA R162, P0, R36, c[0x0][0x1f8], 0x1 ;  /* 0x00007e0024a27a11 */ /* 0x000fe600078008ff */
[----:B------:R-:W-:Y:S04]  /*bfa0*/  IMAD R39, R0, UR18, R39 ;  /* 0x0000001200277c24 */ /* 0x000fe8000f8e0227 */
[----:B------:R-:W-:Y:S05]  /*bfb0*/  IMAD.IADD R0, R39, 0x1, R37 ;  /* 0x0000000127007824 */ /* 0x000fea00078e0225 */
[----:B------:R-:W-:Y:S01]  /*bfc0*/  LEA.HI.X R163, R36, c[0x0][0x1fc], R0, 0x1, P0 ;  /* 0x00007f0024a37a11 */ /* 0x000fe200000f0c00 */
[----:B------:R-:W1:Y:S01]  /*bfd0*/  LDSM.16.M88.4 R8, [R206+0x8100] ;  /* 0x00810000ce08783b */ /* 0x000e620000000200 */
[----:B------:R-:W-:Y:S02]  /*bfe0*/  IADD3 R160, P0, R44, UR12, RZ ;  /* 0x0000000c2ca07c10 */ /* 0x000fe4000ff1e0ff */
[----:B------:R-:W-:Y:S02]  /*bff0*/  @P6 IADD3 R0, R184, -0x1, RZ ;  /* 0xffffffffb8006810 */ /* 0x000fe40007ffe0ff */
[----:B------:R-:W2:Y:S05]  /*c000*/  LDSM.16.M88.4 R16, [R206+0x8900] ;  /* 0x00890000ce10783b */ /* 0x000eaa0000000200 */
[----:B------:R-:W3:Y:S05]  /*c010*/  LDSM.16.M88.4 R24, [R206+0x9100] ;  /* 0x00910000ce18783b */ /* 0x000eea0000000200 */
[----:B------:R-:W4:Y:S05]  /*c020*/  LDSM.16.M88.4 R32, [R206+0x9900] ;  /* 0x00990000ce20783b */ /* 0x000f2a0000000200 */
[----:B------:R-:W5:Y:S05]  /*c030*/  LDSM.16.M88.4 R40, [R206+0xa100] ;  /* 0x00a10000ce28783b */ /* 0x000f6a0000000200 */
[----:B------:R-:W3:Y:S05]  /*c040*/  LDSM.16.M88.4 R48, [R206+0xa900] ;  /* 0x00a90000ce30783b */ /* 0x000eea0000000200 */
[----:B------:R-:W3:Y:S05]  /*c050*/  LDSM.16.M88.4 R116, [R205] ;  /* 0x00000000cd74783b */ /* 0x000eea0000000200 */
[----:B------:R-:W4:Y:S01]  /*c060*/  LDSM.16.M88.4 R120, [R199] ;  /* 0x00000000c778783b */ /* 0x000f220000000200 */
[C---:B-1----:R-:W-:Y:S04]  /*c070*/  HMMA.16816.F32 R4, R124.reuse, R8, RZ ;  /* 0x000000087c04723c */ /* 0x042fe800000018ff */
[----:B------:R-:W1:Y:S05]  /*c080*/  LDSM.16.M88.4 R128, [R198] ;  /* 0x00000000c680783b */ /* 0x000e6a0000000200 */
[----:B------:R-:W1:Y:S01]  /*c090*/  LDSM.16.M88.4 R132, [R197] ;  /* 0x00000000c584783b */ /* 0x000e620000000200 */
[C---:B------:R-:W-:Y:S04]  /*c0a0*/  HMMA.16816.F32 R8, R124.reuse, R10, RZ ;  /* 0x0000000a7c08723c */ /* 0x040fe800000018ff */
[----:B------:R-:W1:Y:S04]  /*c0b0*/  LDSM.16.M88.4 R136, [R196] ;  /* 0x00000000c488783b */ /* 0x000e680000000200 */
[C---:B--2---:R-:W-:Y:S01]  /*c0c0*/  HMMA.16816.F32 R12, R124.reuse, R16, RZ ;  /* 0x000000107c0c723c */ /* 0x044fe200000018ff */
[----:B------:R-:W2:Y:S07]  /*c0d0*/  LDSM.16.M88.4 R144, [R195] ;  /* 0x00000000c390783b */ /* 0x000eae0000000200 */
[C---:B------:R-:W-:Y:S08]  /*c0e0*/  HMMA.16816.F32 R16, R124.reuse, R18, RZ ;  /* 0x000000127c10723c */ /* 0x040ff000000018ff */
[C---:B---3--:R-:W-:Y:S08]  /*c0f0*/  HMMA.16816.F32 R20, R124.reuse, R24, RZ ;  /* 0x000000187c14723c */ /* 0x048ff000000018ff */
[C---:B------:R-:W-:Y:S08]  /*c100*/  HMMA.16816.F32 R24, R124.reuse, R26, RZ ;  /* 0x0000001a7c18723c */ /* 0x040ff000000018ff */
[C---:B----4-:R-:W-:Y:S07]  /*c110*/  HMMA.16816.F32 R28, R124.reuse, R32, RZ ;  /* 0x000000207c1c723c */ /* 0x050fee00000018ff */
[----:B------:R-:W-:Y:S05]  /*c120*/  IMAD.IADD R32, R47, 0x1, R39 ;  /* 0x000000012f207824 */ /* 0x000fea00078e0227 */
[----:B------:R-:W-:Y:S02]  /*c130*/  LEA.HI.X R45, R46, c[0x0][0x1fc], R32, 0x1, P1 ;  /* 0x00007f002e2d7a11 */ /* 0x000fe400008f0c20 */
[C---:B------:R-:W-:Y:S01]  /*c140*/  HMMA.16816.F32 R32, R124.reuse, R34, RZ ;  /* 0x000000227c20723c */ /* 0x040fe200000018ff */
[C---:B------:R-:W-:Y:S02]  /*c150*/  IADD3 R174, P1, R160.reuse, UR12, RZ ;  /* 0x0000000ca0ae7c10 */ /* 0x040fe4000ff3e0ff */
[----:B------:R-:W-:Y:S01]  /*c160*/  @!PT LDS RZ, [RZ] ;  /* 0x00000000fffff984 */ /* 0x000fe20000000800 */
[----:B------:R-:W-:Y:S01]  /*c170*/  @!PT LDS RZ, [RZ] ;  /* 0x00000000fffff984 */ /* 0x000fe20000000800 */
[----:B------:R-:W-:Y:S01]  /*c180*/  @!PT LDS RZ, [RZ] ;  /* 0x00000000fffff984 */ /* 0x000fe20000000800 */
[----:B------:R3:W-:Y:S01]  /*c190*/  LDGSTS.E.BYPASS.LTC128B.128 [R208+0x100], [R44.64], !P4 ;  /* 0x001000002cd07fae */ /* 0x0007e2000e101d4e */
[----:B------:R-:W-:Y:S02]  /*c1a0*/  IADD3.X R161, R45, UR17, RZ, P0, !PT ;  /* 0x000000112da17c10 */ /* 0x000fe400087fe4ff */
[----:B------:R-:W-:Y:S02]  /*c1b0*/  IADD3 R172, P0, R160, UR16, RZ ;  /* 0x00000010a0ac7c10 */ /* 0x000fe4000ff1e0ff */
[C---:B-----5:R-:W-:Y:S01]  /*c1c0*/  HMMA.16816.F32 R36, R124.reuse, R40, RZ ;  /* 0x000000287c24723c */ /* 0x060fe200000018ff */
[----:B------:R4:W-:Y:S03]  /*c1d0*/  LDGSTS.E.BYPASS.LTC128B.128 [R208+0x3100], [R162.64], !P3 ;  /* 0x03100000a2d07fae */ /* 0x0009e6000d901d4e */
[C---:B------:R-:W-:Y:S02]  /*c1e0*/  IADD3.X R175, R161.reuse, UR17, RZ, P1, !PT ;  /* 0x00000011a1af7c10 */ /* 0x040fe40008ffe4ff */
[----:B------:R4:W-:Y:S01]  /*c1f0*/  LDGSTS.E.BYPASS.LTC128B.128 [R208+0x1100], [R160.64], !P4 ;  /* 0x01100000a0d07fae */ /* 0x0009e2000e101d4e */
[----:B------:R-:W-:Y:S01]  /*c200*/  IADD3.X R173, R161, UR4, RZ, P0, !PT ;  /* 0x00000004a1ad7c10 */ /* 0x000fe200087fe4ff */
[C---:B------:R-:W-:Y:S01]  /*c210*/  HMMA.16816.F32 R40, R124.reuse, R42, RZ ;  /* 0x0000002a7c28723c */ /* 0x040fe200000018ff */
[----:B------:R-:W-:Y:S02]  /*c220*/  PLOP3.LUT P1, PT, PT, PT, UP3, 0x80, 0x0 ;  /* 0x000000000000781c */ /* 0x000fe40003f2f038 */
[----:B------:R4:W-:Y:S01]  /*c230*/  LDGSTS.E.BYPASS.LTC128B.128 [R208+0x4100], [R160.64+0x80], !P3 ;  /* 0x04100080a0d07fae */ /* 0x0009e2000d901d4e */
[----:B------:R-:W-:Y:S04]  /*c240*/  PLOP3.LUT P0, PT, PT, PT, UP3, 0x80, 0x0 ;  /* 0x000000000000781c */ /* 0x000fe80003f0f038 */
[----:B------:R5:W-:Y:S05]  /*c250*/  LDGSTS.E.BYPASS.LTC128B.128 [R208+0x2100], [R174.64], !P4 ;  /* 0x02100000aed07fae */ /* 0x000bea000e101d4e */
[----:B------:R5:W-:Y:S01]  /*c260*/  LDGSTS.E.BYPASS.LTC128B.128 [R208+0x5100], [R172.64], !P3 ;  /* 0x05100000acd07fae */ /* 0x000be2000d901d4e */
[C---:B---3--:R-:W-:Y:S04]  /*c270*/  HMMA.16816.F32 R44, R124.reuse, R48, RZ ;  /* 0x000000307c2c723c */ /* 0x048fe800000018ff */
[----:B------:R-:W3:Y:S04]  /*c280*/  LDSM.16.M88.4 R156, [R203+0x8100] ;  /* 0x00810000cb9c783b */ /* 0x000ee80000000200 */
[----:B------:R-:W-:Y:S01]  /*c290*/  HMMA.16816.F32 R48, R124, R50, RZ ;  /* 0x000000327c30723c */ /* 0x000fe200000018ff */
[----:B------:R-:W0:Y:S07]  /*c2a0*/  LDGDEPBAR ;  /* 0x00000000000079af */ /* 0x000e2e0000000000 */
[C---:B------:R-:W-:Y:S01]  /*c2b0*/  HMMA.16816.F32 R4, R140.reuse, R116, R4 ;  /* 0x000000748c04723c */ /* 0x040fe20000001804 */
[----:B----4-:R-:W-:Y:S07]  /*c2c0*/  LDSM.16.M88.4 R160, [R206+0xb100] ;  /* 0x00b10000cea0783b */ /* 0x010fee0000000200 */
[C---:B------:R-:W-:Y:S01]  /*c2d0*/  HMMA.16816.F32 R8, R140.reuse, R118, R8 ;  /* 0x000000768c08723c */ /* 0x040fe20000001808 */
[----:B------:R-:W4:Y:S05]  /*c2e0*/  LDSM.16.M88.4 R116, [R203+0x8900] ;  /* 0x00890000cb74783b */ /* 0x000f2a0000000200 */
[----:B-----5:R-:W-:Y:S02]  /*c2f0*/  LDSM.16.M88.4 R172, [R206+0xb900] ;  /* 0x00b90000ceac783b */ /* 0x020fe40000000200 */
[C---:B------:R-:W-:Y:S08]  /*c300*/  HMMA.16816.F32 R12, R140.reuse, R120, R12 ;  /* 0x000000788c0c723c */ /* 0x040ff0000000180c */
[C---:B------:R-:W-:Y:S01]  /*c310*/  HMMA.16816.F32 R16, R140.reuse, R122, R16 ;  /* 0x0000007a8c10723c */ /* 0x040fe20000001810 */
[----:B------:R-:W5:Y:S07]  /*c320*/  LDSM.16.M88.4 R120, [R203+0x9100] ;  /* 0x00910000cb78783b */ /* 0x000f6e0000000200 */
[C---:B-1----:R-:W-:Y:S08]  /*c330*/  HMMA.16816.F32 R20, R140.reuse, R128, R20 ;  /* 0x000000808c14723c */ /* 0x042ff00000001814 */
[C---:B------:R-:W-:Y:S01]  /*c340*/  HMMA.16816.F32 R24, R140.reuse, R130, R24 ;  /* 0x000000828c18723c */ /* 0x040fe20000001818 */
[----:B------:R-:W1:Y:S07]  /*c350*/  LDSM.16.M88.4 R128, [R203+0x9900] ;  /* 0x00990000cb80783b */ /* 0x000e6e0000000200 */
[C---:B------:R-:W-:Y:S08]  /*c360*/  HMMA.16816.F32 R28, R140.reuse, R132, R28 ;  /* 0x000000848c1c723c */ /* 0x040ff0000000181c */
[C---:B------:R-:W-:Y:S01]  /*c370*/  HMMA.16816.F32 R32, R140.reuse, R134, R32 ;  /* 0x000000868c20723c */ /* 0x040fe20000001820 */
[----:B------:R-:W1:Y:S07]  /*c380*/  LDSM.16.M88.4 R132, [R203+0xa100] ;  /* 0x00a10000cb84783b */ /* 0x000e6e0000000200 */
[C---:B------:R-:W-:Y:S08]  /*c390*/  HMMA.16816.F32 R36, R140.reuse, R136, R36 ;  /* 0x000000888c24723c */ /* 0x040ff00000001824 */
[C---:B------:R-:W-:Y:S01]  /*c3a0*/  HMMA.16816.F32 R40, R140.reuse, R138, R40 ;  /* 0x0000008a8c28723c */ /* 0x040fe20000001828 */
[----:B------:R-:W1:Y:S07]  /*c3b0*/  LDSM.16.M88.4 R136, [R203+0xa900] ;  /* 0x00a90000cb88783b */ /* 0x000e6e0000000200 */
[C---:B--2---:R-:W-:Y:S08]  /*c3c0*/  HMMA.16816.F32 R44, R140.reuse, R144, R44 ;  /* 0x000000908c2c723c */ /* 0x044ff0000000182c */
[----:B------:R-:W-:Y:S01]  /*c3d0*/  HMMA.16816.F32 R48, R140, R146, R48 ;  /* 0x000000928c30723c */ /* 0x000fe20000001830 */
[----:B------:R-:W-:Y:S07]  /*c3e0*/  LDSM.16.M88.4 R144, [R194+0x800] ;  /* 0x00080000c290783b */ /* 0x000fee0000000200 */
[C---:B---3--:R-:W-:Y:S08]  /*c3f0*/  HMMA.16816.F32 R4, R148.reuse, R156, R4 ;  /* 0x0000009c9404723c */ /* 0x048ff00000001804 */
[C---:B------:R-:W-:Y:S01]  /*c400*/  HMMA.16816.F32 R8, R148.reuse, R158, R8 ;  /* 0x0000009e9408723c */ /* 0x040fe20000001808 */
[----:B------:R-:W-:Y:S07]  /*c410*/  LDSM.16.M88.4 R156, [R194+0x1000] ;  /* 0x00100000c29c783b */ /* 0x000fee0000000200 */
[C---:B----4-:R-:W-:Y:S08]  /*c420*/  HMMA.16816.F32 R12, R148.reuse, R116, R12 ;  /* 0x00000074940c723c */ /* 0x050ff0000000180c */
[C---:B------:R-:W-:Y:S01]  /*c430*/  HMMA.16816.F32 R16, R148.reuse, R118, R16 ;  /* 0x000000769410723c */ /* 0x040fe20000001810 */
[----:B------:R-:W2:Y:S07]  /*c440*/  LDSM.16.M88.4 R116, [R194] ;  /* 0x00000000c274783b */ /* 0x000eae0000000200 */
[C---:B-----5:R-:W-:Y:S08]  /*c450*/  HMMA.16816.F32 R20, R148.reuse, R120, R20 ;  /* 0x000000789414723c */ /* 0x060ff00000001814 */
[C---:B------:R-:W-:Y:S01]  /*c460*/  HMMA.16816.F32 R24, R148.reuse, R122, R24 ;  /* 0x0000007a9418723c */ /* 0x040fe20000001818 */
[----:B------:R-:W3:Y:S07]  /*c470*/  LDSM.16.M88.4 R120, [R194+0x1800] ;  /* 0x00180000c278783b */ /* 0x000eee0000000200 */
[C---:B-1----:R-:W-:Y:S08]  /*c480*/  HMMA.16816.F32 R28, R148.reuse, R128, R28 ;  /* 0x00000080941c723c */ /* 0x042ff0000000181c */
[C---:B------:R-:W-:Y:S01]  /*c490*/  HMMA.16816.F32 R32, R148.reuse, R130, R32 ;  /* 0x000000829420723c */ /* 0x040fe20000001820 */
[----:B------:R-:W1:Y:S07]  /*c4a0*/  LDSM.16.M88.4 R128, [R194+0x2000] ;  /* 0x00200000c280783b */ /* 0x000e6e0000000200 */
[C---:B------:R-:W-:Y:S08]  /*c4b0*/  HMMA.16816.F32 R36, R148.reuse, R132, R36 ;  /* 0x000000849424723c */ /* 0x040ff00000001824 */
[C---:B------:R-:W-:Y:S01]  /*c4c0*/  HMMA.16816.F32 R40, R148.reuse, R134, R40 ;  /* 0x000000869428723c */ /* 0x040fe20000001828 */
[----:B------:R-:W4:Y:S07]  /*c4d0*/  LDSM.16.M88.4 R132, [R194+0x2800] ;  /* 0x00280000c284783b */ /* 0x000f2e0000000200 */
[C---:B------:R-:W-:Y:S08]  /*c4e0*/  HMMA.16816.F32 R44, R148.reuse, R136, R44 ;  /* 0x00000088942c723c */ /* 0x040ff0000000182c */
[----:B------:R-:W-:Y:S01]  /*c4f0*/  HMMA.16816.F32 R48, R148, R138, R48 ;  /* 0x0000008a9430723c */ /* 0x000fe20000001830 */
[----:B------:R-:W-:Y:S07]  /*c500*/  LDSM.16.M88.4 R136, [R206+0xd100] ;  /* 0x00d10000ce88783b */ /* 0x000fee0000000200 */
[C---:B--2---:R-:W-:Y:S08]  /*c510*/  HMMA.16816.F32 R4, R152.reuse, R116, R4 ;  /* 0x000000749804723c */ /* 0x044ff00000001804 */
[C---:B------:R-:W-:Y:S01]  /*c520*/  HMMA.16816.F32 R8, R152.reuse, R118, R8 ;  /* 0x000000769808723c */ /* 0x040fe20000001808 */
[----:B------:R-:W2:Y:S07]  /*c530*/  LDSM.16.M88.4 R116, [R206+0xc100] ;  /* 0x00c10000ce74783b */ /* 0x000eae0000000200 */
[C---:B------:R-:W-:Y:S08]  /*c540*/  HMMA.16816.F32 R12, R152.reuse, R144, R12 ;  /* 0x00000090980c723c */ /* 0x040ff0000000180c */
[C---:B------:R-:W-:Y:S01]  /*c550*/  HMMA.16816.F32 R16, R152.reuse, R146, R16 ;  /* 0x000000929810723c */ /* 0x040fe20000001810 */
[----:B------:R-:W-:Y:S07]  /*c560*/  LDSM.16.M88.4 R144, [R188] ;  /* 0x00000000bc90783b */ /* 0x000fee0000000200 */
[C---:B------:R-:W-:Y:S08]  /*c570*/  HMMA.16816.F32 R20, R152.reuse, R156, R20 ;  /* 0x0000009c9814723c */ /* 0x040ff00000001814 */
[C---:B------:R-:W-:Y:S01]  /*c580*/  HMMA.16816.F32 R24, R152.reuse, R158, R24 ;  /* 0x0000009e9818723c */ /* 0x040fe20000001818 */
[----:B------:R-:W-:Y:S07]  /*c590*/  LDSM.16.M88.4 R156, [R203+0xc900] ;  /* 0x00c90000cb9c783b */ /* 0x000fee0000000200 */
[C---:B---3--:R-:W-:Y:S08]  /*c5a0*/  HMMA.16816.F32 R28, R152.reuse, R120, R28 ;  /* 0x00000078981c723c */ /* 0x048ff0000000181c */
[C---:B------:R-:W-:Y:S01]  /*c5b0*/  HMMA.16816.F32 R32, R152.reuse, R122, R32 ;  /* 0x0000007a9820723c */ /* 0x040fe20000001820 */
[----:B------:R-:W3:Y:S07]  /*c5c0*/  LDSM.16.M88.4 R120, [R206+0xc900] ;  /* 0x00c90000ce78783b */ /* 0x000eee0000000200 */
[C---:B-1----:R-:W-:Y:S08]  /*c5d0*/  HMMA.16816.F32 R36, R152.reuse, R128, R36 ;  /* 0x000000809824723c */ /* 0x042ff00000001824 */
[C---:B------:R-:W-:Y:S01]  /*c5e0*/  HMMA.16816.F32 R40, R152.reuse, R130, R40 ;  /* 0x000000829828723c */ /* 0x040fe20000001828 */
[----:B------:R-:W1:Y:S07]  /*c5f0*/  LDSM.16.M88.4 R128, [R206+0xd900] ;  /* 0x00d90000ce80783b */ /* 0x000e6e0000000200 */
[C---:B----4-:R-:W-:Y:S08]  /*c600*/  HMMA.16816.F32 R44, R152.reuse, R132, R44 ;  /* 0x00000084982c723c */ /* 0x050ff0000000182c */
[----:B------:R-:W-:Y:S01]  /*c610*/  HMMA.16816.F32 R48, R152, R134, R48 ;  /* 0x000000869830723c */ /* 0x000fe20000001830 */
[----:B------:R-:W4:Y:S07]  /*c620*/  LDSM.16.M88.4 R132, [R193] ;  /* 0x00000000c184783b */ /* 0x000f2e0000000200 */
        /* <DEDUP_REMOVED lines=11> */
[----:B------:R-:W3:Y:S07]  /*c6e0*/  LDSM.16.M88.4 R120, [R191] ;  /* 0x00000000bf78783b */ /* 0x000eee0000000200 */
[C---:B------:R-:W-:Y:S08]  /*c6f0*/  HMMA.16816.F32 R36, R164.reuse, R136, R36 ;  /* 0x00000088a424723c */ /* 0x040ff00000001824 */
[C---:B------:R-:W-:Y:S01]  /*c700*/  HMMA.16816.F32 R40, R164.reuse, R138, R40 ;  /* 0x0000008aa428723c */ /* 0x040fe20000001828 */
[----:B------:R-:W5:Y:S07]  /*c710*/  LDSM.16.M88.4 R136, [R190] ;  /* 0x00000000be88783b */ /* 0x000f6e0000000200 */
[C---:B-1----:R-:W-:Y:S08]  /*c720*/  HMMA.16816.F32 R44, R164.reuse, R128, R44 ;  /* 0x00000080a42c723c */ /* 0x042ff0000000182c */
[----:B------:R-:W-:Y:S01]  /*c730*/  HMMA.16816.F32 R48, R164, R130, R48 ;  /* 0x00000082a430723c */ /* 0x000fe20000001830 */
[----:B------:R-:W1:Y:S07]  /*c740*/  LDSM.16.M88.4 R128, [R189] ;  /* 0x00000000bd80783b */ /* 0x000e6e0000000200 */
[C---:B----4-:R-:W-:Y:S08]  /*c750*/  HMMA.16816.F32 R4, R168.reuse, R132, R4 ;  /* 0x00000084a804723c */ /* 0x050ff00000001804 */
[C---:B------:R-:W-:Y:S01]  /*c760*/  HMMA.16816.F32 R8, R168.reuse, R134, R8 ;  /* 0x00000086a808723c */ /* 0x040fe20000001808 */
[----:B------:R-:W4:Y:S07]  /*c770*/  LDSM.16.M88.4 R132, [R203+0xb100] ;  /* 0x00b10000cb84783b */ /* 0x000f2e0000000200 */
[C---:B--2---:R-:W-:Y:S08]  /*c780*/  HMMA.16816.F32 R12, R168.reuse, R116, R12 ;  /* 0x00000074a80c723c */ /* 0x044ff0000000180c */
[C---:B------:R-:W-:Y:S01]  /*c790*/  HMMA.16816.F32 R16, R168.reuse, R118, R16 ;  /* 0x00000076a810723c */ /* 0x040fe20000001810 */
[----:B------:R-:W2:Y:S07]  /*c7a0*/  LDSM.16.M88.4 R116, [R203+0xb900] ;  /* 0x00b90000cb74783b */ /* 0x000eae0000000200 */
[C---:B---3--:R-:W-:Y:S08]  /*c7b0*/  HMMA.16816.F32 R20, R168.reuse, R120, R20 ;  /* 0x00000078a814723c */ /* 0x048ff00000001814 */
[C---:B------:R-:W-:Y:S01]  /*c7c0*/  HMMA.16816.F32 R24, R168.reuse, R122, R24 ;  /* 0x0000007aa818723c */ /* 0x040fe20000001818 */
[----:B------:R-:W3:Y:S07]  /*c7d0*/  LDSM.16.M88.4 R120, [R203+0xc100] ;  /* 0x00c10000cb78783b */ /* 0x000eee0000000200 */
[C---:B-----5:R-:W-:Y:S08]  /*c7e0*/  HMMA.16816.F32 R28, R168.reuse, R136, R28 ;  /* 0x00000088a81c723c */ /* 0x060ff0000000181c */
[C---:B------:R-:W-:Y:S01]  /*c7f0*/  HMMA.16816.F32 R32, R168.reuse, R138, R32 ;  /* 0x0000008aa820723c */ /* 0x040fe20000001820 */
[----:B------:R-:W-:Y:S07]  /*c800*/  LDSM.16.M88.4 R136, [R194+0x3000] ;  /* 0x00300000c288783b */ /* 0x000fee0000000200 */
[C---:B-1----:R-:W-:Y:S08]  /*c810*/  HMMA.16816.F32 R36, R168.reuse, R128, R36 ;  /* 0x00000080a824723c */ /* 0x042ff00000001824 */
[C---:B------:R-:W-:Y:S01]  /*c820*/  HMMA.16816.F32 R40, R168.reuse, R130, R40 ;  /* 0x00000082a828723c */ /* 0x040fe20000001828 */
[----:B------:R-:W1:Y:S07]  /*c830*/  LDSM.16.M88.4 R128, [R203+0xd900] ;  /* 0x00d90000cb80783b */ /* 0x000e6e0000000200 */
[C---:B------:R-:W-:Y:S08]  /*c840*/  HMMA.16816.F32 R44, R168.reuse, R144, R44 ;  /* 0x00000090a82c723c */ /* 0x040ff0000000182c */
[----:B------:R-:W-:Y:S08]  /*c850*/  HMMA.16816.F32 R48, R168, R146, R48 ;  /* 0x00000092a830723c */ /* 0x000ff00000001830 */
[C---:B----4-:R-:W-:Y:S07]  /*c860*/  HMMA.16816.F32 R4, R176.reuse, R132, R4 ;  /* 0x00000084b004723c */ /* 0x050fee0000001804 */
[----:B------:R-:W-:Y:S01]  /*c870*/  @P6 SHF.R.S32.HI R133, RZ, 0x1f, R0 ;  /* 0x0000001fff856819 */ /* 0x000fe20000011400 */
[C---:B------:R-:W-:Y:S04]  /*c880*/  HMMA.16816.F32 R8, R176.reuse, R134, R8 ;  /* 0x00000086b008723c */ /* 0x040fe80000001808 */
[----:B------:R-:W-:Y:S03]  /*c890*/  @P6 IMAD R133, R133, c[0x0][0x1e0], RZ ;  /* 0x0000780085856a24 */ /* 0x000fe600078e02ff */
[----:B------:R-:W-:Y:S01]  /*c8a0*/  @P6 IMAD.MOV.U32 R134, RZ, RZ, R210 ;  /* 0x000000ffff866224 */ /* 0x000fe200078e00d2 */
[C---:B--2---:R-:W-:Y:S04]  /*c8b0*/  HMMA.16816.F32 R12, R176.reuse, R116, R12 ;  /* 0x00000074b00c723c */ /* 0x044fe8000000180c */
[C---:B------:R-:W-:Y:S02]  /*c8c0*/  @P6 IMAD R133, R0.reuse, c[0x0][0x1e4], R133 ;  /* 0x0000790000856a24 */ /* 0x040fe400078e0285 */
[----:B------:R-:W-:Y:S02]  /*c8d0*/  @P6 IMAD.MOV.U32 R135, RZ, RZ, R213 ;  /* 0x000000ffff876224 */ /* 0x000fe400078e00d5 */
[C---:B------:R-:W-:Y:S01]  /*c8e0*/  HMMA.16816.F32 R16, R176.reuse, R118, R16 ;  /* 0x00000076b010723c */ /* 0x040fe20000001810 */
        /* <DEDUP_REMOVED lines=8> */
[C---:B-1----:R-:W-:Y:S08]  /*c970*/  HMMA.16816.F32 R44, R176.reuse, R128, R44 ;  /* 0x00000080b02c723c */ /* 0x042ff0000000182c */
[----:B------:R-:W-:Y:S01]  /*c980*/  HMMA.16816.F32 R48, R176, R130, R48 ;  /* 0x00000082b030723c */ /* 0x000fe20000001830 */
[----:B------:R-:W1:Y:S07]  /*c990*/  LDSM.16.M88.4 R128, [R194+0x5000] ;  /* 0x00500000c280783b */ /* 0x000e6e0000000200 */
[C---:B------:R-:W-:Y:S08]  /*c9a0*/  HMMA.16816.F32 R4, R180.reuse, R136, R4 ;  /* 0x00000088b404723c */ /* 0x040ff00000001804 */
[C---:B------:R-:W-:Y:S08]  /*c9b0*/  HMMA.16816.F32 R8, R180.reuse, R138, R8 ;  /* 0x0000008ab408723c */ /* 0x040ff00000001808 */
[C---:B------:R-:W-:Y:S08]  /*c9c0*/  HMMA.16816.F32 R12, R180.reuse, R172, R12 ;  /* 0x000000acb40c723c */ /* 0x040ff0000000180c */
[C---:B------:R-:W-:Y:S08]  /*c9d0*/  HMMA.16816.F32 R16, R180.reuse, R174, R16 ;  /* 0x000000aeb410723c */ /* 0x040ff00000001810 */
[C---:B--2---:R-:W-:Y:S07]  /*c9e0*/  HMMA.16816.F32 R20, R180.reuse, R116, R20 ;  /* 0x00000074b414723c */ /* 0x044fee0000001814 */
[----:B------:R-:W-:Y:S01]  /*c9f0*/  @P6 IMAD.WIDE.U32 R116, R0, c[0x0][0x1e0], RZ ;  /* 0x0000780000746a25 */ /* 0x000fe200078e00ff */
[C---:B------:R-:W-:Y:S04]  /*ca00*/  HMMA.16816.F32 R24, R180.reuse, R118, R24 ;  /* 0x00000076b418723c */ /* 0x040fe80000001818 */
[----:B------:R-:W-:Y:S02]  /*ca10*/  @P6 IMAD.IADD R0, R117, 0x1, R133 ;  /* 0x0000000175006824 */ /* 0x000fe400078e0285 */
[----:B------:R-:W-:Y:S02]  /*ca20*/  @P6 IMAD.WIDE.U32 R134, R116, 0x60, R134 ;  /* 0x0000006074866825 */ /* 0x000fe400078e0086 */
[----:B------:R-:W2:Y:S01]  /*ca30*/  LDSM.16.M88.4 R116, [R194+0x5800] ;  /* 0x00580000c274783b */ /* 0x000ea20000000200 */
[C---:B---3--:R-:W-:Y:S01]  /*ca40*/  HMMA.16816.F32 R28, R180.reuse, R120, R28 ;  /* 0x00000078b41c723c */ /* 0x048fe2000000181c */
[----:B------:R-:W-:Y:S04]  /*ca50*/  DEPBAR.LE SB0, 0x0 ;  /* 0x000080000000791a */ /* 0x000fe80000000000 */
[----:B------:R-:W-:Y:S01]  /*ca60*/  BAR.SYNC.DEFER_BLOCKING 0x0 ;  /* 0x0000000000007b1d */ /* 0x000fe20000010000 */
[----:B------:R-:W-:Y:S02]  /*ca70*/  @P6 IMAD R0, R0, 0x60, RZ ;  /* 0x0000006000006824 */ /* 0x000fe400078e02ff */
[C---:B------:R-:W-:Y:S05]  /*ca80*/  HMMA.16816.F32 R32, R180.reuse, R122, R32 ;  /* 0x0000007ab420723c */ /* 0x040fea0000001820 */
[----:B------:R-:W-:Y:S02]  /*ca90*/  @P6 IMAD.IADD R121, R135, 0x1, R0 ;  /* 0x0000000187796824 */ /* 0x000fe400078e0200 */
[C---:B------:R-:W-:Y:S01]  /*caa0*/  @P6 IMAD.SHL.U32 R132, R134.reuse, 0x2, RZ ;  /* 0x0000000286846824 */ /* 0x040fe200078e00ff */
[C---:B-1----:R-:W-:Y:S04]  /*cab0*/  HMMA.16816.F32 R36, R180.reuse, R128, R36 ;  /* 0x00000080b424723c */ /* 0x042fe80000001824 */
[----:B------:R-:W-:Y:S01]  /*cac0*/  @P6 SHF.L.U64.HI R120, R134, 0x1, R121 ;  /* 0x0000000186786819 */ /* 0x000fe20000010279 */
[----:B------:R-:W-:Y:S01]  /*cad0*/  @P1 IMAD.HI.U32 R121, R209, c[0x0][0x2c8], RZ ;  /* 0x0000b200d1791a27 */ /* 0x000fe200078e00ff */
[C---:B------:R-:W-:Y:S02]  /*cae0*/  @P6 IADD3 R122, P2, R132.reuse, 0x80, RZ ;  /* 0x00000080847a6810 */ /* 0x040fe40007f5e0ff */
[----:B------:R-:W-:Y:S01]  /*caf0*/  @P6 IADD3 R132, P5, R132, c[0x0][0x1c8], RZ ;  /* 0x0000720084846a10 */ /* 0x000fe20007fbe0ff */
[----:B------:R-:W-:Y:S01]  /*cb00*/  IMAD.MOV.U32 R0, RZ, RZ, R209 ;  /* 0x000000ffff007224 */ /* 0x000fe200078e00d1 */
[C---:B------:R-:W-:Y:S03]  /*cb10*/  HMMA.16816.F32 R40, R180.reuse, R130, R40 ;  /* 0x00000082b428723c */ /* 0x040fe60000001828 */
[----:B------:R-:W-:Y:S02]  /*cb20*/  @P6 IADD3.X R133, R120, c[0x0][0x1cc], RZ, P5, !PT ;  /* 0x0000730078856a10 */ /* 0x000fe40002ffe4ff */
[----:B------:R-:W-:Y:S02]  /*cb30*/  @P6 IADD3 R122, P1, R122, c[0x0][0x1c8], RZ ;  /* 0x000072007a7a6a10 */ /* 0x000fe40007f3e0ff */
[----:B------:R-:W-:Y:S01]  /*cb40*/  @P0 SHF.R.U32.HI R0, RZ, c[0x0][0x2cc], R121 ;  /* 0x0000b300ff000a19 */ /* 0x000fe20000011679 */
[----:B------:R-:W-:Y:S01]  /*cb50*/  @!PT LDS RZ, [RZ] ;  /* 0x00000000fffff984 */ /* 0x000fe20000000800 */
[----:B------:R-:W-:Y:S01]  /*cb60*/  @!PT LDS RZ, [RZ] ;  /* 0x00000000fffff984 */ /* 0x000fe20000000800 */
[----:B------:R-:W-:Y:S01]  /*cb70*/  @!PT LDS RZ, [RZ] ;  /* 0x00000000fffff984 */ /* 0x000fe20000000800 */
[----:B------:R1:W-:Y:S01]  /*cb80*/  @P6 LDGSTS.E.BYPASS.LTC128B.128 [R208+0x8100], [R132.64], !P4 ;  /* 0x0810000084d06fae */ /* 0x0003e2000e101d4e */
[----:B------:R-:W-:Y:S03]  /*cb90*/  @P6 IADD3.X R123, RZ, c[0x0][0x1cc], R120, P1, P2 ;  /* 0x00007300ff7b6a10 */ /* 0x000fe60000fe4478 */
[----:B------:R-:W-:Y:S01]  /*cba0*/  @P6 IADD3 R128, P0, R132, UR13, RZ ;  /* 0x0000000d84806c10 */ /* 0x000fe2000ff1e0ff */
[----:B------:R-:W3:Y:S01]  /*cbb0*/  SHFL.IDX PT, R120, R0, RZ, 0x1c1f ;  /* 0x001c1fff00787589 */ /* 0x000ee200000e0000 */
[C---:B--2---:R-:W-:Y:S03]  /*cbc0*/  HMMA.16816.F32 R44, R180.reuse, R116, R44 ;  /* 0x00000074b42c723c */ /* 0x044fe6000000182c */
[----:B------:R-:W-:Y:S01]  /*cbd0*/  @P6 IADD3.X R129, R133, UR7, RZ, P0, !PT ;  /* 0x0000000785816c10 */ /* 0x000fe200087fe4ff */
[----:B------:R2:W-:Y:S01]  /*cbe0*/  @P6 LDGSTS.E.BYPASS.LTC128B.128 [R208+0xb100], [R122.64], !P3 ;  /* 0x0b1000007ad06fae */ /* 0x0005e2000d901d4e */
[C---:B------:R-:W-:Y:S02]  /*cbf0*/  @P6 IADD3 R130, P1, R128.reuse, UR13, RZ ;  /* 0x0000000d80826c10 */ /* 0x040fe4000ff3e0ff */
[----:B------:R-:W-:Y:S01]  /*cc00*/  @P6 IADD3 R134, P0, R128, UR10, RZ ;  /* 0x0000000a80866c10 */ /* 0x000fe2000ff1e0ff */
[----:B------:R-:W-:Y:S01]  /*cc10*/  IMAD R117, R184, -0x60, RZ ;  /* 0xffffffa0b8757824 */ /* 0x000fe200078e02ff */
[----:B------:R4:W-:Y:S01]  /*cc20*/  @P6 LDGSTS.E.BYPASS.LTC128B.128 [R208+0x9100], [R128.64], !P4 ;  /* 0x0910000080d06fae */ /* 0x0009e2000e101d4e */
[----:B------:R-:W-:Y:S03]  /*cc30*/  HMMA.16816.F32 R48, R180, R118, R48 ;  /* 0x00000076b430723c */ /* 0x000fe60000001830 */
[C---:B------:R-:W-:Y:S01]  /*cc40*/  @P6 IADD3.X R131, R129.reuse, UR7, RZ, P1, !PT ;  /* 0x0000000781836c10 */ /* 0x040fe20008ffe4ff */
[----:B------:R4:W-:Y:S01]  /*cc50*/  @P6 LDGSTS.E.BYPASS.LTC128B.128 [R208+0xc100], [R128.64+0x80], !P3 ;  /* 0x0c10008080d06fae */ /* 0x0009e2000d901d4e */
[----:B------:R-:W-:Y:S02]  /*cc60*/  @P6 IADD3.X R135, R129, UR8, RZ, P0, !PT ;  /* 0x0000000881876c10 */ /* 0x000fe400087fe4ff */
[----:B------:R-:W-:Y:S01]  /*cc70*/  PLOP3.LUT P0, PT, PT, PT, UP2, 0x40, 0x0 ;  /* 0x000000000000781c */ /* 0x000fe20003f0e828 */
[----:B------:R-:W-:Y:S01]  /*cc80*/  IMAD.IADD R119, R117, 0x1, -R214 ;  /* 0x0000000175777824 */ /* 0x000fe200078e0ad6 */
[----:B------:R3:W-:Y:S05]  /*cc90*/  @P6 LDGSTS.E.BYPASS.LTC128B.128 [R208+0xa100], [R130.64], !P4 ;  /* 0x0a10000082d06fae */ /* 0x0007ea000e101d4e */
[----:B------:R1:W-:Y:S05]  /*cca0*/  @P6 LDGSTS.E.BYPASS.LTC128B.128 [R208+0xd100], [R134.64], !P3 ;  /* 0x0d10000086d06fae */ /* 0x0003ea000d901d4e */
[----:B------:R-:W0:Y:S01]  /*ccb0*/  LDGDEPBAR ;  /* 0x00000000000079af */ /* 0x000e220000000000 */
[----:B--2---:R-:W-:Y:S04]  /*ccc0*/  IADD3 R123, -R214, 0x1, R117 ;  /* 0x00000001d67b7810 */ /* 0x004fe80007ffe175 */
[----:B------:R-:W-:Y:S04]  /*ccd0*/  IADD3 R123, R123, c[0x0][0x1d0], RZ ;  /* 0x000074007b7b7a10 */ /* 0x000fe80007ffe0ff */
[----:B------:R-:W-:Y:S04]  /*cce0*/  IADD3 R123, R123, -c[0x0][0x168], RZ ;  /* 0x80005a007b7b7a10 */ /* 0x000fe80007ffe0ff */
[C---:B----4-:R-:W-:Y:S02]  /*ccf0*/  IADD3 R129, R123.reuse, c[0x0][0x328], RZ ;  /* 0x0000ca007b817a10 */ /* 0x050fe40007ffe0ff */
[----:B------:R-:W-:Y:S03]  /*cd00*/  IADD3 R123, R123, UR6, RZ ;  /* 0x000000067b7b7c10 */ /* 0x000fe6000fffe0ff */
[--C-:B---3--:R-:W-:Y:S02]  /*cd10*/  IMAD.IADD R131, R129, 0x1, R120.reuse ;  /* 0x0000000181837824 */ /* 0x108fe400078e0278 */
[----:B------:R-:W-:Y:S01]  /*cd20*/  IMAD.IADD R116, R123, 0x1, R120 ;  /* 0x000000017b747824 */ /* 0x000fe200078e0278 */
[----:B------:R-:W-:-:S05]  /*cd30*/  @P0 BRA `(.L_x_49) ;  /* 0x0000018000000947 */ /* 0x000fca0003800000 */
[----:B-1----:R-:W-:Y:S01]  /*cd40*/  IADD3 R120, R120, c[0x0][0x1d0], RZ ;  /* 0x0000740078787a10 */ /* 0x002fe20007ffe0ff */
        /* <DEDUP_REMOVED lines=13> */
.L_x_51:
[----:B------:R-:W-:Y:S04]  /*ce20*/  MOV R118, c[0x0][0x32c] ;  /* 0x0000cb0000767a02 */ /* 0x000fe80000000f00 */
[----:B------:R-:W-:Y:S11]  /*ce30*/  ISETP.NE.AND P0, PT, R118, 0x1, PT ;  /* 0x000000017600780c */ /* 0x000ff60003f05270 */
[----:B------:R-:W-:Y:S02]  /*ce40*/  @!UPT UIADD3 URZ, URZ, URZ, URZ ;  /* 0x0000003f3f3ff290 */ /* 0x000fe4000fffe03f */
[----:B------:R-:W-:Y:S05]  /*ce50*/  @P0 IMAD.HI.U32 R118, R120, c[0x0][0x330], RZ ;  /* 0x0000cc0078760a27 */ /* 0x000fea00078e00ff */
[----:B------:R-:W-:Y:S02]  /*ce60*/  @P0 SHF.R.U32.HI R120, RZ, c[0x0][0x334], R118 ;  /* 0x0000cd00ff780a19 */ /* 0x000fe40000011676 */
.L_x_52:
[----:B------:R-:W-:Y:S05]  /*ce70*/  BSYNC B0 ;  /* 0x0000000000007941 */ /* 0x000fea0003800000 */
.L_x_50:
[----:B------:R-:W-:Y:S05]  /*ce80*/  IMAD R121, R120, c[0x0][0x32c], R119 ;  /* 0x0000cb0078797a24 */ /* 0x000fea00078e0277 */
[----:B------:R-:W-:Y:S02]  /*ce90*/  IADD3 R118, R121, c[0x0][0x32c], RZ ;  /* 0x0000cb0079767a10 */ /* 0x000fe40007ffe0ff */
[----:B------:R-:W-:Y:S02]  /*cea0*/  IMNMX R116, R116, R121, !PT ;  /* 0x0000007974747217 */ /* 0x000fe40007800200 */
[----:B------:R-:W-:Y:S02]  /*ceb0*/  IMNMX R131, R131, R118, PT ;  /* 0x0000007683837217 */ /* 0x000fe40003800200 */
.L_x_49:
[C---:B-1----:R-:W-:Y:S01]  /*cec0*/  ISETP.GE.AND P0, PT, R117.reuse, 0x2, PT ;  /* 0x000000027500780c */ /* 0x042fe20003f06270 */
[----:B------:R-:W1:Y:S01]  /*ced0*/  SHFL.IDX PT, R0, R0, 0x1, 0x1c1f ;  /* 0x003c1f0000007f89 */ /* 0x000e6200000e0000 */
[----:B------:R-:W-:Y:S02]  /*cee0*/  ISETP.GE.AND P1, PT, R117, 0x9, PT ;  /* 0x000000097500780c */ /* 0x000fe40003f26270 */
[----:B------:R-:W-:Y:S02]  /*cef0*/  LOP3.LUT R215, R215, 0xfffbffff, RZ, 0xc0, !PT ;  /* 0xfffbffffd7d77812 */ /* 0x000fe400078ec0ff */
[C---:B------:R-:W-:Y:S02]  /*cf00*/  ISETP.GE.AND P2, PT, R117.reuse, 0xa, PT ;  /* 0x0000000a7500780c */ /* 0x040fe40003f46270 */
[C---:B------:R-:W-:Y:S02]  /*cf10*/  ISETP.GE.AND P6, PT, R117.reuse, 0x51, PT ;  /* 0x000000517500780c */ /* 0x040fe40003fc6270 */
[----:B------:R-:W-:Y:S03]  /*cf20*/  ISETP.GE.AND P5, PT, R117, 0x52, PT ;  /* 0x000000527500780c */ /* 0x000fe60003fa6270 */
[----:B------:R-:W-:Y:S02]  /*cf30*/  @P0 LOP3.LUT R215, R215, 0x40000, RZ, 0xfc, !PT ;  /* 0x00040000d7d70812 */ /* 0x000fe400078efcff */
[C---:B------:R-:W-:Y:S02]  /*cf40*/  ISETP.GT.AND P0, PT, R116.reuse, 0x1, !P0 ;  /* 0x000000017400780c */ /* 0x040fe40004704270 */
[----:B------:R-:W-:Y:S02]  /*cf50*/  LOP3.LUT R215, R215, 0xfffdffff, RZ, 0xc0, !PT ;  /* 0xfffdffffd7d77812 */ /* 0x000fe400078ec0ff */
[----:B------:R-:W-:Y:S02]  /*cf60*/  ISETP.LT.OR P0, PT, R131, 0x2, P0 ;  /* 0x000000028300780c */ /* 0x000fe40000701670 */
[----:B------:R-:W-:Y:S02]  /*cf70*/  @P1 LOP3.LUT R215, R215, 0x20000, RZ, 0xfc, !PT ;  /* 0x00020000d7d71812 */ /* 0x000fe400078efcff */
[C---:B------:R-:W-:Y:S02]  /*cf80*/  ISETP.GT.AND P1, PT, R116.reuse, 0x8, !P1 ;  /* 0x000000087400780c */ /* 0x040fe40004f24270 */
[----:B------:R-:W-:Y:S02]  /*cf90*/  LOP3.LUT R215, R215, 0xfffeffff, RZ, 0xc0, !PT ;  /* 0xfffeffffd7d77812 */ /* 0x000fe400078ec0ff */
[----:B------:R-:W-:Y:S02]  /*cfa0*/  FSEL R222, R5, -INF , !P0 ;  /* 0xff80000005de7808 */ /* 0x000fe40004000000 */
        /* <DEDUP_REMOVED lines=15> */
[C---:B------:R-:W-:Y:S02]  /*d0a0*/  ISETP.GT.AND P0, PT, R116.reuse, 0x11, !P1 ;  /* 0x000000117400780c */ /* 0x040fe40004f04270 */
        /* <DEDUP_REMOVED lines=10> */
[----:B------:R-:W-:Y:S01]  /*d150*/  FSEL R130, R16, -INF , !P0 ;  /* 0xff80000010827808 */ /* 0x000fe20004000000 */
[--C-:B-1----:R-:W-:Y:S01]  /*d160*/  IMAD.IADD R16, R123, 0x1, R0.reuse ;  /* 0x000000017b107824 */ /* 0x102fe200078e0200 */
[C---:B------:R-:W-:Y:S04]  /*d170*/  ISETP.GT.AND P0, PT, R116.reuse, 0x19, !P1 ;  /* 0x000000197400780c */ /* 0x040fe80004f04270 */
        /* <DEDUP_REMOVED lines=70> */
[C---:B------:R-:W-:Y:S02]  /*d5e0*/  ISETP.GT.AND P0, PT, R116.reuse, 0x49, !P1 ;  /* 0x000000497400780c */ /* 0x040fe40004f04270 */
        /* <DEDUP_REMOVED lines=14> */
[----:B------:R-:W-:Y:S04]  /*d6d0*/  ISETP.LT.OR P0, PT, R131, 0x59, P0 ;  /* 0x000000598300780c */ /* 0x000fe80000701670 */
[----:B------:R-:W-:Y:S02]  /*d6e0*/  FSEL R118, R48, -INF , !P0 ;  /* 0xff80000030767808 */ /* 0x000fe40004000000 */
[----:B------:R-:W-:Y:S02]  /*d6f0*/  ISETP.GT.AND P0, PT, R116, RZ, !P1 ;  /* 0x000000ff7400720c */ /* 0x000fe40004f04270 */
[----:B------:R-:W-:Y:S02]  /*d700*/  ISETP.GE.AND P1, PT, R117, 0x5a, PT ;  /* 0x0000005a7500780c */ /* 0x000fe40003f26270 */
[----:B------:R-:W-:Y:S04]  /*d710*/  ISETP.LT.OR P0, PT, R131, 0x1, P0 ;  /* 0x000000018300780c */ /* 0x000fe80000701670 */
[----:B------:R-:W-:Y:S01]  /*d720*/  FSEL R12, R4, -INF , !P0 ;  /* 0xff800000040c7808 */ /* 0x000fe20004000000 */
[----:B------:R-:W-:Y:S01]  /*d730*/  IMAD.IADD R4, R129, 0x1, R0 ;  /* 0x0000000181047824 */ /* 0x000fe200078e0200 */
        /* <DEDUP_REMOVED lines=20> */
.L_x_55:
[----:B------:R-:W-:Y:S04]  /*d880*/  MOV R0, c[0x0][0x32c] ;  /* 0x0000cb0000007a02 */ /* 0x000fe80000000f00 */
[----:B------:R-:W-:Y:S11]  /*d890*/  ISETP.NE.AND P0, PT, R0, 0x1, PT ;  /* 0x000000010000780c */ /* 0x000ff60003f05270 */
[----:B------:R-:W-:Y:S02]  /*d8a0*/  @!UPT UIADD3 URZ, URZ, URZ, URZ ;  /* 0x0000003f3f3ff290 */ /* 0x000fe4000fffe03f */
[----:B------:R-:W-:Y:S05]  /*d8b0*/  @P0 IMAD.HI.U32 R0, R20, c[0x0][0x330], RZ ;  /* 0x0000cc0014000a27 */ /* 0x000fea00078e00ff */
[----:B------:R-:W-:Y:S02]  /*d8c0*/  @P0 SHF.R.U32.HI R20, RZ, c[0x0][0x334], R0 ;  /* 0x0000cd00ff140a19 */ /* 0x000fe40000011600 */
.L_x_56:
[----:B------:R-:W-:Y:S05]  /*d8d0*/  BSYNC B0 ;  /* 0x0000000000007941 */ /* 0x000fea0003800000 */
.L_x_54:
[----:B------:R-:W-:Y:S05]  /*d8e0*/  IMAD R119, R20, c[0x0][0x32c], R119 ;  /* 0x0000cb0014777a24 */ /* 0x000fea00078e0277 */
[----:B------:R-:W-:Y:S02]  /*d8f0*/  IADD3 R5, R119, c[0x0][0x32c], RZ ;  /* 0x0000cb0077057a10 */ /* 0x000fe40007ffe0ff */
[----:B------:R-:W-:Y:S02]  /*d900*/  IMNMX R16, R16, R119, !PT ;  /* 0x0000007710107217 */ /* 0x000fe40007800200 */
[----:B------:R-:W-:Y:S02]  /*d910*/  IMNMX R4, R4, R5, PT ;  /* 0x0000000504047217 */ /* 0x000fe40003800200 */
.L_x_53:
[C---:B------:R-:W-:Y:S02]  /*d920*/  LOP3.LUT P0, RZ, R215.reuse, 0x80000, RZ, 0xc0, !PT ;  /* 0x00080000d7ff7812 */ /* 0x040fe4000780c0ff */
[C---:B------:R-:W-:Y:S02]  /*d930*/  ISETP.GT.AND P6, PT, R16.reuse, 0x50, !P6 ;  /* 0x000000501000780c */ /* 0x040fe400077c4270 */
[C---:B------:R-:W-:Y:S02]  /*d940*/  ISETP.GT.AND P0, PT, R16.reuse, RZ, !P0 ;  /* 0x000000ff1000720c */ /* 0x040fe40004704270 */
[----:B------:R-:W-:Y:S02]  /*d950*/  ISETP.GT.AND P5, PT, R16, 0x51, !P5 ;  /* 0x000000511000780c */ /* 0x000fe40006fa4270 */
[C---:B------:R-:W-:Y:S02]  /*d960*/  ISETP.LT.OR P0, PT, R4.reuse, 0x1, P0 ;  /* 0x000000010400780c */ /* 0x040fe40000701670 */
[----:B------:R-:W-:Y:S02]  /*d970*/  ISETP.LT.OR P6, PT, R4, 0x51, P6 ;  /* 0x000000510400780c */ /* 0x000fe400037c1670 */
[----:B------:R-:W-:Y:S02]  /*d980*/  FSEL R21, R6, -INF , !P0 ;  /* 0xff80000006157808 */ /* 0x000fe40004000000 */
[----:B------:R-:W-:Y:S02]  /*d990*/  LOP3.LUT P0, RZ, R215, 0x40000, RZ, 0xc0, !PT ;  /* 0x00040000d7ff7812 */ /* 0x000fe4000780c0ff */
[C---:B------:R-:W-:Y:S02]  /*d9a0*/  ISETP.GT.AND P2, PT, R16.reuse, 0x58, !P2 ;  /* 0x000000581000780c */ /* 0x040fe40005744270 */
[----:B------:R-:W-:Y:S02]  /*d9b0*/  ISETP.GT.AND P0, PT, R16, 0x1, !P0 ;  /* 0x000000011000780c */ /* 0x000fe40004704270 */
[----:B------:R-:W-:Y:S02]  /*d9c0*/  FSEL R129, R46, -INF , !P6 ;  /* 0xff8000002e817808 */ /* 0x000fe40007000000 */
[C---:B------:R-:W-:Y:S02]  /*d9d0*/  ISETP.LT.OR P0, PT, R4.reuse, 0x2, P0 ;  /* 0x000000020400780c */ /* 0x040fe40000701670 */
[----:B------:R-:W-:Y:S02]  /*d9e0*/  ISETP.LT.OR P5, PT, R4, 0x52, P5 ;  /* 0x000000520400780c */ /* 0x000fe40002fa1670 */
[----:B------:R-:W-:Y:S02]  /*d9f0*/  FSEL R17, R7, -INF , !P0 ;  /* 0xff80000007117808 */ /* 0x000fe40004000000 */
[C---:B------:R-:W-:Y:S02]  /*da00*/  LOP3.LUT P0, RZ, R215.reuse, 0x20000, RZ, 0xc0, !PT ;  /* 0x00020000d7ff7812 */ /* 0x040fe4000780c0ff */
        /* <DEDUP_REMOVED lines=90> */
[----:B------:R-:W-:Y:S01]  /*dfb0*/  ISETP.GT.AND P1, PT, R16, 0x59, !P1 ;  /* 0x000000591000780c */ /* 0x000fe20004f24270 */
[----:B------:R-:W1:Y:S01]  /*dfc0*/  SHFL.BFLY PT, R0, R5, 0x2, 0x1f ;  /* 0x0c401f0005007f89 */ /* 0x000e6200000e0000 */
        /* <DEDUP_REMOVED lines=11> */
[C---:B------:R-:W-:Y:S02]  /*e080*/  ISETP.LT.OR P1, PT, R4.reuse, 0x5a, P1 ;  /* 0x0000005a0400780c */ /* 0x040fe40000f21670 */
[----:B------:R-:W-:Y:S02]  /*e090*/  ISETP.LT.OR P0, PT, R4, 0x41, P0 ;  /* 0x000000410400780c */ /* 0x000fe40000701670 */
[----:B------:R-:W-:Y:S02]  /*e0a0*/  FSEL R117, R50, -INF , !P2 ;  /* 0xff80000032757808 */ /* 0x000fe40005000000 */
[----:B------:R-:W-:Y:S02]  /*e0b0*/  FSEL R41, R38, -INF , !P0 ;  /* 0xff80000026297808 */ /* 0x000fe40004000000 */
[----:B------:R-:W-:Y:S02]  /*e0c0*/  LOP3.LUT P0, RZ, R215, 0x4, RZ, 0xc0, !PT ;  /* 0x00000004d7ff7812 */ /* 0x000fe4000780c0ff */
[----:B------:R-:W-:Y:S02]  /*e0d0*/  FMNMX.FTZ R10, R41, R10, !PT ;  /* 0x0000000a290a7209 */ /* 0x000fe40007810000 */
[----:B------:R-:W-:Y:S02]  /*e0e0*/  ISETP.GT.AND P0, PT, R16, 0x41, !P0 ;  /* 0x000000411000780c */ /* 0x000fe40004704270 */
[----:B-1----:R-:W-:Y:S02]  /*e0f0*/  FMNMX.FTZ R6, R5, R0, !PT ;  /* 0x0000000005067209 */ /* 0x002fe40007810000 */
[----:B------:R-:W-:Y:S02]  /*e100*/  ISETP.LT.OR P0, PT, R4, 0x42, P0 ;  /* 0x000000420400780c */ /* 0x000fe40000701670 */
[----:B------:R-:W-:Y:S01]  /*e110*/  FSEL R13, R51, -INF , !P1 ;  /* 0xff800000330d7808 */ /* 0x000fe20004800000 */
[----:B------:R-:W1:Y:S01]  /*e120*/  SHFL.BFLY PT, R15, R6, 0x1, 0x1f ;  /* 0x0c201f00060f7f89 */ /* 0x000e6200000e0000 */
[----:B------:R-:W-:Y:S02]  /*e130*/  FSEL R145, R39, -INF , !P0 ;  /* 0xff80000027917808 */ /* 0x000fe40004000000 */
[----:B------:R-:W-:Y:S02]  /*e140*/  LOP3.LUT P0, RZ, R215, 0x2, RZ, 0xc0, !PT ;  /* 0x00000002d7ff7812 */ /* 0x000fe4000780c0ff */
        /* <DEDUP_REMOVED lines=10> */
[----:B------:R-:W-:Y:S04]  /*e1f0*/  FMNMX.FTZ R10, R129, R10, !PT ;  /* 0x0000000a810a7209 */ /* 0x000fe80007810000 */
[----:B------:R-:W-:Y:S04]  /*e200*/  FMNMX.FTZ R0, R119, R10, !PT ;  /* 0x0000000a77007209 */ /* 0x000fe80007810000 */
[----:B------:R-:W-:Y:S04]  /*e210*/  FMNMX.FTZ R0, R117, R0, !PT ;  /* 0x0000000075007209 */ /* 0x000fe80007810000 */
[----:B------:R-:W-:Y:S02]  /*e220*/  FMNMX.FTZ R7, R13, R0, !PT ;  /* 0x000000000d077209 */ /* 0x000fe40007810000 */
[----:B-1----:R-:W-:Y:S03]  /*e230*/  FMNMX.FTZ R0, R6, R15, !PT ;  /* 0x0000000f06007209 */ /* 0x002fe60007810000 */
[----:B------:R-:W1:Y:S01]  /*e240*/  SHFL.BFLY PT, R4, R7, 0x2, 0x1f ;  /* 0x0c401f0007047f89 */ /* 0x000e6200000e0000 */
[C---:B------:R-:W-:Y:S01]  /*e250*/  FSETP.NEU.FTZ.AND P0, PT, R0.reuse, -INF , PT ;  /* 0xff8000000000780b */ /* 0x040fe20003f1d000 */
[C---:B------:R-:W-:Y:S03]  /*e260*/  FMUL.FTZ R131, R0.reuse, c[0x0][0x2d0] ;  /* 0x0000b40000837a20 */ /* 0x040fe60000410000 */
[----:B------:R-:W-:Y:S02]  /*e270*/  FSEL R6, R0, RZ, P0 ;  /* 0x000000ff00067208 */ /* 0x000fe40000000000 */
[----:B------:R-:W-:Y:S03]  /*e280*/  FSEL R131, R131, RZ, P0 ;  /* 0x000000ff83837208 */ /* 0x000fe60000000000 */
[----:B------:R-:W-:Y:S02]  /*e290*/  FADD.FTZ R3, -R6, R3 ;  /* 0x0000000306037221 */ /* 0x000fe40000010100 */
[--C-:B------:R-:W-:Y:S02]  /*e2a0*/  FFMA.FTZ R44, R12, c[0x0][0x2d0], -R131.reuse ;  /* 0x0000b4000c2c7a23 */ /* 0x100fe40000010883 */
[--C-:B------:R-:W-:Y:S02]  /*e2b0*/  FFMA.FTZ R45, R8, c[0x0][0x2d0], -R131.reuse ;  /* 0x0000b400082d7a23 */ /* 0x100fe40000010883 */
[--C-:B------:R-:W-:Y:S02]  /*e2c0*/  FFMA.FTZ R15, R222, c[0x0][0x2d0], -R131.reuse ;  /* 0x0000b400de0f7a23 */ /* 0x100fe40000010883 */
[--C-:B------:R-:W-:Y:S01]  /*e2d0*/  FFMA.FTZ R14, R220, c[0x0][0x2d0], -R131.reuse ;  /* 0x0000b400dc0e7a23 */ /* 0x100fe20000010883 */
[----:B------:R-:W-:Y:S01]  /*e2e0*/  MUFU.EX2 R44, R44 ;  /* 0x0000002c002c7308 */ /* 0x000fe20000000800 */
[--C-:B------:R-:W-:Y:S02]  /*e2f0*/  FFMA.FTZ R51, R132, c[0x0][0x2d0], -R131.reuse ;  /* 0x0000b40084337a23 */ /* 0x100fe40000010883 */
[--C-:B------:R-:W-:Y:S01]  /*e300*/  FFMA.FTZ R123, R130, c[0x0][0x2d0], -R131.reuse ;  /* 0x0000b400827b7a23 */ /* 0x100fe20000010883 */
[----:B-1----:R-:W-:Y:S01]  /*e310*/  FMNMX.FTZ R5, R7, R4, !PT ;  /* 0x0000000407057209 */ /* 0x002fe20007810000 */
[--C-:B------:R-:W-:Y:S02]  /*e320*/  FFMA.FTZ R120, R120, c[0x0][0x2d0], -R131.reuse ;  /* 0x0000b40078787a23 */ /* 0x100fe40000010883 */
[--C-:B------:R-:W-:Y:S02]  /*e330*/  FFMA.FTZ R128, R128, c[0x0][0x2d0], -R131.reuse ;  /* 0x0000b40080807a23 */ /* 0x100fe40000010883 */
[----:B------:R-:W1:Y:S01]  /*e340*/  SHFL.BFLY PT, R4, R5, 0x1, 0x1f ;  /* 0x0c201f0005047f89 */ /* 0x000e6200000e0000 */
[----:B------:R-:W2:Y:S01]  /*e350*/  MUFU.EX2 R15, R15 ;  /* 0x0000000f000f7308 */ /* 0x000ea20000000800 */
[--C-:B------:R-:W-:Y:S02]  /*e360*/  FFMA.FTZ R147, R158, c[0x0][0x2d0], -R131.reuse ;  /* 0x0000b4009e937a23 */ /* 0x100fe40000010883 */
        /* <DEDUP_REMOVED lines=10> */
[----:B------:R-:W3:Y:S01]  /*e410*/  MUFU.EX2 R45, R45 ;  /* 0x0000002d002d7308 */ /* 0x000ee20000000800 */
[--C-:B------:R-:W-:Y:S01]  /*e420*/  FFMA.FTZ R118, R118, c[0x0][0x2d0], -R131.reuse ;  /* 0x0000b40076767a23 */ /* 0x100fe20000010883 */
[----:B-1----:R-:W-:Y:S01]  /*e430*/  FMNMX.FTZ R12, R5, R4, !PT ;  /* 0x00000004050c7209 */ /* 0x002fe20007810000 */
[----:B------:R-:W-:Y:S01]  /*e440*/  FMUL.FTZ R4, R3, c[0x0][0x2d0] ;  /* 0x0000b40003047a20 */ /* 0x000fe20000410000 */
[----:B--2---:R-:W-:Y:S02]  /*e450*/  F2FP.PACK_AB R16, R15, R44 ;  /* 0x0000002c0f10723e */ /* 0x004fe400000000ff */
[C---:B------:R-:W-:Y:S01]  /*e460*/  FSETP.NEU.FTZ.AND P0, PT, R12.reuse, -INF , PT ;  /* 0xff8000000c00780b */ /* 0x040fe20003f1d000 */
[C---:B------:R-:W-:Y:S03]  /*e470*/  FMUL.FTZ R50, R12.reuse, c[0x0][0x2d0] ;  /* 0x0000b4000c327a20 */ /* 0x040fe60000410000 */
[----:B------:R-:W1:Y:S01]  /*e480*/  MUFU.EX2 R3, R4 ;  /* 0x0000000400037308 */ /* 0x000e620000000800 */
[----:B------:R-:W-:Y:S02]  /*e490*/  FSEL R5, R12, RZ, P0 ;  /* 0x000000ff0c057208 */ /* 0x000fe40000000000 */
[----:B------:R-:W-:Y:S02]  /*e4a0*/  FSEL R50, R50, RZ, P0 ;  /* 0x000000ff32327208 */ /* 0x000fe40000000000 */
[----:B------:R-:W-:Y:S01]  /*e4b0*/  ISETP.GT.AND P0, PT, R184, R207, PT ;  /* 0x000000cfb800720c */ /* 0x000fe20003f04270 */
[----:B------:R-:W-:Y:S02]  /*e4c0*/  FADD.FTZ R5, -R5, R2 ;  /* 0x0000000205057221 */ /* 0x000fe40000010100 */
[--C-:B------:R-:W-:Y:S02]  /*e4d0*/  FFMA.FTZ R49, R21, c[0x0][0x2d0], -R50.reuse ;  /* 0x0000b40015317a23 */ /* 0x100fe40000010832 */
[----:B------:R-:W2:Y:S01]  /*e4e0*/  LDSM.16.MT88.4 R20, [R204+0x100] ;  /* 0x00010000cc14783b */ /* 0x000ea20000004200 */
[--C-:B------:R-:W-:Y:S01]  /*e4f0*/  FFMA.FTZ R47, R9, c[0x0][0x2d0], -R50.reuse ;  /* 0x0000b400092f7a23 */ /* 0x100fe20000010832 */
[----:B------:R-:W-:Y:S01]  /*e500*/  MUFU.EX2 R51, R51 ;  /* 0x0000003300337308 */ /* 0x000fe20000000800 */
[--C-:B------:R-:W-:Y:S01]  /*e510*/  FFMA.FTZ R46, R11, c[0x0][0x2d0], -R50.reuse ;  /* 0x0000b4000b2e7a23 */ /* 0x100fe20000010832 */
[----:B---3--:R-:W-:Y:S01]  /*e520*/  F2FP.PACK_AB R18, R45, R14 ;  /* 0x0000000e2d12723e */ /* 0x008fe200000000ff */
[--C-:B------:R-:W-:Y:S02]  /*e530*/  FFMA.FTZ R48, R17, c[0x0][0x2d0], -R50.reuse ;  /* 0x0000b40011307a23 */ /* 0x100fe40000010832 */
[----:B------:R-:W-:Y:S02]  /*e540*/  FMUL.FTZ R2, R5, c[0x0][0x2d0] ;  /* 0x0000b40005027a20 */ /* 0x000fe40000410000 */
[--C-:B------:R-:W-:Y:S02]  /*e550*/  FFMA.FTZ R132, R37, c[0x0][0x2d0], -R50.reuse ;  /* 0x0000b40025847a23 */ /* 0x100fe40000010832 */
[----:B------:R-:W-:Y:S01]  /*e560*/  LDSM.16.MT88.4 R36, [R200+0x900] ;  /* 0x00090000c824783b */ /* 0x000fe20000004200 */
[----:B------:R-:W-:Y:S01]  /*e570*/  MUFU.EX2 R49, R49 ;  /* 0x0000003100317308 */ /* 0x000fe20000000800 */
[--C-:B------:R-:W-:Y:S02]  /*e580*/  FFMA.FTZ R130, R135, c[0x0][0x2d0], -R50.reuse ;  /* 0x0000b40087827a23 */ /* 0x100fe40000010832 */
[C---:B-1----:R-:W-:Y:S02]  /*e590*/  FMUL.FTZ R4, R3.reuse, R112 ;  /* 0x0000007003047220 */ /* 0x042fe40000410000 */
[C---:B------:R-:W-:Y:S02]  /*e5a0*/  FMUL.FTZ R5, R3.reuse, R113 ;  /* 0x0000007103057220 */ /* 0x040fe40000410000 */
        /* <DEDUP_REMOVED lines=8> */
[----:B------:R-:W3:Y:S01]  /*e630*/  MUFU.EX2 R48, R48 ;  /* 0x0000003000307308 */ /* 0x000ee20000000800 */
[C---:B------:R-:W-:Y:S02]  /*e640*/  FMUL.FTZ R77, R3.reuse, R77 ;  /* 0x0000004d034d7220 */ /* 0x040fe40000410000 */
[C---:B------:R-:W-:Y:S02]  /*e650*/  FMUL.FTZ R80, R3.reuse, R80 ;  /* 0x0000005003507220 */ /* 0x040fe40000410000 */
[C---:B------:R-:W-:Y:S02]  /*e660*/  FMUL.FTZ R81, R3.reuse, R81 ;  /* 0x0000005103517220 */ /* 0x040fe40000410000 */
[C---:B------:R-:W-:Y:S02]  /*e670*/  FMUL.FTZ R84, R3.reuse, R84 ;  /* 0x0000005403547220 */ /* 0x040fe40000410000 */
[----:B------:R-:W-:Y:S01]  /*e680*/  FMUL.FTZ R85, R3, R85 ;  /* 0x0000005503557220 */ /* 0x000fe20000410000 */
[----:B------:R-:W-:Y:S01]  /*e690*/  MUFU.EX2 R47, R47 ;  /* 0x0000002f002f7308 */ /* 0x000fe20000000800 */
[--C-:B------:R-:W-:Y:S02]  /*e6a0*/  FFMA.FTZ R135, R33, c[0x0][0x2d0], -R50.reuse ;  /* 0x0000b40021877a23 */ /* 0x100fe40000010832 */
[----:B------:R-:W-:Y:S01]  /*e6b0*/  LDSM.16.MT88.4 R32, [R201+0x900] ;  /* 0x00090000c920783b */ /* 0x000fe20000004200 */
[C---:B-1----:R-:W-:Y:S02]  /*e6c0*/  FMUL.FTZ R6, R2.reuse, R114 ;  /* 0x0000007202067220 */ /* 0x042fe40000410000 */
[C---:B------:R-:W-:Y:S02]  /*e6d0*/  FMUL.FTZ R7, R2.reuse, R115 ;  /* 0x0000007302077220 */ /* 0x040fe40000410000 */
[C---:B------:R-:W-:Y:S02]  /*e6e0*/  FMUL.FTZ R10, R2.reuse, R110 ;  /* 0x0000006e020a7220 */ /* 0x040fe40000410000 */
[----:B------:R-:W1:Y:S01]  /*e6f0*/  MUFU.EX2 R46, R46 ;  /* 0x0000002e002e7308 */ /* 0x000e620000000800 */
[C---:B------:R-:W-:Y:S02]  /*e700*/  FMUL.FTZ R11, R2.reuse, R111 ;  /* 0x0000006f020b7220 */ /* 0x040fe40000410000 */
[----:B------:R-:W-:Y:S01]  /*e710*/  FMUL.FTZ R70, R2, R70 ;  /* 0x0000004602467220 */ /* 0x000fe20000410000 */
[----:B---3--:R-:W-:Y:S01]  /*e720*/  F2FP.PACK_AB R17, R48, R49 ;  /* 0x000000313011723e */ /* 0x008fe200000000ff */
[C---:B------:R-:W-:Y:S01]  /*e730*/  FMUL.FTZ R71, R2.reuse, R71 ;  /* 0x0000004702477220 */ /* 0x040fe20000410000 */
[----:B------:R-:W-:Y:S01]  /*e740*/  LDSM.16.MT88.4 R108, [R204+0x2900] ;  /* 0x00290000cc6c783b */ /* 0x000fe20000004200 */
[C---:B------:R-:W-:Y:S02]  /*e750*/  FMUL.FTZ R74, R2.reuse, R74 ;  /* 0x0000004a024a7220 */ /* 0x040fe40000410000 */
[C---:B------:R-:W-:Y:S01]  /*e760*/  FMUL.FTZ R75, R2.reuse, R75 ;  /* 0x0000004b024b7220 */ /* 0x040fe20000410000 */
[----:B------:R-:W3:Y:S01]  /*e770*/  MUFU.EX2 R120, R120 ;  /* 0x0000007800787308 */ /* 0x000ee20000000800 */
[C---:B------:R-:W-:Y:S02]  /*e780*/  FMUL.FTZ R78, R2.reuse, R78 ;  /* 0x0000004e024e7220 */ /* 0x040fe40000410000 */
[C---:B------:R-:W-:Y:S02]  /*e790*/  FMUL.FTZ R79, R2.reuse, R79 ;  /* 0x0000004f024f7220 */ /* 0x040fe40000410000 */
[C---:B------:R-:W-:Y:S02]  /*e7a0*/  FMUL.FTZ R82, R2.reuse, R82 ;  /* 0x0000005202527220 */ /* 0x040fe40000410000 */
[C---:B------:R-:W-:Y:S02]  /*e7b0*/  FMUL.FTZ R83, R2.reuse, R83 ;  /* 0x0000005302537220 */ /* 0x040fe40000410000 */
[C---:B------:R-:W-:Y:S01]  /*e7c0*/  FMUL.FTZ R86, R2.reuse, R86 ;  /* 0x0000005602567220 */ /* 0x040fe20000410000 */
[----:B------:R-:W-:Y:S01]  /*e7d0*/  MUFU.EX2 R123, R123 ;  /* 0x0000007b007b7308 */ /* 0x000fe20000000800 */
[----:B------:R-:W-:Y:S02]  /*e7e0*/  FMUL.FTZ R87, R2, R87 ;  /* 0x0000005702577220 */ /* 0x000fe40000410000 */
[C---:B------:R-:W-:Y:S01]  /*e7f0*/  FMUL.FTZ R88, R3.reuse, R88 ;  /* 0x0000005803587220 */ /* 0x040fe20000410000 */
[----:B-1----:R-:W-:Y:S01]  /*e800*/  F2FP.PACK_AB R19, R46, R47 ;  /* 0x0000002f2e13723e */ /* 0x002fe200000000ff */
[C---:B------:R-:W-:Y:S02]  /*e810*/  FMUL.FTZ R89, R3.reuse, R89 ;  /* 0x0000005903597220 */ /* 0x040fe40000410000 */
[C---:B------:R-:W-:Y:S02]  /*e820*/  FMUL.FTZ R90, R2.reuse, R90 ;  /* 0x0000005a025a7220 */ /* 0x040fe40000410000 */
[C---:B------:R-:W-:Y:S01]  /*e830*/  FMUL.FTZ R91, R2.reuse, R91 ;  /* 0x0000005b025b7220 */ /* 0x040fe20000410000 */
[----:B------:R-:W1:Y:S01]  /*e840*/  MUFU.EX2 R128, R128 ;  /* 0x0000008000807308 */ /* 0x000e620000000800 */
[C---:B--2---:R-:W-:Y:S05]  /*e850*/  HMMA.16816.F32 R4, R16.reuse, R20, R4 ;  /* 0x000000141004723c */ /* 0x044fea0000001804 */
[C---:B------:R-:W-:Y:S02]  /*e860*/  FMUL.FTZ R92, R3.reuse, R92 ;  /* 0x0000005c035c7220 */ /* 0x040fe40000410000 */
[C---:B------:R-:W-:Y:S01]  /*e870*/  FMUL.FTZ R93, R3.reuse, R93 ;  /* 0x0000005d035d7220 */ /* 0x040fe20000410000 */
[C---:B------:R-:W-:Y:S01]  /*e880*/  HMMA.16816.F32 R8, R16.reuse, R22, R8 ;  /* 0x000000161008723c */ /* 0x040fe20000001808 */
[----:B------:R-:W2:Y:S01]  /*e890*/  LDSM.16.MT88.4 R20, [R200+0x100] ;  /* 0x00010000c814783b */ /* 0x000ea20000004200 */
[----:B------:R-:W-:Y:S02]  /*e8a0*/  MUFU.EX2 R130, R130 ;  /* 0x0000008200827308 */ /* 0x000fe40000000800 */
[C---:B------:R-:W-:Y:S02]  /*e8b0*/  FMUL.FTZ R94, R2.reuse, R94 ;  /* 0x0000005e025e7220 */ /* 0x040fe40000410000 */
[C---:B------:R-:W-:Y:S02]  /*e8c0*/  FMUL.FTZ R95, R2.reuse, R95 ;  /* 0x0000005f025f7220 */ /* 0x040fe40000410000 */
[C---:B------:R-:W-:Y:S04]  /*e8d0*/  HMMA.16816.F32 R68, R16.reuse, R24, R68 ;  /* 0x000000181044723c */ /* 0x040fe80000001844 */
[C---:B------:R-:W-:Y:S01]  /*e8e0*/  FMUL.FTZ R96, R3.reuse, R96 ;  /* 0x0000006003607220 */ /* 0x040fe20000410000 */
[----:B------:R-:W-:Y:S01]  /*e8f0*/  MUFU.EX2 R132, R132 ;  /* 0x0000008400847308 */ /* 0x000fe20000000800 */
[C---:B------:R-:W-:Y:S02]  /*e900*/  FMUL.FTZ R97, R3.reuse, R97 ;  /* 0x0000006103617220 */ /* 0x040fe40000410000 */
[C---:B------:R-:W-:Y:S01]  /*e910*/  HMMA.16816.F32 R72, R16.reuse, R26, R72 ;  /* 0x0000001a1048723c */ /* 0x040fe20000001848 */
[----:B------:R-:W4:Y:S03]  /*e920*/  LDSM.16.MT88.4 R24, [R204+0x3100] ;  /* 0x00310000cc18783b */ /* 0x000f260000004200 */
[C---:B------:R-:W-:Y:S02]  /*e930*/  FMUL.FTZ R98, R2.reuse, R98 ;  /* 0x0000006202627220 */ /* 0x040fe40000410000 */
[C---:B------:R-:W-:Y:S01]  /*e940*/  FMUL.FTZ R99, R2.reuse, R99 ;  /* 0x0000006302637220 */ /* 0x040fe20000410000 */
[----:B------:R-:W-:Y:S01]  /*e950*/  MUFU.EX2 R135, R135 ;  /* 0x0000008700877308 */ /* 0x000fe20000000800 */
[C---:B------:R-:W-:Y:S04]  /*e960*/  HMMA.16816.F32 R76, R16.reuse, R28, R76 ;  /* 0x0000001c104c723c */ /* 0x040fe8000000184c */
[C---:B------:R-:W-:Y:S02]  /*e970*/  FMUL.FTZ R100, R3.reuse, R100 ;  /* 0x0000006403647220 */ /* 0x040fe40000410000 */
[C---:B------:R-:W-:Y:S02]  /*e980*/  FMUL.FTZ R101, R3.reuse, R101 ;  /* 0x0000006503657220 */ /* 0x040fe40000410000 */
[C---:B------:R-:W-:Y:S01]  /*e990*/  HMMA.16816.F32 R80, R16.reuse, R30, R80 ;  /* 0x0000001e1050723c */ /* 0x040fe20000001850 */
[----:B------:R-:W5:Y:S01]  /*e9a0*/  LDSM.16.MT88.4 R28, [R202+0x3100] ;  /* 0x00310000ca1c783b */ /* 0x000f620000004200 */
[----:B------:R-:W-:Y:S02]  /*e9b0*/  MUFU.EX2 R147, R147 ;  /* 0x0000009300937308 */ /* 0x000fe40000000800 */
[C---:B------:R-:W-:Y:S02]  /*e9c0*/  FMUL.FTZ R102, R2.reuse, R102 ;  /* 0x0000006602667220 */ /* 0x040fe40000410000 */
[C---:B------:R-:W-:Y:S02]  /*e9d0*/  FMUL.FTZ R103, R2.reuse, R103 ;  /* 0x0000006702677220 */ /* 0x040fe40000410000 */
[C---:B------:R-:W-:Y:S01]  /*e9e0*/  FMUL.FTZ R104, R3.reuse, R104 ;  /* 0x0000006803687220 */ /* 0x040fe20000410000 */
[C---:B--2---:R-:W-:Y:S03]  /*e9f0*/  HMMA.16816.F32 R84, R16.reuse, R20, R84 ;  /* 0x000000141054723c */ /* 0x044fe60000001854 */
[C---:B------:R-:W-:Y:S01]  /*ea00*/  FMUL.FTZ R105, R3.reuse, R105 ;  /* 0x0000006903697220 */ /* 0x040fe20000410000 */
[----:B------:R-:W-:Y:S01]  /*ea10*/  MUFU.EX2 R136, R136 ;  /* 0x0000008800887308 */ /* 0x000fe20000000800 */
[C---:B------:R-:W-:Y:S02]  /*ea20*/  FMUL.FTZ R106, R2.reuse, R106 ;  /* 0x0000006a026a7220 */ /* 0x040fe40000410000 */
[C---:B------:R-:W-:Y:S01]  /*ea30*/  FMUL.FTZ R107, R2.reuse, R107 ;  /* 0x0000006b026b7220 */ /* 0x040fe20000410000 */
[C---:B------:R-:W-:Y:S01]  /*ea40*/  HMMA.16816.F32 R88, R16.reuse, R22, R88 ;  /* 0x000000161058723c */ /* 0x040fe20000001858 */
[----:B------:R-:W2:Y:S03]  /*ea50*/  LDSM.16.MT88.4 R20, [R201+0x3100] ;  /* 0x00310000c914783b */ /* 0x000ea60000004200 */
[C---:B------:R-:W-:Y:S02]  /*ea60*/  FMUL.FTZ R52, R3.reuse, R52 ;  /* 0x0000003403347220 */ /* 0x040fe40000410000 */
[C---:B------:R-:W-:Y:S01]  /*ea70*/  FMUL.FTZ R53, R3.reuse, R53 ;  /* 0x0000003503357220 */ /* 0x040fe20000410000 */
[----:B------:R-:W-:Y:S01]  /*ea80*/  MUFU.EX2 R144, R144 ;  /* 0x0000009000907308 */ /* 0x000fe20000000800 */
[C---:B----4-:R-:W-:Y:S04]  /*ea90*/  HMMA.16816.F32 R92, R16.reuse, R24, R92 ;  /* 0x00000018105c723c */ /* 0x050fe8000000185c */
[C---:B------:R-:W-:Y:S02]  /*eaa0*/  FMUL.FTZ R54, R2.reuse, R54 ;  /* 0x0000003602367220 */ /* 0x040fe40000410000 */
[C---:B------:R-:W-:Y:S02]  /*eab0*/  FMUL.FTZ R55, R2.reuse, R55 ;  /* 0x0000003702377220 */ /* 0x040fe40000410000 */
[C---:B------:R-:W-:Y:S01]  /*eac0*/  HMMA.16816.F32 R96, R16.reuse, R26, R96 ;  /* 0x0000001a1060723c */ /* 0x040fe20000001860 */
[----:B------:R-:W4:Y:S01]  /*ead0*/  LDSM.16.MT88.4 R24, [R200+0x3100] ;  /* 0x00310000c818783b */ /* 0x000f220000004200 */
[----:B------:R-:W-:Y:S02]  /*eae0*/  MUFU.EX2 R157, R157 ;  /* 0x0000009d009d7308 */ /* 0x000fe40000000800 */
[C---:B------:R-:W-:Y:S02]  /*eaf0*/  FMUL.FTZ R56, R3.reuse, R56 ;  /* 0x0000003803387220 */ /* 0x040fe40000410000 */
[C---:B------:R-:W-:Y:S02]  /*eb00*/  FMUL.FTZ R57, R3.reuse, R57 ;  /* 0x0000003903397220 */ /* 0x040fe40000410000 */
[C---:B-----5:R-:W-:Y:S04]  /*eb10*/  HMMA.16816.F32 R100, R16.reuse, R28, R100 ;  /* 0x0000001c1064723c */ /* 0x060fe80000001864 */
[C---:B------:R-:W-:Y:S01]  /*eb20*/  FMUL.FTZ R58, R2.reuse, R58 ;  /* 0x0000003a023a7220 */ /* 0x040fe20000410000 */
[----:B------:R-:W-:Y:S01]  /*eb30*/  MUFU.EX2 R160, R160 ;  /* 0x000000a000a07308 */ /* 0x000fe20000000800 */
[C---:B------:R-:W-:Y:S02]  /*eb40*/  FMUL.FTZ R59, R2.reuse, R59 ;  /* 0x0000003b023b7220 */ /* 0x040fe40000410000 */
[C---:B------:R-:W-:Y:S01]  /*eb50*/  HMMA.16816.F32 R104, R16.reuse, R30, R104 ;  /* 0x0000001e1068723c */ /* 0x040fe20000001868 */
[----:B------:R-:W5:Y:S03]  /*eb60*/  LDSM.16.MT88.4 R28, [R204+0x900] ;  /* 0x00090000cc1c783b */ /* 0x000f660000004200 */
[C---:B------:R-:W-:Y:S02]  /*eb70*/  FMUL.FTZ R60, R3.reuse, R60 ;  /* 0x0000003c033c7220 */ /* 0x040fe40000410000 */
[----:B------:R-:W-:Y:S01]  /*eb80*/  FMUL.FTZ R61, R3, R61 ;  /* 0x0000003d033d7220 */ /* 0x000fe20000410000 */
[----:B------:R-:W-:Y:S01]  /*eb90*/  MUFU.EX2 R162, R162 ;  /* 0x000000a200a27308 */ /* 0x000fe20000000800 */
[C---:B------:R-:W-:Y:S01]  /*eba0*/  FMUL.FTZ R62, R2.reuse, R62 ;  /* 0x0000003e023e7220 */ /* 0x040fe20000410000 */
[C---:B--2---:R-:W-:Y:S03]  /*ebb0*/  HMMA.16816.F32 R52, R16.reuse, R20, R52 ;  /* 0x000000141034723c */ /* 0x044fe60000001834 */
[--C-:B------:R-:W-:Y:S02]  /*ebc0*/  FFMA.FTZ R133, R133, c[0x0][0x2d0], -R50.reuse ;  /* 0x0000b40085857a23 */ /* 0x100fe40000010832 */
[C---:B------:R-:W-:Y:S02]  /*ebd0*/  FMUL.FTZ R63, R2.reuse, R63 ;  /* 0x0000003f023f7220 */ /* 0x040fe40000410000 */
[C---:B------:R-:W-:Y:S01]  /*ebe0*/  FMUL.FTZ R64, R3.reuse, R64 ;  /* 0x0000004003407220 */ /* 0x040fe20000410000 */
[C---:B------:R-:W-:Y:S01]  /*ebf0*/  HMMA.16816.F32 R56, R16.reuse, R22, R56 ;  /* 0x000000161038723c */ /* 0x040fe20000001838 */
[----:B------:R-:W2:Y:S01]  /*ec00*/  MUFU.EX2 R133, R133 ;  /* 0x0000008500857308 */ /* 0x000ea20000000800 */
[----:B------:R-:W5:Y:S02]  /*ec10*/  LDSM.16.MT88.4 R20, [R202+0x900] ;  /* 0x00090000ca14783b */ /* 0x000f640000004200 */
[----:B------:R-:W-:Y:S02]  /*ec20*/  FMUL.FTZ R65, R3, R65 ;  /* 0x0000004103417220 */ /* 0x000fe40000410000 */
[C---:B------:R-:W-:Y:S02]  /*ec30*/  FMUL.FTZ R66, R2.reuse, R66 ;  /* 0x0000004202427220 */ /* 0x040fe40000410000 */
[C---:B----4-:R-:W-:Y:S03]  /*ec40*/  HMMA.16816.F32 R60, R16.reuse, R24, R60 ;  /* 0x00000018103c723c */ /* 0x050fe6000000183c */
[----:B------:R-:W-:Y:S01]  /*ec50*/  MUFU.EX2 R146, R146 ;  /* 0x0000009200927308 */ /* 0x000fe20000000800 */
[----:B------:R-:W-:Y:S02]  /*ec60*/  FMUL.FTZ R67, R2, R67 ;  /* 0x0000004302437220 */ /* 0x000fe40000410000 */
[--C-:B------:R-:W-:Y:S02]  /*ec70*/  FFMA.FTZ R156, R175, c[0x0][0x2d0], -R50.reuse ;  /* 0x0000b400af9c7a23 */ /* 0x100fe40000010832 */
[--C-:B------:R-:W-:Y:S03]  /*ec80*/  FFMA.FTZ R175, R172, c[0x0][0x2d0], -R131.reuse ;  /* 0x0000b400acaf7a23 */ /* 0x100fe60000010883 */
[----:B------:R-:W-:Y:S01]  /*ec90*/  HMMA.16816.F32 R64, R16, R26, R64 ;  /* 0x0000001a1040723c */ /* 0x000fe20000001840 */
[----:B------:R-:W4:Y:S01]  /*eca0*/  LDSM.16.MT88.4 R24, [R204+0x3900] ;  /* 0x00390000cc18783b */ /* 0x000f220000004200 */
[----:B------:R-:W-:Y:S01]  /*ecb0*/  MUFU.EX2 R156, R156 ;  /* 0x0000009c009c7308 */ /* 0x000fe20000000800 */
[--C-:B------:R-:W-:Y:S02]  /*ecc0*/  FFMA.FTZ R172, R223, c[0x0][0x2d0], -R50.reuse ;  /* 0x0000b400dfac7a23 */ /* 0x100fe40000010832 */
[--C-:B------:R-:W-:Y:S02]  /*ecd0*/  FFMA.FTZ R223, R40, c[0x0][0x2d0], -R131.reuse ;  /* 0x0000b40028df7a23 */ /* 0x100fe40000010883 */
[----:B---3--:R-:W-:Y:S01]  /*ece0*/  F2FP.PACK_AB R16, R120, R51 ;  /* 0x000000337810723e */ /* 0x008fe200000000ff */
[--C-:B------:R-:W-:Y:S01]  /*ecf0*/  FFMA.FTZ R159, R159, c[0x0][0x2d0], -R50.reuse ;  /* 0x0000b4009f9f7a23 */ /* 0x100fe20000010832 */
[----:B-1----:R-:W-:Y:S03]  /*ed00*/  F2FP.PACK_AB R18, R128, R123 ;  /* 0x0000007b8012723e */ /* 0x002fe600000000ff */
[----:B--2---:R-:W-:Y:S01]  /*ed10*/  F2FP.PACK_AB R17, R133, R130 ;  /* 0x000000828511723e */ /* 0x004fe200000000ff */
[----:B------:R-:W-:Y:S01]  /*ed20*/  MUFU.EX2 R175, R175 ;  /* 0x000000af00af7308 */ /* 0x000fe20000000800 */
[----:B------:R-:W-:Y:S01]  /*ed30*/  F2FP.PACK_AB R19, R135, R132 ;  /* 0x000000848713723e */ /* 0x000fe200000000ff */
[--C-:B------:R-:W-:Y:S02]  /*ed40*/  FFMA.FTZ R158, R163, c[0x0][0x2d0], -R50.reuse ;  /* 0x0000b400a39e7a23 */ /* 0x100fe40000010832 */
[--C-:B------:R-:W-:Y:S02]  /*ed50*/  FFMA.FTZ R161, R161, c[0x0][0x2d0], -R50.reuse ;  /* 0x0000b400a1a17a23 */ /* 0x100fe40000010832 */
[--C-:B------:R-:W-:Y:S02]  /*ed60*/  FFMA.FTZ R163, R174, c[0x0][0x2d0], -R131.reuse ;  /* 0x0000b400aea37a23 */ /* 0x100fe40000010883 */
[C---:B-----5:R-:W-:Y:S02]  /*ed70*/  HMMA.16816.F32 R4, R16.reuse, R28, R4 ;  /* 0x0000001c1004723c */ /* 0x060fe40000001804 */
[----:B------:R-:W1:Y:S01]  /*ed80*/  MUFU.EX2 R159, R159 ;  /* 0x0000009f009f7308 */ /* 0x000e620000000800 */
[--C-:B------:R-:W-:Y:S02]  /*ed90*/  FFMA.FTZ R174, R185, c[0x0][0x2d0], -R50.reuse ;  /* 0x0000b400b9ae7a23 */ /* 0x100fe40000010832 */
[--C-:B------:R-:W-:Y:S02]  /*eda0*/  FFMA.FTZ R185, R138, c[0x0][0x2d0], -R131.reuse ;  /* 0x0000b4008ab97a23 */ /* 0x100fe40000010883 */
[--C-:B------:R-:W-:Y:S01]  /*edb0*/  FFMA.FTZ R138, R41, c[0x0][0x2d0], -R50.reuse ;  /* 0x0000b400298a7a23 */ /* 0x100fe20000010832 */
[C---:B------:R-:W-:Y:S01]  /*edc0*/  HMMA.16816.F32 R8, R16.reuse, R30, R8 ;  /* 0x0000001e1008723c */ /* 0x040fe20000001808 */
[----:B------:R-:W-:Y:S03]  /*edd0*/  LDSM.16.MT88.4 R28, [R201+0x3900] ;  /* 0x00390000c91c783b */ /* 0x000fe60000004200 */
[----:B------:R-:W-:Y:S01]  /*ede0*/  MUFU.EX2 R158, R158 ;  /* 0x0000009e009e7308 */ /* 0x000fe20000000800 */
[--C-:B------:R-:W-:Y:S02]  /*edf0*/  FFMA.FTZ R221, R221, c[0x0][0x2d0], -R50.reuse ;  /* 0x0000b400dddd7a23 */ /* 0x100fe40000010832 */
[--C-:B------:R-:W-:Y:S01]  /*ee00*/  FFMA.FTZ R173, R173, c[0x0][0x2d0], -R50.reuse ;  /* 0x0000b400adad7a23 */ /* 0x100fe20000010832 */
[C---:B------:R-:W-:Y:S01]  /*ee10*/  HMMA.16816.F32 R68, R16.reuse, R20, R68 ;  /* 0x000000141044723c */ /* 0x040fe20000001844 */
[----:B------:R-:W-:Y:S03]  /*ee20*/  LDSM.16.MT88.4 R40, [R200+0x4900] ;  /* 0x00490000c828783b */ /* 0x000fe60000004200 */
[--C-:B------:R-:W-:Y:S02]  /*ee30*/  FFMA.FTZ R145, R145, c[0x0][0x2d0], -R50.reuse ;  /* 0x0000b40091917a23 */ /* 0x100fe40000010832 */
[----:B------:R-:W2:Y:S01]  /*ee40*/  MUFU.EX2 R161, R161 ;  /* 0x000000a100a17308 */ /* 0x000ea20000000800 */
[--C-:B------:R-:W-:Y:S01]  /*ee50*/  FFMA.FTZ R139, R139, c[0x0][0x2d0], -R50.reuse ;  /* 0x0000b4008b8b7a23 */ /* 0x100fe20000010832 */
[C---:B------:R-:W-:Y:S01]  /*ee60*/  HMMA.16816.F32 R72, R16.reuse, R22, R72 ;  /* 0x000000161048723c */ /* 0x040fe20000001848 */
[----:B------:R-:W3:Y:S03]  /*ee70*/  LDSM.16.MT88.4 R20, [R202+0x3900] ;  /* 0x00390000ca14783b */ /* 0x000ee60000004200 */
[--C-:B------:R-:W-:Y:S02]  /*ee80*/  FFMA.FTZ R220, R137, c[0x0][0x2d0], -R50.reuse ;  /* 0x0000b40089dc7a23 */ /* 0x100fe40000010832 */
[----:B------:R-:W-:Y:S02]  /*ee90*/  FFMA.FTZ R131, R116, c[0x0][0x2d0], -R131 ;  /* 0x0000b40074837a23 */ /* 0x000fe40000010883 */
[C---:B------:R-:W-:Y:S01]  /*eea0*/  HMMA.16816.F32 R76, R16.reuse, R32, R76 ;  /* 0x00000020104c723c */ /* 0x040fe2000000184c */
[----:B------:R-:W5:Y:S03]  /*eeb0*/  MUFU.EX2 R163, R163 ;  /* 0x000000a300a37308 */ /* 0x000f660000000800 */
[--C-:B------:R-:W-:Y:S02]  /*eec0*/  FFMA.FTZ R116, R129, c[0x0][0x2d0], -R50.reuse ;  /* 0x0000b40081747a23 */ /* 0x100fe40000010832 */
[--C-:B------:R-:W-:Y:S02]  /*eed0*/  FFMA.FTZ R119, R119, c[0x0][0x2d0], -R50.reuse ;  /* 0x0000b40077777a23 */ /* 0x100fe40000010832 */
[C---:B------:R-:W-:Y:S01]  /*eee0*/  HMMA.16816.F32 R80, R16.reuse, R34, R80 ;  /* 0x000000221050723c */ /* 0x040fe20000001850 */
[----:B------:R-:W1:Y:S02]  /*eef0*/  LDSM.16.MT88.4 R32, [R200+0x3900] ;  /* 0x00390000c820783b */ /* 0x000e640000004200 */
[----:B------:R-:W-:Y:S01]  /*ef00*/  MUFU.EX2 R172, R172 ;  /* 0x000000ac00ac7308 */ /* 0x000fe20000000800 */
[--C-:B------:R-:W-:Y:S02]  /*ef10*/  FFMA.FTZ R117, R117, c[0x0][0x2d0], -R50.reuse ;  /* 0x0000b40075757a23 */ /* 0x100fe40000010832 */
[----:B------:R-:W-:Y:S02]  /*ef20*/  FFMA.FTZ R50, R13, c[0x0][0x2d0], -R50 ;  /* 0x0000b4000d327a23 */ /* 0x000fe40000010832 */
[C---:B------:R-:W-:Y:S04]  /*ef30*/  HMMA.16816.F32 R84, R16.reuse, R36, R84 ;  /* 0x000000241054723c */ /* 0x040fe80000001854 */
[----:B------:R-:W-:Y:S01]  /*ef40*/  FFMA.FTZ R44, R3, R216, R44 ;  /* 0x000000d8032c7223 */ /* 0x000fe2000001002c */
[----:B------:R-:W1:Y:S01]  /*ef50*/  MUFU.EX2 R221, R221 ;  /* 0x000000dd00dd7308 */ /* 0x000e620000000800 */
[----:B------:R-:W-:Y:S02]  /*ef60*/  FFMA.FTZ R49, R2, R217, R49 ;  /* 0x000000d902317223 */ /* 0x000fe40000010031 */
[C---:B------:R-:W-:Y:S01]  /*ef70*/  HMMA.16816.F32 R88, R16.reuse, R38, R88 ;  /* 0x000000261058723c */ /* 0x040fe20000001858 */
[----:B------:R-:W-:Y:S03]  /*ef80*/  LDSM.16.MT88.4 R36, [R200+0x4100] ;  /* 0x00410000c824783b */ /* 0x000fe60000004200 */
[----:B------:R-:W-:Y:S02]  /*ef90*/  FADD.FTZ R15, R15, R44 ;  /* 0x0000002c0f0f7221 */ /* 0x000fe40000010000 */
[----:B------:R-:W-:Y:S01]  /*efa0*/  FADD.FTZ R48, R48, R49 ;  /* 0x0000003130307221 */ /* 0x000fe20000010000 */
[----:B------:R-:W-:Y:S01]  /*efb0*/  MUFU.EX2 R174, R174 ;  /* 0x000000ae00ae7308 */ /* 0x000fe20000000800 */
[C---:B----4-:R-:W-:Y:S04]  /*efc0*/  HMMA.16816.F32 R92, R16.reuse, R24, R92 ;  /* 0x00000018105c723c */ /* 0x050fe8000000185c */
[----:B------:R-:W-:Y:S02]  /*efd0*/  FADD.FTZ R14, R14, R15 ;  /* 0x0000000f0e0e7221 */ /* 0x000fe40000010000 */
[----:B------:R-:W-:Y:S02]  /*efe0*/  FADD.FTZ R3, R47, R48 ;  /* 0x000000302f037221 */ /* 0x000fe40000010000 */
[C---:B------:R-:W-:Y:S01]  /*eff0*/  HMMA.16816.F32 R96, R16.reuse, R26, R96 ;  /* 0x0000001a1060723c */ /* 0x040fe20000001860 */
[----:B------:R-:W-:Y:S01]  /*f000*/  LDSM.16.MT88.4 R24, [R202+0x1100] ;  /* 0x00110000ca18783b */ /* 0x000fe20000004200 */
[----:B------:R-:W4:Y:S02]  /*f010*/  MUFU.EX2 R173, R173 ;  /* 0x000000ad00ad7308 */ /* 0x000f240000000800 */
[----:B------:R-:W-:Y:S02]  /*f020*/  FADD.FTZ R14, R45, R14 ;  /* 0x0000000e2d0e7221 */ /* 0x000fe40000010000 */
[----:B------:R-:W-:Y:S02]  /*f030*/  FADD.FTZ R3, R46, R3 ;  /* 0x000000032e037221 */ /* 0x000fe40000010000 */
[C---:B---3--:R-:W-:Y:S04]  /*f040*/  HMMA.16816.F32 R100, R16.reuse, R20, R100 ;  /* 0x000000141064723c */ /* 0x048fe80000001864 */
[----:B------:R-:W-:Y:S01]  /*f050*/  MUFU.EX2 R185, R185 ;  /* 0x000000b900b97308 */ /* 0x000fe20000000800 */
[----:B------:R-:W-:Y:S02]  /*f060*/  FADD.FTZ R51, R51, R14 ;  /* 0x0000000e33337221 */ /* 0x000fe40000010000 */
[----:B------:R-:W-:Y:S01]  /*f070*/  FADD.FTZ R130, R130, R3 ;  /* 0x0000000382827221 */ /* 0x000fe20000010000 */
[C---:B------:R-:W-:Y:S01]  /*f080*/  HMMA.16816.F32 R104, R16.reuse, R22, R104 ;  /* 0x000000161068723c */ /* 0x040fe20000001868 */
[----:B------:R-:W3:Y:S03]  /*f090*/  LDSM.16.MT88.4 R20, [R204+0x1100] ;  /* 0x00110000cc14783b */ /* 0x000ee60000004200 */
[----:B------:R-:W-:Y:S02]  /*f0a0*/  FADD.FTZ R120, R120, R51 ;  /* 0x0000003378787221 */ /* 0x000fe40000010000 */
[----:B------:R-:W-:Y:S01]  /*f0b0*/  MUFU.EX2 R134, R134 ;  /* 0x0000008600867308 */ /* 0x000fe20000000800 */
[----:B------:R-:W-:Y:S01]  /*f0c0*/  FADD.FTZ R133, R133, R130 ;  /* 0x0000008285857221 */ /* 0x000fe20000010000 */
[C---:B------:R-:W-:Y:S04]  /*f0d0*/  HMMA.16816.F32 R52, R16.reuse, R28, R52 ;  /* 0x0000001c1034723c */ /* 0x040fe80000001834 */
[----:B------:R-:W-:Y:S02]  /*f0e0*/  FADD.FTZ R123, R123, R120 ;  /* 0x000000787b7b7221 */ /* 0x000fe40000010000 */
[----:B------:R-:W-:Y:S02]  /*f0f0*/  FADD.FTZ R132, R132, R133 ;  /* 0x0000008584847221 */ /* 0x000fe40000010000 */
[C---:B------:R-:W-:Y:S01]  /*f100*/  HMMA.16816.F32 R56, R16.reuse, R30, R56 ;  /* 0x0000001e1038723c */ /* 0x040fe20000001838 */
[----:B------:R-:W4:Y:S01]  /*f110*/  LDSM.16.MT88.4 R28, [R201+0x1100] ;  /* 0x00110000c91c783b */ /* 0x000f220000004200 */
[----:B------:R-:W-:Y:S02]  /*f120*/  MUFU.EX2 R223, R223 ;  /* 0x000000df00df7308 */ /* 0x000fe40000000800 */
[----:B------:R-:W-:Y:S02]  /*f130*/  FADD.FTZ R128, R128, R123 ;  /* 0x0000007b80807221 */ /* 0x000fe40000010000 */
[----:B------:R-:W-:Y:S02]  /*f140*/  FADD.FTZ R135, R135, R132 ;  /* 0x0000008487877221 */ /* 0x000fe40000010000 */
[C---:B-1----:R-:W-:Y:S04]  /*f150*/  HMMA.16816.F32 R60, R16.reuse, R32, R60 ;  /* 0x00000020103c723c */ /* 0x042fe8000000183c */
[----:B------:R-:W1:Y:S04]  /*f160*/  MUFU.EX2 R138, R138 ;  /* 0x0000008a008a7308 */ /* 0x000e680000000800 */
[----:B------:R-:W-:Y:S01]  /*f170*/  HMMA.16816.F32 R64, R16, R34, R64 ;  /* 0x000000221040723c */ /* 0x000fe20000001840 */
[----:B------:R-:W1:Y:S05]  /*f180*/  LDSM.16.MT88.4 R32, [R200+0x1100] ;  /* 0x00110000c820783b */ /* 0x000e6a0000004200 */
[----:B------:R-:W1:Y:S01]  /*f190*/  MUFU.EX2 R145, R145 ;  /* 0x0000009100917308 */ /* 0x000e620000000800 */
[----:B------:R-:W-:Y:S01]  /*f1a0*/  F2FP.PACK_AB R16, R136, R147 ;  /* 0x000000938810723e */ /* 0x000fe200000000ff */
[----:B------:R-:W-:Y:S01]  /*f1b0*/  FADD.FTZ R147, R147, R128 ;  /* 0x0000008093937221 */ /* 0x000fe20000010000 */
[----:B------:R-:W-:Y:S03]  /*f1c0*/  F2FP.PACK_AB R18, R157, R144 ;  /* 0x000000909d12723e */ /* 0x000fe600000000ff */
[----:B------:R-:W-:Y:S01]  /*f1d0*/  F2FP.PACK_AB R17, R159, R156 ;  /* 0x0000009c9f11723e */ /* 0x000fe200000000ff */
[----:B------:R-:W-:Y:S01]  /*f1e0*/  FADD.FTZ R156, R156, R135 ;  /* 0x000000879c9c7221 */ /* 0x000fe20000010000 */
[----:B--2---:R-:W-:Y:S01]  /*f1f0*/  F2FP.PACK_AB R19, R161, R158 ;  /* 0x0000009ea113723e */ /* 0x004fe200000000ff */
[----:B------:R-:W-:Y:S01]  /*f200*/  FADD.FTZ R147, R136, R147 ;  /* 0x0000009388937221 */ /* 0x000fe20000010000 */
[----:B------:R-:W2:Y:S01]  /*f210*/  MUFU.EX2 R139, R139 ;  /* 0x0000008b008b7308 */ /* 0x000ea20000000800 */
[----:B------:R-:W-:Y:S02]  /*f220*/  FADD.FTZ R159, R159, R156 ;  /* 0x0000009c9f9f7221 */ /* 0x000fe40000010000 */
[----:B------:R-:W-:Y:S02]  /*f230*/  FADD.FTZ R144, R144, R147 ;  /* 0x0000009390907221 */ /* 0x000fe40000010000 */
[C---:B---3--:R-:W-:Y:S03]  /*f240*/  HMMA.16816.F32 R4, R16.reuse, R20, R4 ;  /* 0x000000141004723c */ /* 0x048fe60000001804 */
[----:B------:R-:W-:Y:S02]  /*f250*/  FADD.FTZ R158, R158, R159 ;  /* 0x0000009f9e9e7221 */ /* 0x000fe40000010000 */
[----:B------:R-:W3:Y:S01]  /*f260*/  MUFU.EX2 R220, R220 ;  /* 0x000000dc00dc7308 */ /* 0x000ee20000000800 */
[----:B------:R-:W-:Y:S02]  /*f270*/  FADD.FTZ R157, R157, R144 ;  /* 0x000000909d9d7221 */ /* 0x000fe40000010000 */
[C---:B------:R-:W-:Y:S01]  /*f280*/  HMMA.16816.F32 R8, R16.reuse, R22, R8 ;  /* 0x000000161008723c */ /* 0x040fe20000001808 */
[----:B------:R-:W2:Y:S03]  /*f290*/  LDSM.16.MT88.4 R20, [R204+0x4100] ;  /* 0x00410000cc14783b */ /* 0x000ea60000004200 */
[----:B------:R-:W-:Y:S03]  /*f2a0*/  FADD.FTZ R161, R161, R158 ;  /* 0x0000009ea1a17221 */ /* 0x000fe60000010000 */
[----:B------:R-:W-:Y:S01]  /*f2b0*/  MUFU.EX2 R122, R122 ;  /* 0x0000007a007a7308 */ /* 0x000fe20000000800 */
[C---:B------:R-:W-:Y:S08]  /*f2c0*/  HMMA.16816.F32 R68, R16.reuse, R24, R68 ;  /* 0x000000181044723c */ /* 0x040ff00000001844 */
[C---:B------:R-:W-:Y:S01]  /*f2d0*/  HMMA.16816.F32 R72, R16.reuse, R26, R72 ;  /* 0x0000001a1048723c */ /* 0x040fe20000001848 */
[----:B------:R-:W3:Y:S01]  /*f2e0*/  LDSM.16.MT88.4 R24, [R202+0x4100] ;  /* 0x00410000ca18783b */ /* 0x000ee20000004200 */
[----:B------:R-:W2:Y:S06]  /*f2f0*/  MUFU.EX2 R121, R121 ;  /* 0x0000007900797308 */ /* 0x000eac0000000800 */
[C---:B----4-:R-:W-:Y:S04]  /*f300*/  HMMA.16816.F32 R76, R16.reuse, R28, R76 ;  /* 0x0000001c104c723c */ /* 0x050fe8000000184c */
[----:B------:R-:W-:Y:S04]  /*f310*/  MUFU.EX2 R118, R118 ;  /* 0x0000007600767308 */ /* 0x000fe80000000800 */
[C---:B------:R-:W-:Y:S01]  /*f320*/  HMMA.16816.F32 R80, R16.reuse, R30, R80 ;  /* 0x0000001e1050723c */ /* 0x040fe20000001850 */
[----:B------:R-:W4:Y:S05]  /*f330*/  LDSM.16.MT88.4 R28, [R201+0x4100] ;  /* 0x00410000c91c783b */ /* 0x000f2a0000004200 */
[----:B------:R-:W3:Y:S02]  /*f340*/  MUFU.EX2 R131, R131 ;  /* 0x0000008300837308 */ /* 0x000ee40000000800 */
[C---:B-1----:R-:W-:Y:S08]  /*f350*/  HMMA.16816.F32 R84, R16.reuse, R32, R84 ;  /* 0x000000201054723c */ /* 0x042ff00000001854 */
[C---:B------:R-:W-:Y:S01]  /*f360*/  HMMA.16816.F32 R88, R16.reuse, R34, R88 ;  /* 0x000000221058723c */ /* 0x040fe20000001858 */
[----:B------:R-:W1:Y:S01]  /*f370*/  LDSM.16.MT88.4 R32, [R204+0x1900] ;  /* 0x00190000cc20783b */ /* 0x000e620000004200 */
[----:B------:R-:W-:Y:S06]  /*f380*/  MUFU.EX2 R116, R116 ;  /* 0x0000007400747308 */ /* 0x000fec0000000800 */
[C---:B--2---:R-:W-:Y:S04]  /*f390*/  HMMA.16816.F32 R92, R16.reuse, R20, R92 ;  /* 0x00000014105c723c */ /* 0x044fe8000000185c */
[----:B------:R-:W2:Y:S04]  /*f3a0*/  MUFU.EX2 R119, R119 ;  /* 0x0000007700777308 */ /* 0x000ea80000000800 */
[C---:B------:R-:W-:Y:S01]  /*f3b0*/  HMMA.16816.F32 R96, R16.reuse, R22, R96 ;  /* 0x000000161060723c */ /* 0x040fe20000001860 */
[----:B------:R-:W1:Y:S05]  /*f3c0*/  LDSM.16.MT88.4 R20, [R202+0x1900] ;  /* 0x00190000ca14783b */ /* 0x000e6a0000004200 */
[----:B------:R-:W-:Y:S02]  /*f3d0*/  MUFU.EX2 R117, R117 ;  /* 0x0000007500757308 */ /* 0x000fe40000000800 */
[C---:B---3--:R-:W-:Y:S08]  /*f3e0*/  HMMA.16816.F32 R100, R16.reuse, R24, R100 ;  /* 0x000000181064723c */ /* 0x048ff00000001864 */
[C---:B------:R-:W-:Y:S01]  /*f3f0*/  HMMA.16816.F32 R104, R16.reuse, R26, R104 ;  /* 0x0000001a1068723c */ /* 0x040fe20000001868 */
[----:B------:R-:W3:Y:S01]  /*f400*/  LDSM.16.MT88.4 R24, [R201+0x1900] ;  /* 0x00190000c918783b */ /* 0x000ee20000004200 */
[----:B------:R-:W1:Y:S06]  /*f410*/  MUFU.EX2 R50, R50 ;  /* 0x0000003200327308 */ /* 0x000e6c0000000800 */
[C---:B----4-:R-:W-:Y:S08]  /*f420*/  HMMA.16816.F32 R52, R16.reuse, R28, R52 ;  /* 0x0000001c1034723c */ /* 0x050ff00000001834 */
[C---:B------:R-:W-:Y:S01]  /*f430*/  HMMA.16816.F32 R56, R16.reuse, R30, R56 ;  /* 0x0000001e1038723c */ /* 0x040fe20000001838 */
[----:B------:R-:W4:Y:S07]  /*f440*/  LDSM.16.MT88.4 R28, [R200+0x1900] ;  /* 0x00190000c81c783b */ /* 0x000f2e0000004200 */
[C---:B------:R-:W-:Y:S08]  /*f450*/  HMMA.16816.F32 R60, R16.reuse, R36, R60 ;  /* 0x00000024103c723c */ /* 0x040ff0000000183c */
[----:B------:R-:W-:Y:S01]  /*f460*/  HMMA.16816.F32 R64, R16, R38, R64 ;  /* 0x000000261040723c */ /* 0x000fe20000001840 */
[----:B------:R-:W-:Y:S06]  /*f470*/  LDSM.16.MT88.4 R36, [R201+0x4900] ;  /* 0x00490000c924783b */ /* 0x000fec0000004200 */
[----:B-----5:R-:W-:Y:S01]  /*f480*/  F2FP.PACK_AB R16, R163, R160 ;  /* 0x000000a0a310723e */ /* 0x020fe200000000ff */
        /* <DEDUP_REMOVED lines=8> */
[C---:B-1----:R-:W-:Y:S03]  /*f510*/  HMMA.16816.F32 R4, R16.reuse, R32, R4 ;  /* 0x000000201004723c */ /* 0x042fe60000001804 */
[----:B------:R-:W-:Y:S02]  /*f520*/  FADD.FTZ R174, R174, R221 ;  /* 0x000000ddaeae7221 */ /* 0x000fe40000010000 */
[----:B------:R-:W-:Y:S02]  /*f530*/  FADD.FTZ R175, R175, R162 ;  /* 0x000000a2afaf7221 */ /* 0x000fe40000010000 */
[----:B------:R-:W-:Y:S01]  /*f540*/  FADD.FTZ R173, R173, R174 ;  /* 0x000000aeadad7221 */ /* 0x000fe20000010000 */
[C---:B------:R-:W-:Y:S01]  /*f550*/  HMMA.16816.F32 R8, R16.reuse, R34, R8 ;  /* 0x000000221008723c */ /* 0x040fe20000001808 */
[----:B------:R-:W1:Y:S03]  /*f560*/  LDSM.16.MT88.4 R32, [R204+0x4900] ;  /* 0x00490000cc20783b */ /* 0x000e660000004200 */
[----:B------:R-:W-:Y:S04]  /*f570*/  FADD.FTZ R2, R138, R173 ;  /* 0x000000ad8a027221 */ /* 0x000fe80000010000 */
[C---:B------:R-:W-:Y:S04]  /*f580*/  HMMA.16816.F32 R68, R16.reuse, R20, R68 ;  /* 0x000000141044723c */ /* 0x040fe80000001844 */
[----:B------:R-:W-:Y:S04]  /*f590*/  FADD.FTZ R2, R145, R2 ;  /* 0x0000000291027221 */ /* 0x000fe80000010000 */
[C---:B------:R-:W-:Y:S01]  /*f5a0*/  HMMA.16816.F32 R72, R16.reuse, R22, R72 ;  /* 0x000000161048723c */ /* 0x040fe20000001848 */
[----:B------:R-:W5:Y:S03]  /*f5b0*/  LDSM.16.MT88.4 R20, [R202+0x4900] ;  /* 0x00490000ca14783b */ /* 0x000f660000004200 */
[----:B------:R-:W-:Y:S01]  /*f5c0*/  FADD.FTZ R3, R139, R2 ;  /* 0x000000028b037221 */ /* 0x000fe20000010000 */
[----:B------:R-:W-:Y:S03]  /*f5d0*/  IADD3 R2, R184, -0x1, RZ ;  /* 0xffffffffb8027810 */ /* 0x000fe60007ffe0ff */
[C---:B---3--:R-:W-:Y:S04]  /*f5e0*/  HMMA.16816.F32 R76, R16.reuse, R24, R76 ;  /* 0x00000018104c723c */ /* 0x048fe8000000184c */
[----:B------:R-:W-:Y:S02]  /*f5f0*/  FADD.FTZ R3, R220, R3 ;  /* 0x00000003dc037221 */ /* 0x000fe40000010000 */
[----:B------:R-:W-:Y:S02]  /*f600*/  IMAD.MOV.U32 R184, RZ, RZ, R2 ;  /* 0x000000ffffb87224 */ /* 0x000fe400078e0002 */
[C---:B------:R-:W-:Y:S01]  /*f610*/  HMMA.16816.F32 R80, R16.reuse, R26, R80 ;  /* 0x0000001a1050723c */ /* 0x040fe20000001850 */
[----:B------:R-:W3:Y:S03]  /*f620*/  LDSM.16.MT88.4 R24, [R204+0x2100] ;  /* 0x00210000cc18783b */ /* 0x000ee60000004200 */
[----:B------:R-:W-:Y:S04]  /*f630*/  IMAD.MOV.U32 R2, RZ, RZ, R12 ;  /* 0x000000ffff027224 */ /* 0x000fe800078e000c */
[C---:B----4-:R-:W-:Y:S08]  /*f640*/  HMMA.16816.F32 R84, R16.reuse, R28, R84 ;  /* 0x0000001c1054723c */ /* 0x050ff00000001854 */
[C---:B------:R-:W-:Y:S01]  /*f650*/  HMMA.16816.F32 R88, R16.reuse, R30, R88 ;  /* 0x0000001e1058723c */ /* 0x040fe20000001858 */
[----:B------:R-:W4:Y:S07]  /*f660*/  LDSM.16.MT88.4 R28, [R202+0x2100] ;  /* 0x00210000ca1c783b */ /* 0x000f2e0000004200 */
[C---:B-1----:R-:W-:Y:S08]  /*f670*/  HMMA.16816.F32 R92, R16.reuse, R32, R92 ;  /* 0x00000020105c723c */ /* 0x042ff0000000185c */
[C---:B------:R-:W-:Y:S01]  /*f680*/  HMMA.16816.F32 R96, R16.reuse, R34, R96 ;  /* 0x000000221060723c */ /* 0x040fe20000001860 */
[----:B------:R-:W-:Y:S07]  /*f690*/  LDSM.16.MT88.4 R32, [R200+0x2100] ;  /* 0x00210000c820783b */ /* 0x000fee0000004200 */
[C---:B-----5:R-:W-:Y:S08]  /*f6a0*/  HMMA.16816.F32 R100, R16.reuse, R20, R100 ;  /* 0x000000141064723c */ /* 0x060ff00000001864 */
        /* <DEDUP_REMOVED lines=13> */
[----:B------:R-:W-:Y:S03]  /*f780*/  F2FP.PACK_AB R19, R220, R139 ;  /* 0x0000008bdc13723e */ /* 0x000fe600000000ff */
[----:B------:R-:W-:Y:S04]  /*f790*/  FADD.FTZ R134, R134, R185 ;  /* 0x000000b986867221 */ /* 0x000fe80000010000 */
[C---:B---3--:R-:W-:Y:S03]  /*f7a0*/  HMMA.16816.F32 R4, R16.reuse, R24, R4 ;  /* 0x000000181004723c */ /* 0x048fe60000001804 */
[----:B------:R-:W-:Y:S05]  /*f7b0*/  FADD.FTZ R223, R223, R134 ;  /* 0x00000086dfdf7221 */ /* 0x000fea0000010000 */
[C---:B------:R-:W-:Y:S01]  /*f7c0*/  HMMA.16816.F32 R8, R16.reuse, R26, R8 ;  /* 0x0000001a1008723c */ /* 0x040fe20000001808 */
[----:B------:R-:W3:Y:S07]  /*f7d0*/  LDSM.16.MT88.4 R24, [R204+0x5100] ;  /* 0x00510000cc18783b */ /* 0x000eee0000004200 */
[C---:B----4-:R-:W-:Y:S08]  /*f7e0*/  HMMA.16816.F32 R68, R16.reuse, R28, R68 ;  /* 0x0000001c1044723c */ /* 0x050ff00000001844 */
[C---:B------:R-:W-:Y:S01]  /*f7f0*/  HMMA.16816.F32 R72, R16.reuse, R30, R72 ;  /* 0x0000001e1048723c */ /* 0x040fe20000001848 */
[----:B------:R-:W4:Y:S07]  /*f800*/  LDSM.16.MT88.4 R28, [R202+0x5100] ;  /* 0x00510000ca1c783b */ /* 0x000f2e0000004200 */
[C---:B-1----:R-:W-:Y:S08]  /*f810*/  HMMA.16816.F32 R76, R16.reuse, R20, R76 ;  /* 0x00000014104c723c */ /* 0x042ff0000000184c */
[C---:B------:R-:W-:Y:S01]  /*f820*/  HMMA.16816.F32 R80, R16.reuse, R22, R80 ;  /* 0x000000161050723c */ /* 0x040fe20000001850 */
[----:B------:R-:W1:Y:S07]  /*f830*/  LDSM.16.MT88.4 R20, [R200+0x5100] ;  /* 0x00510000c814783b */ /* 0x000e6e0000004200 */
[C---:B------:R-:W-:Y:S08]  /*f840*/  HMMA.16816.F32 R84, R16.reuse, R32, R84 ;  /* 0x000000201054723c */ /* 0x040ff00000001854 */
[C---:B------:R-:W-:Y:S01]  /*f850*/  HMMA.16816.F32 R88, R16.reuse, R34, R88 ;  /* 0x000000221058723c */ /* 0x040fe20000001858 */
[----:B------:R-:W5:Y:S07]  /*f860*/  LDSM.16.MT88.4 R32, [R202+0x2900] ;  /* 0x00290000ca20783b */ /* 0x000f6e0000004200 */
[C---:B---3--:R-:W-:Y:S08]  /*f870*/  HMMA.16816.F32 R92, R16.reuse, R24, R92 ;  /* 0x00000018105c723c */ /* 0x048ff0000000185c */
[C---:B------:R-:W-:Y:S01]  /*f880*/  HMMA.16816.F32 R96, R16.reuse, R26, R96 ;  /* 0x0000001a1060723c */ /* 0x040fe20000001860 */
[----:B------:R-:W3:Y:S07]  /*f890*/  LDSM.16.MT88.4 R24, [R200+0x2900] ;  /* 0x00290000c818783b */ /* 0x000eee0000004200 */
[C---:B----4-:R-:W-:Y:S08]  /*f8a0*/  HMMA.16816.F32 R100, R16.reuse, R28, R100 ;  /* 0x0000001c1064723c */ /* 0x050ff00000001864 */
        /* <DEDUP_REMOVED lines=8> */
[----:B------:R-:W-:Y:S03]  /*f930*/  F2FP.PACK_AB R18, R131, R118 ;  /* 0x000000768312723e */ /* 0x000fe600000000ff */
[----:B--2---:R-:W-:Y:S01]  /*f940*/  F2FP.PACK_AB R17, R119, R116 ;  /* 0x000000747711723e */ /* 0x004fe200000000ff */
[----:B------:R-:W-:Y:S01]  /*f950*/  FADD.FTZ R116, R116, R3 ;  /* 0x0000000374747221 */ /* 0x000fe20000010000 */
[----:B------:R-:W-:Y:S01]  /*f960*/  F2FP.PACK_AB R19, R50, R117 ;  /* 0x000000753213723e */ /* 0x000fe200000000ff */
[----:B------:R-:W-:Y:S02]  /*f970*/  FADD.FTZ R121, R121, R122 ;  /* 0x0000007a79797221 */ /* 0x000fe40000010000 */
[----:B------:R-:W-:Y:S02]  /*f980*/  FADD.FTZ R116, R119, R116 ;  /* 0x0000007477747221 */ /* 0x000fe40000010000 */
[----:B------:R-:W-:Y:S02]  /*f990*/  FADD.FTZ R118, R118, R121 ;  /* 0x0000007976767221 */ /* 0x000fe40000010000 */
[C---:B------:R-:W-:Y:S01]  /*f9a0*/  HMMA.16816.F32 R112, R16.reuse, R108, R4 ;  /* 0x0000006c1070723c */ /* 0x040fe20000001804 */
[----:B------:R-:W2:Y:S02]  /*f9b0*/  LDSM.16.MT88.4 R4, [R202+0x5900] ;  /* 0x00590000ca04783b */ /* 0x000ea40000004200 */
[----:B------:R-:W-:Y:S02]  /*f9c0*/  FADD.FTZ R117, R117, R116 ;  /* 0x0000007475757221 */ /* 0x000fe40000010000 */
[----:B------:R-:W-:Y:S02]  /*f9d0*/  FADD.FTZ R216, R131, R118 ;  /* 0x0000007683d87221 */ /* 0x000fe40000010000 */
[----:B------:R-:W-:Y:S01]  /*f9e0*/  FADD.FTZ R217, R50, R117 ;  /* 0x0000007532d97221 */ /* 0x000fe20000010000 */
[C---:B------:R-:W-:Y:S01]  /*f9f0*/  HMMA.16816.F32 R108, R16.reuse, R110, R8 ;  /* 0x0000006e106c723c */ /* 0x040fe20000001808 */
[----:B------:R-:W4:Y:S03]  /*fa00*/  LDSM.16.MT88.4 R8, [R201+0x5900] ;  /* 0x00590000c908783b */ /* 0x000f260000004200 */
[----:B------:R-:W-:Y:S04]  /*fa10*/  IMAD.MOV.U32 R3, RZ, RZ, R0 ;  /* 0x000000ffff037224 */ /* 0x000fe800078e0000 */
[C---:B-----5:R-:W-:Y:S08]  /*fa20*/  HMMA.16816.F32 R68, R16.reuse, R32, R68 ;  /* 0x000000201044723c */ /* 0x060ff00000001844 */
[C---:B------:R-:W-:Y:S08]  /*fa30*/  HMMA.16816.F32 R72, R16.reuse, R34, R72 ;  /* 0x000000221048723c */ /* 0x040ff00000001848 */
[C---:B------:R-:W-:Y:S08]  /*fa40*/  HMMA.16816.F32 R76, R16.reuse, R40, R76 ;  /* 0x00000028104c723c */ /* 0x040ff0000000184c */
[C---:B------:R-:W-:Y:S08]  /*fa50*/  HMMA.16816.F32 R80, R16.reuse, R42, R80 ;  /* 0x0000002a1050723c */ /* 0x040ff00000001850 */
[C---:B---3--:R-:W-:Y:S08]  /*fa60*/  HMMA.16816.F32 R84, R16.reuse, R24, R84 ;  /* 0x000000181054723c */ /* 0x048ff00000001854 */
[C---:B------:R-:W-:Y:S08]  /*fa70*/  HMMA.16816.F32 R88, R16.reuse, R26, R88 ;  /* 0x0000001a1058723c */ /* 0x040ff00000001858 */
[C---:B-1----:R-:W-:Y:S08]  /*fa80*/  HMMA.16816.F32 R92, R16.reuse, R20, R92 ;  /* 0x00000014105c723c */ /* 0x042ff0000000185c */
[C---:B------:R-:W-:Y:S01]  /*fa90*/  HMMA.16816.F32 R96, R16.reuse, R22, R96 ;  /* 0x000000161060723c */ /* 0x040fe20000001860 */
[----:B------:R-:W1:Y:S07]  /*faa0*/  LDSM.16.MT88.4 R20, [R200+0x5900] ;  /* 0x00590000c814783b */ /* 0x000e6e0000004200 */
[C---:B--2---:R-:W-:Y:S08]  /*fab0*/  HMMA.16816.F32 R100, R16.reuse, R4, R100 ;  /* 0x000000041064723c */ /* 0x044ff00000001864 */
[C---:B------:R-:W-:Y:S08]  /*fac0*/  HMMA.16816.F32 R104, R16.reuse, R6, R104 ;  /* 0x000000061068723c */ /* 0x040ff00000001868 */
[C---:B----4-:R-:W-:Y:S08]  /*fad0*/  HMMA.16816.F32 R52, R16.reuse, R8, R52 ;  /* 0x000000081034723c */ /* 0x050ff00000001834 */
[C---:B------:R-:W-:Y:S08]  /*fae0*/  HMMA.16816.F32 R56, R16.reuse, R10, R56 ;  /* 0x0000000a1038723c */ /* 0x040ff00000001838 */
[C---:B-1----:R-:W-:Y:S08]  /*faf0*/  HMMA.16816.F32 R60, R16.reuse, R20, R60 ;  /* 0x00000014103c723c */ /* 0x042ff0000000183c */
[----:B------:R-:W-:Y:S01]  /*fb00*/  HMMA.16816.F32 R64, R16, R22, R64 ;  /* 0x000000161040723c */ /* 0x000fe20000001840 */
[----:B------:R-:W-:-:S07]  /*fb10*/  @P0 BRA `(.L_x_57) ;  /* 0xffffc3f000000947 */ /* 0x000fce000383ffff */
.L_x_48:
[----:B------:R-:W1:Y:S01]  /*fb20*/  SHFL.BFLY PT, R7, R216, 0x2, 0x1f ;  /* 0x0c401f00d8077f89 */ /* 0x000e6200000e0000 */
[----:B------:R-:W-:-:S02]  /*fb30*/  MOV R5, RZ ;  /* 0x000000ff00057202 */ /* 0x000fc40000000f00 */
[----:B------:R-:W-:Y:S01]  /*fb40*/  MOV R2, RZ ;  /* 0x000000ff00027202 */ /* 0x000fe20000000f00 */
[----:B------:R-:W2:Y:S01]  /*fb50*/  SHFL.BFLY PT, R6, R217, 0x2, 0x1f ;  /* 0x0c401f00d9067f89 */ /* 0x000ea200000e0000 */
[----:B------:R-:W-:Y:S01]  /*fb60*/  PLOP3.LUT P2, PT, PT, PT, PT, 0x8, 0x0 ;  /* 0x000000000000781c */ /* 0x000fe20003f4e170 */
[----:B-1----:R-:W-:Y:S02]  /*fb70*/  FADD.FTZ R7, R7, R216 ;  /* 0x000000d807077221 */ /* 0x002fe40000010000 */
[----:B--2---:R-:W-:-:S03]  /*fb80*/  FADD.FTZ R6, R6, R217 ;  /* 0x000000d906067221 */ /* 0x004fc60000010000 */
[----:B------:R-:W1:Y:S04]  /*fb90*/  SHFL.BFLY PT, R4, R7, 0x1, 0x1f ;  /* 0x0c201f0007047f89 */ /* 0x000e6800000e0000 */
        /* <DEDUP_REMOVED lines=8> */
[----:B------:R-:W2:Y:S01]  /*fc20*/  @P1 MUFU.LG2 R4, R4 ;  /* 0x0000000400041308 */ /* 0x000ea20000000c00 */
[----:B------:R-:W-:-:S07]  /*fc30*/  @P0 FMUL.FTZ R9, R9, c[0x0][0x2d0] ;  /* 0x0000b40009090a20 */ /* 0x000fce0000410000 */
[----:B------:R-:W3:Y:S01]  /*fc40*/  @P0 MUFU.LG2 R6, R3 ;  /* 0x0000000300060308 */ /* 0x000ee20000000c00 */
[C---:B-1----:R-:W-:Y:S02]  /*fc50*/  FMUL.FTZ R112, R5.reuse, R112 ;  /* 0x0000007005707220 */ /* 0x042fe40000410000 */
[C---:B------:R-:W-:Y:S02]  /*fc60*/  FMUL.FTZ R113, R5.reuse, R113 ;  /* 0x0000007105717220 */ /* 0x040fe40000410000 */
[C---:B------:R-:W-:Y:S02]  /*fc70*/  FMUL.FTZ R108, R5.reuse, R108 ;  /* 0x0000006c056c7220 */ /* 0x040fe40000410000 */
[----:B------:R-:W-:Y:S01]  /*fc80*/  FMUL.FTZ R109, R5, R109 ;  /* 0x0000006d056d7220 */ /* 0x000fe20000410000 */
[----:B------:R1:W4:Y:S01]  /*fc90*/  @P0 MUFU.RCP R2, R3 ;  /* 0x0000000300020308 */ /* 0x0003220000001000 */
[----:B--2---:R-:W-:Y:S02]  /*fca0*/  @P1 FMUL.FTZ R7, R4, 0.69314718246459960938 ;  /* 0x3f31721804071820 */ /* 0x004fe40000410000 */
[----:B------:R-:W-:-:S02]  /*fcb0*/  @P1 FMUL.FTZ R4, R8, c[0x0][0x2d0] ;  /* 0x0000b40008041a20 */ /* 0x000fc40000410000 */
[C---:B------:R-:W-:Y:S02]  /*fcc0*/  FMUL.FTZ R68, R5.reuse, R68 ;  /* 0x0000004405447220 */ /* 0x040fe40000410000 */
[C---:B------:R-:W-:Y:S02]  /*fcd0*/  FMUL.FTZ R69, R5.reuse, R69 ;  /* 0x0000004505457220 */ /* 0x040fe40000410000 */
[----:B---3--:R-:W-:Y:S02]  /*fce0*/  @P0 FMUL.FTZ R6, R6, 0.69314718246459960938 ;  /* 0x3f31721806060820 */ /* 0x008fe40000410000 */
[C---:B------:R-:W-:Y:S02]  /*fcf0*/  FMUL.FTZ R72, R5.reuse, R72 ;  /* 0x0000004805487220 */ /* 0x040fe40000410000 */
[C---:B------:R-:W-:Y:S02]  /*fd00*/  FMUL.FTZ R73, R5.reuse, R73 ;  /* 0x0000004905497220 */ /* 0x040fe40000410000 */
[C---:B------:R-:W-:Y:S01]  /*fd10*/  FMUL.FTZ R76, R5.reuse, R76 ;  /* 0x0000004c054c7220 */ /* 0x040fe20000410000 */
[----:B-1----:R-:W-:Y:S01]  /*fd20*/  MOV R3, 0xff800000 ;  /* 0xff80000000037802 */ /* 0x002fe20000000f00 */
        /* <DEDUP_REMOVED lines=58> */
.L_x_20:
[----:B------:R-:W-:Y:S05]  /*100d0*/  @P2 BRA `(.L_x_58) ;  /* 0x0000137000002947 */ /* 0x000fea0003800000 */
[----:B------:R-:W1:Y:S01]  /*100e0*/  S2R R7, SR_CTAID.Y ;  /* 0x0000000000077919 */ /* 0x000e620000002600 */
[----:B------:R-:W-:Y:S01]  /*100f0*/  IMAD R6, RZ, RZ, -UR9 ;  /* 0x80000009ff067e24 */ /* 0x000fe2000f8e02ff */
[----:B------:R-:W-:Y:S01]  /*10100*/  USHF.R.S32.HI UR6, URZ, 0x1f, UR9 ;  /* 0x0000001f3f067899 */ /* 0x000fe20008011409 */
[----:B------:R-:W-:Y:S01]  /*10110*/  BSSY B0, `(.L_x_59) ;  /* 0x00000d1000007945 */ /* 0x000fe20003800000 */
[----:B------:R-:W2:Y:S01]  /*10120*/  S2R R2, SR_TID.X ;  /* 0x0000000000027919 */ /* 0x000ea20000002100 */
[----:B------:R-:W-:Y:S02]  /*10130*/  ULDC.64 UR4, c[0x0][0x4d0] ;  /* 0x0001340000047ab9 */ /* 0x000fe40000000a00 */
[----:B------:R-:W-:Y:S01]  /*10140*/  UIMAD UR7, UR6, UR4, URZ ;  /* 0x00000004060772a4 */ /* 0x000fe2000f8e023f */
[----:B------:R-:W3:Y:S01]  /*10150*/  S2R R9, SR_CTAID.Z ;  /* 0x0000000000097919 */ /* 0x000ee20000002700 */
[----:B------:R-:W-:-:S02]  /*10160*/  UIMAD.WIDE.U32 UR10, UR9, UR4, URZ ;  /* 0x00000004090a72a5 */ /* 0x000fc4000f8e003f */
[----:B------:R-:W-:Y:S01]  /*10170*/  UIMAD UR7, UR9, UR5, UR7 ;  /* 0x00000005090772a4 */ /* 0x000fe2000f8e0207 */
[----:B------:R-:W4:Y:S02]  /*10180*/  S2R R10, SR_CTAID.X ;  /* 0x00000000000a7919 */ /* 0x000f240000002500 */
[----:B------:R-:W-:Y:S01]  /*10190*/  ULDC.64 UR4, c[0x0][0x438] ;  /* 0x00010e0000047ab9 */ /* 0x000fe20000000a00 */
[----:B------:R-:W-:Y:S01]  /*101a0*/  MOV R17, UR11 ;  /* 0x0000000b00117c02 */ /* 0x000fe20008000f00 */
[----:B------:R-:W-:Y:S01]  /*101b0*/  UIMAD.WIDE.U32 UR12, UR9, UR4, URZ ;  /* 0x00000004090c72a5 */ /* 0x000fe2000f8e003f */
[----:B------:R-:W-:Y:S01]  /*101c0*/  IMAD.U32 R16, RZ, RZ, UR10 ;  /* 0x0000000aff107e24 */ /* 0x000fe2000f8e00ff */
[----:B------:R-:W-:Y:S02]  /*101d0*/  UIMAD UR4, UR6, UR4, URZ ;  /* 0x00000004060472a4 */ /* 0x000fe4000f8e023f */
[----:B------:R-:W-:Y:S02]  /*101e0*/  UIADD3 UR7, UR11, UR7, URZ ;  /* 0x000000070b077290 */ /* 0x000fe4000fffe03f */
[----:B------:R-:W-:Y:S01]  /*101f0*/  UIMAD UR4, UR9, UR5, UR4 ;  /* 0x00000005090472a4 */ /* 0x000fe2000f8e0204 */
[----:B------:R-:W-:Y:S01]  /*10200*/  MOV R14, UR12 ;  /* 0x0000000c000e7c02 */ /* 0x000fe20008000f00 */
[----:B-1----:R-:W-:-:S02]  /*10210*/  IMAD R6, R6, c[0x0][0x550], R7 ;  /* 0x0001540006067a24 */ /* 0x002fc400078e0207 */
[----:B------:R-:W-:Y:S01]  /*10220*/  UIADD3 UR4, UR13, UR4, URZ ;  /* 0x000000040d047290 */ /* 0x000fe2000fffe03f */
[----:B------:R-:W-:Y:S01]  /*10230*/  IMAD.U32 R15, RZ, RZ, UR13 ;  /* 0x0000000dff0f7e24 */ /* 0x000fe2000f8e00ff */
[----:B--2---:R-:W-:Y:S01]  /*10240*/  SHF.R.S32.HI R7, RZ, 0x1f, R2 ;  /* 0x0000001fff077819 */ /* 0x004fe20000011402 */
[----:B------:R-:W-:-:S03]  /*10250*/  IMAD.U32 R17, RZ, RZ, UR7 ;  /* 0x00000007ff117e24 */ /* 0x000fc6000f8e00ff */
[CC--:B------:R-:W-:Y:S01]  /*10260*/  LEA.HI R0, R7.reuse, R2.reuse, RZ, 0x5 ;  /* 0x0000000207007211 */ /* 0x0c0fe200078f28ff */
[----:B------:R-:W-:Y:S01]  /*10270*/  IMAD.U32 R15, RZ, RZ, UR4 ;  /* 0x00000004ff0f7e24 */ /* 0x000fe2000f8e00ff */
[-C--:B------:R-:W-:Y:S01]  /*10280*/  LEA.HI R7, R7, R2.reuse, RZ, 0x2 ;  /* 0x0000000207077211 */ /* 0x080fe200078f10ff */
[C---:B---3--:R-:W-:Y:S01]  /*10290*/  IMAD.WIDE.U32 R16, R9.reuse, c[0x0][0x4d8], R16 ;  /* 0x0001360009107a25 */ /* 0x048fe200078e0010 */
[----:B------:R-:W-:Y:S02]  /*102a0*/  LOP3.LUT R11, R0, 0xffffffe0, RZ, 0xc0, !PT ;  /* 0xffffffe0000b7812 */ /* 0x000fe400078ec0ff */
[----:B------:R-:W-:Y:S01]  /*102b0*/  SHF.R.S32.HI R13, RZ, 0x5, R0 ;  /* 0x00000005ff0d7819 */ /* 0x000fe20000011400 */
[----:B------:R-:W-:Y:S01]  /*102c0*/  IMAD.WIDE.U32 R14, R9, c[0x0][0x440], R14 ;  /* 0x00011000090e7a25 */ /* 0x000fe200078e000e */
[----:B------:R-:W-:Y:S02]  /*102d0*/  SHF.R.S32.HI R0, RZ, 0x1f, R0 ;  /* 0x0000001fff007819 */ /* 0x000fe40000011400 */
[----:B------:R-:W-:Y:S01]  /*102e0*/  LOP3.LUT R7, R7, 0xfffffffc, RZ, 0xc0, !PT ;  /* 0xfffffffc07077812 */ /* 0x000fe200078ec0ff */
[----:B------:R-:W-:Y:S01]  /*102f0*/  IMAD.IADD R4, R2, 0x1, -R11 ;  /* 0x0000000102047824 */ /* 0x000fe200078e0a0b */
[----:B------:R-:W-:Y:S01]  /*10300*/  LEA.HI R0, R0, R13, RZ, 0x3 ;  /* 0x0000000d00007211 */ /* 0x000fe200078f18ff */
[----:B------:R-:W-:Y:S01]  /*10310*/  IMAD.MOV.U32 R18, RZ, RZ, R16 ;  /* 0x000000ffff127224 */ /* 0x000fe200078e0010 */
[----:B------:R-:W-:-:S02]  /*10320*/  IADD3 R7, -R7, R2, RZ ;  /* 0x0000000207077210 */ /* 0x000fc40007ffe1ff */
[----:B------:R-:W-:Y:S02]  /*10330*/  LOP3.LUT R0, R0, 0xffffff8, RZ, 0xc0, !PT ;  /* 0x0ffffff800007812 */ /* 0x000fe400078ec0ff */
[----:B------:R-:W-:Y:S02]  /*10340*/  SHF.R.S32.HI R11, RZ, 0x1f, R4 ;  /* 0x0000001fff0b7819 */ /* 0x000fe40000011404 */
[----:B------:R-:W-:Y:S01]  /*10350*/  SHF.R.S32.HI R8, RZ, 0x1f, R9 ;  /* 0x0000001fff087819 */ /* 0x000fe20000011409 */
[----:B------:R-:W-:Y:S01]  /*10360*/  IMAD.IADD R13, R13, 0x1, -R0 ;  /* 0x000000010d0d7824 */ /* 0x000fe200078e0a00 */
[----:B------:R-:W-:Y:S02]  /*10370*/  LEA.HI R0, R7, R7, RZ, 0x1 ;  /* 0x0000000707007211 */ /* 0x000fe400078f08ff */
[----:B------:R-:W-:Y:S01]  /*10380*/  LEA.HI R2, R11, R4, RZ, 0x2 ;  /* 0x000000040b027211 */ /* 0x000fe200078f10ff */
[----:B------:R-:W-:Y:S01]  /*10390*/  IMAD.MOV.U32 R11, RZ, RZ, c[0x0][0x4e8] ;  /* 0x00013a00ff0b7624 */ /* 0x000fe200078e00ff */
[----:B------:R-:W-:-:S02]  /*103a0*/  LOP3.LUT R0, R0, 0x1ffffffe, RZ, 0xc0, !PT ;  /* 0x1ffffffe00007812 */ /* 0x000fc400078ec0ff */
[----:B------:R-:W-:Y:S02]  /*103b0*/  SHF.R.S32.HI R12, RZ, 0x2, R2 ;  /* 0x00000002ff0c7819 */ /* 0x000fe40000011402 */
[----:B------:R-:W-:Y:S01]  /*103c0*/  IADD3 R0, R7, -R0, RZ ;  /* 0x8000000007007210 */ /* 0x000fe20007ffe0ff */
[----:B------:R-:W-:Y:S01]  /*103d0*/  BAR.SYNC.DEFER_BLOCKING 0x1, 0x100 ;  /* 0x0044000000007b1d */ /* 0x000fe20000010000 */
[----:B------:R-:W-:Y:S01]  /*103e0*/  ISETP.NE.AND P1, PT, R11, 0x1, PT ;  /* 0x000000010b00780c */ /* 0x000fe20003f25270 */
[----:B------:R-:W-:Y:S01]  /*103f0*/  IMAD R13, R13, 0x10, R12 ;  /* 0x000000100d0d7824 */ /* 0x000fe200078e020c */
[----:B------:R-:W-:Y:S01]  /*10400*/  MOV R20, R14 ;  /* 0x0000000e00147202 */ /* 0x000fe20000000f00 */
[----:B------:R-:W-:Y:S02]  /*10410*/  IMAD R12, R8, c[0x0][0x4d8], RZ ;  /* 0x00013600080c7a24 */ /* 0x000fe400078e02ff */
[----:B------:R-:W-:Y:S01]  /*10420*/  IMAD R7, R0, 0x8, R13 ;  /* 0x0000000800077824 */ /* 0x000fe200078e020d */
[----:B------:R-:W-:Y:S01]  /*10430*/  SHF.R.S32.HI R0, RZ, 0x1f, R6 ;  /* 0x0000001fff007819 */ /* 0x000fe20000011406 */
[----:B------:R-:W-:-:S02]  /*10440*/  IMAD R8, R8, c[0x0][0x440], RZ ;  /* 0x0001100008087a24 */ /* 0x000fc400078e02ff */
[C---:B------:R-:W-:Y:S01]  /*10450*/  IMAD R12, R9.reuse, c[0x0][0x4dc], R12 ;  /* 0x00013700090c7a24 */ /* 0x040fe200078e020c */
[C---:B----4-:R-:W-:Y:S01]  /*10460*/  LEA R7, R10.reuse, R7, 0x7 ;  /* 0x000000070a077211 */ /* 0x050fe200078e38ff */
[----:B------:R-:W-:Y:S01]  /*10470*/  IMAD R8, R9, c[0x0][0x444], R8 ;  /* 0x0001110009087a24 */ /* 0x000fe200078e0208 */
[----:B------:R-:W-:Y:S01]  /*10480*/  LEA R10, R10, R13, 0x7 ;  /* 0x0000000d0a0a7211 */ /* 0x000fe200078e38ff */
[----:B------:R-:W-:Y:S01]  /*10490*/  IMAD.IADD R19, R17, 0x1, R12 ;  /* 0x0000000111137824 */ /* 0x000fe200078e020c */
[----:B------:R-:W-:Y:S01]  /*104a0*/  MOV R9, R7 ;  /* 0x0000000700097202 */ /* 0x000fe20000000f00 */
[----:B------:R-:W-:Y:S02]  /*104b0*/  IMAD.IADD R21, R15, 0x1, R8 ;  /* 0x000000010f157824 */ /* 0x000fe400078e0208 */
[----:B------:R-:W-:-:S04]  /*104c0*/  @P1 IMAD.HI.U32 R8, R7, c[0x0][0x4ec], RZ ;  /* 0x00013b0007081a27 */ /* 0x000fc800078e00ff */
        /* <DEDUP_REMOVED lines=11> */
[----:B------:R-:W-:-:S03]  /*10580*/  IADD3 R14, P0, R9, R18, RZ ;  /* 0x00000012090e7210 */ /* 0x000fc60007f1e0ff */
[----:B------:R-:W-:Y:S01]  /*10590*/  IMAD R0, R0, c[0x0][0x4e8], R7 ;  /* 0x00013a0000007a24 */ /* 0x000fe200078e0207 */
[----:B------:R-:W-:Y:S01]  /*105a0*/  @P1 SHF.R.U32.HI R8, RZ, c[0x0][0x4f0], R6 ;  /* 0x00013c00ff081a19 */ /* 0x000fe20000011606 */
[----:B------:R-:W-:Y:S01]  /*105b0*/  IMAD.IADD R21, R21, 0x1, R17 ;  /* 0x0000000115157824 */ /* 0x000fe200078e0211 */
[----:B------:R-:W-:Y:S01]  /*105c0*/  IADD3.X R15, R12, R19, R15, P0, !PT ;  /* 0x000000130c0f7210 */ /* 0x000fe200007fe40f */
[----:B------:R-:W-:Y:S01]  /*105d0*/  IMAD R11, R11, c[0x0][0x388], RZ ;  /* 0x0000e2000b0b7a24 */ /* 0x000fe200078e02ff */
[----:B------:R-:W-:Y:S01]  /*105e0*/  SHF.R.S32.HI R6, RZ, 0x1f, R0 ;  /* 0x0000001fff067819 */ /* 0x000fe20000011400 */
[C---:B------:R-:W-:Y:S01]  /*105f0*/  IMAD.WIDE.U32 R20, R8.reuse, c[0x0][0x430], R20 ;  /* 0x00010c0008147a25 */ /* 0x040fe200078e0014 */
[----:B------:R-:W-:Y:S02]  /*10600*/  IADD3 R12, -R8, RZ, RZ ;  /* 0x000000ff080c7210 */ /* 0x000fe40007ffe1ff */
        /* <DEDUP_REMOVED lines=10> */
[----:B------:R-:W-:Y:S01]  /*106b0*/  SHFL.IDX PT, R16, R0, 0x1, 0x1c1f ;  /* 0x003c1f0000107f89 */ /* 0x000fe200000e0000 */
[----:B------:R-:W-:Y:S02]  /*106c0*/  SHF.R.S32.HI R6, RZ, 0x1f, R12 ;  /* 0x0000001fff067819 */ /* 0x000fe4000001140c */
[----:B------:R-:W-:Y:S01]  /*106d0*/  LEA.HI.X R9, R14, c[0x0][0x4ac], R9, 0x2, P0 ;  /* 0x00012b000e097a11 */ /* 0x000fe200000f1409 */
[----:B------:R-:W-:Y:S01]  /*106e0*/  IMAD R7, R8, c[0x0][0x434], R7 ;  /* 0x00010d0008077a24 */ /* 0x000fe200078e0207 */
[----:B------:R-:W-:Y:S03]  /*106f0*/  SHFL.IDX PT, R14, R0, RZ, 0x1c1f ;  /* 0x001c1fff000e7589 */ /* 0x000fe600000e0000 */
[----:B------:R-:W-:Y:S01]  /*10700*/  IMAD.IADD R21, R21, 0x1, R7 ;  /* 0x0000000115157824 */ /* 0x000fe200078e0207 */
[----:B------:R-:W1:Y:S01]  /*10710*/  SHFL.IDX PT, R15, R9, RZ, 0x1c1f ;  /* 0x001c1fff090f7589 */ /* 0x000e6200000e0000 */
[----:B------:R-:W-:Y:S01]  /*10720*/  IMAD R7, R6, c[0x0][0x428], RZ ;  /* 0x00010a0006077a24 */ /* 0x000fe200078e02ff */
[----:B------:R-:W-:-:S02]  /*10730*/  IADD3 R6, R10, 0x8, RZ ;  /* 0x000000080a067810 */ /* 0x000fc40007ffe0ff */
[----:B------:R2:W3:Y:S01]  /*10740*/  SHFL.IDX PT, R17, R9, 0x1, 0x1c1f ;  /* 0x003c1f0009117f89 */ /* 0x0004e200000e0000 */
[----:B------:R-:W-:Y:S01]  /*10750*/  IMAD R7, R12, c[0x0][0x42c], R7 ;  /* 0x00010b000c077a24 */ /* 0x000fe200078e0207 */
[----:B------:R-:W-:Y:S01]  /*10760*/  ISETP.GE.OR P1, PT, R6, R11, P1 ;  /* 0x0000000b0600720c */ /* 0x000fe20000f26670 */
[----:B------:R-:W-:-:S05]  /*10770*/  IMAD.WIDE.U32 R12, R12, c[0x0][0x428], R20 ;  /* 0x00010a000c0c7a25 */ /* 0x000fca00078e0014 */
[----:B------:R-:W-:Y:S02]  /*10780*/  IADD3 R8, R13, R7, RZ ;  /* 0x000000070d087210 */ /* 0x000fe40007ffe0ff */
[----:B------:R-:W-:-:S04]  /*10790*/  LEA R7, P0, R12, c[0x0][0x400], 0x2 ;  /* 0x000100000c077a11 */ /* 0x000fc800078010ff */
[----:B------:R-:W-:Y:S02]  /*107a0*/  LEA.HI.X R8, R12, c[0x0][0x404], R8, 0x2, P0 ;  /* 0x000101000c087a11 */ /* 0x000fe400000f1408 */
[----:B------:R4:W4:Y:S01]  /*107b0*/  SHFL.IDX PT, R12, R7, RZ, 0x1c1f ;  /* 0x001c1fff070c7589 */ /* 0x00092200000e0000 */
[----:B------:R-:W-:-:S03]  /*107c0*/  ISETP.GE.AND P0, PT, R6, R11, PT ;  /* 0x0000000b0600720c */ /* 0x000fc60003f06270 */
[----:B-1----:R1:W-:Y:S01]  /*107d0*/  @!P2 ST.E [R14.64], R3 ;  /* 0x000000030e00a985 */ /* 0x0023e2000c10190e */
[----:B--2---:R-:W-:-:S03]  /*107e0*/  LOP3.LUT R9, R2, 0x7ffffffc, RZ, 0xc0, !PT ;  /* 0x7ffffffc02097812 */ /* 0x004fc600078ec0ff */
[----:B---3--:R1:W-:Y:S01]  /*107f0*/  @!P1 ST.E [R16.64], R5 ;  /* 0x0000000510009985 */ /* 0x0083e2000c10190e */
[----:B------:R-:W-:Y:S01]  /*10800*/  ISETP.GE.AND P1, PT, R10, R11, PT ;  /* 0x0000000b0a00720c */ /* 0x000fe20003f26270 */
[----:B------:R-:W-:Y:S02]  /*10810*/  IMAD.IADD R9, R4, 0x1, -R9 ;  /* 0x0000000104097824 */ /* 0x000fe400078e0a09 */
[----:B------:R1:W2:Y:S03]  /*10820*/  SHFL.IDX PT, R13, R8, RZ, 0x1c1f ;  /* 0x001c1fff080d7589 */ /* 0x0002a600000e0000 */
[----:B------:R-:W-:-:S07]  /*10830*/  SHF.L.U32 R9, R9, 0x1, RZ ;  /* 0x0000000109097819 */ /* 0x000fce00000006ff */
[----:B------:R-:W-:Y:S05]  /*10840*/  @P1 BRA `(.L_x_60) ;  /* 0x000005d000001947 */ /* 0x000fea0003800000 */
[C---:B-1----:R-:W-:Y:S02]  /*10850*/  IADD3 R5, R9.reuse, 0x8, RZ ;  /* 0x0000000809057810 */ /* 0x042fe40007ffe0ff */
[C---:B------:R-:W-:Y:S02]  /*10860*/  IADD3 R3, R9.reuse, 0x10, RZ ;  /* 0x0000001009037810 */ /* 0x040fe40007ffe0ff */
[----:B------:R-:W-:Y:S02]  /*10870*/  IADD3 R2, R9, 0x18, RZ ;  /* 0x0000001809027810 */ /* 0x000fe40007ffe0ff */
[----:B------:R-:W-:Y:S02]  /*10880*/  ISETP.GE.AND P3, PT, R5, c[0x0][0x3c8], PT ;  /* 0x0000f20005007a0c */ /* 0x000fe40003f66270 */
[----:B------:R-:W-:Y:S02]  /*10890*/  ISETP.GE.AND P2, PT, R3, c[0x0][0x3c8], PT ;  /* 0x0000f20003007a0c */ /* 0x000fe40003f46270 */
[----:B------:R-:W-:-:S02]  /*108a0*/  ISETP.GE.AND P1, PT, R2, c[0x0][0x3c8], PT ;  /* 0x0000f20002007a0c */ /* 0x000fc40003f26270 */
[C---:B------:R-:W-:Y:S02]  /*108b0*/  ISETP.GE.AND P4, PT, R9.reuse, c[0x0][0x3c8], PT ;  /* 0x0000f20009007a0c */ /* 0x040fe40003f86270 */
[C---:B------:R-:W-:Y:S02]  /*108c0*/  IADD3 R0, R9.reuse, 0x20, RZ ;  /* 0x0000002009007810 */ /* 0x040fe40007ffe0ff */
[----:B------:R-:W-:Y:S02]  /*108d0*/  IADD3 R16, R9, 0x28, RZ ;  /* 0x0000002809107810 */ /* 0x000fe40007ffe0ff */
[----:B------:R-:W-:Y:S02]  /*108e0*/  ISETP.GE.AND P6, PT, R0, c[0x0][0x3c8], PT ;  /* 0x0000f20000007a0c */ /* 0x000fe40003fc6270 */
[----:B------:R-:W-:Y:S02]  /*108f0*/  @!P3 LEA.HI R5, R5, R5, RZ, 0x1 ;  /* 0x000000050505b211 */ /* 0x000fe400078f08ff */
[----:B------:R-:W-:-:S02]  /*10900*/  @!P2 LEA.HI R3, R3, R3, RZ, 0x1 ;  /* 0x000000030303a211 */ /* 0x000fc400078f08ff */
[----:B------:R-:W-:Y:S01]  /*10910*/  @!P1 LEA.HI R2, R2, R2, RZ, 0x1 ;  /* 0x0000000202029211 */ /* 0x000fe200078f08ff */
[--C-:B--2-4-:R-:W-:Y:S01]  /*10920*/  @!P4 IMAD.WIDE R10, R9, 0x4, R12.reuse ;  /* 0x00000004090ac825 */ /* 0x114fe200078e020c */
[----:B------:R-:W-:Y:S02]  /*10930*/  @!P3 LOP3.LUT R5, R5, 0xfffffffe, RZ, 0xc0, !PT ;  /* 0xfffffffe0505b812 */ /* 0x000fe400078ec0ff */
[----:B------:R-:W-:Y:S02]  /*10940*/  @!P2 LOP3.LUT R3, R3, 0xfffffffe, RZ, 0xc0, !PT ;  /* 0xfffffffe0303a812 */ /* 0x000fe400078ec0ff */
[----:B------:R-:W-:Y:S01]  /*10950*/  @!P1 LOP3.LUT R19, R2, 0xfffffffe, RZ, 0xc0, !PT ;  /* 0xfffffffe02139812 */ /* 0x000fe200078ec0ff */
[--C-:B------:R-:W-:Y:S01]  /*10960*/  @!P3 IMAD.WIDE R4, R5, 0x4, R12.reuse ;  /* 0x000000040504b825 */ /* 0x100fe200078e020c */
[----:B------:R1:W-:Y:S01]  /*10970*/  @!P4 ST.E.64 [R10.64], R112 ;  /* 0x000000700a00c985 */ /* 0x0003e2000c101b0e */
[----:B------:R-:W-:Y:S02]  /*10980*/  IADD3 R6, R9, 0x30, RZ ;  /* 0x0000003009067810 */ /* 0x000fe40007ffe0ff */
[----:B------:R-:W-:Y:S01]  /*10990*/  @!P2 IMAD.WIDE R14, R3, 0x4, R12 ;  /* 0x00000004030ea825 */ /* 0x000fe200078e020c */
[C---:B------:R-:W-:Y:S01]  /*109a0*/  IADD3 R3, R9.reuse, 0x38, RZ ;  /* 0x0000003809037810 */ /* 0x040fe20007ffe0ff */
[----:B------:R2:W-:Y:S01]  /*109b0*/  @!P3 ST.E.64 [R4.64], R108 ;  /* 0x0000006c0400b985 */ /* 0x0005e2000c101b0e */
[----:B------:R-:W-:-:S02]  /*109c0*/  IADD3 R17, R9, 0x40, RZ ;  /* 0x0000004009117810 */ /* 0x000fc40007ffe0ff */
[----:B------:R-:W-:Y:S01]  /*109d0*/  ISETP.GE.AND P5, PT, R16, c[0x0][0x3c8], PT ;  /* 0x0000f20010007a0c */ /* 0x000fe20003fa6270 */
[----:B------:R3:W-:Y:S01]  /*109e0*/  @!P2 ST.E.64 [R14.64], R68 ;  /* 0x000000440e00a985 */ /* 0x0007e2000c101b0e */
[----:B------:R-:W-:Y:S02]  /*109f0*/  IADD3 R2, R9, 0x48, RZ ;  /* 0x0000004809027810 */ /* 0x000fe40007ffe0ff */
[----:B------:R-:W-:Y:S02]  /*10a00*/  ISETP.GE.AND P4, PT, R6, c[0x0][0x3c8], PT ;  /* 0x0000f20006007a0c */ /* 0x000fe40003f86270 */
[----:B------:R-:W-:Y:S02]  /*10a10*/  ISETP.GE.AND P3, PT, R3, c[0x0][0x3c8], PT ;  /* 0x0000f20003007a0c */ /* 0x000fe40003f66270 */
[----:B------:R-:W-:Y:S02]  /*10a20*/  ISETP.GE.AND P2, PT, R17, c[0x0][0x3c8], PT ;  /* 0x0000f20011007a0c */ /* 0x000fe40003f46270 */
[----:B------:R-:W-:-:S02]  /*10a30*/  @!P6 LEA.HI R0, R0, R0, RZ, 0x1 ;  /* 0x000000000000e211 */ /* 0x000fc400078f08ff */
[----:B------:R-:W-:Y:S02]  /*10a40*/  IADD3 R18, R9, 0x68, RZ ;  /* 0x0000006809127810 */ /* 0x000fe40007ffe0ff */
[----:B------:R-:W-:-:S03]  /*10a50*/  @!P5 LEA.HI R16, R16, R16, RZ, 0x1 ;  /* 0x000000101010d211 */ /* 0x000fc600078f08ff */
[----:B------:R-:W-:Y:S02]  /*10a60*/  @!P4 LEA.HI R6, R6, R6, RZ, 0x1 ;  /* 0x000000060606c211 */ /* 0x000fe400078f08ff */
[----:B------:R-:W-:Y:S01]  /*10a70*/  @!P3 LEA.HI R3, R3, R3, RZ, 0x1 ;  /* 0x000000030303b211 */ /* 0x000fe200078f08ff */
[----:B-1----:R-:W-:Y:S01]  /*10a80*/  @!P1 IMAD.WIDE R10, R19, 0x4, R12 ;  /* 0x00000004130a9825 */ /* 0x002fe200078e020c */
[----:B------:R-:W-:Y:S02]  /*10a90*/  @!P2 LEA.HI R17, R17, R17, RZ, 0x1 ;  /* 0x000000111111a211 */ /* 0x000fe400078f08ff */
[----:B------:R-:W-:Y:S02]  /*10aa0*/  @!P4 LOP3.LUT R19, R6, 0xfffffffe, RZ, 0xc0, !PT ;  /* 0xfffffffe0613c812 */ /* 0x000fe400078ec0ff */
[----:B------:R1:W-:Y:S01]  /*10ab0*/  @!P1 ST.E.64 [R10.64], R72 ;  /* 0x000000480a009985 */ /* 0x0003e2000c101b0e */
[----:B------:R-:W-:Y:S02]  /*10ac0*/  ISETP.GE.AND P1, PT, R2, c[0x0][0x3c8], PT ;  /* 0x0000f20002007a0c */ /* 0x000fe40003f26270 */
[----:B--2---:R-:W-:-:S02]  /*10ad0*/  @!P6 LOP3.LUT R5, R0, 0xfffffffe, RZ, 0xc0, !PT ;  /* 0xfffffffe0005e812 */ /* 0x004fc400078ec0ff */
[----:B---3--:R-:W-:Y:S02]  /*10ae0*/  @!P5 LOP3.LUT R15, R16, 0xfffffffe, RZ, 0xc0, !PT ;  /* 0xfffffffe100fd812 */ /* 0x008fe400078ec0ff */
[----:B------:R-:W-:Y:S01]  /*10af0*/  @!P3 LOP3.LUT R3, R3, 0xfffffffe, RZ, 0xc0, !PT ;  /* 0xfffffffe0303b812 */ /* 0x000fe200078ec0ff */
[--C-:B------:R-:W-:Y:S01]  /*10b00*/  @!P6 IMAD.WIDE R4, R5, 0x4, R12.reuse ;  /* 0x000000040504e825 */ /* 0x100fe200078e020c */
[----:B------:R-:W-:Y:S02]  /*10b10*/  @!P2 LOP3.LUT R17, R17, 0xfffffffe, RZ, 0xc0, !PT ;  /* 0xfffffffe1111a812 */ /* 0x000fe400078ec0ff */
[----:B------:R-:W-:Y:S02]  /*10b20*/  IADD3 R0, R9, 0x50, RZ ;  /* 0x0000005009007810 */ /* 0x000fe40007ffe0ff */
[----:B------:R2:W-:Y:S01]  /*10b30*/  @!P6 ST.E.64 [R4.64], R76 ;  /* 0x0000004c0400e985 */ /* 0x0005e2000c101b0e */
[----:B------:R-:W-:Y:S01]  /*10b40*/  @!P1 LEA.HI R2, R2, R2, RZ, 0x1 ;  /* 0x0000000202029211 */ /* 0x000fe200078f08ff */
[----:B------:R-:W-:Y:S01]  /*10b50*/  @!P2 IMAD.WIDE R16, R17, 0x4, R12 ;  /* 0x000000041110a825 */ /* 0x000fe200078e020c */
[----:B------:R-:W-:-:S02]  /*10b60*/  IADD3 R6, R9, 0x58, RZ ;  /* 0x0000005809067810 */ /* 0x000fc40007ffe0ff */
[----:B------:R-:W-:Y:S01]  /*10b70*/  ISETP.GE.AND P6, PT, R0, c[0x0][0x3c8], PT ;  /* 0x0000f20000007a0c */ /* 0x000fe20003fc6270 */
[----:B-1----:R-:W-:-:S12]  /*10b80*/  @!P5 IMAD.WIDE R10, R15, 0x4, R12 ;  /* 0x000000040f0ad825 */ /* 0x002fd800078e020c */
[----:B------:R-:W-:Y:S01]  /*10b90*/  @!P6 LEA.HI R0, R0, R0, RZ, 0x1 ;  /* 0x000000000000e211 */ /* 0x000fe200078f08ff */
[----:B------:R-:W-:Y:S01]  /*10ba0*/  @!P4 IMAD.WIDE R14, R19, 0x4, R12 ;  /* 0x00000004130ec825 */ /* 0x000fe200078e020c */
[----:B------:R-:W-:Y:S01]  /*10bb0*/  IADD3 R19, R9, 0x60, RZ ;  /* 0x0000006009137810 */ /* 0x000fe20007ffe0ff */
[----:B------:R1:W-:Y:S01]  /*10bc0*/  @!P5 ST.E.64 [R10.64], R80 ;  /* 0x000000500a00d985 */ /* 0x0003e2000c101b0e */
[----:B------:R-:W-:-:S03]  /*10bd0*/  ISETP.GE.AND P5, PT, R6, c[0x0][0x3c8], PT ;  /* 0x0000f20006007a0c */ /* 0x000fc60003fa6270 */
[----:B------:R3:W-:Y:S01]  /*10be0*/  @!P4 ST.E.64 [R14.64], R84 ;  /* 0x000000540e00c985 */ /* 0x0007e2000c101b0e */
[----:B------:R-:W-:Y:S02]  /*10bf0*/  ISETP.GE.AND P4, PT, R19, c[0x0][0x3c8], PT ;  /* 0x0000f20013007a0c */ /* 0x000fe40003f86270 */
[----:B--2---:R-:W-:Y:S01]  /*10c00*/  @!P1 LOP3.LUT R5, R2, 0xfffffffe, RZ, 0xc0, !PT ;  /* 0xfffffffe02059812 */ /* 0x004fe200078ec0ff */
[----:B------:R-:W-:-:S04]  /*10c10*/  @!P3 IMAD.WIDE R2, R3, 0x4, R12 ;  /* 0x000000040302b825 */ /* 0x000fc800078e020c */
[----:B------:R-:W-:Y:S01]  /*10c20*/  @!P1 IMAD.WIDE R4, R5, 0x4, R12 ;  /* 0x0000000405049825 */ /* 0x000fe200078e020c */
[----:B------:R2:W-:Y:S01]  /*10c30*/  @!P3 ST.E.64 [R2.64], R88 ;  /* 0x000000580200b985 */ /* 0x0005e2000c101b0e */
[----:B------:R-:W-:Y:S02]  /*10c40*/  ISETP.GE.AND P3, PT, R18, c[0x0][0x3c8], PT ;  /* 0x0000f20012007a0c */ /* 0x000fe40003f66270 */
[----:B------:R-:W-:Y:S01]  /*10c50*/  @!P5 LEA.HI R6, R6, R6, RZ, 0x1 ;  /* 0x000000060606d211 */ /* 0x000fe200078f08ff */
[----:B------:R-:W-:Y:S01]  /*10c60*/  @!P2 ST.E.64 [R16.64], R92 ;  /* 0x0000005c1000a985 */ /* 0x000fe2000c101b0e */
[----:B------:R-:W-:-:S03]  /*10c70*/  @!P4 LEA.HI R19, R19, R19, RZ, 0x1 ;  /* 0x000000131313c211 */ /* 0x000fc600078f08ff */
[----:B------:R4:W-:Y:S01]  /*10c80*/  @!P1 ST.E.64 [R4.64], R96 ;  /* 0x0000006004009985 */ /* 0x0009e2000c101b0e */
[----:B------:R-:W-:-:S05]  /*10c90*/  @!P4 LOP3.LUT R19, R19, 0xfffffffe, RZ, 0xc0, !PT ;  /* 0xfffffffe1313c812 */ /* 0x000fca00078ec0ff */
[----:B------:R-:W-:Y:S02]  /*10ca0*/  @!P3 LEA.HI R18, R18, R18, RZ, 0x1 ;  /* 0x000000121212b211 */ /* 0x000fe400078f08ff */
[C---:B-1----:R-:W-:Y:S02]  /*10cb0*/  IADD3 R11, R9.reuse, 0x70, RZ ;  /* 0x00000070090b7810 */ /* 0x042fe40007ffe0ff */
[----:B------:R-:W-:Y:S02]  /*10cc0*/  IADD3 R10, R9, 0x78, RZ ;  /* 0x00000078090a7810 */ /* 0x000fe40007ffe0ff */
[----:B------:R-:W-:Y:S02]  /*10cd0*/  ISETP.GE.AND P2, PT, R11, c[0x0][0x3c8], PT ;  /* 0x0000f2000b007a0c */ /* 0x000fe40003f46270 */
[----:B------:R-:W-:Y:S02]  /*10ce0*/  ISETP.GE.AND P1, PT, R10, c[0x0][0x3c8], PT ;  /* 0x0000f2000a007a0c */ /* 0x000fe40003f26270 */
[----:B---3--:R-:W-:Y:S01]  /*10cf0*/  @!P3 LOP3.LUT R15, R18, 0xfffffffe, RZ, 0xc0, !PT ;  /* 0xfffffffe120fb812 */ /* 0x008fe200078ec0ff */
[----:B------:R-:W-:Y:S01]  /*10d00*/  @!P4 IMAD.WIDE R18, R19, 0x4, R12 ;  /* 0x000000041312c825 */ /* 0x000fe200078e020c */
[----:B--2---:R-:W-:-:S03]  /*10d10*/  @!P6 LOP3.LUT R3, R0, 0xfffffffe, RZ, 0xc0, !PT ;  /* 0xfffffffe0003e812 */ /* 0x004fc600078ec0ff */
[----:B------:R-:W-:-:S04]  /*10d20*/  @!P3 IMAD.WIDE R14, R15, 0x4, R12 ;  /* 0x000000040f0eb825 */ /* 0x000fc800078e020c */
[----:B------:R-:W-:Y:S01]  /*10d30*/  @!P2 LEA.HI R11, R11, R11, RZ, 0x1 ;  /* 0x0000000b0b0ba211 */ /* 0x000fe200078f08ff */
[--C-:B------:R-:W-:Y:S01]  /*10d40*/  @!P6 IMAD.WIDE R2, R3, 0x4, R12.reuse ;  /* 0x000000040302e825 */ /* 0x100fe200078e020c */
[----:B------:R-:W-:Y:S02]  /*10d50*/  @!P1 LEA.HI R10, R10, R10, RZ, 0x1 ;  /* 0x0000000a0a0a9211 */ /* 0x000fe400078f08ff */
[----:B----4-:R-:W-:Y:S02]  /*10d60*/  @!P5 LOP3.LUT R5, R6, 0xfffffffe, RZ, 0xc0, !PT ;  /* 0xfffffffe0605d812 */ /* 0x010fe400078ec0ff */
        /* <DEDUP_REMOVED lines=11> */
.L_x_60:
[----:B------:R-:W-:Y:S05]  /*10e20*/  BSYNC B0 ;  /* 0x0000000000007941 */ /* 0x000fea0003800000 */
.L_x_59:
[----:B-1----:R1:W3:Y:S04]  /*10e30*/  SHFL.IDX PT, R5, R8, 0x1, 0x1c1f ;  /* 0x003c1f0008057f89 */ /* 0x0022e800000e0000 */
[----:B------:R1:W4:Y:S01]  /*10e40*/  SHFL.IDX PT, R4, R7, 0x1, 0x1c1f ;  /* 0x003c1f0007047f89 */ /* 0x00032200000e0000 */
[----:B------:R-:W-:Y:S05]  /*10e50*/  @P0 EXIT ;  /* 0x000000000000094d */ /* 0x000fea0003800000 */
[C---:B------:R-:W-:Y:S02]  /*10e60*/  ISETP.GE.AND P0, PT, R9.reuse, c[0x0][0x3c8], PT ;  /* 0x0000f20009007a0c */ /* 0x040fe40003f06270 */
[----:B------:R-:W-:-:S02]  /*10e70*/  IADD3 R2, R9, 0x8, RZ ;  /* 0x0000000809027810 */ /* 0x000fc40007ffe0ff */
[C---:B------:R-:W-:Y:S02]  /*10e80*/  IADD3 R0, R9.reuse, 0x10, RZ ;  /* 0x0000001009007810 */ /* 0x040fe40007ffe0ff */
[----:B------:R-:W-:Y:S02]  /*10e90*/  ISETP.GE.AND P6, PT, R2, c[0x0][0x3c8], PT ;  /* 0x0000f20002007a0c */ /* 0x000fe40003fc6270 */
[----:B------:R-:W-:Y:S02]  /*10ea0*/  ISETP.GE.AND P5, PT, R0, c[0x0][0x3c8], PT ;  /* 0x0000f20000007a0c */ /* 0x000fe40003fa6270 */
[C---:B------:R-:W-:Y:S02]  /*10eb0*/  IADD3 R10, R9.reuse, 0x18, RZ ;  /* 0x00000018090a7810 */ /* 0x040fe40007ffe0ff */
[C---:B-1----:R-:W-:Y:S01]  /*10ec0*/  IADD3 R8, R9.reuse, 0x20, RZ ;  /* 0x0000002009087810 */ /* 0x042fe20007ffe0ff */
[C---:B--234-:R-:W-:Y:S01]  /*10ed0*/  @!P0 IMAD.WIDE R12, R9.reuse, 0x4, R4 ;  /* 0x00000004090c8825 */ /* 0x05cfe200078e0204 */
        /* <DEDUP_REMOVED lines=8> */
[----:B------:R-:W-:Y:S02]  /*10f60*/  @!P6 LEA.HI R2, R2, R2, RZ, 0x1 ;  /* 0x000000020202e211 */ /* 0x000fe400078f08ff */
[----:B------:R-:W-:Y:S02]  /*10f70*/  ISETP.GE.AND P0, PT, R3, c[0x0][0x3c8], PT ;  /* 0x0000f20003007a0c */ /* 0x000fe40003f06270 */
        /* <DEDUP_REMOVED lines=11> */
[----:B------:R-:W-:Y:S01]  /*11030*/  IADD3 R2, R9, 0x40, RZ ;  /* 0x0000004009027810 */ /* 0x000fe20007ffe0ff */
[----:B------:R-:W-:Y:S01]  /*11040*/  @!P4 IMAD.WIDE R10, R11, 0x4, R4 ;  /* 0x000000040b0ac825 */ /* 0x000fe200078e0204 */
[----:B------:R-:W-:-:S02]  /*11050*/  @!P3 LOP3.LUT R17, R8, 0xfffffffe, RZ, 0xc0, !PT ;  /* 0xfffffffe0811b812 */ /* 0x000fc400078ec0ff */
[----:B------:R-:W-:Y:S01]  /*11060*/  IADD3 R0, R9, 0x48, RZ ;  /* 0x0000004809007810 */ /* 0x000fe20007ffe0ff */
[----:B------:R-:W-:Y:S01]  /*11070*/  @!P5 IMAD.WIDE R12, R13, 0x4, R4 ;  /* 0x000000040d0cd825 */ /* 0x000fe200078e0204 */
[----:B------:R-:W-:Y:S02]  /*11080*/  @!P2 LOP3.LUT R7, R7, 0xfffffffe, RZ, 0xc0, !PT ;  /* 0xfffffffe0707a812 */ /* 0x000fe400078ec0ff */
[----:B------:R-:W-:Y:S02]  /*11090*/  @!P0 LOP3.LUT R3, R3, 0xfffffffe, RZ, 0xc0, !PT ;  /* 0xfffffffe03038812 */ /* 0x000fe400078ec0ff */
[----:B------:R1:W-:Y:S01]  /*110a0*/  @!P5 ST.E.64 [R12.64], R70 ;  /* 0x000000460c00d985 */ /* 0x0003e2000c101b0e */
[----:B------:R-:W-:Y:S02]  /*110b0*/  ISETP.GE.AND P6, PT, R2, c[0x0][0x3c8], PT ;  /* 0x0000f20002007a0c */ /* 0x000fe40003fc6270 */
[----:B------:R-:W-:Y:S01]  /*110c0*/  ISETP.GE.AND P5, PT, R0, c[0x0][0x3c8], PT ;  /* 0x0000f20000007a0c */ /* 0x000fe20003fa6270 */
[----:B------:R3:W-:Y:S01]  /*110d0*/  @!P4 ST.E.64 [R10.64], R74 ;  /* 0x0000004a0a00c985 */ /* 0x0007e2000c101b0e */
[----:B------:R-:W-:-:S02]  /*110e0*/  IADD3 R20, R9, 0x50, RZ ;  /* 0x0000005009147810 */ /* 0x000fc40007ffe0ff */
[C---:B------:R-:W-:Y:S02]  /*110f0*/  IADD3 R19, R9.reuse, 0x58, RZ ;  /* 0x0000005809137810 */ /* 0x040fe40007ffe0ff */
[C---:B------:R-:W-:Y:S02]  /*11100*/  IADD3 R18, R9.reuse, 0x60, RZ ;  /* 0x0000006009127810 */ /* 0x040fe40007ffe0ff */
[----:B------:R-:W-:Y:S02]  /*11110*/  IADD3 R8, R9, 0x68, RZ ;  /* 0x0000006809087810 */ /* 0x000fe40007ffe0ff */
[----:B------:R-:W-:Y:S01]  /*11120*/  ISETP.GE.AND P4, PT, R20, c[0x0][0x3c8], PT ;  /* 0x0000f20014007a0c */ /* 0x000fe20003f86270 */
[--C-:B--2---:R-:W-:Y:S01]  /*11130*/  @!P3 IMAD.WIDE R14, R17, 0x4, R4.reuse ;  /* 0x00000004110eb825 */ /* 0x104fe200078e0204 */
[----:B------:R-:W-:Y:S02]  /*11140*/  @!P6 LEA.HI R2, R2, R2, RZ, 0x1 ;  /* 0x000000020202e211 */ /* 0x000fe400078f08ff */
[----:B------:R-:W-:Y:S01]  /*11150*/  @!P5 LEA.HI R0, R0, R0, RZ, 0x1 ;  /* 0x000000000000d211 */ /* 0x000fe200078f08ff */
[----:B------:R-:W-:Y:S01]  /*11160*/  @!P0 IMAD.WIDE R16, R3, 0x4, R4 ;  /* 0x0000000403108825 */ /* 0x000fe200078e0204 */
[----:B------:R2:W-:Y:S01]  /*11170*/  @!P3 ST.E.64 [R14.64], R78 ;  /* 0x0000004e0e00b985 */ /* 0x0005e2000c101b0e */
[----:B------:R-:W-:-:S02]  /*11180*/  IADD3 R3, R9, 0x70, RZ ;  /* 0x0000007009037810 */ /* 0x000fc40007ffe0ff */
[----:B------:R-:W-:Y:S02]  /*11190*/  ISETP.GE.AND P3, PT, R19, c[0x0][0x3c8], PT ;  /* 0x0000f20013007a0c */ /* 0x000fe40003f66270 */
[----:B------:R-:W-:Y:S02]  /*111a0*/  IADD3 R9, R9, 0x78, RZ ;  /* 0x0000007809097810 */ /* 0x000fe40007ffe0ff */
[----:B------:R-:W-:Y:S02]  /*111b0*/  @!P4 LEA.HI R20, R20, R20, RZ, 0x1 ;  /* 0x000000141414c211 */ /* 0x000fe400078f08ff */
[----:B-1----:R-:W-:Y:S01]  /*111c0*/  @!P1 LOP3.LUT R13, R6, 0xfffffffe, RZ, 0xc0, !PT ;  /* 0xfffffffe060d9812 */ /* 0x002fe200078ec0ff */
[----:B------:R-:W-:Y:S01]  /*111d0*/  @!P2 IMAD.WIDE R6, R7, 0x4, R4 ;  /* 0x000000040706a825 */ /* 0x000fe200078e0204 */
[----:B---3--:R-:W-:-:S03]  /*111e0*/  @!P5 LOP3.LUT R11, R0, 0xfffffffe, RZ, 0xc0, !PT ;  /* 0xfffffffe000bd812 */ /* 0x008fc600078ec0ff */
[--C-:B------:R-:W-:Y:S01]  /*111f0*/  @!P1 IMAD.WIDE R12, R13, 0x4, R4.reuse ;  /* 0x000000040d0c9825 */ /* 0x100fe200078e0204 */
[----:B------:R1:W-:Y:S01]  /*11200*/  @!P2 ST.E.64 [R6.64], R82 ;  /* 0x000000520600a985 */ /* 0x0003e2000c101b0e */
[----:B------:R-:W-:Y:S02]  /*11210*/  ISETP.GE.AND P2, PT, R18, c[0x0][0x3c8], PT ;  /* 0x0000f20012007a0c */ /* 0x000fe40003f46270 */
[----:B------:R-:W-:Y:S01]  /*11220*/  @!P3 LEA.HI R19, R19, R19, RZ, 0x1 ;  /* 0x000000131313b211 */ /* 0x000fe200078f08ff */
[----:B------:R3:W-:Y:S01]  /*11230*/  @!P1 ST.E.64 [R12.64], R86 ;  /* 0x000000560c009985 */ /* 0x0007e2000c101b0e */
[----:B------:R-:W-:Y:S01]  /*11240*/  ISETP.GE.AND P1, PT, R8, c[0x0][0x3c8], PT ;  /* 0x0000f20008007a0c */ /* 0x000fe20003f26270 */
[----:B------:R-:W-:Y:S01]  /*11250*/  @!P5 IMAD.WIDE R10, R11, 0x4, R4 ;  /* 0x000000040b0ad825 */ /* 0x000fe200078e0204 */
[----:B------:R-:W-:Y:S01]  /*11260*/  @!P3 LOP3.LUT R19, R19, 0xfffffffe, RZ, 0xc0, !PT ;  /* 0xfffffffe1313b812 */ /* 0x000fe200078ec0ff */
[----:B------:R4:W-:Y:S01]  /*11270*/  @!P0 ST.E.64 [R16.64], R90 ;  /* 0x0000005a10008985 */ /* 0x0009e2000c101b0e */
[----:B------:R-:W-:-:S05]  /*11280*/  ISETP.GE.AND P0, PT, R3, c[0x0][0x3c8], PT ;  /* 0x0000f20003007a0c */ /* 0x000fca0003f06270 */
[----:B------:R-:W-:-:S04]  /*11290*/  @!P2 LEA.HI R18, R18, R18, RZ, 0x1 ;  /* 0x000000121212a211 */ /* 0x000fc800078f08ff */
[----:B------:R-:W-:Y:S02]  /*112a0*/  @!P1 LEA.HI R8, R8, R8, RZ, 0x1 ;  /* 0x0000000808089211 */ /* 0x000fe400078f08ff */
[----:B--2---:R-:W-:Y:S02]  /*112b0*/  @!P2 LOP3.LUT R15, R18, 0xfffffffe, RZ, 0xc0, !PT ;  /* 0xfffffffe120fa812 */ /* 0x004fe400078ec0ff */
[----:B------:R-:W-:-:S04]  /*112c0*/  @!P0 LEA.HI R3, R3, R3, RZ, 0x1 ;  /* 0x0000000303038211 */ /* 0x000fc800078f08ff */
[----:B------:R-:W-:Y:S02]  /*112d0*/  @!P0 LOP3.LUT R3, R3, 0xfffffffe, RZ, 0xc0, !PT ;  /* 0xfffffffe03038812 */ /* 0x000fe400078ec0ff */
[----:B-1----:R-:W-:-:S03]  /*112e0*/  @!P6 LOP3.LUT R7, R2, 0xfffffffe, RZ, 0xc0, !PT ;  /* 0xfffffffe0207e812 */ /* 0x002fc600078ec0ff */
        /* <DEDUP_REMOVED lines=22> */
.L_x_58:
        /* <DEDUP_REMOVED lines=50> */
.L_x_61:
        /* <DEDUP_REMOVED lines=9> */
.L_x_1337:


//--------------------- .text._ZN7cutlass13device_kernelIN5flash19enable_sm80_to_sm89INS1_16FlashAttnFwdSm80INS1_25CollectiveMainloopFwdSm80ILi8ELi1ELb1EN4cute5tupleIJNS5_1CILi128EEES8_S8_EEELi128ENS_6half_tEfNS_4arch4Sm80ELb1ELb0ELb0ELb0ELb0ELb0ELb1ELb1EEENS1_21CollectiveEpilogueFwdIS9_NS6_IJNS7_ILi1EEESF_SF_EEESA_SC_Li256ELb0ELb1ELb1ELb0EEENS1_30DynamicPersistentTileSchedulerILi256ELi256ELb1ELb1ELb0EEEEEEEEEvNT_6ParamsE --------------------------
	.section	.text._ZN7cutlass13device_kernelIN5flash19enable_sm80_to_sm89INS1_16FlashAttnFwdSm80INS1_25CollectiveMainloopFwdSm80ILi8ELi1ELb1EN4cute5tupleIJNS5_1CILi128EEES8_S8_EEELi128ENS_6half_tEfNS_4arch4Sm80ELb1ELb0ELb0ELb0ELb0ELb0ELb1ELb1EEENS1_21CollectiveEpilogueFwdIS9_NS6_IJNS7_ILi1EEESF_SF_EEESA_SC_Li256ELb0ELb1ELb1ELb0EEENS1_30DynamicPersistentTileSchedulerILi256ELi256ELb1ELb1ELb0EEEEEEEEEvNT_6ParamsE,"ax",@progbits
	.sectioninfo	@"SHI_REGISTERS=255"
	.align	128
.text._ZN7cutlass13device_kernelIN5flash19enable_sm80_to_sm89INS1_16FlashAttnFwdSm80INS1_25CollectiveMainloopFwdSm80ILi8ELi1ELb1EN4cute5tupleIJNS5_1CILi128EEES8_S8_EEELi128ENS_6half_tEfNS_4arch4Sm80ELb1ELb0ELb0ELb0ELb0ELb0ELb1ELb1EEENS1_21CollectiveEpilogueFwdIS9_NS6_IJNS7_ILi1EEESF_SF_EEESA_SC_Li256ELb0ELb1ELb1ELb0EEENS1_30DynamicPersistentTileSchedulerILi256ELi256ELb1ELb1ELb0EEEEEEEEEvNT_6ParamsE:
        .type           _ZN7cutlass13device_kernelIN5flash19enable_sm80_to_sm89INS1_16FlashAttnFwdSm80INS1_25CollectiveMainloopFwdSm80ILi8ELi1ELb1EN4cute5tupleIJNS5_1CILi128EEES8_S8_EEELi128ENS_6half_tEfNS_4arch4Sm80ELb1ELb0ELb0ELb0ELb0ELb0ELb1ELb1EEENS1_21CollectiveEpilogueFwdIS9_NS6_IJNS7_ILi1EEESF_SF_EEESA_SC_Li256ELb0ELb1ELb1ELb0EEENS1_30DynamicPersistentTileSchedulerILi256ELi256ELb1ELb1ELb0EEEEEEEEEvNT_6ParamsE,@function
        .size           _ZN7cutlass13device_kernelIN5flash19enable_sm80_to_sm89INS1_16FlashAttnFwdSm80INS1_25CollectiveMainloopFwdSm80ILi8ELi1ELb1EN4cute5tupleIJNS5_1CILi128EEES8_S8_EEELi128ENS_6half_tEfNS_4arch4Sm80ELb1ELb0ELb0ELb0ELb0ELb0ELb1ELb1EEENS1_21CollectiveEpilogueFwdIS9_NS6_IJNS7_ILi1EEESF_SF_EEESA_SC_Li256ELb0ELb1ELb1ELb0EEENS1_30DynamicPersistentTileSchedulerILi256ELi256ELb1ELb1ELb0EEEEEEEEEvNT_6ParamsE,(.L_x_1338 - _ZN7cutlass13device_kernelIN5flash19enable_sm80_to_sm89INS1_16FlashAttnFwdSm80INS1_25CollectiveMainloopFwdSm80ILi8ELi1ELb1EN4cute5tupleIJNS5_1CILi128EEES8_S8_EEELi128ENS_6half_tEfNS_4arch4Sm80ELb1ELb0ELb0ELb0ELb0ELb0ELb1ELb1EEENS1_21CollectiveEpilogueFwdIS9_NS6_IJNS7_ILi1EEESF_SF_EEESA_SC_Li256ELb0ELb1ELb1ELb0EEENS1_30DynamicPersistentTileSchedulerILi256ELi256ELb1ELb1ELb0EEEEEEEEEvNT_6ParamsE)
        .other          _ZN7cutlass13device_kernelIN5flash19enable_sm80_to_sm89INS1_16FlashAttnFwdSm80INS1_25CollectiveMainloopFwdSm80ILi8ELi1ELb1EN4cute5tupleIJNS5_1CILi128EEES8_S8_EEELi128ENS_6half_tEfNS_4arch4Sm80ELb1ELb0ELb0ELb0ELb0ELb0ELb1ELb1EEENS1_21CollectiveEpilogueFwdIS9_NS6_IJNS7_ILi1EEESF_SF_EEESA_SC_Li256ELb0ELb1ELb1ELb0EEENS1_30DynamicPersistentTileSchedulerILi256ELi256ELb1ELb1ELb0EEEEEEEEEvNT_6ParamsE,@"STO_CUDA_ENTRY STV_DEFAULT"
_ZN7cutlass13device_kernelIN5flash19enable_sm80_to_sm89INS1_16FlashAttnFwdSm80INS1_25CollectiveMainloopFwdSm80ILi8ELi1ELb1EN4cute5tupleIJNS5_1CILi128EEES8_S8_EEELi128ENS_6half_tEfNS_4arch4Sm80ELb1ELb0ELb0ELb0ELb0ELb0ELb1ELb1EEENS1_21CollectiveEpilogueFwdIS9_NS6_IJNS7_ILi1EEESF_SF_EEESA_SC_Li256ELb0ELb1ELb1ELb0EEENS1_30DynamicPersistentTileSchedulerILi256ELi256ELb1ELb1ELb0EEEEEEEEEvNT_6ParamsE:
[----:B------:R-:W-:-:S03]  /*0000*/  MOV R1, c[0x0][0x28] ;  /* 0x00000a0000017a02 */ /* 0x000fc60000000f00 */
[----:B------:R-:W1:Y:S01]  /*0010*/  S2R R17, SR_TID.X ;  /* 0x0000000000117919 */ /* 0x000e620000002100 */
[----:B------:R-:W-:-:S03]  /*0020*/  IADD3 R1, R1, -0x60, RZ ;  /* 0xffffffa001017810 */ /* 0x000fc60007ffe0ff */
[----:B------:R-:W2:Y:S01]  /*0030*/  S2R R13, SR_CTAID.X ;  /* 0x00000000000d7919 */ /* 0x000ea20000002500 */
[----:B-1----:R-:W-:-:S05]  /*0040*/  SHF.R.U32.HI R2, RZ, 0x5, R17 ;  /* 0x00000005ff027819 */ /* 0x002fca0000011611 */
[----:B------:R-:W1:Y:S02]  /*0050*/  SHFL.IDX PT, R0, R2, RZ, 0x1f ;  /* 0x00001fff02007589 */ /* 0x000e6400000e0000 */
[----:B-1----:R-:W-:Y:S02]  /*0060*/  ISETP.GE.AND P0, PT, R0, 0x1, PT ;  /* 0x000000010000780c */ /* 0x002fe40003f06270 */
[----:B------:R1:W-:Y:S11]  /*0070*/  STL [R1+0x54], R0 ;  /* 0x0000540001007387 */ /* 0x0003f60000100800 */
[----:B------:R-:W-:Y:S06]  /*0080*/  @P0 BAR.ARV 0x4, 0x100 ;  /* 0x0104000000000b1d */ /* 0x000fec0000002000 */
[----:B--2---:R-:W-:-:S13]  /*0090*/  ISETP.GE.AND P0, PT, R13, c[0x0][0x538], PT ;  /* 0x00014e000d007a0c */ /* 0x004fda0003f06270 */
[----:B------:R-:W-:Y:S05]  /*00a0*/  @P0 EXIT ;  /* 0x000000000000094d */ /* 0x000fea0003800000 */
[----:B-1----:R-:W-:Y:S01]  /*00b0*/  SHF.R.S32.HI R11, RZ, 0x1f, R17 ;  /* 0x0000001fff0b7819 */ /* 0x002fe20000011411 */
[----:B------:R-:W-:Y:S01]  /*00c0*/  IMAD.MOV.U32 R206, RZ, RZ, 0x20 ;  /* 0x00000020ffce7424 */ /* 0x000fe200078e00ff */
[----:B------:R-:W-:Y:S01]  /*00d0*/  ULDC.64 UR6, c[0x0][0x118] ;  /* 0x0000460000067ab9 */ /* 0x000fe20000000a00 */
[----:B------:R-:W-:Y:S01]  /*00e0*/  IMAD.MOV.U32 R223, RZ, RZ, 0x10 ;  /* 0x00000010ffdf7424 */ /* 0x000fe200078e00ff */
[CC--:B------:R-:W-:Y:S02]  /*00f0*/  LEA.HI R2, R11.reuse, R17.reuse, RZ, 0x4 ;  /* 0x000000110b027211 */ /* 0x0c0fe400078f20ff */
[CC--:B------:R-:W-:Y:S02]  /*0100*/  LEA.HI R0, R11.reuse, R17.reuse, RZ, 0x2 ;  /* 0x000000110b007211 */ /* 0x0c0fe400078f10ff */
[----:B------:R-:W-:Y:S02]  /*0110*/  SHF.R.S32.HI R3, RZ, 0x4, R2 ;  /* 0x00000004ff037819 */ /* 0x000fe40000011402 */
[----:B------:R-:W-:-:S02]  /*0120*/  LEA.HI R10, R11, R17, RZ, 0x3 ;  /* 0x000000110b0a7211 */ /* 0x000fc400078f18ff */
[----:B------:R-:W-:Y:S02]  /*0130*/  LOP3.LUT R4, R0, 0xfffffffc, RZ, 0xc0, !PT ;  /* 0xfffffffc00047812 */ /* 0x000fe400078ec0ff */
[C---:B------:R-:W-:Y:S02]  /*0140*/  LOP3.LUT R0, R2.reuse, 0xfffffff0, RZ, 0xc0, !PT ;  /* 0xfffffff002007812 */ /* 0x040fe400078ec0ff */
[----:B------:R-:W-:Y:S01]  /*0150*/  LEA.HI R2, R2, R3, RZ, 0x1 ;  /* 0x0000000302027211 */ /* 0x000fe200078f08ff */
[C---:B------:R-:W-:Y:S01]  /*0160*/  IMAD.IADD R4, R17.reuse, 0x1, -R4 ;  /* 0x0000000111047824 */ /* 0x040fe200078e0a04 */
[----:B------:R-:W-:Y:S01]  /*0170*/  SHF.R.S32.HI R16, RZ, 0x3, R10 ;  /* 0x00000003ff107819 */ /* 0x000fe2000001140a */
[----:B------:R-:W-:Y:S01]  /*0180*/  IMAD.IADD R5, R17, 0x1, -R0 ;  /* 0x0000000111057824 */ /* 0x000fe200078e0a00 */
[----:B------:R-:W-:Y:S02]  /*0190*/  LOP3.LUT R6, R10, 0xfffffff8, RZ, 0xc0, !PT ;  /* 0xfffffff80a067812 */ /* 0x000fe400078ec0ff */
[----:B------:R-:W-:Y:S01]  /*01a0*/  LOP3.LUT R0, R2, 0xfffffffe, RZ, 0xc0, !PT ;  /* 0xfffffffe02007812 */ /* 0x000fe200078ec0ff */
[----:B------:R-:W-:-:S02]  /*01b0*/  IMAD.SHL.U32 R7, R16, 0x40, RZ ;  /* 0x0000004010077824 */ /* 0x000fc400078e00ff */
[----:B------:R-:W-:Y:S02]  /*01c0*/  IMAD.IADD R6, R17, 0x1, -R6 ;  /* 0x0000000111067824 */ /* 0x000fe400078e0a06 */
[----:B------:R-:W-:Y:S01]  /*01d0*/  IMAD.IADD R9, R3, 0x1, -R0 ;  /* 0x0000000103097824 */ /* 0x000fe200078e0a00 */
[----:B------:R-:W-:Y:S01]  /*01e0*/  LEA.HI R0, R4, R4, RZ, 0x1 ;  /* 0x0000000404007211 */ /* 0x000fe200078f08ff */
[C---:B------:R-:W-:Y:S01]  /*01f0*/  IMAD.SHL.U32 R14, R6.reuse, 0x8, RZ ;  /* 0x00000008060e7824 */ /* 0x040fe200078e00ff */
[----:B------:R-:W-:Y:S01]  /*0200*/  LOP3.LUT R2, R7, 0x1c0, RZ, 0xc0, !PT ;  /* 0x000001c007027812 */ /* 0x000fe200078ec0ff */
[----:B------:R-:W-:Y:S01]  /*0210*/  IMAD.SHL.U32 R8, R6, 0x40, RZ ;  /* 0x0000004006087824 */ /* 0x000fe200078e00ff */
[----:B------:R-:W-:Y:S02]  /*0220*/  SHF.R.S32.HI R7, RZ, 0x1f, R5 ;  /* 0x0000001fff077819 */ /* 0x000fe40000011405 */
[----:B------:R-:W-:Y:S01]  /*0230*/  LOP3.LUT R0, R0, 0x1ffffffe, RZ, 0xc0, !PT ;  /* 0x1ffffffe00007812 */ /* 0x000fe200078ec0ff */
[----:B------:R-:W-:Y:S01]  /*0240*/  STL [R1+0x40], R14 ;  /* 0x0000400e01007387 */ /* 0x000fe20000100800 */
[----:B------:R-:W-:-:S02]  /*0250*/  LOP3.LUT R3, R2, 0x38, R14, 0xf8, !PT ;  /* 0x0000003802037812 */ /* 0x000fc400078ef80e */
[----:B------:R-:W-:Y:S01]  /*0260*/  SHF.R.U32.HI R2, RZ, 0x3, R2 ;  /* 0x00000003ff027819 */ /* 0x000fe20000011602 */
[----:B------:R-:W-:Y:S01]  /*0270*/  IMAD.IADD R12, R4, 0x1, -R0 ;  /* 0x00000001040c7824 */ /* 0x000fe200078e0a00 */
[----:B------:R-:W-:Y:S02]  /*0280*/  LEA.HI R200, R7, R5, RZ, 0x3 ;  /* 0x0000000507c87211 */ /* 0x000fe400078f18ff */
[----:B------:R-:W-:Y:S02]  /*0290*/  LOP3.LUT R7, R3, R2, RZ, 0x3c, !PT ;  /* 0x0000000203077212 */ /* 0x000fe400078e3cff */
[C---:B------:R-:W-:Y:S01]  /*02a0*/  LOP3.LUT R0, R200.reuse, 0xfffffff8, RZ, 0xc0, !PT ;  /* 0xfffffff8c8007812 */ /* 0x040fe200078ec0ff */
[----:B------:R-:W-:Y:S01]  /*02b0*/  IMAD.SHL.U32 R200, R200, 0x40, RZ ;  /* 0x00000040c8c87824 */ /* 0x000fe200078e00ff */
[----:B------:R-:W-:Y:S02]  /*02c0*/  LOP3.LUT R2, R8, 0x1c0, RZ, 0xc0, !PT ;  /* 0x000001c008027812 */ /* 0x000fe400078ec0ff */
[----:B------:R-:W-:Y:S01]  /*02d0*/  LEA.HI R4, R11, R17, RZ, 0x6 ;  /* 0x000000110b047211 */ /* 0x000fe200078f30ff */
[----:B------:R-:W-:Y:S01]  /*02e0*/  IMAD.IADD R5, R5, 0x1, -R0 ;  /* 0x0000000105057824 */ /* 0x000fe200078e0a00 */
[----:B------:R-:W-:-:S02]  /*02f0*/  LOP3.LUT R3, R2, 0x8, R10, 0xf8, !PT ;  /* 0x0000000802037812 */ /* 0x000fc400078ef80a */
[----:B------:R-:W-:Y:S01]  /*0300*/  SHF.R.U32.HI R2, RZ, 0x3, R2 ;  /* 0x00000003ff027819 */ /* 0x000fe20000011602 */
[----:B------:R-:W-:Y:S01]  /*0310*/  IMAD.SHL.U32 R0, R4, 0x8, RZ ;  /* 0x0000000804007824 */ /* 0x000fe200078e00ff */
[----:B------:R-:W-:Y:S01]  /*0320*/  LEA.HI R8, R11, R17, RZ, 0x5 ;  /* 0x000000110b087211 */ /* 0x000fe200078f28ff */
[----:B------:R-:W-:Y:S01]  /*0330*/  IMAD.SHL.U32 R4, R5, 0x40, RZ ;  /* 0x0000004005047824 */ /* 0x000fe200078e00ff */
[----:B------:R-:W-:Y:S01]  /*0340*/  LOP3.LUT R201, R3, R2, RZ, 0x3c, !PT ;  /* 0x0000000203c97212 */ /* 0x000fe200078e3cff */
[----:B------:R-:W-:Y:S01]  /*0350*/  IMAD.SHL.U32 R3, R9, 0x8, RZ ;  /* 0x0000000809037824 */ /* 0x000fe200078e00ff */
[----:B------:R-:W-:Y:S02]  /*0360*/  LOP3.LUT R2, R8, 0xffffffe0, RZ, 0xc0, !PT ;  /* 0xffffffe008027812 */ /* 0x000fe400078ec0ff */
[----:B------:R-:W-:Y:S01]  /*0370*/  LOP3.LUT R228, R7, 0x7ffffe00, R0, 0xf8, !PT ;  /* 0x7ffffe0007e47812 */ /* 0x000fe200078ef800 */
[----:B------:R-:W-:Y:S01]  /*0380*/  IMAD R201, R9, 0x200, R201 ;  /* 0x0000020009c97824 */ /* 0x000fe200078e02c9 */
[----:B------:R-:W-:Y:S01]  /*0390*/  LOP3.LUT R0, R4, 0x1c0, RZ, 0xc0, !PT ;  /* 0x000001c004007812 */ /* 0x000fe200078ec0ff */
[----:B------:R-:W-:Y:S01]  /*03a0*/  IMAD.IADD R10, R17, 0x1, -R2 ;  /* 0x00000001110a7824 */ /* 0x000fe200078e0a02 */
[--C-:B------:R-:W-:Y:S01]  /*03b0*/  SHF.R.S32.HI R224, RZ, 0x5, R8.reuse ;  /* 0x00000005ffe07819 */ /* 0x100fe20000011408 */
[----:B------:R-:W-:Y:S01]  /*03c0*/  IMAD.SHL.U32 R228, R228, 0x2, RZ ;  /* 0x00000002e4e47824 */ /* 0x000fe200078e00ff */
[----:B------:R-:W-:-:S02]  /*03d0*/  SHF.R.S32.HI R4, RZ, 0x1f, R8 ;  /* 0x0000001fff047819 */ /* 0x000fc40000011408 */
[----:B------:R-:W-:Y:S02]  /*03e0*/  LOP3.LUT R3, R0, 0x8, R3, 0xf8, !PT ;  /* 0x0000000800037812 */ /* 0x000fe400078ef803 */
[----:B------:R-:W-:Y:S02]  /*03f0*/  SHF.R.U32.HI R2, RZ, 0x3, R0 ;  /* 0x00000003ff027819 */ /* 0x000fe40000011600 */
[----:B------:R-:W-:Y:S02]  /*0400*/  LEA.HI R0, R4, R224, RZ, 0x3 ;  /* 0x000000e004007211 */ /* 0x000fe400078f18ff */
[----:B------:R-:W-:Y:S02]  /*0410*/  SHF.R.S32.HI R7, RZ, 0x1f, R10 ;  /* 0x0000001fff077819 */ /* 0x000fe4000001140a */
[----:B------:R-:W-:Y:S02]  /*0420*/  LOP3.LUT R0, R0, 0xffffff8, RZ, 0xc0, !PT ;  /* 0x0ffffff800007812 */ /* 0x000fe400078ec0ff */
[----:B------:R-:W-:-:S02]  /*0430*/  LOP3.LUT R4, R3, R2, RZ, 0x3c, !PT ;  /* 0x0000000203047212 */ /* 0x000fc400078e3cff */
[----:B------:R-:W-:Y:S01]  /*0440*/  LEA.HI R3, R7, R10, RZ, 0x2 ;  /* 0x0000000a07037211 */ /* 0x000fe200078f10ff */
[----:B------:R-:W-:Y:S01]  /*0450*/  IMAD.IADD R2, R224, 0x1, -R0 ;  /* 0x00000001e0027824 */ /* 0x000fe200078e0a00 */
[----:B------:R-:W-:Y:S02]  /*0460*/  R2P PR, R5, 0x6 ;  /* 0x0000000605007804 */ /* 0x000fe40000000000 */
[----:B------:R-:W-:Y:S02]  /*0470*/  SHF.R.S32.HI R0, RZ, 0x2, R3 ;  /* 0x00000002ff007819 */ /* 0x000fe40000011403 */
[----:B------:R-:W-:Y:S02]  /*0480*/  LOP3.LUT R3, R3, 0x7ffffffc, RZ, 0xc0, !PT ;  /* 0x7ffffffc03037812 */ /* 0x000fe400078ec0ff */
[----:B------:R-:W-:Y:S01]  /*0490*/  LOP3.LUT R200, R4, 0x7ffffe00, R200, 0xf8, !PT ;  /* 0x7ffffe0004c87812 */ /* 0x000fe200078ef8c8 */
[----:B------:R-:W-:Y:S01]  /*04a0*/  IMAD R8, R2, 0x10, R0 ;  /* 0x0000001002087824 */ /* 0x000fe200078e0200 */
[----:B------:R-:W-:Y:S01]  /*04b0*/  IADD3 R0, R14, 0x40, RZ ;  /* 0x000000400e007810 */ /* 0x000fe20007ffe0ff */
[C---:B------:R-:W-:Y:S01]  /*04c0*/  IMAD R4, R6.reuse, 0x20, R16 ;  /* 0x0000002006047824 */ /* 0x040fe200078e0210 */
[----:B------:R-:W-:Y:S01]  /*04d0*/  LOP3.LUT P3, RZ, R6, 0x2, RZ, 0xc0, !PT ;  /* 0x0000000206ff7812 */ /* 0x000fe2000786c0ff */
[----:B------:R-:W-:Y:S01]  /*04e0*/  IMAD.IADD R3, R10, 0x1, -R3 ;  /* 0x000000010a037824 */ /* 0x000fe200078e0a03 */
[----:B------:R-:W-:Y:S01]  /*04f0*/  SHF.R.S32.HI R0, RZ, 0x1f, R0 ;  /* 0x0000001fff007819 */ /* 0x000fe20000011400 */
[----:B------:R-:W-:Y:S01]  /*0500*/  STL [R1+0x58], R8 ;  /* 0x0000580801007387 */ /* 0x000fe20000100800 */
[----:B------:R-:W-:Y:S01]  /*0510*/  LEA R200, R200, 0x100, 0x1 ;  /* 0x00000100c8c87811 */ /* 0x000fe200078e08ff */
[----:B------:R-:W-:Y:S01]  /*0520*/  IMAD.SHL.U32 R3, R3, 0x2, RZ ;  /* 0x0000000203037824 */ /* 0x000fe200078e00ff */
[----:B------:R-:W-:Y:S01]  /*0530*/  SEL R5, R206, 0xffffffe0, !P2 ;  /* 0xffffffe0ce057807 */ /* 0x000fe20005000000 */
[----:B------:R-:W-:Y:S01]  /*0540*/  STL [R1+0x48], R13 ;  /* 0x0000480d01007387 */ /* 0x000fe20000100800 */
[----:B------:R-:W-:Y:S01]  /*0550*/  IMAD.MOV.U32 R2, RZ, RZ, 0x40 ;  /* 0x00000040ff027424 */ /* 0x000fe200078e00ff */
[----:B------:R-:W-:Y:S01]  /*0560*/  LOP3.LUT P0, RZ, R6, 0x4, RZ, 0xc0, !PT ;  /* 0x0000000406ff7812 */ /* 0x000fe2000780c0ff */
[----:B------:R-:W-:Y:S01]  /*0570*/  IMAD R224, R224, 0x800, R200 ;  /* 0x00000800e0e07824 */ /* 0x000fe200078e02c8 */
[----:B------:R-:W-:Y:S01]  /*0580*/  STL [R1+0x5c], R4 ;  /* 0x00005c0401007387 */ /* 0x000fe20000100800 */
[----:B------:R-:W-:-:S02]  /*0590*/  LEA R201, R201, 0x8100, 0x1 ;  /* 0x00008100c9c97811 */ /* 0x000fc400078e08ff */
[----:B------:R-:W-:Y:S01]  /*05a0*/  SEL R223, R223, 0xfffffff0, !P1 ;  /* 0xfffffff0dfdf7807 */ /* 0x000fe20004800000 */
[----:B------:R1:W-:Y:S01]  /*05b0*/  STL [R1+0x4c], R0 ;  /* 0x00004c0001007387 */ /* 0x0003e20000100800 */
[----:B------:R-:W-:Y:S02]  /*05c0*/  SEL R206, R206, 0xffffffe0, !P1 ;  /* 0xffffffe0cece7807 */ /* 0x000fe40004800000 */
[----:B------:R-:W-:Y:S01]  /*05d0*/  SEL R202, R2, 0xffffffc0, !P0 ;  /* 0xffffffc002ca7807 */ /* 0x000fe20004000000 */
[----:B------:R-:W-:Y:S01]  /*05e0*/  STL [R1+0x2c], R3 ;  /* 0x00002c0301007387 */ /* 0x000fe20000100800 */
[----:B------:R-:W-:Y:S01]  /*05f0*/  IADD3 R207, R201, 0x20, RZ ;  /* 0x00000020c9cf7810 */ /* 0x000fe20007ffe0ff */
[----:B------:R-:W-:Y:S01]  /*0600*/  IMAD.IADD R223, R223, 0x1, R5 ;  /* 0x00000001dfdf7824 */ /* 0x000fe200078e0205 */
[C---:B------:R-:W-:Y:S01]  /*0610*/  @P3 IADD3 R207, R201.reuse, -0x20, RZ ;  /* 0xffffffe0c9cf3810 */ /* 0x040fe20007ffe0ff */
[----:B------:R-:W-:Y:S02]  /*0620*/  IMAD.IADD R225, R206, 0x1, R224 ;  /* 0x00000001cee17824 */ /* 0x000fe400078e02e0 */
[----:B------:R-:W-:Y:S01]  /*0630*/  IMAD.IADD R205, R201, 0x1, R202 ;  /* 0x00000001c9cd7824 */ /* 0x000fe200078e02ca */
[C---:B------:R-:W-:Y:S01]  /*0640*/  IADD3 R222, R207.reuse, 0x800, RZ ;  /* 0x00000800cfde7810 */ /* 0x040fe20007ffe0ff */
[----:B------:R-:W-:Y:S01]  /*0650*/  IMAD.IADD R204, R200, 0x1, R206 ;  /* 0x00000001c8cc7824 */ /* 0x000fe200078e02ce */
[C---:B------:R-:W-:Y:S01]  /*0660*/  IADD3 R221, R207.reuse, 0x1000, RZ ;  /* 0x00001000cfdd7810 */ /* 0x040fe20007ffe0ff */
[----:B------:R-:W-:Y:S01]  /*0670*/  IMAD.IADD R202, R202, 0x1, R207 ;  /* 0x00000001caca7824 */ /* 0x000fe200078e02cf */
[----:B------:R-:W-:Y:S01]  /*0680*/  IADD3 R220, R207, 0x1800, RZ ;  /* 0x00001800cfdc7810 */ /* 0x000fe20007ffe0ff */
[----:B------:R-:W-:Y:S01]  /*0690*/  IMAD R223, R223, 0x2, R200 ;  /* 0x00000002dfdf7824 */ /* 0x000fe200078e02c8 */
[----:B------:R-:W-:-:S02]  /*06a0*/  IADD3 R219, R207, 0x2000, RZ ;  /* 0x00002000cfdb7810 */ /* 0x000fc40007ffe0ff */
[C---:B------:R-:W-:Y:S02]  /*06b0*/  IADD3 R218, R207.reuse, 0x2800, RZ ;  /* 0x00002800cfda7810 */ /* 0x040fe40007ffe0ff */
[C---:B------:R-:W-:Y:S02]  /*06c0*/  IADD3 R217, R207.reuse, 0x3000, RZ ;  /* 0x00003000cfd97810 */ /* 0x040fe40007ffe0ff */
[C---:B------:R-:W-:Y:S01]  /*06d0*/  IADD3 R216, R207.reuse, 0x3800, RZ ;  /* 0x00003800cfd87810 */ /* 0x040fe20007ffe0ff */
[----:B-1----:R-:W-:Y:S01]  /*06e0*/  IMAD R0, R12, 0x8, R8 ;  /* 0x000000080c007824 */ /* 0x002fe200078e0208 */
[C---:B------:R-:W-:Y:S02]  /*06f0*/  IADD3 R215, R207.reuse, 0x4000, RZ ;  /* 0x00004000cfd77810 */ /* 0x040fe40007ffe0ff */
[C---:B------:R-:W-:Y:S02]  /*0700*/  IADD3 R214, R207.reuse, 0x4800, RZ ;  /* 0x00004800cfd67810 */ /* 0x040fe40007ffe0ff */
[----:B------:R1:W-:Y:S01]  /*0710*/  STL [R1+0x50], R0 ;  /* 0x0000500001007387 */ /* 0x0003e20000100800 */
[----:B------:R-:W-:-:S02]  /*0720*/  IADD3 R213, R207, 0x5000, RZ ;  /* 0x00005000cfd57810 */ /* 0x000fc40007ffe0ff */
[C---:B------:R-:W-:Y:S02]  /*0730*/  IADD3 R212, R207.reuse, 0x5800, RZ ;  /* 0x00005800cfd47810 */ /* 0x040fe40007ffe0ff */
[C---:B------:R-:W-:Y:S02]  /*0740*/  IADD3 R211, R207.reuse, 0x6000, RZ ;  /* 0x00006000cfd37810 */ /* 0x040fe40007ffe0ff */
[C---:B------:R-:W-:Y:S02]  /*0750*/  IADD3 R210, R207.reuse, 0x6800, RZ ;  /* 0x00006800cfd27810 */ /* 0x040fe40007ffe0ff */
[C---:B------:R-:W-:Y:S02]  /*0760*/  IADD3 R209, R207.reuse, 0x7000, RZ ;  /* 0x00007000cfd17810 */ /* 0x040fe40007ffe0ff */
[----:B------:R-:W-:Y:S02]  /*0770*/  IADD3 R208, R207, 0x7800, RZ ;  /* 0x00007800cfd07810 */ /* 0x000fe40007ffe0ff */
[----:B-1----:R-:W-:-:S04]  /*0780*/  SEL R0, R2, 0xffffffc0, !P2 ;  /* 0xffffffc002007807 */ /* 0x002fc80005000000 */
[----:B------:R-:W-:Y:S01]  /*0790*/  IADD3 R206, R0, R200, R206 ;  /* 0x000000c800ce7210 */ /* 0x000fe20007ffe0ce */
[----:B------:R-:W-:Y:S02]  /*07a0*/  IMAD.IADD R203, R200, 0x1, R0 ;  /* 0x00000001c8cb7824 */ /* 0x000fe400078e0200 */
[C---:B------:R-:W-:Y:S02]  /*07b0*/  IMAD.IADD R227, R0.reuse, 0x1, R224 ;  /* 0x0000000100e37824 */ /* 0x040fe400078e02e0 */
[----:B------:R-:W-:Y:S02]  /*07c0*/  IMAD.IADD R226, R0, 0x1, R225 ;  /* 0x0000000100e27824 */ /* 0x000fe400078e02e1 */
.L_x_87:
[----:B------:R-:W2:Y:S01]  /*07d0*/  LDL R4, [R1+0x48] ;  /* 0x0000480001047983 */ /* 0x000ea20000100800 */
[----:B------:R-:W-:Y:S01]  /*07e0*/  IMAD.MOV.U32 R0, RZ, RZ, c[0x0][0x560] ;  /* 0x00015800ff007624 */ /* 0x000fe200078e00ff */
[----:B------:R-:W-:Y:S01]  /*07f0*/  YIELD ;  /* 0x0000000000007946 */ /* 0x000fe20003800000 */
[----:B------:R-:W-:Y:S03]  /*0800*/  BSSY B0, `(.L_x_62) ;  /* 0x0000016000007945 */ /* 0x000fe60003800000 */
[----:B------:R-:W-:-:S13]  /*0810*/  ISETP.NE.AND P0, PT, R0, 0x1, PT ;  /* 0x000000010000780c */ /* 0x000fda0003f05270 */
[----:B--2---:R-:W-:Y:S01]  /*0820*/  @P0 IMAD.HI.U32 R0, R4, c[0x0][0x564], RZ ;  /* 0x0001590004000a27 */ /* 0x004fe200078e00ff */
[----:B------:R-:W-:-:S04]  /*0830*/  MOV R3, R4 ;  /* 0x0000000400037202 */ /* 0x000fc80000000f00 */
[----:B------:R-:W-:-:S04]  /*0840*/  @P0 SHF.R.U32.HI R3, RZ, c[0x0][0x568], R0 ;  /* 0x00015a00ff030a19 */ /* 0x000fc80000011600 */
[----:B------:R-:W-:Y:S01]  /*0850*/  ISETP.GE.AND P0, PT, R3, c[0x0][0x578], PT ;  /* 0x00015e0003007a0c */ /* 0x000fe20003f06270 */
[----:B------:R-:W-:-:S04]  /*0860*/  IMAD.MOV R2, RZ, RZ, -R3 ;  /* 0x000000ffff027224 */ /* 0x000fc800078e0a03 */
[----:B------:R-:W-:-:S08]  /*0870*/  IMAD R2, R2, c[0x0][0x560], R4 ;  /* 0x0001580002027a24 */ /* 0x000fd000078e0204 */
[----:B------:R-:W-:Y:S05]  /*0880*/  @!P0 BRA `(.L_x_63) ;  /* 0x0000007000008947 */ /* 0x000fea0003800000 */
[----:B------:R-:W-:-:S04]  /*0890*/  MOV R0, c[0x0][0x56c] ;  /* 0x00015b0000007a02 */ /* 0x000fc80000000f00 */
[----:B------:R-:W-:Y:S02]  /*08a0*/  ISETP.NE.AND P0, PT, R0, 0x1, PT ;  /* 0x000000010000780c */ /* 0x000fe40003f05270 */
[----:B------:R-:W-:-:S11]  /*08b0*/  MOV R0, R2 ;  /* 0x0000000200007202 */ /* 0x000fd60000000f00 */
[----:B------:R-:W-:-:S05]  /*08c0*/  @P0 IMAD.HI.U32 R4, R2, c[0x0][0x570], RZ ;  /* 0x00015c0002040a27 */ /* 0x000fca00078e00ff */
[----:B------:R-:W-:-:S05]  /*08d0*/  @P0 SHF.R.U32.HI R0, RZ, c[0x0][0x574], R4 ;  /* 0x00015d00ff000a19 */ /* 0x000fca0000011604 */
[----:B------:R-:W-:Y:S01]  /*08e0*/  IMAD R4, R0, c[0x0][0x56c], RZ ;  /* 0x00015b0000047a24 */ /* 0x000fe200078e02ff */
[----:B------:R-:W-:Y:S05]  /*08f0*/  BRA `(.L_x_64) ;  /* 0x0000006000007947 */ /* 0x000fea0003800000 */
.L_x_63:
[----:B------:R-:W-:-:S04]  /*0900*/  MOV R0, c[0x0][0x554] ;  /* 0x0001550000007a02 */ /* 0x000fc80000000f00 */
[----:B------:R-:W-:Y:S02]  /*0910*/  ISETP.NE.AND P0, PT, R0, 0x1, PT ;  /* 0x000000010000780c */ /* 0x000fe40003f05270 */
[----:B------:R-:W-:-:S11]  /*0920*/  MOV R0, R2 ;  /* 0x0000000200007202 */ /* 0x000fd60000000f00 */
[----:B------:R-:W-:-:S05]  /*0930*/  @P0 IMAD.HI.U32 R4, R2, c[0x0][0x558], RZ ;  /* 0x0001560002040a27 */ /* 0x000fca00078e00ff */
[----:B------:R-:W-:-:S05]  /*0940*/  @P0 SHF.R.U32.HI R0, RZ, c[0x0][0x55c], R4 ;  /* 0x00015700ff000a19 */ /* 0x000fca0000011604 */
[----:B------:R-:W-:Y:S02]  /*0950*/  IMAD R4, R0, c[0x0][0x554], RZ ;  /* 0x0001550000047a24 */ /* 0x000fe400078e02ff */
.L_x_64:
[----:B------:R-:W-:Y:S05]  /*0960*/  BSYNC B0 ;  /* 0x0000000000007941 */ /* 0x000fea0003800000 */
.L_x_62:
[----:B------:R-:W-:Y:S01]  /*0970*/  IMAD.MOV.U32 R5, RZ, RZ, c[0x0][0x53c] ;  /* 0x00014f00ff057624 */ /* 0x000fe200078e00ff */
[----:B------:R-:W-:Y:S01]  /*0980*/  ULDC UR5, c[0x0][0x1d0] ;  /* 0x0000740000057ab9 */ /* 0x000fe20000000800 */
[----:B------:R-:W-:Y:S01]  /*0990*/  IMAD.MOV.U32 R11, RZ, RZ, R0 ;  /* 0x000000ffff0b7224 */ /* 0x000fe200078e0000 */
[----:B------:R-:W-:Y:S01]  /*09a0*/  UIADD3 UR5, UR5, 0x7f, URZ ;  /* 0x0000007f05057890 */ /* 0x000fe2000fffe03f */
[----:B------:R-:W-:Y:S01]  /*09b0*/  IMAD.MOV.U32 R17, RZ, RZ, c[0x0][0x2c4] ;  /* 0x0000b100ff117624 */ /* 0x000fe200078e00ff */
[----:B------:R-:W-:Y:S01]  /*09c0*/  ISETP.NE.AND P0, PT, R5, 0x1, PT ;  /* 0x000000010500780c */ /* 0x000fe20003f05270 */
[----:B------:R-:W-:Y:S01]  /*09d0*/  IMAD.MOV.U32 R7, RZ, RZ, c[0x0][0x548] ;  /* 0x00015200ff077624 */ /* 0x000fe200078e00ff */
[----:B------:R-:W-:Y:S01]  /*09e0*/  LOP3.LUT R5, RZ, R0, RZ, 0x33, !PT ;  /* 0x00000000ff057212 */ /* 0x000fe200078e33ff */
[----:B------:R-:W-:Y:S01]  /*09f0*/  IMAD.IADD R4, R2, 0x1, -R4 ;  /* 0x0000000102047824 */ /* 0x000fe200078e0a04 */
[----:B------:R-:W-:Y:S01]  /*0a00*/  ISETP.NE.AND P5, PT, R17, 0x1, PT ;  /* 0x000000011100780c */ /* 0x000fe20003fa5270 */
[----:B------:R-:W-:Y:S01]  /*0a10*/  USHF.R.S32.HI UR4, URZ, 0x1f, UR5 ;  /* 0x0000001f3f047899 */ /* 0x000fe20008011405 */
[----:B------:R-:W-:Y:S01]  /*0a20*/  BSSY B0, `(.L_x_65) ;  /* 0x000003f000007945 */ /* 0x000fe20003800000 */
[----:B------:R-:W-:-:S02]  /*0a30*/  IMAD R3, R3, c[0x0][0x554], R4 ;  /* 0x0001550003037a24 */ /* 0x000fc400078e0204 */
[----:B------:R-:W-:Y:S01]  /*0a40*/  ULEA.HI UR4, UR4, UR5, URZ, 0x7 ;  /* 0x0000000504047291 */ /* 0x000fe2000f8f383f */
[----:B------:R-:W-:Y:S02]  /*0a50*/  IMAD.MOV.U32 R2, RZ, RZ, RZ ;  /* 0x000000ffff027224 */ /* 0x000fe400078e00ff */
[----:B------:R-:W-:Y:S01]  /*0a60*/  IMAD.MOV.U32 R20, RZ, RZ, R3 ;  /* 0x000000ffff147224 */ /* 0x000fe200078e0003 */
[----:B------:R-:W-:Y:S01]  /*0a70*/  USHF.R.S32.HI UR4, URZ, 0x7, UR4 ;  /* 0x000000073f047899 */ /* 0x000fe20008011404 */
[----:B------:R-:W-:Y:S01]  /*0a80*/  @P0 IMAD.HI.U32 R6, R0, c[0x0][0x540], RZ ;  /* 0x0001500000060a27 */ /* 0x000fe200078e00ff */
[----:B------:R-:W-:-:S04]  /*0a90*/  IADD3 R0, R5, c[0x0][0x53c], RZ ;  /* 0x00014f0005007a10 */ /* 0x000fc80007ffe0ff */
[----:B------:R-:W-:Y:S01]  /*0aa0*/  @P0 SHF.R.U32.HI R11, RZ, c[0x0][0x544], R6 ;  /* 0x00015100ff0b0a19 */ /* 0x000fe20000011606 */
[----:B------:R-:W-:Y:S01]  /*0ab0*/  IMAD.MOV.U32 R6, RZ, RZ, 0x80 ;  /* 0x00000080ff067424 */ /* 0x000fe200078e00ff */
[----:B------:R-:W-:-:S03]  /*0ac0*/  ISETP.NE.AND P0, PT, R7, 0x1, PT ;  /* 0x000000010700780c */ /* 0x000fc60003f05270 */
[----:B------:R-:W-:Y:S01]  /*0ad0*/  IMAD R0, R11, c[0x0][0x53c], R0 ;  /* 0x00014f000b007a24 */ /* 0x000fe200078e0200 */
[----:B------:R1:W-:Y:S03]  /*0ae0*/  STL [R1+0x38], R11 ;  /* 0x0000380b01007387 */ /* 0x0003e60000100800 */
[----:B------:R-:W-:-:S05]  /*0af0*/  IMAD.SHL.U32 R158, R0, 0x80, RZ ;  /* 0x00000080009e7824 */ /* 0x000fca00078e00ff */
[----:B------:R-:W-:Y:S01]  /*0b00*/  IADD3 R0, R158, 0x7f, RZ ;  /* 0x0000007f9e007810 */ /* 0x000fe20007ffe0ff */
[----:B------:R1:W-:Y:S04]  /*0b10*/  STL [R1+0x3c], R158 ;  /* 0x00003c9e01007387 */ /* 0x0003e80000100800 */
[----:B------:R-:W-:-:S05]  /*0b20*/  @P5 IMAD.HI.U32 R5, R0, c[0x0][0x2c8], RZ ;  /* 0x0000b20000055a27 */ /* 0x000fca00078e00ff */
[----:B------:R-:W-:Y:S02]  /*0b30*/  @P5 SHF.R.U32.HI R0, RZ, c[0x0][0x2cc], R5 ;  /* 0x0000b300ff005a19 */ /* 0x000fe40000011605 */
[----:B------:R-:W-:-:S04]  /*0b40*/  IADD3 R5, R6, -c[0x0][0x168], RZ ;  /* 0x80005a0006057a10 */ /* 0x000fc80007ffe0ff */
[----:B------:R-:W-:-:S04]  /*0b50*/  IADD3 R0, R0, c[0x0][0x1d0], R5 ;  /* 0x0000740000007a10 */ /* 0x000fc80007ffe005 */
[----:B------:R-:W-:-:S04]  /*0b60*/  SHF.R.S32.HI R6, RZ, 0x1f, R0 ;  /* 0x0000001fff067819 */ /* 0x000fc80000011400 */
[----:B------:R-:W-:Y:S01]  /*0b70*/  LEA.HI R6, R6, R0, RZ, 0x7 ;  /* 0x0000000006067211 */ /* 0x000fe200078f38ff */
[----:B------:R-:W-:-:S03]  /*0b80*/  @P0 IMAD.HI.U32 R0, R3, c[0x0][0x54c], RZ ;  /* 0x0001530003000a27 */ /* 0x000fc600078e00ff */
[----:B------:R-:W-:Y:S02]  /*0b90*/  SHF.R.S32.HI R6, RZ, 0x7, R6 ;  /* 0x00000007ff067819 */ /* 0x000fe40000011406 */
[----:B------:R-:W-:Y:S02]  /*0ba0*/  @P0 SHF.R.U32.HI R20, RZ, c[0x0][0x550], R0 ;  /* 0x00015400ff140a19 */ /* 0x000fe40000011600 */
[----:B------:R-:W-:-:S03]  /*0bb0*/  IMNMX R6, R6, UR4, PT ;  /* 0x0000000406067c17 */ /* 0x000fc6000b800200 */
[----:B------:R-:W-:Y:S01]  /*0bc0*/  IMAD.MOV R0, RZ, RZ, -R20 ;  /* 0x000000ffff007224 */ /* 0x000fe200078e0a14 */
[----:B------:R1:W-:Y:S01]  /*0bd0*/  STL [R1+0x34], R20 ;  /* 0x0000341401007387 */ /* 0x0003e20000100800 */
[----:B------:R-:W-:Y:S02]  /*0be0*/  ISETP.GE.AND P0, PT, R6, 0x1, PT ;  /* 0x000000010600780c */ /* 0x000fe40003f06270 */
[----:B------:R-:W-:-:S05]  /*0bf0*/  IMAD R12, R0, c[0x0][0x548], R3 ;  /* 0x00015200000c7a24 */ /* 0x000fca00078e0203 */
[----:B------:R1:W-:Y:S06]  /*0c00*/  STL [R1+0x30], R12 ;  /* 0x0000300c01007387 */ /* 0x0003ec0000100800 */
[----:B------:R-:W-:Y:S05]  /*0c10*/  @!P0 BRA `(.L_x_66) ;  /* 0x000001f000008947 */ /* 0x000fea0003800000 */
[----:B------:R-:W-:-:S04]  /*0c20*/  SHF.R.U32.HI R0, RZ, 0x10, R11 ;  /* 0x00000010ff007819 */ /* 0x000fc8000001160b */
[----:B------:R-:W-:-:S04]  /*0c30*/  ISETP.NE.AND P0, PT, R0, RZ, PT ;  /* 0x000000ff0000720c */ /* 0x000fc80003f05270 */
[----:B------:R-:W-:-:S04]  /*0c40*/  SEL R0, R0, c[0x0][0x338], P0 ;  /* 0x0000ce0000007a07 */ /* 0x000fc80000000000 */
[-C--:B------:R-:W-:Y:S02]  /*0c50*/  IABS R3, R0.reuse ;  /* 0x0000000000037213 */ /* 0x080fe40000000000 */
[----:B------:R-:W-:Y:S02]  /*0c60*/  IADD3 R7, R0, -0x1, R6 ;  /* 0xffffffff00077810 */ /* 0x000fe40007ffe006 */
[----:B------:R-:W2:Y:S02]  /*0c70*/  I2F.RP R4, R3 ;  /* 0x0000000300047306 */ /* 0x000ea40000209400 */
[----:B------:R-:W-:Y:S02]  /*0c80*/  IABS R10, R7 ;  /* 0x00000007000a7213 */ /* 0x000fe40000000000 */
[----:B------:R-:W-:-:S04]  /*0c90*/  LOP3.LUT R7, R7, R0, RZ, 0x3c, !PT ;  /* 0x0000000007077212 */ /* 0x000fc800078e3cff */
[----:B------:R-:W-:Y:S01]  /*0ca0*/  ISETP.GE.AND P0, PT, R7, RZ, PT ;  /* 0x000000ff0700720c */ /* 0x000fe20003f06270 */
[----:B--2---:R-:W2:Y:S02]  /*0cb0*/  MUFU.RCP R4, R4 ;  /* 0x0000000400047308 */ /* 0x004ea40000001000 */
[----:B--2---:R-:W-:-:S06]  /*0cc0*/  IADD3 R4, R4, 0xffffffe, RZ ;  /* 0x0ffffffe04047810 */ /* 0x004fcc0007ffe0ff */
[----:B------:R-:W2:Y:S02]  /*0cd0*/  F2I.FTZ.U32.TRUNC.NTZ R5, R4 ;  /* 0x0000000400057305 */ /* 0x000ea4000021f000 */
[----:B--2---:R-:W-:Y:S02]  /*0ce0*/  IMAD.MOV R2, RZ, RZ, -R5 ;  /* 0x000000ffff027224 */ /* 0x004fe400078e0a05 */
[----:B------:R-:W-:Y:S02]  /*0cf0*/  IMAD.MOV.U32 R4, RZ, RZ, RZ ;  /* 0x000000ffff047224 */ /* 0x000fe400078e00ff */
[----:B------:R-:W-:Y:S01]  /*0d00*/  IMAD.MOV.U32 R8, RZ, RZ, R2 ;  /* 0x000000ffff087224 */ /* 0x000fe200078e0002 */
[----:B------:R-:W-:-:S03]  /*0d10*/  IABS R2, R0 ;  /* 0x0000000000027213 */ /* 0x000fc60000000000 */
[----:B------:R-:W-:Y:S02]  /*0d20*/  IMAD R8, R8, R3, RZ ;  /* 0x0000000308087224 */ /* 0x000fe400078e02ff */
[----:B------:R-:W-:Y:S02]  /*0d30*/  IMAD.MOV R9, RZ, RZ, -R2 ;  /* 0x000000ffff097224 */ /* 0x000fe400078e0a02 */
[----:B------:R-:W-:-:S04]  /*0d40*/  IMAD.HI.U32 R2, R5, R8, R4 ;  /* 0x0000000805027227 */ /* 0x000fc800078e0004 */
[----:B------:R-:W-:Y:S02]  /*0d50*/  IMAD.MOV.U32 R4, RZ, RZ, R10 ;  /* 0x000000ffff047224 */ /* 0x000fe400078e000a */
[----:B------:R-:W-:Y:S02]  /*0d60*/  IMAD.MOV.U32 R5, RZ, RZ, R9 ;  /* 0x000000ffff057224 */ /* 0x000fe400078e0009 */
[----:B------:R-:W-:-:S04]  /*0d70*/  IMAD.HI.U32 R2, R2, R4, RZ ;  /* 0x0000000402027227 */ /* 0x000fc800078e00ff */
[----:B------:R-:W-:-:S05]  /*0d80*/  IMAD R4, R2, R5, R4 ;  /* 0x0000000502047224 */ /* 0x000fca00078e0204 */
[----:B------:R-:W-:-:S13]  /*0d90*/  ISETP.GT.U32.AND P1, PT, R3, R4, PT ;  /* 0x000000040300720c */ /* 0x000fda0003f24070 */
[----:B------:R-:W-:Y:S01]  /*0da0*/  @!P1 IMAD.IADD R4, R4, 0x1, -R3 ;  /* 0x0000000104049824 */ /* 0x000fe200078e0a03 */
[----:B------:R-:W-:Y:S02]  /*0db0*/  @!P1 IADD3 R2, R2, 0x1, RZ ;  /* 0x0000000102029810 */ /* 0x000fe40007ffe0ff */
[----:B------:R-:W-:Y:S02]  /*0dc0*/  ISETP.NE.AND P1, PT, R0, RZ, PT ;  /* 0x000000ff0000720c */ /* 0x000fe40003f25270 */
[----:B------:R-:W-:-:S13]  /*0dd0*/  ISETP.GE.U32.AND P2, PT, R4, R3, PT ;  /* 0x000000030400720c */ /* 0x000fda0003f46070 */
[----:B------:R-:W-:-:S05]  /*0de0*/  @P2 IADD3 R2, R2, 0x1, RZ ;  /* 0x0000000102022810 */ /* 0x000fca0007ffe0ff */
[----:B------:R-:W-:Y:S01]  /*0df0*/  @!P0 IMAD.MOV R2, RZ, RZ, -R2 ;  /* 0x000000ffff028224 */ /* 0x000fe200078e0a02 */
[----:B------:R-:W-:Y:S02]  /*0e00*/  @!P1 LOP3.LUT R2, RZ, R0, RZ, 0x33, !PT ;  /* 0x00000000ff029212 */ /* 0x000fe400078e33ff */
.L_x_66:
[----:B------:R-:W-:Y:S05]  /*0e10*/  BSYNC B0 ;  /* 0x0000000000007941 */ /* 0x000fea0003800000 */
.L_x_65:
[----:B------:R-:W-:Y:S01]  /*0e20*/  LOP3.LUT R0, R11, 0xffff, RZ, 0xc0, !PT ;  /* 0x0000ffff0b007812 */ /* 0x000fe200078ec0ff */
[----:B------:R-:W-:Y:S01]  /*0e30*/  IMAD.MOV.U32 R15, RZ, RZ, RZ ;  /* 0x000000ffff0f7224 */ /* 0x000fe200078e00ff */
[----:B------:R-:W-:Y:S01]  /*0e40*/  CS2R R114, SRZ ;  /* 0x0000000000727805 */ /* 0x000fe2000001ff00 */
[----:B------:R-:W-:Y:S01]  /*0e50*/  IMAD.MOV.U32 R16, RZ, RZ, RZ ;  /* 0x000000ffff107224 */ /* 0x000fe200078e00ff */
[----:B------:R-:W-:Y:S01]  /*0e60*/  CS2R R112, SRZ ;  /* 0x0000000000707805 */ /* 0x000fe2000001ff00 */
[----:B------:R-:W-:Y:S01]  /*0e70*/  IMAD R156, R0, R2, RZ ;  /* 0x00000002009c7224 */ /* 0x000fe200078e02ff */
[----:B------:R-:W-:Y:S01]  /*0e80*/  PRMT R0, RZ, 0x7610, R0 ;  /* 0x00007610ff007816 */ /* 0x000fe20000000000 */
[----:B------:R-:W-:Y:S01]  /*0e90*/  CS2R R134, SRZ ;  /* 0x0000000000867805 */ /* 0x000fe2000001ff00 */
[----:B------:R-:W-:Y:S01]  /*0ea0*/  CS2R R132, SRZ ;  /* 0x0000000000847805 */ /* 0x000fe2000001ff00 */
[----:B------:R-:W-:Y:S01]  /*0eb0*/  IMAD.IADD R2, R156, 0x1, R2 ;  /* 0x000000019c027824 */ /* 0x000fe200078e0202 */
[----:B------:R2:W-:Y:S01]  /*0ec0*/  STL [R1], R156 ;  /* 0x0000009c01007387 */ /* 0x0005e20000100800 */
[----:B------:R-:W-:Y:S01]  /*0ed0*/  CS2R R110, SRZ ;  /* 0x00000000006e7805 */ /* 0x000fe2000001ff00 */
[----:B------:R-:W-:Y:S01]  /*0ee0*/  CS2R R108, SRZ ;  /* 0x00000000006c7805 */ /* 0x000fe2000001ff00 */
[----:B------:R-:W-:Y:S01]  /*0ef0*/  CS2R R106, SRZ ;  /* 0x00000000006a7805 */ /* 0x000fe2000001ff00 */
[----:B------:R-:W-:Y:S01]  /*0f00*/  IMNMX R157, R6, R2, PT ;  /* 0x00000002069d7217 */ /* 0x000fe20003800200 */
        /* <DEDUP_REMOVED lines=27> */
[----:B--2---:R-:W2:Y:S01]  /*10c0*/  S2R R3, SR_TID.X ;  /* 0x0000000000037919 */ /* 0x004ea20000002100 */
[----:B------:R-:W-:-:S03]  /*10d0*/  ISETP.NE.U32.AND P0, PT, RZ, c[0x0][0x340], PT ;  /* 0x0000d000ff007a0c */ /* 0x000fc60003f05070 */
[----:B------:R-:W3:Y:S01]  /*10e0*/  LDL.64 R4, [R1+0x40] ;  /* 0x0000400001047983 */ /* 0x000ee20000100a00 */
[----:B------:R-:W-:-:S03]  /*10f0*/  ISETP.NE.AND.EX P0, PT, RZ, c[0x0][0x344], PT, P0 ;  /* 0x0000d100ff007a0c */ /* 0x000fc60003f05300 */
[----:B------:R4:W3:Y:S10]  /*1100*/  LDL.64 R18, [R1+0x40] ;  /* 0x0000400001127983 */ /* 0x0008f40000100a00 */
[----:B------:R-:W-:-:S02]  /*1110*/  @P0 MOV R2, 0x4 ;  /* 0x0000000400020802 */ /* 0x000fc40000000f00 */
[----:B--2---:R-:W-:-:S04]  /*1120*/  SHF.R.S32.HI R45, RZ, 0x1f, R3 ;  /* 0x0000001fff2d7819 */ /* 0x004fc80000011403 */
[----:B------:R-:W-:Y:S01]  /*1130*/  LEA.HI R45, R45, R3, RZ, 0x3 ;  /* 0x000000032d2d7211 */ /* 0x000fe200078f18ff */
[----:B------:R-:W-:-:S03]  /*1140*/  @P0 IMAD.WIDE R2, R20, R2, c[0x0][0x340] ;  /* 0x0000d00014020625 */ /* 0x000fc600078e0202 */
[----:B------:R-:W-:Y:S02]  /*1150*/  SHF.R.S32.HI R45, RZ, 0x3, R45 ;  /* 0x00000003ff2d7819 */ /* 0x000fe4000001142d */
[----:B------:R2:W5:Y:S01]  /*1160*/  @P0 LDG.E R10, [R2.64] ;  /* 0x00000006020a0981 */ /* 0x000562000c1e1900 */
[----:B-1----:R-:W-:Y:S01]  /*1170*/  SHF.R.S32.HI R11, RZ, 0x1f, R20 ;  /* 0x0000001fff0b7819 */ /* 0x002fe20000011414 */
[----:B------:R-:W-:Y:S01]  /*1180*/  WARPSYNC 0xffffffff ;  /* 0xffffffff00007948 */ /* 0x000fe20003800000 */
[----:B------:R-:W-:-:S05]  /*1190*/  SHF.R.S32.HI R0, RZ, 0x1f, R45 ;  /* 0x0000001fff007819 */ /* 0x000fca000001142d */
[C---:B--2---:R-:W-:Y:S02]  /*11a0*/  IMAD R2, R0.reuse, c[0x0][0x1e0], RZ ;  /* 0x0000780000027a24 */ /* 0x044fe400078e02ff */
[----:B------:R-:W-:Y:S02]  /*11b0*/  IMAD R0, R0, c[0x0][0x208], RZ ;  /* 0x0000820000007a24 */ /* 0x000fe400078e02ff */
[C---:B------:R-:W-:Y:S02]  /*11c0*/  IMAD R6, R45.reuse, c[0x0][0x1e4], R2 ;  /* 0x000079002d067a24 */ /* 0x040fe400078e0202 */
[----:B------:R-:W-:Y:S01]  /*11d0*/  IMAD R7, R45, c[0x0][0x20c], R0 ;  /* 0x000083002d077a24 */ /* 0x000fe200078e0200 */
[----:B------:R-:W-:-:S05]  /*11e0*/  SHF.R.S32.HI R0, RZ, 0x1f, R12 ;  /* 0x0000001fff007819 */ /* 0x000fca000001140c */
[C---:B------:R-:W-:Y:S02]  /*11f0*/  IMAD R8, R0.reuse, c[0x0][0x210], RZ ;  /* 0x0000840000087a24 */ /* 0x040fe400078e02ff */
[----:B------:R-:W-:Y:S02]  /*1200*/  IMAD R14, R0, c[0x0][0x1b8], RZ ;  /* 0x00006e00000e7a24 */ /* 0x000fe400078e02ff */
[C---:B------:R-:W-:Y:S02]  /*1210*/  IMAD R8, R12.reuse, c[0x0][0x214], R8 ;  /* 0x000085000c087a24 */ /* 0x040fe400078e0208 */
[----:B------:R-:W-:Y:S01]  /*1220*/  IMAD R14, R12, c[0x0][0x1bc], R14 ;  /* 0x00006f000c0e7a24 */ /* 0x000fe200078e020e */
[----:B---3--:R-:W-:-:S04]  /*1230*/  MOV R18, R4 ;  /* 0x0000000400127202 */ /* 0x008fc80000000f00 */
[--C-:B------:R-:W-:Y:S02]  /*1240*/  SHF.R.S32.HI R19, RZ, 0x1f, R18.reuse ;  /* 0x0000001fff137819 */ /* 0x100fe40000011412 */
[C---:B------:R-:W-:Y:S02]  /*1250*/  IADD3 R15, R18.reuse, 0x40, RZ ;  /* 0x00000040120f7810 */ /* 0x040fe40007ffe0ff */
[----:B------:R-:W-:Y:S01]  /*1260*/  ISETP.GE.AND P3, PT, R18, c[0x0][0x1d4], PT ;  /* 0x0000750012007a0c */ /* 0x000fe20003f66270 */
[--C-:B------:R-:W-:Y:S01]  /*1270*/  IMAD.WIDE.U32 R2, R45, c[0x0][0x208], R18.reuse ;  /* 0x000082002d027a25 */ /* 0x100fe200078e0012 */
[----:B------:R-:W-:Y:S01]  /*1280*/  ISETP.GE.AND P2, PT, R15, c[0x0][0x1d4], PT ;  /* 0x000075000f007a0c */ /* 0x000fe20003f46270 */
[----:B------:R4:W-:Y:S01]  /*1290*/  STL [R1+0x44], R19 ;  /* 0x0000441301007387 */ /* 0x0009e20000100800 */
[----:B------:R-:W-:Y:S01]  /*12a0*/  SEL R13, RZ, 0x1, P3 ;  /* 0x00000001ff0d7807 */ /* 0x000fe20001800000 */
[----:B------:R-:W-:Y:S01]  /*12b0*/  IMAD.WIDE.U32 R4, R45, c[0x0][0x1e0], R18 ;  /* 0x000078002d047a25 */ /* 0x000fe200078e0012 */
[----:B------:R-:W-:-:S03]  /*12c0*/  IADD3 R3, R3, R7, RZ ;  /* 0x0000000703037210 */ /* 0x000fc60007ffe0ff */
[----:B------:R-:W-:Y:S02]  /*12d0*/  IMAD.IADD R5, R5, 0x1, R6 ;  /* 0x0000000105057824 */ /* 0x000fe400078e0206 */
[----:B------:R-:W-:Y:S01]  /*12e0*/  IMAD R6, R0, c[0x0][0x1e8], RZ ;  /* 0x00007a0000067a24 */ /* 0x000fe200078e02ff */
[----:B------:R-:W-:Y:S01]  /*12f0*/  SEL R0, RZ, 0xffffffff, P2 ;  /* 0xffffffffff007807 */ /* 0x000fe20001000000 */
[----:B------:R-:W-:-:S04]  /*1300*/  IMAD.WIDE.U32 R4, R12, c[0x0][0x1e8], R4 ;  /* 0x00007a000c047a25 */ /* 0x000fc800078e0004 */
[C---:B------:R-:W-:Y:S02]  /*1310*/  IMAD R6, R12.reuse, c[0x0][0x1ec], R6 ;  /* 0x00007b000c067a24 */ /* 0x040fe400078e0206 */
[----:B------:R-:W-:-:S04]  /*1320*/  IMAD.WIDE.U32 R2, R12, c[0x0][0x210], R2 ;  /* 0x000084000c027a25 */ /* 0x000fc800078e0002 */
[----:B------:R-:W-:Y:S01]  /*1330*/  IMAD.IADD R7, R5, 0x1, R6 ;  /* 0x0000000105077824 */ /* 0x000fe200078e0206 */
[----:B------:R-:W-:Y:S01]  /*1340*/  IADD3 R5, R3, R8, RZ ;  /* 0x0000000803057210 */ /* 0x000fe20007ffe0ff */
[----:B------:R-:W-:Y:S01]  /*1350*/  IMAD.MOV.U32 R6, RZ, RZ, R4 ;  /* 0x000000ffff067224 */ /* 0x000fe200078e0004 */
[--C-:B-----5:R-:W-:Y:S01]  /*1360*/  @P0 SHF.R.S32.HI R3, RZ, 0x1f, R10.reuse ;  /* 0x0000001fff030819 */ /* 0x120fe2000001140a */
[----:B------:R-:W-:Y:S01]  /*1370*/  IMAD.WIDE.U32 R8, R12, c[0x0][0x1b8], RZ ;  /* 0x00006e000c087a25 */ /* 0x000fe200078e00ff */
[----:B------:R-:W-:Y:S02]  /*1380*/  @!P0 MOV R3, R11 ;  /* 0x0000000b00038202 */ /* 0x000fe40000000f00 */
[----:B------:R-:W-:Y:S01]  /*1390*/  MOV R4, R2 ;  /* 0x0000000200047202 */ /* 0x000fe20000000f00 */
[----:B------:R-:W-:Y:S01]  /*13a0*/  @P0 IMAD.MOV.U32 R2, RZ, RZ, R10 ;  /* 0x000000ffff020224 */ /* 0x000fe200078e000a */
[----:B------:R-:W-:Y:S01]  /*13b0*/  SHF.L.U32 R12, R0, 0x1, RZ ;  /* 0x00000001000c7819 */ /* 0x000fe200000006ff */
[C---:B------:R-:W-:Y:S01]  /*13c0*/  IMAD R0, R3.reuse, c[0x0][0x1f0], RZ ;  /* 0x00007c0003007a24 */ /* 0x040fe200078e02ff */
[----:B------:R-:W-:Y:S01]  /*13d0*/  @!P0 MOV R2, R20 ;  /* 0x0000001400028202 */ /* 0x000fe20000000f00 */
[----:B------:R-:W-:Y:S01]  /*13e0*/  IMAD R3, R3, c[0x0][0x218], RZ ;  /* 0x0000860003037a24 */ /* 0x000fe200078e02ff */
[----:B------:R-:W-:-:S02]  /*13f0*/  LOP3.LUT R44, R12, 0x2, R13, 0xe2, !PT ;  /* 0x000000020c2c7812 */ /* 0x000fc400078ee20d */
[----:B------:R-:W-:Y:S01]  /*1400*/  IADD3 R10, R157, -0x1, RZ ;  /* 0xffffffff9d0a7810 */ /* 0x000fe20007ffe0ff */
[----:B------:R-:W-:-:S04]  /*1410*/  IMAD.WIDE.U32 R160, R2, c[0x0][0x1f0], R6 ;  /* 0x00007c0002a07a25 */ /* 0x000fc800078e0006 */
[C---:B------:R-:W-:Y:S01]  /*1420*/  IMAD.WIDE.U32 R48, R2.reuse, c[0x0][0x218], R4 ;  /* 0x0000860002307a25 */ /* 0x040fe200078e0004 */
[----:B------:R4:W-:Y:S03]  /*1430*/  STL.64 [R1+0x10], R160 ;  /* 0x000010a001007387 */ /* 0x0009e60000100a00 */
[C---:B------:R-:W-:Y:S01]  /*1440*/  IMAD R0, R2.reuse, c[0x0][0x1f4], R0 ;  /* 0x00007d0002007a24 */ /* 0x040fe200078e0200 */
[----:B------:R4:W-:Y:S01]  /*1450*/  STL.64 [R1+0x18], R48 ;  /* 0x0000183001007387 */ /* 0x0009e20000100a00 */
[----:B------:R-:W-:Y:S02]  /*1460*/  IMAD R2, R2, c[0x0][0x21c], R3 ;  /* 0x0000870002027a24 */ /* 0x000fe400078e0203 */
[----:B------:R-:W-:Y:S01]  /*1470*/  IMAD.IADD R6, R9, 0x1, R14 ;  /* 0x0000000109067824 */ /* 0x000fe200078e020e */
[----:B------:R-:W-:Y:S02]  /*1480*/  IADD3 R159, R161, R0, RZ ;  /* 0x00000000a19f7210 */ /* 0x000fe40007ffe0ff */
[----:B------:R-:W-:-:S03]  /*1490*/  IADD3 R46, R49, R2, RZ ;  /* 0x00000002312e7210 */ /* 0x000fc60007ffe0ff */
[----:B------:R4:W-:Y:S04]  /*14a0*/  STL [R1+0x20], R159 ;  /* 0x0000209f01007387 */ /* 0x0009e80000100800 */
[----:B------:R4:W-:Y:S02]  /*14b0*/  STL [R1+0x24], R46 ;  /* 0x0000242e01007387 */ /* 0x0009e40000100800 */
[----:B------:R-:W2:Y:S04]  /*14c0*/  LDL R16, [R1+0x5c] ;  /* 0x00005c0001107983 */ /* 0x000ea80000100800 */
[----:B------:R-:W3:Y:S01]  /*14d0*/  LDL R14, [R1+0x4c] ;  /* 0x00004c00010e7983 */ /* 0x000ee20000100800 */
[----:B------:R-:W-:Y:S02]  /*14e0*/  IMAD.MOV.U32 R7, RZ, RZ, R6 ;  /* 0x000000ffff077224 */ /* 0x000fe400078e0006 */
[----:B------:R-:W-:-:S02]  /*14f0*/  IMAD R3, R11, c[0x0][0x1c0], RZ ;  /* 0x000070000b037a24 */ /* 0x000fc400078e02ff */
[----:B------:R-:W-:Y:S02]  /*1500*/  IMAD.MOV.U32 R6, RZ, RZ, R8 ;  /* 0x000000ffff067224 */ /* 0x000fe400078e0008 */
[C---:B------:R-:W-:Y:S02]  /*1510*/  IMAD R3, R20.reuse, c[0x0][0x1c4], R3 ;  /* 0x0000710014037a24 */ /* 0x040fe400078e0203 */
[----:B------:R-:W-:Y:S01]  /*1520*/  IMAD.WIDE.U32 R6, R20, c[0x0][0x1c0], R6 ;  /* 0x0000700014067a25 */ /* 0x000fe200078e0006 */
[----:B------:R-:W-:Y:S03]  /*1530*/  BAR.SYNC.DEFER_BLOCKING 0x0 ;  /* 0x0000000000007b1d */ /* 0x000fe60000010000 */
[----:B------:R-:W-:Y:S02]  /*1540*/  IMAD.IADD R3, R7, 0x1, R3 ;  /* 0x0000000107037824 */ /* 0x000fe400078e0203 */
[----:B------:R-:W-:-:S02]  /*1550*/  IMAD R11, R17, c[0x0][0x168], RZ ;  /* 0x00005a00110b7a24 */ /* 0x000fc400078e02ff */
[----:B------:R-:W-:-:S05]  /*1560*/  IMAD.IADD R9, R45, 0x1, R158 ;  /* 0x000000012d097824 */ /* 0x000fca00078e029e */
[----:B------:R-:W-:Y:S02]  /*1570*/  ISETP.GE.AND P1, PT, R9, R11, PT ;  /* 0x0000000b0900720c */ /* 0x000fe40003f26270 */
[----:B------:R-:W-:Y:S02]  /*1580*/  ISETP.GE.AND P6, PT, R18, c[0x0][0x198], PT ;  /* 0x0000660012007a0c */ /* 0x000fe40003fc6270 */
[----:B------:R-:W-:Y:S01]  /*1590*/  ISETP.GE.AND P4, PT, R15, c[0x0][0x198], PT ;  /* 0x000066000f007a0c */ /* 0x000fe20003f86270 */
[----:B------:R-:W-:Y:S02]  /*15a0*/  IMAD.MOV.U32 R153, RZ, RZ, c[0x0][0x1e0] ;  /* 0x00007800ff997624 */ /* 0x000fe400078e00ff */
[----:B------:R-:W-:Y:S02]  /*15b0*/  IMAD.MOV.U32 R154, RZ, RZ, c[0x0][0x1e4] ;  /* 0x00007900ff9a7624 */ /* 0x000fe400078e00ff */
[----:B--2---:R-:W-:-:S04]  /*15c0*/  IMAD.IADD R2, R16, 0x1, R158 ;  /* 0x0000000110027824 */ /* 0x004fc800078e029e */
[----:B------:R-:W-:-:S04]  /*15d0*/  @P5 IMAD.HI.U32 R4, R2, c[0x0][0x2c8], RZ ;  /* 0x0000b20002045a27 */ /* 0x000fc800078e00ff */
[----:B------:R-:W-:Y:S01]  /*15e0*/  IMAD.MOV.U32 R0, RZ, RZ, R2 ;  /* 0x000000ffff007224 */ /* 0x000fe200078e0002 */
[----:B------:R-:W-:-:S04]  /*15f0*/  @P5 SHF.R.U32.HI R0, RZ, c[0x0][0x2cc], R4 ;  /* 0x0000b300ff005a19 */ /* 0x000fc80000011604 */
[--C-:B------:R-:W-:Y:S01]  /*1600*/  SHF.R.S32.HI R5, RZ, 0x1f, R0.reuse ;  /* 0x0000001fff057819 */ /* 0x100fe20000011400 */
[----:B------:R-:W-:-:S04]  /*1610*/  IMAD.MOV R4, RZ, RZ, -R0 ;  /* 0x000000ffff047224 */ /* 0x000fc800078e0a00 */
[----:B------:R-:W-:Y:S02]  /*1620*/  IMAD R4, R4, c[0x0][0x2c4], R2 ;  /* 0x0000b10004047a24 */ /* 0x000fe400078e0202 */
[----:B------:R-:W-:Y:S02]  /*1630*/  IMAD.MOV.U32 R2, RZ, RZ, R6 ;  /* 0x000000ffff027224 */ /* 0x000fe400078e0006 */
[----:B------:R-:W-:Y:S02]  /*1640*/  IMAD R5, R5, c[0x0][0x1b0], RZ ;  /* 0x00006c0005057a24 */ /* 0x000fe400078e02ff */
[----:B------:R-:W-:-:S04]  /*1650*/  IMAD.WIDE.U32 R2, R0, c[0x0][0x1b0], R2 ;  /* 0x00006c0000027a25 */ /* 0x000fc800078e0002 */
[----:B------:R-:W-:Y:S01]  /*1660*/  IMAD R0, R0, c[0x0][0x1b4], R5 ;  /* 0x00006d0000007a24 */ /* 0x000fe200078e0205 */
[----:B------:R-:W-:-:S03]  /*1670*/  SHF.R.S32.HI R5, RZ, 0x1f, R4 ;  /* 0x0000001fff057819 */ /* 0x000fc60000011404 */
[----:B------:R-:W-:Y:S02]  /*1680*/  IMAD.IADD R3, R3, 0x1, R0 ;  /* 0x0000000103037824 */ /* 0x000fe400078e0200 */
[----:B------:R-:W-:Y:S02]  /*1690*/  IMAD R0, R5, c[0x0][0x1a8], RZ ;  /* 0x00006a0005007a24 */ /* 0x000fe400078e02ff */
[----:B------:R-:W-:-:S04]  /*16a0*/  IMAD.WIDE.U32 R2, R4, c[0x0][0x1a8], R2 ;  /* 0x00006a0004027a25 */ /* 0x000fc800078e0002 */
[----:B------:R-:W-:Y:S01]  /*16b0*/  IMAD R0, R4, c[0x0][0x1ac], R0 ;  /* 0x00006b0004007a24 */ /* 0x000fe200078e0200 */
[----:B------:R-:W-:-:S03]  /*16c0*/  LEA R8, P0, R2, c[0x0][0x160], 0x1 ;  /* 0x0000580002087a11 */ /* 0x000fc600078008ff */
[----:B------:R-:W-:-:S05]  /*16d0*/  IMAD.IADD R0, R3, 0x1, R0 ;  /* 0x0000000103007824 */ /* 0x000fca00078e0200 */
[----:B------:R-:W-:Y:S02]  /*16e0*/  LEA.HI.X R0, R2, c[0x0][0x164], R0, 0x1, P0 ;  /* 0x0000590002007a11 */ /* 0x000fe400000f0c00 */
[----:B------:R-:W1:Y:S04]  /*16f0*/  SHFL.IDX PT, R2, R8, RZ, 0x181f ;  /* 0x00181fff08027589 */ /* 0x000e6800000e0000 */
[----:B------:R-:W3:Y:S04]  /*1700*/  SHFL.IDX PT, R3, R0, RZ, 0x181f ;  /* 0x00181fff00037589 */ /* 0x000ee800000e0000 */
[----:B------:R-:W2:Y:S01]  /*1710*/  SHFL.IDX PT, R6, R8, 0x1, 0x181f ;  /* 0x00381f0008067f89 */ /* 0x000ea200000e0000 */
[----:B------:R-:W-:-:S03]  /*1720*/  IADD3 R4, R9, 0x20, RZ ;  /* 0x0000002009047810 */ /* 0x000fc60007ffe0ff */
[----:B------:R-:W5:Y:S01]  /*1730*/  SHFL.IDX PT, R7, R0, 0x1, 0x181f ;  /* 0x00381f0000077f89 */ /* 0x000f6200000e0000 */
[----:B-1----:R-:W-:-:S04]  /*1740*/  @!P1 LEA R12, P0, R15, R2, 0x1 ;  /* 0x000000020f0c9211 */ /* 0x002fc800078008ff */
[----:B---3--:R-:W-:Y:S02]  /*1750*/  @!P1 LEA.HI.X R13, R15, R3, R14, 0x1, P0 ;  /* 0x000000030f0d9211 */ /* 0x008fe400000f0c0e */
[----:B------:R-:W-:Y:S01]  /*1760*/  ISETP.GE.AND P0, PT, R4, R11, PT ;  /* 0x0000000b0400720c */ /* 0x000fe20003f06270 */
[----:B------:R-:W-:Y:S01]  /*1770*/  @!P1 IMAD.WIDE R2, R18, 0x2, R2 ;  /* 0x0000000212029825 */ /* 0x000fe200078e0202 */
[----:B------:R-:W1:Y:S04]  /*1780*/  SHFL.IDX PT, R4, R8, 0x2, 0x181f ;  /* 0x00581f0008047f89 */ /* 0x000e6800000e0000 */
[----:B------:R3:W-:Y:S04]  /*1790*/  @!P1 LDGSTS.E.BYPASS.LTC128B.128 [R228+0x100], [R2.64], !P6 ;  /* 0x0010000002e49fae */ /* 0x0007e8000f101d46 */
[----:B------:R-:W4:Y:S04]  /*17a0*/  SHFL.IDX PT, R5, R0, 0x2, 0x181f ;  /* 0x00581f0000057f89 */ /* 0x000f2800000e0000 */
[----:B------:R2:W-:Y:S01]  /*17b0*/  @!P1 LDGSTS.E.BYPASS.LTC128B.128 [R228+0x4100], [R12.64], !P4 ;  /* 0x041000000ce49fae */ /* 0x0005e2000e101d46 */
[----:B---3--:R-:W-:-:S02]  /*17c0*/  IADD3 R2, R9, 0x40, RZ ;  /* 0x0000004009027810 */ /* 0x008fc40007ffe0ff */
[----:B--2---:R-:W-:-:S04]  /*17d0*/  @!P0 LEA R12, P1, R15, R6, 0x1 ;  /* 0x000000060f0c8211 */ /* 0x004fc800078208ff */
[----:B-----5:R-:W-:Y:S02]  /*17e0*/  @!P0 LEA.HI.X R13, R15, R7, R14, 0x1, P1 ;  /* 0x000000070f0d8211 */ /* 0x020fe400008f0c0e */
[----:B------:R-:W-:Y:S01]  /*17f0*/  ISETP.GE.AND P1, PT, R2, R11, PT ;  /* 0x0000000b0200720c */ /* 0x000fe20003f26270 */
[----:B------:R-:W-:Y:S01]  /*1800*/  @!P0 IMAD.WIDE R6, R18, 0x2, R6 ;  /* 0x0000000212068825 */ /* 0x000fe200078e0206 */
[----:B------:R-:W-:Y:S04]  /*1810*/  SHFL.IDX PT, R2, R8, 0x3, 0x181f ;  /* 0x00781f0008027f89 */ /* 0x000fe800000e0000 */
[----:B------:R2:W3:Y:S01]  /*1820*/  SHFL.IDX PT, R3, R0, 0x3, 0x181f ;  /* 0x00781f0000037f89 */ /* 0x0004e200000e0000 */
[----:B------:R-:W-:-:S03]  /*1830*/  IADD3 R9, R9, 0x60, RZ ;  /* 0x0000006009097810 */ /* 0x000fc60007ffe0ff */
[----:B------:R1:W-:Y:S04]  /*1840*/  @!P0 LDGSTS.E.BYPASS.LTC128B.128 [R228+0x1100], [R6.64], !P6 ;  /* 0x0110000006e48fae */ /* 0x0003e8000f101d46 */
[----:B------:R5:W-:Y:S01]  /*1850*/  @!P0 LDGSTS.E.BYPASS.LTC128B.128 [R228+0x5100], [R12.64], !P4 ;  /* 0x051000000ce48fae */ /* 0x000be2000e101d46 */
[----:B-1----:R-:W-:-:S04]  /*1860*/  @!P1 LEA R6, P0, R15, R4, 0x1 ;  /* 0x000000040f069211 */ /* 0x002fc800078008ff */
[----:B----4-:R-:W-:Y:S02]  /*1870*/  @!P1 LEA.HI.X R7, R15, R5, R14, 0x1, P0 ;  /* 0x000000050f079211 */ /* 0x010fe400000f0c0e */
[----:B------:R-:W-:Y:S01]  /*1880*/  ISETP.GE.AND P0, PT, R9, R11, PT ;  /* 0x0000000b0900720c */ /* 0x000fe20003f06270 */
[----:B------:R-:W-:Y:S01]  /*1890*/  @!P1 IMAD.WIDE R4, R18, 0x2, R4 ;  /* 0x0000000212049825 */ /* 0x000fe200078e0204 */
[----:B--2---:R-:W-:Y:S02]  /*18a0*/  IADD3 R0, -R45, c[0x0][0x1d0], RZ ;  /* 0x000074002d007a10 */ /* 0x004fe40007ffe1ff */
[----:B------:R-:W-:Y:S02]  /*18b0*/  SHF.R.S32.HI R11, RZ, 0x1f, R10 ;  /* 0x0000001fff0b7819 */ /* 0x000fe4000001140a */
[----:B------:R3:W-:Y:S01]  /*18c0*/  @!P1 LDGSTS.E.BYPASS.LTC128B.128 [R228+0x2100], [R4.64], !P6 ;  /* 0x0210000004e49fae */ /* 0x0007e2000f101d46 */
[----:B------:R-:W-:Y:S02]  /*18d0*/  IMAD R0, R10, -0x80, R0 ;  /* 0xffffff800a007824 */ /* 0x000fe400078e0200 */
[----:B------:R-:W-:Y:S01]  /*18e0*/  IMAD R8, R11, c[0x0][0x1e0], RZ ;  /* 0x000078000b087a24 */ /* 0x000fe200078e02ff */
[----:B------:R1:W-:Y:S02]  /*18f0*/  @!P1 LDGSTS.E.BYPASS.LTC128B.128 [R228+0x6100], [R6.64], !P4 ;  /* 0x0610000006e49fae */ /* 0x0003e4000e101d46 */
[----:B------:R-:W-:Y:S01]  /*1900*/  ISETP.GE.AND P1, PT, R0, 0x1, PT ;  /* 0x000000010000780c */ /* 0x000fe20003f26270 */
[----:B------:R-:W-:-:S02]  /*1910*/  IMAD R8, R10, c[0x0][0x1e4], R8 ;  /* 0x000079000a087a24 */ /* 0x000fc400078e0208 */
[----:B---3--:R-:W-:-:S05]  /*1920*/  @!P0 IMAD.WIDE R4, R18, 0x2, R2 ;  /* 0x0000000212048825 */ /* 0x008fca00078e0202 */
[----:B------:R2:W-:Y:S01]  /*1930*/  @!P0 LDGSTS.E.BYPASS.LTC128B.128 [R228+0x3100], [R4.64], !P6 ;  /* 0x0310000004e48fae */ /* 0x0005e2000f101d46 */
[----:B-1----:R-:W-:-:S04]  /*1940*/  @!P0 LEA R6, P6, R15, R2, 0x1 ;  /* 0x000000020f068211 */ /* 0x002fc800078c08ff */
[----:B------:R-:W-:-:S05]  /*1950*/  @!P0 LEA.HI.X R7, R15, R3, R14, 0x1, P6 ;  /* 0x000000030f078211 */ /* 0x000fca00030f0c0e */
[----:B------:R1:W-:Y:S01]  /*1960*/  @!P0 LDGSTS.E.BYPASS.LTC128B.128 [R228+0x7100], [R6.64], !P4 ;  /* 0x0710000006e48fae */ /* 0x0003e2000e101d46 */
[----:B--2---:R-:W-:Y:S01]  /*1970*/  IMAD.WIDE.U32 R4, R10, c[0x0][0x1e0], RZ ;  /* 0x000078000a047a25 */ /* 0x004fe200078e00ff */
[----:B------:R-:W-:Y:S02]  /*1980*/  ISETP.GE.AND P4, PT, R0, 0x41, PT ;  /* 0x000000410000780c */ /* 0x000fe40003f86270 */
[----:B------:R-:W0:Y:S01]  /*1990*/  LDGDEPBAR ;  /* 0x00000000000079af */ /* 0x000e220000000000 */
[----:B------:R-:W-:Y:S01]  /*19a0*/  IMAD.IADD R8, R5, 0x1, R8 ;  /* 0x0000000105087824 */ /* 0x000fe200078e0208 */
[----:B------:R-:W-:-:S04]  /*19b0*/  LEA R2, P6, R4, R160, 0x7 ;  /* 0x000000a004027211 */ /* 0x000fc800078c38ff */
[----:B------:R-:W-:Y:S02]  /*19c0*/  LEA.HI.X R3, R4, R159, R8, 0x7, P6 ;  /* 0x0000009f04037211 */ /* 0x000fe400030f3c08 */
[----:B------:R-:W-:-:S04]  /*19d0*/  @P1 LEA R4, P6, R2, c[0x0][0x1c8], 0x1 ;  /* 0x0000720002041a11 */ /* 0x000fc800078c08ff */
[----:B------:R-:W-:Y:S02]  /*19e0*/  @P1 LEA.HI.X R5, R2, c[0x0][0x1cc], R3, 0x1, P6 ;  /* 0x0000730002051a11 */ /* 0x000fe400030f0c03 */
[----:B------:R-:W-:-:S03]  /*19f0*/  ISETP.GE.AND P6, PT, R0, 0x21, PT ;  /* 0x000000210000780c */ /* 0x000fc60003fc6270 */
[----:B------:R2:W-:Y:S04]  /*1a00*/  @P1 LDGSTS.E.BYPASS.LTC128B.128 [R228+0x8100], [R4.64], !P3 ;  /* 0x0810000004e41fae */ /* 0x0005e8000d901d46 */
[----:B------:R2:W-:Y:S01]  /*1a10*/  @P1 LDGSTS.E.BYPASS.LTC128B.128 [R228+0xc100], [R4.64+0x80], !P2 ;  /* 0x0c10008004e41fae */ /* 0x0005e2000d101d46 */
[----:B------:R-:W-:-:S05]  /*1a20*/  ISETP.GE.AND P1, PT, R0, 0x61, PT ;  /* 0x000000610000780c */ /* 0x000fca0003f26270 */
[----:B-1----:R-:W-:-:S04]  /*1a30*/  @P6 LEA R6, P0, R153, R2, 0x5 ;  /* 0x0000000299066211 */ /* 0x002fc800078028ff */
[----:B------:R-:W-:Y:S02]  /*1a40*/  @P6 LEA.HI.X R0, R153, R3, R154, 0x5, P0 ;  /* 0x0000000399006211 */ /* 0x000fe400000f2c9a */
[----:B------:R-:W-:-:S04]  /*1a50*/  @P6 LEA R8, P0, R6, c[0x0][0x1c8], 0x1 ;  /* 0x0000720006086a11 */ /* 0x000fc800078008ff */
[----:B------:R-:W-:Y:S01]  /*1a60*/  @P6 LEA.HI.X R9, R6, c[0x0][0x1cc], R0, 0x1, P0 ;  /* 0x0000730006096a11 */ /* 0x000fe200000f0c00 */
[----:B------:R-:W-:-:S04]  /*1a70*/  IMAD.SHL.U32 R6, R154, 0x40, RZ ;  /* 0x000000409a067824 */ /* 0x000fc800078e00ff */
[----:B------:R1:W-:Y:S04]  /*1a80*/  @P6 LDGSTS.E.BYPASS.LTC128B.128 [R228+0x9100], [R8.64], !P3 ;  /* 0x0910000008e46fae */ /* 0x0003e8000d901d46 */
[----:B------:R1:W-:Y:S01]  /*1a90*/  @P6 LDGSTS.E.BYPASS.LTC128B.128 [R228+0xd100], [R8.64+0x80], !P2 ;  /* 0x0d10008008e46fae */ /* 0x0003e2000d101d46 */
[----:B--2---:R-:W-:-:S05]  /*1aa0*/  IMAD.WIDE.U32 R4, R153, 0x40, RZ ;  /* 0x0000004099047825 */ /* 0x004fca00078e00ff */
[----:B------:R-:W-:Y:S01]  /*1ab0*/  @P4 IADD3 R0, P0, R2, R4, RZ ;  /* 0x0000000402004210 */ /* 0x000fe20007f1e0ff */
[----:B------:R-:W-:-:S03]  /*1ac0*/  @P1 IMAD R4, R154, 0x60, RZ ;  /* 0x000000609a041824 */ /* 0x000fc600078e02ff */
[----:B------:R-:W-:Y:S01]  /*1ad0*/  @P4 IADD3.X R5, R3, R5, R6, P0, !PT ;  /* 0x0000000503054210 */ /* 0x000fe200007fe406 */
[----:B------:R-:W-:Y:S01]  /*1ae0*/  @P1 IMAD.WIDE.U32 R2, R153, 0x60, R2 ;  /* 0x0000006099021825 */ /* 0x000fe200078e0002 */
[----:B------:R-:W-:-:S04]  /*1af0*/  @P4 LEA R6, P0, R0, c[0x0][0x1c8], 0x1 ;  /* 0x0000720000064a11 */ /* 0x000fc800078008ff */
[----:B------:R-:W-:Y:S01]  /*1b00*/  @P4 LEA.HI.X R7, R0, c[0x0][0x1cc], R5, 0x1, P0 ;  /* 0x0000730000074a11 */ /* 0x000fe200000f0c05 */
[----:B------:R-:W-:Y:S01]  /*1b10*/  @P1 IMAD.IADD R0, R3, 0x1, R4 ;  /* 0x0000000103001824 */ /* 0x000fe200078e0204 */
[----:B------:R-:W-:-:S03]  /*1b20*/  @P1 LEA R4, P0, R2, c[0x0][0x1c8], 0x1 ;  /* 0x0000720002041a11 */ /* 0x000fc600078008ff */
[----:B------:R2:W-:Y:S01]  /*1b30*/  @P4 LDGSTS.E.BYPASS.LTC128B.128 [R228+0xa100], [R6.64], !P3 ;  /* 0x0a10000006e44fae */ /* 0x0005e2000d901d46 */
[----:B------:R-:W-:-:S03]  /*1b40*/  @P1 LEA.HI.X R5, R2, c[0x0][0x1cc], R0, 0x1, P0 ;  /* 0x0000730002051a11 */ /* 0x000fc600000f0c00 */
[----:B------:R2:W-:Y:S04]  /*1b50*/  @P4 LDGSTS.E.BYPASS.LTC128B.128 [R228+0xe100], [R6.64+0x80], !P2 ;  /* 0x0e10008006e44fae */ /* 0x0005e8000d101d46 */
[----:B------:R2:W-:Y:S04]  /*1b60*/  @P1 LDGSTS.E.BYPASS.LTC128B.128 [R228+0xb100], [R4.64], !P3 ;  /* 0x0b10000004e41fae */ /* 0x0005e8000d901d46 */
[----:B------:R2:W-:Y:S04]  /*1b70*/  @P1 LDGSTS.E.BYPASS.LTC128B.128 [R228+0xf100], [R4.64+0x80], !P2 ;  /* 0x0f10008004e41fae */ /* 0x0005e8000d101d46 */
[----:B------:R-:W0:Y:S01]  /*1b80*/  LDGDEPBAR ;  /* 0x00000000000079af */ /* 0x000e220000000000 */
[----:B------:R-:W-:-:S04]  /*1b90*/  DEPBAR.LE SB0, 0x1 ;  /* 0x000080400000791a */ /* 0x000fc80000000000 */
[----:B------:R-:W-:Y:S06]  /*1ba0*/  BAR.SYNC.DEFER_BLOCKING 0x0 ;  /* 0x0000000000007b1d */ /* 0x000fec0000010000 */
[----:B------:R-:W-:Y:S04]  /*1bb0*/  LDSM.16.M88.4 R136, [R224] ;  /* 0x00000000e088783b */ /* 0x000fe80000000200 */
[----:B------:R-:W-:Y:S04]  /*1bc0*/  LDSM.16.M88.4 R140, [R225] ;  /* 0x00000000e18c783b */ /* 0x000fe80000000200 */
[----:B------:R-:W-:Y:S04]  /*1bd0*/  LDSM.16.M88.4 R168, [R227] ;  /* 0x00000000e3a8783b */ /* 0x000fe80000000200 */
[----:B------:R-:W-:Y:S04]  /*1be0*/  LDSM.16.M88.4 R172, [R226] ;  /* 0x00000000e2ac783b */ /* 0x000fe80000000200 */
[----:B------:R-:W-:Y:S04]  /*1bf0*/  LDSM.16.M88.4 R184, [R224+0x4000] ;  /* 0x00400000e0b8783b */ /* 0x000fe80000000200 */
[----:B------:R-:W-:Y:S04]  /*1c00*/  LDSM.16.M88.4 R188, [R225+0x4000] ;  /* 0x00400000e1bc783b */ /* 0x000fe80000000200 */
[----:B------:R-:W-:Y:S04]  /*1c10*/  LDSM.16.M88.4 R192, [R227+0x4000] ;  /* 0x00400000e3c0783b */ /* 0x000fe80000000200 */
[----:B------:R-:W-:Y:S04]  /*1c20*/  LDSM.16.M88.4 R196, [R226+0x4000] ;  /* 0x00400000e2c4783b */ /* 0x000fe80000000200 */
[----:B------:R-:W-:Y:S06]  /*1c30*/  BAR.SYNC.DEFER_BLOCKING 0x0 ;  /* 0x0000000000007b1d */ /* 0x000fec0000010000 */
[----:B------:R-:W-:-:S04]  /*1c40*/  DEPBAR.LE SB0, 0x0 ;  /* 0x000080000000791a */ /* 0x000fc80000000000 */
[----:B------:R-:W-:Y:S06]  /*1c50*/  BAR.SYNC.DEFER_BLOCKING 0x0 ;  /* 0x0000000000007b1d */ /* 0x000fec0000010000 */
[----:B--2---:R-:W5:Y:S04]  /*1c60*/  LDSM.16.M88.4 R4, [R201] ;  /* 0x00000000c904783b */ /* 0x004f680000000200 */
[----:B------:R-:W2:Y:S04]  /*1c70*/  LDSM.16.M88.4 R20, [R201+0x800] ;  /* 0x00080000c914783b */ /* 0x000ea80000000200 */
[----:B------:R-:W3:Y:S04]  /*1c80*/  LDSM.16.M88.4 R24, [R207] ;  /* 0x00000000cf18783b */ /* 0x000ee80000000200 */
[----:B------:R-:W4:Y:S04]  /*1c90*/  LDSM.16.M88.4 R32, [R201+0x1000] ;  /* 0x00100000c920783b */ /* 0x000f280000000200 */
[----:B------:R-:W1:Y:S04]  /*1ca0*/  LDSM.16.M88.4 R36, [R222] ;  /* 0x00000000de24783b */ /* 0x000e680000000200 */
[----:B------:R-:W1:Y:S04]  /*1cb0*/  LDSM.16.M88.4 R28, [R221] ;  /* 0x00000000dd1c783b */ /* 0x000e680000000200 */
[----:B------:R-:W1:Y:S01]  /*1cc0*/  LDSM.16.M88.4 R40, [R201+0x1800] ;  /* 0x00180000c928783b */ /* 0x000e620000000200 */
[C---:B-----5:R-:W-:Y:S08]  /*1cd0*/  HMMA.16816.F32 R12, R136.reuse, R4, RZ ;  /* 0x00000004880c723c */ /* 0x060ff000000018ff */
[C---:B------:R-:W-:Y:S08]  /*1ce0*/  HMMA.16816.F32 R4, R136.reuse, R6, RZ ;  /* 0x000000068804723c */ /* 0x040ff000000018ff */
[----:B--2---:R-:W-:Y:S08]  /*1cf0*/  HMMA.16816.F32 R16, R136, R20, RZ ;  /* 0x000000148810723c */ /* 0x004ff000000018ff */
[C---:B---3--:R-:W-:Y:S08]  /*1d00*/  HMMA.16816.F32 R108, R140.reuse, R24, R12 ;  /* 0x000000188c6c723c */ /* 0x048ff0000000180c */
[----:B------:R-:W-:Y:S01]  /*1d10*/  HMMA.16816.F32 R100, R140, R26, R4 ;  /* 0x0000001a8c64723c */ /* 0x000fe20000001804 */
[----:B------:R-:W2:Y:S07]  /*1d20*/  LDSM.16.M88.4 R24, [R220] ;  /* 0x00000000dc18783b */ /* 0x000eae0000000200 */
[C---:B----4-:R-:W-:Y:S08]  /*1d30*/  HMMA.16816.F32 R4, R136.reuse, R32, RZ ;  /* 0x000000208804723c */ /* 0x050ff000000018ff */
[----:B------:R-:W-:Y:S08]  /*1d40*/  HMMA.16816.F32 R12, R136, R22, RZ ;  /* 0x00000016880c723c */ /* 0x000ff000000018ff */
[----:B-1----:R-:W-:Y:S08]  /*1d50*/  HMMA.16816.F32 R96, R140, R36, R16 ;  /* 0x000000248c60723c */ /* 0x002ff00000001810 */
[----:B------:R-:W-:Y:S01]  /*1d60*/  HMMA.16816.F32 R16, R136, R34, RZ ;  /* 0x000000228810723c */ /* 0x000fe200000018ff */
[----:B------:R-:W1:Y:S01]  /*1d70*/  LDSM.16.M88.4 R32, [R201+0x2000] ;  /* 0x00200000c920783b */ /* 0x000e620000000200 */
[----:B------:R-:W-:-:S02]  /*1d80*/  IMAD R0, R11, c[0x0][0x208], RZ ;  /* 0x000082000b007a24 */ /* 0x000fc400078e02ff */
[----:B------:R-:W-:-:S04]  /*1d90*/  IMAD.WIDE.U32 R2, R10, c[0x0][0x208], RZ ;  /* 0x000082000a027a25 */ /* 0x000fc800078e00ff */
[----:B------:R-:W-:Y:S01]  /*1da0*/  HMMA.16816.F32 R64, R140, R28, R4 ;  /* 0x0000001c8c40723c */ /* 0x000fe20000001804 */
[----:B------:R-:W-:-:S06]  /*1db0*/  IMAD.MOV.U32 R11, RZ, RZ, c[0x0][0x208] ;  /* 0x00008200ff0b7624 */ /* 0x000fcc00078e00ff */
[----:B------:R-:W-:Y:S01]  /*1dc0*/  IMAD R4, R10, c[0x0][0x20c], R0 ;  /* 0x000083000a047a24 */ /* 0x000fe200078e0200 */
[----:B------:R-:W-:Y:S01]  /*1dd0*/  HMMA.16816.F32 R20, R136, R40, RZ ;  /* 0x000000288814723c */ /* 0x000fe200000018ff */
[----:B------:R-:W-:Y:S02]  /*1de0*/  LEA R0, P0, R2, R48, 0x7 ;  /* 0x0000003002007211 */ /* 0x000fe400078038ff */
[----:B------:R-:W-:-:S05]  /*1df0*/  IMAD.IADD R3, R3, 0x1, R4 ;  /* 0x0000000103037824 */ /* 0x000fca00078e0204 */
[----:B------:R-:W-:Y:S01]  /*1e00*/  HMMA.16816.F32 R92, R140, R38, R12 ;  /* 0x000000268c5c723c */ /* 0x000fe2000000180c */
[----:B------:R-:W3:Y:S01]  /*1e10*/  LDSM.16.M88.4 R36, [R201+0x2800] ;  /* 0x00280000c924783b */ /* 0x000ee20000000200 */
[----:B------:R-:W-:Y:S02]  /*1e20*/  IMAD.MOV.U32 R155, RZ, RZ, -0x80 ;  /* 0xffffff80ff9b7424 */ /* 0x000fe400078e00ff */
[----:B------:R-:W-:Y:S01]  /*1e30*/  IMAD.MOV.U32 R5, RZ, RZ, 0x6 ;  /* 0x00000006ff057424 */ /* 0x000fe200078e00ff */
[----:B------:R-:W-:Y:S03]  /*1e40*/  LDSM.16.M88.4 R48, [R216] ;  /* 0x00000000d830783b */ /* 0x000fe60000000200 */
[----:B------:R-:W-:Y:S01]  /*1e50*/  HMMA.16816.F32 R12, R136, R42, RZ ;  /* 0x0000002a880c723c */ /* 0x000fe200000018ff */
[----:B------:R-:W-:Y:S01]  /*1e60*/  LEA.HI.X R3, R2, R46, R3, 0x7, P0 ;  /* 0x0000002e02037211 */ /* 0x000fe200000f3c03 */
[C---:B------:R-:W-:Y:S01]  /*1e70*/  IMAD.SHL.U32 R52, R11.reuse, 0x40, RZ ;  /* 0x000000400b347824 */ /* 0x040fe200078e00ff */
[----:B------:R-:W-:Y:S01]  /*1e80*/  LEA R2, P0, R0, c[0x0][0x1f8], 0x1 ;  /* 0x00007e0000027a11 */ /* 0x000fe200078008ff */
[----:B------:R-:W-:Y:S01]  /*1e90*/  IMAD R152, R10, R155, c[0x0][0x1d0] ;  /* 0x000074000a987624 */ /* 0x000fe200078e029b */
[----:B------:R-:W-:Y:S01]  /*1ea0*/  LOP3.LUT R4, R44, 0x1, RZ, 0xc0, !PT ;  /* 0x000000012c047812 */ /* 0x000fe200078ec0ff */
[----:B------:R-:W-:Y:S01]  /*1eb0*/  LDSM.16.M88.4 R40, [R218] ;  /* 0x00000000da28783b */ /* 0x000fe20000000200 */
[----:B------:R-:W-:-:S02]  /*1ec0*/  SHF.L.U64.HI R11, R11, R5, c[0x0][0x20c] ;  /* 0x000083000b0b7619 */ /* 0x000fc40000010205 */
[----:B------:R-:W-:Y:S02]  /*1ed0*/  LEA.HI.X R3, R0, c[0x0][0x1fc], R3, 0x1, P0 ;  /* 0x00007f0000037a11 */ /* 0x000fe400000f0c03 */
[----:B------:R-:W-:Y:S01]  /*1ee0*/  IADD3 R6, P6, R52, R2, RZ ;  /* 0x0000000234067210 */ /* 0x000fe20007fde0ff */
[----:B------:R-:W-:Y:S01]  /*1ef0*/  IMAD.IADD R0, R152, 0x1, -R45 ;  /* 0x0000000198007824 */ /* 0x000fe200078e0a2d */
[----:B------:R-:W-:Y:S02]  /*1f00*/  IADD3 R8, P1, P0, R52, 0x80, R2 ;  /* 0x0000008034087810 */ /* 0x000fe4000783e002 */
[----:B------:R-:W-:Y:S01]  /*1f10*/  ISETP.NE.U32.AND P4, PT, R4, 0x1, PT ;  /* 0x000000010400780c */ /* 0x000fe20003f85070 */
[C-C-:B------:R-:W-:Y:S01]  /*1f20*/  IMAD.X R7, R11.reuse, 0x1, R3.reuse, P6 ;  /* 0x000000010b077824 */ /* 0x140fe200030e0603 */
[----:B------:R-:W-:Y:S02]  /*1f30*/  IADD3 R4, P6, R6, R52, RZ ;  /* 0x0000003406047210 */ /* 0x000fe40007fde0ff */
[----:B------:R-:W-:-:S02]  /*1f40*/  IADD3.X R9, R11, RZ, R3, P1, P0 ;  /* 0x000000ff0b097210 */ /* 0x000fc40000fe0403 */
[----:B------:R-:W-:Y:S02]  /*1f50*/  ISETP.LT.OR P0, PT, R0, 0x1, P4 ;  /* 0x000000010000780c */ /* 0x000fe40002701670 */
[----:B------:R-:W-:Y:S01]  /*1f60*/  LOP3.LUT P1, RZ, R44, 0x2, RZ, 0xc0, !PT ;  /* 0x000000022cff7812 */ /* 0x000fe2000782c0ff */
[----:B------:R-:W-:Y:S01]  /*1f70*/  IMAD.X R5, R7, 0x1, R11, P6 ;  /* 0x0000000107057824 */ /* 0x000fe200030e060b */
[----:B------:R-:W-:Y:S01]  /*1f80*/  HMMA.16816.F32 R72, R140, R30, R16 ;  /* 0x0000001e8c48723c */ /* 0x000fe20000001810 */
[----:B------:R-:W4:Y:S01]  /*1f90*/  LDSM.16.M88.4 R28, [R219] ;  /* 0x00000000db1c783b */ /* 0x000f220000000200 */
[----:B------:R-:W-:-:S03]  /*1fa0*/  ISETP.LT.OR P6, PT, R0, 0x1, !P1 ;  /* 0x000000010000780c */ /* 0x000fc60004fc1670 */
[----:B------:R-:W-:Y:S03]  /*1fb0*/  LDSM.16.M88.4 R44, [R217] ;  /* 0x00000000d92c783b */ /* 0x000fe60000000200 */
[C---:B--2---:R-:W-:Y:S08]  /*1fc0*/  HMMA.16816.F32 R80, R140.reuse, R24, R20 ;  /* 0x000000188c50723c */ /* 0x044ff00000001814 */
[----:B------:R-:W-:Y:S01]  /*1fd0*/  HMMA.16816.F32 R104, R140, R26, R12 ;  /* 0x0000001a8c68723c */ /* 0x000fe2000000180c */
[----:B------:R-:W2:Y:S07]  /*1fe0*/  LDSM.16.M88.4 R24, [R201+0x3000] ;  /* 0x00300000c918783b */ /* 0x000eae0000000200 */
[C---:B-1----:R-:W-:Y:S08]  /*1ff0*/  HMMA.16816.F32 R20, R136.reuse, R32, RZ ;  /* 0x000000208814723c */ /* 0x042ff000000018ff */
[----:B------:R-:W-:Y:S01]  /*2000*/  HMMA.16816.F32 R16, R136, R34, RZ ;  /* 0x000000228810723c */ /* 0x000fe200000018ff */
[----:B------:R-:W1:Y:S04]  /*2010*/  LDSM.16.M88.4 R32, [R201+0x3800] ;  /* 0x00380000c920783b */ /* 0x000e680000000200 */
[----:B------:R-:W-:Y:S01]  /*2020*/  @!PT LDS RZ, [RZ] ;  /* 0x00000000fffff984 */ /* 0x000fe20000000800 */
[----:B------:R-:W-:Y:S01]  /*2030*/  @!PT LDS RZ, [RZ] ;  /* 0x00000000fffff984 */ /* 0x000fe20000000800 */
[----:B------:R-:W-:Y:S01]  /*2040*/  @!PT LDS RZ, [RZ] ;  /* 0x00000000fffff984 */ /* 0x000fe20000000800 */
[----:B------:R5:W-:Y:S01]  /*2050*/  LDGSTS.E.BYPASS.LTC128B.128 [R228+0x100], [R2.64], !P0 ;  /* 0x0010000002e47fae */ /* 0x000be2000c101d46 */
[----:B------:R-:W-:-:S03]  /*2060*/  ISETP.LT.OR P0, PT, R0, 0x21, P4 ;  /* 0x000000210000780c */ /* 0x000fc60002701670 */
[----:B------:R5:W-:Y:S01]  /*2070*/  LDGSTS.E.BYPASS.LTC128B.128 [R228+0x4100], [R2.64+0x80], !P6 ;  /* 0x0410008002e47fae */ /* 0x000be2000f101d46 */
[C---:B------:R-:W-:Y:S01]  /*2080*/  ISETP.LT.OR P6, PT, R0.reuse, 0x21, !P1 ;  /* 0x000000210000780c */ /* 0x040fe20004fc1670 */
[----:B---3--:R-:W-:Y:S08]  /*2090*/  HMMA.16816.F32 R12, R136, R36, RZ ;  /* 0x00000024880c723c */ /* 0x008ff000000018ff */
[----:B------:R3:W-:Y:S04]  /*20a0*/  LDGSTS.E.BYPASS.LTC128B.128 [R228+0x1100], [R6.64], !P0 ;  /* 0x0110000006e47fae */ /* 0x0007e8000c101d46 */
[----:B------:R1:W-:Y:S01]  /*20b0*/  LDGSTS.E.BYPASS.LTC128B.128 [R228+0x5100], [R8.64], !P6 ;  /* 0x0510000008e47fae */ /* 0x0003e2000f101d46 */
[----:B------:R-:W-:-:S02]  /*20c0*/  ISETP.LT.OR P6, PT, R0, 0x41, P4 ;  /* 0x000000410000780c */ /* 0x000fc400027c1670 */
[----:B-----5:R-:W-:Y:S01]  /*20d0*/  IADD3 R2, P0, R4, R52, RZ ;  /* 0x0000003404027210 */ /* 0x020fe20007f1e0ff */
[C---:B----4-:R-:W-:Y:S10]  /*20e0*/  HMMA.16816.F32 R88, R140.reuse, R28, R20 ;  /* 0x0000001c8c58723c */ /* 0x050ff40000001814 */
[----:B------:R3:W-:Y:S01]  /*20f0*/  LDGSTS.E.BYPASS.LTC128B.128 [R228+0x2100], [R4.64], !P6 ;  /* 0x0210000004e47fae */ /* 0x0007e2000f101d46 */
[----:B------:R-:W-:Y:S01]  /*2100*/  IMAD.X R3, R5, 0x1, R11, P0 ;  /* 0x0000000105037824 */ /* 0x000fe200000e060b */
[C---:B------:R-:W-:Y:S01]  /*2110*/  ISETP.LT.OR P0, PT, R0.reuse, 0x41, !P1 ;  /* 0x000000410000780c */ /* 0x040fe20004f01670 */
[C---:B------:R-:W-:Y:S08]  /*2120*/  HMMA.16816.F32 R84, R140.reuse, R30, R16 ;  /* 0x0000001e8c54723c */ /* 0x040ff00000001810 */
[----:B------:R-:W-:Y:S04]  /*2130*/  HMMA.16816.F32 R76, R140, R40, R12 ;  /* 0x000000288c4c723c */ /* 0x000fe8000000180c */
[----:B------:R3:W-:Y:S04]  /*2140*/  LDGSTS.E.BYPASS.LTC128B.128 [R228+0x6100], [R4.64+0x80], !P0 ;  /* 0x0610008004e47fae */ /* 0x0007e8000c101d46 */
[C---:B------:R-:W-:Y:S08]  /*2150*/  HMMA.16816.F32 R28, R136.reuse, R38, RZ ;  /* 0x00000026881c723c */ /* 0x040ff000000018ff */
[C---:B--2---:R-:W-:Y:S08]  /*2160*/  HMMA.16816.F32 R16, R136.reuse, R26, RZ ;  /* 0x0000001a8810723c */ /* 0x044ff000000018ff */
[C---:B-1----:R-:W-:Y:S08]  /*2170*/  HMMA.16816.F32 R12, R136.reuse, R32, RZ ;  /* 0x00000020880c723c */ /* 0x042ff000000018ff */
[----:B---3--:R-:W-:Y:S01]  /*2180*/  HMMA.16816.F32 R4, R136, R34, RZ ;  /* 0x000000228804723c */ /* 0x008fe200000018ff */
[----:B------:R-:W-:-:S02]  /*2190*/  ISETP.LT.OR P4, PT, R0, 0x61, P4 ;  /* 0x000000610000780c */ /* 0x000fc40002781670 */
[----:B------:R-:W-:-:S05]  /*21a0*/  ISETP.LT.OR P1, PT, R0, 0x61, !P1 ;  /* 0x000000610000780c */ /* 0x000fca0004f21670 */
[C---:B------:R-:W-:Y:S06]  /*21b0*/  HMMA.16816.F32 R68, R140.reuse, R42, R28 ;  /* 0x0000002a8c44723c */ /* 0x040fec000000181c */
[----:B------:R1:W-:Y:S02]  /*21c0*/  LDGSTS.E.BYPASS.LTC128B.128 [R228+0x3100], [R2.64], !P4 ;  /* 0x0310000002e47fae */ /* 0x0003e4000e101d46 */
[C---:B------:R-:W-:Y:S02]  /*21d0*/  HMMA.16816.F32 R56, R140.reuse, R46, R16 ;  /* 0x0000002e8c38723c */ /* 0x040fe40000001810 */
[----:B------:R1:W-:Y:S04]  /*21e0*/  LDGSTS.E.BYPASS.LTC128B.128 [R228+0x7100], [R2.64+0x80], !P1 ;  /* 0x0710008002e47fae */ /* 0x0003e8000c901d46 */
[----:B------:R-:W2:Y:S02]  /*21f0*/  LDSM.16.M88.4 R36, [R205+0x800] ;  /* 0x00080000cd24783b */ /* 0x000ea40000000200 */
[----:B------:R-:W-:Y:S02]  /*2200*/  HMMA.16816.F32 R52, R140, R48, R12 ;  /* 0x000000308c34723c */ /* 0x000fe4000000180c */
[----:B------:R-:W3:Y:S04]  /*2210*/  LDSM.16.M88.4 R28, [R205+0x1000] ;  /* 0x00100000cd1c783b */ /* 0x000ee80000000200 */
[----:B------:R-:W4:Y:S02]  /*2220*/  LDSM.16.M88.4 R16, [R205+0x1800] ;  /* 0x00180000cd10783b */ /* 0x000f240000000200 */
[----:B------:R-:W-:Y:S02]  /*2230*/  HMMA.16816.F32 R20, R136, R24, RZ ;  /* 0x000000188814723c */ /* 0x000fe400000018ff */
[----:B------:R-:W-:Y:S04]  /*2240*/  LDSM.16.M88.4 R24, [R205] ;  /* 0x00000000cd18783b */ /* 0x000fe80000000200 */
[----:B------:R-:W-:Y:S02]  /*2250*/  LDSM.16.M88.4 R12, [R205+0x2800] ;  /* 0x00280000cd0c783b */ /* 0x000fe40000000200 */
[C---:B------:R-:W-:Y:S02]  /*2260*/  HMMA.16816.F32 R48, R140.reuse, R50, R4 ;  /* 0x000000328c30723c */ /* 0x040fe40000001804 */
[----:B------:R-:W5:Y:S04]  /*2270*/  LDSM.16.M88.4 R4, [R205+0x2000] ;  /* 0x00200000cd04783b */ /* 0x000f680000000200 */
[----:B------:R-:W-:Y:S04]  /*2280*/  LDSM.16.M88.4 R132, [R205+0x4000] ;  /* 0x00400000cd84783b */ /* 0x000fe80000000200 */
[----:B------:R-:W-:Y:S04]  /*2290*/  LDSM.16.M88.4 R148, [R202+0x7000] ;  /* 0x00700000ca94783b */ /* 0x000fe80000000200 */
[----:B------:R-:W0:Y:S02]  /*22a0*/  LDGDEPBAR ;  /* 0x00000000000079af */ /* 0x000e240000000000 */
[----:B------:R-:W-:Y:S02]  /*22b0*/  HMMA.16816.F32 R60, R140, R44, R20 ;  /* 0x0000002c8c3c723c */ /* 0x000fe40000001814 */
[----:B------:R-:W1:Y:S06]  /*22c0*/  LDSM.16.M88.4 R20, [R205+0x3000] ;  /* 0x00300000cd14783b */ /* 0x000e6c0000000200 */
[C---:B--2---:R-:W-:Y:S08]  /*22d0*/  HMMA.16816.F32 R40, R168.reuse, R36, R96 ;  /* 0x00000024a828723c */ /* 0x044ff00000001860 */
[C---:B---3--:R-:W-:Y:S08]  /*22e0*/  HMMA.16816.F32 R64, R168.reuse, R28, R64 ;  /* 0x0000001ca840723c */ /* 0x048ff00000001840 */
[C---:B------:R-:W-:Y:S01]  /*22f0*/  HMMA.16816.F32 R72, R168.reuse, R30, R72 ;  /* 0x0000001ea848723c */ /* 0x040fe20000001848 */
[----:B------:R-:W2:Y:S07]  /*2300*/  LDSM.16.M88.4 R28, [R205+0x3800] ;  /* 0x00380000cd1c783b */ /* 0x000eae0000000200 */
[C---:B----4-:R-:W-:Y:S08]  /*2310*/  HMMA.16816.F32 R80, R168.reuse, R16, R80 ;  /* 0x00000010a850723c */ /* 0x050ff00000001850 */
[C---:B------:R-:W-:Y:S01]  /*2320*/  HMMA.16816.F32 R104, R168.reuse, R18, R104 ;  /* 0x00000012a868723c */ /* 0x040fe20000001868 */
[----:B------:R-:W3:Y:S07]  /*2330*/  LDSM.16.M88.4 R16, [R202] ;  /* 0x00000000ca10783b */ /* 0x000eee0000000200 */
[C---:B-----5:R-:W-:Y:S08]  /*2340*/  HMMA.16816.F32 R88, R168.reuse, R4, R88 ;  /* 0x00000004a858723c */ /* 0x060ff00000001858 */
[C---:B------:R-:W-:Y:S01]  /*2350*/  HMMA.16816.F32 R96, R168.reuse, R6, R84 ;  /* 0x00000006a860723c */ /* 0x040fe20000001854 */
[----:B------:R-:W4:Y:S07]  /*2360*/  LDSM.16.M88.4 R4, [R202+0x800] ;  /* 0x00080000ca04783b */ /* 0x000f2e0000000200 */
[C---:B------:R-:W-:Y:S08]  /*2370*/  HMMA.16816.F32 R44, R168.reuse, R24, R108 ;  /* 0x00000018a82c723c */ /* 0x040ff0000000186c */
[C---:B------:R-:W-:Y:S01]  /*2380*/  HMMA.16816.F32 R32, R168.reuse, R26, R100 ;  /* 0x0000001aa820723c */ /* 0x040fe20000001864 */
[----:B------:R-:W5:Y:S07]  /*2390*/  LDSM.16.M88.4 R24, [R202+0x1800] ;  /* 0x00180000ca18783b */ /* 0x000f6e0000000200 */
[C---:B------:R-:W-:Y:S08]  /*23a0*/  HMMA.16816.F32 R36, R168.reuse, R38, R92 ;  /* 0x00000026a824723c */ /* 0x040ff0000000185c */
[C---:B-1----:R-:W-:Y:S08]  /*23b0*/  HMMA.16816.F32 R112, R168.reuse, R20, R60 ;  /* 0x00000014a870723c */ /* 0x042ff0000000183c */
[C---:B------:R-:W-:Y:S01]  /*23c0*/  HMMA.16816.F32 R92, R168.reuse, R22, R56 ;  /* 0x00000016a85c723c */ /* 0x040fe20000001838 */
[----:B------:R-:W1:Y:S04]  /*23d0*/  LDSM.16.M88.4 R20, [R202+0x2800] ;  /* 0x00280000ca14783b */ /* 0x000e680000000200 */
[----:B------:R-:W-:Y:S03]  /*23e0*/  LDSM.16.M88.4 R56, [R202+0x2000] ;  /* 0x00200000ca38783b */ /* 0x000fe60000000200 */
[C---:B------:R-:W-:Y:S08]  /*23f0*/  HMMA.16816.F32 R100, R168.reuse, R12, R76 ;  /* 0x0000000ca864723c */ /* 0x040ff0000000184c */
[C---:B------:R-:W-:Y:S01]  /*2400*/  HMMA.16816.F32 R108, R168.reuse, R14, R68 ;  /* 0x0000000ea86c723c */ /* 0x040fe20000001844 */
[----:B------:R-:W1:Y:S07]  /*2410*/  LDSM.16.M88.4 R12, [R202+0x1000] ;  /* 0x00100000ca0c783b */ /* 0x000e6e0000000200 */
[----:B--2---:R-:W-:Y:S08]  /*2420*/  HMMA.16816.F32 R76, R168, R30, R48 ;  /* 0x0000001ea84c723c */ /* 0x004ff00000001830 */
[C---:B---3--:R-:W-:Y:S08]  /*2430*/  HMMA.16816.F32 R68, R172.reuse, R16, R44 ;  /* 0x00000010ac44723c */ /* 0x048ff0000000182c */
[----:B------:R-:W-:Y:S01]  /*2440*/  HMMA.16816.F32 R60, R172, R18, R32 ;  /* 0x00000012ac3c723c */ /* 0x000fe20000001820 */
[----:B------:R-:W2:Y:S04]  /*2450*/  LDSM.16.M88.4 R16, [R202+0x3800] ;  /* 0x00380000ca10783b */ /* 0x000ea80000000200 */
[----:B------:R-:W-:Y:S03]  /*2460*/  LDSM.16.M88.4 R32, [R201+0x4000] ;  /* 0x00400000c920783b */ /* 0x000fe60000000200 */
[----:B------:R-:W-:Y:S08]  /*2470*/  HMMA.16816.F32 R84, R168, R28, R52 ;  /* 0x0000001ca854723c */ /* 0x000ff00000001834 */
[C---:B----4-:R-:W-:Y:S08]  /*2480*/  HMMA.16816.F32 R48, R172.reuse, R6, R36 ;  /* 0x00000006ac30723c */ /* 0x050ff00000001824 */
[C---:B------:R-:W-:Y:S01]  /*2490*/  HMMA.16816.F32 R52, R172.reuse, R4, R40 ;  /* 0x00000004ac34723c */ /* 0x040fe20000001828 */
[----:B------:R-:W3:Y:S07]  /*24a0*/  LDSM.16.M88.4 R4, [R202+0x3000] ;  /* 0x00300000ca04783b */ /* 0x000eee0000000200 */
[C---:B-----5:R-:W-:Y:S08]  /*24b0*/  HMMA.16816.F32 R36, R172.reuse, R24, R80 ;  /* 0x00000018ac24723c */ /* 0x060ff00000001850 */
[C---:B------:R-:W-:Y:S01]  /*24c0*/  HMMA.16816.F32 R28, R172.reuse, R26, R104 ;  /* 0x0000001aac1c723c */ /* 0x040fe20000001868 */
[----:B------:R-:W4:Y:S07]  /*24d0*/  LDSM.16.M88.4 R24, [R201+0x4800] ;  /* 0x00480000c918783b */ /* 0x000f2e0000000200 */
[C---:B-1----:R-:W-:Y:S08]  /*24e0*/  HMMA.16816.F32 R100, R172.reuse, R20, R100 ;  /* 0x00000014ac64723c */ /* 0x042ff00000001864 */
[C---:B------:R-:W-:Y:S01]  /*24f0*/  HMMA.16816.F32 R108, R172.reuse, R22, R108 ;  /* 0x00000016ac6c723c */ /* 0x040fe2000000186c */
[----:B------:R-:W1:Y:S07]  /*2500*/  LDSM.16.M88.4 R20, [R201+0x5000] ;  /* 0x00500000c914783b */ /* 0x000e6e0000000200 */
[C---:B------:R-:W-:Y:S01]  /*2510*/  HMMA.16816.F32 R44, R172.reuse, R12, R64 ;  /* 0x0000000cac2c723c */ /* 0x040fe20000001840 */
[----:B------:R-:W-:Y:S07]  /*2520*/  LDSM.16.M88.4 R64, [R215] ;  /* 0x00000000d740783b */ /* 0x000fee0000000200 */
[C---:B------:R-:W-:Y:S01]  /*2530*/  HMMA.16816.F32 R40, R172.reuse, R14, R72 ;  /* 0x0000000eac28723c */ /* 0x040fe20000001848 */
[----:B------:R-:W5:Y:S07]  /*2540*/  LDSM.16.M88.4 R12, [R201+0x5800] ;  /* 0x00580000c90c783b */ /* 0x000f6e0000000200 */
[C---:B------:R-:W-:Y:S08]  /*2550*/  HMMA.16816.F32 R72, R172.reuse, R56, R88 ;  /* 0x00000038ac48723c */ /* 0x040ff00000001858 */
[C---:B--2---:R-:W-:Y:S08]  /*2560*/  HMMA.16816.F32 R120, R172.reuse, R16, R84 ;  /* 0x00000010ac78723c */ /* 0x044ff00000001854 */
[C---:B------:R-:W-:Y:S01]  /*2570*/  HMMA.16816.F32 R116, R172.reuse, R18, R76 ;  /* 0x00000012ac74723c */ /* 0x040fe2000000184c */
[----:B------:R-:W2:Y:S07]  /*2580*/  LDSM.16.M88.4 R16, [R201+0x6800] ;  /* 0x00680000c910783b */ /* 0x000eae0000000200 */
[C---:B------:R-:W-:Y:S01]  /*2590*/  HMMA.16816.F32 R88, R172.reuse, R58, R96 ;  /* 0x0000003aac58723c */ /* 0x040fe20000001860 */
[----:B------:R-:W-:Y:S07]  /*25a0*/  LDSM.16.M88.4 R56, [R213] ;  /* 0x00000000d538783b */ /* 0x000fee0000000200 */
[C---:B---3--:R-:W-:Y:S08]  /*25b0*/  HMMA.16816.F32 R128, R172.reuse, R4, R112 ;  /* 0x00000004ac80723c */ /* 0x048ff00000001870 */
[----:B------:R-:W-:Y:S01]  /*25c0*/  HMMA.16816.F32 R124, R172, R6, R92 ;  /* 0x00000006ac7c723c */ /* 0x000fe2000000185c */
[----:B------:R-:W3:Y:S07]  /*25d0*/  LDSM.16.M88.4 R4, [R201+0x6000] ;  /* 0x00600000c904783b */ /* 0x000eee0000000200 */
[C---:B----4-:R-:W-:Y:S01]  /*25e0*/  HMMA.16816.F32 R96, R184.reuse, R26, R48 ;  /* 0x0000001ab860723c */ /* 0x050fe20000001830 */
[----:B------:R-:W4:Y:S07]  /*25f0*/  LDSM.16.M88.4 R48, [R201+0x7000] ;  /* 0x00700000c930783b */ /* 0x000f2e0000000200 */
[C---:B------:R-:W-:Y:S01]  /*2600*/  HMMA.16816.F32 R76, R184.reuse, R32, R68 ;  /* 0x00000020b84c723c */ /* 0x040fe20000001844 */
[----:B------:R-:W2:Y:S07]  /*2610*/  LDSM.16.M88.4 R68, [R201+0x7800] ;  /* 0x00780000c944783b */ /* 0x000eae0000000200 */
[C---:B------:R-:W-:Y:S01]  /*2620*/  HMMA.16816.F32 R112, R184.reuse, R34, R60 ;  /* 0x00000022b870723c */ /* 0x040fe2000000183c */
[----:B------:R-:W2:Y:S04]  /*2630*/  LDSM.16.M88.4 R60, [R214] ;  /* 0x00000000d63c783b */ /* 0x000ea80000000200 */
[----:B------:R-:W-:Y:S03]  /*2640*/  LDSM.16.M88.4 R32, [R210] ;  /* 0x00000000d220783b */ /* 0x000fe60000000200 */
[C---:B------:R-:W-:Y:S08]  /*2650*/  HMMA.16816.F32 R104, R184.reuse, R24, R52 ;  /* 0x00000018b868723c */ /* 0x040ff00000001834 */
[C---:B-1----:R-:W-:Y:S01]  /*2660*/  HMMA.16816.F32 R92, R184.reuse, R20, R44 ;  /* 0x00000014b85c723c */ /* 0x042fe2000000182c */
[----:B------:R-:W1:Y:S07]  /*2670*/  LDSM.16.M88.4 R44, [R212] ;  /* 0x00000000d42c783b */ /* 0x000e6e0000000200 */
[C---:B-----5:R-:W-:Y:S01]  /*2680*/  HMMA.16816.F32 R80, R184.reuse, R12, R36 ;  /* 0x0000000cb850723c */ /* 0x060fe20000001824 */
[----:B------:R-:W5:Y:S07]  /*2690*/  LDSM.16.M88.4 R36, [R211] ;  /* 0x00000000d324783b */ /* 0x000f6e0000000200 */
[C---:B------:R-:W-:Y:S01]  /*26a0*/  HMMA.16816.F32 R52, R184.reuse, R14, R28 ;  /* 0x0000000eb834723c */ /* 0x040fe2000000181c */
[----:B------:R-:W1:Y:S07]  /*26b0*/  LDSM.16.M88.4 R28, [R209] ;  /* 0x00000000d11c783b */ /* 0x000e6e0000000200 */
[C---:B------:R-:W-:Y:S08]  /*26c0*/  HMMA.16816.F32 R84, R184.reuse, R22, R40 ;  /* 0x00000016b854723c */ /* 0x040ff00000001828 */
[C---:B--2---:R-:W-:Y:S08]  /*26d0*/  HMMA.16816.F32 R20, R184.reuse, R16, R100 ;  /* 0x00000010b814723c */ /* 0x044ff00000001864 */
[C---:B------:R-:W-:Y:S08]  /*26e0*/  HMMA.16816.F32 R16, R184.reuse, R18, R108 ;  /* 0x00000012b810723c */ /* 0x040ff0000000186c */
[C---:B---3--:R-:W-:Y:S01]  /*26f0*/  HMMA.16816.F32 R24, R184.reuse, R6, R88 ;  /* 0x00000006b818723c */ /* 0x048fe20000001858 */
[----:B------:R-:W-:Y:S07]  /*2700*/  LDSM.16.M88.4 R88, [R205+0x5000] ;  /* 0x00500000cd58783b */ /* 0x000fee0000000200 */
[C---:B----4-:R-:W-:Y:S08]  /*2710*/  HMMA.16816.F32 R12, R184.reuse, R48, R128 ;  /* 0x00000030b80c723c */ /* 0x050ff00000001880 */
[----:B------:R-:W-:Y:S01]  /*2720*/  HMMA.16816.F32 R40, R184, R4, R72 ;  /* 0x00000004b828723c */ /* 0x000fe20000001848 */
[----:B------:R-:W2:Y:S07]  /*2730*/  LDSM.16.M88.4 R72, [R208] ;  /* 0x00000000d048783b */ /* 0x000eae0000000200 */
[----:B------:R-:W-:Y:S01]  /*2740*/  HMMA.16816.F32 R144, R188, R58, R84 ;  /* 0x0000003abc90723c */ /* 0x000fe20000001854 */
[----:B------:R-:W3:Y:S07]  /*2750*/  LDSM.16.M88.4 R84, [R205+0x4800] ;  /* 0x00480000cd54783b */ /* 0x000eee0000000200 */
[C---:B------:R-:W-:Y:S08]  /*2760*/  HMMA.16816.F32 R4, R184.reuse, R50, R124 ;  /* 0x00000032b804723c */ /* 0x040ff0000000187c */
[C---:B------:R-:W-:Y:S08]  /*2770*/  HMMA.16816.F32 R48, R184.reuse, R68, R120 ;  /* 0x00000044b830723c */ /* 0x040ff00000001878 */
[----:B------:R-:W-:Y:S08]  /*2780*/  HMMA.16816.F32 R68, R184, R70, R116 ;  /* 0x00000046b844723c */ /* 0x000ff00000001874 */
[C---:B------:R-:W-:Y:S08]  /*2790*/  HMMA.16816.F32 R120, R188.reuse, R60, R104 ;  /* 0x0000003cbc78723c */ /* 0x040ff00000001868 */
[C---:B------:R-:W-:Y:S01]  /*27a0*/  HMMA.16816.F32 R108, R188.reuse, R62, R96 ;  /* 0x0000003ebc6c723c */ /* 0x040fe20000001860 */
[----:B------:R-:W-:Y:S07]  /*27b0*/  LDSM.16.M88.4 R60, [R202+0x4800] ;  /* 0x00480000ca3c783b */ /* 0x000fee0000000200 */
[C---:B-1----:R-:W-:Y:S08]  /*27c0*/  HMMA.16816.F32 R128, R188.reuse, R44, R80 ;  /* 0x0000002cbc80723c */ /* 0x042ff00000001850 */
[C---:B------:R-:W-:Y:S01]  /*27d0*/  HMMA.16816.F32 R104, R188.reuse, R32, R20 ;  /* 0x00000020bc68723c */ /* 0x040fe20000001814 */
[----:B------:R-:W1:Y:S07]  /*27e0*/  LDSM.16.M88.4 R20, [R205+0x6000] ;  /* 0x00600000cd14783b */ /* 0x000e6e0000000200 */
[C---:B------:R-:W-:Y:S01]  /*27f0*/  HMMA.16816.F32 R100, R188.reuse, R34, R16 ;  /* 0x00000022bc64723c */ /* 0x040fe20000001810 */
[----:B------:R-:W4:Y:S04]  /*2800*/  LDSM.16.M88.4 R16, [R205+0x6800] ;  /* 0x00680000cd10783b */ /* 0x000f280000000200 */
[----:B------:R-:W-:Y:S03]  /*2810*/  LDSM.16.M88.4 R32, [R205+0x7800] ;  /* 0x00780000cd20783b */ /* 0x000fe60000000200 */
[C---:B------:R-:W-:Y:S08]  /*2820*/  HMMA.16816.F32 R92, R188.reuse, R56, R92 ;  /* 0x00000038bc5c723c */ /* 0x040ff0000000185c */
[C---:B-----5:R-:W-:Y:S01]  /*2830*/  HMMA.16816.F32 R96, R188.reuse, R38, R24 ;  /* 0x00000026bc60723c */ /* 0x060fe20000001818 */
[----:B------:R-:W5:Y:S07]  /*2840*/  LDSM.16.M88.4 R24, [R205+0x5800] ;  /* 0x00580000cd18783b */ /* 0x000f6e0000000200 */
[C---:B------:R-:W-:Y:S01]  /*2850*/  HMMA.16816.F32 R80, R188.reuse, R28, R12 ;  /* 0x0000001cbc50723c */ /* 0x040fe2000000180c */
[----:B------:R-:W1:Y:S07]  /*2860*/  LDSM.16.M88.4 R12, [R205+0x7000] ;  /* 0x00700000cd0c783b */ /* 0x000e6e0000000200 */
[C---:B------:R-:W-:Y:S08]  /*2870*/  HMMA.16816.F32 R76, R188.reuse, R64, R76 ;  /* 0x00000040bc4c723c */ /* 0x040ff0000000184c */
[C---:B------:R-:W-:Y:S01]  /*2880*/  HMMA.16816.F32 R112, R188.reuse, R66, R112 ;  /* 0x00000042bc70723c */ /* 0x040fe20000001870 */
[----:B------:R-:W1:Y:S07]  /*2890*/  LDSM.16.M88.4 R64, [R202+0x4000] ;  /* 0x00400000ca40783b */ /* 0x000e6e0000000200 */
[C---:B------:R-:W-:Y:S08]  /*28a0*/  HMMA.16816.F32 R116, R188.reuse, R36, R40 ;  /* 0x00000024bc74723c */ /* 0x040ff00000001828 */
[C---:B------:R-:W-:Y:S08]  /*28b0*/  HMMA.16816.F32 R4, R188.reuse, R30, R4 ;  /* 0x0000001ebc04723c */ /* 0x040ff00000001804 */
[C---:B------:R-:W-:Y:S08]  /*28c0*/  HMMA.16816.F32 R124, R188.reuse, R46, R52 ;  /* 0x0000002ebc7c723c */ /* 0x040ff00000001834 */
[C---:B--2---:R-:W-:Y:S08]  /*28d0*/  HMMA.16816.F32 R28, R188.reuse, R72, R48 ;  /* 0x00000048bc1c723c */ /* 0x044ff00000001830 */
[----:B------:R-:W-:Y:S01]  /*28e0*/  HMMA.16816.F32 R36, R188, R74, R68 ;  /* 0x0000004abc24723c */ /* 0x000fe20000001844 */
[----:B------:R-:W2:Y:S07]  /*28f0*/  LDSM.16.M88.4 R68, [R202+0x5000] ;  /* 0x00500000ca44783b */ /* 0x000eae0000000200 */
[C---:B------:R-:W-:Y:S01]  /*2900*/  HMMA.16816.F32 R40, R192.reuse, R88, R92 ;  /* 0x00000058c028723c */ /* 0x040fe2000000185c */
[----:B------:R-:W2:Y:S07]  /*2910*/  LDSM.16.M88.4 R92, [R202+0x5800] ;  /* 0x00580000ca5c783b */ /* 0x000eae0000000200 */
[C---:B------:R-:W-:Y:S08]  /*2920*/  HMMA.16816.F32 R56, R192.reuse, R132, R76 ;  /* 0x00000084c038723c */ /* 0x040ff0000000184c */
[C---:B------:R-:W-:Y:S01]  /*2930*/  HMMA.16816.F32 R52, R192.reuse, R134, R112 ;  /* 0x00000086c034723c */ /* 0x040fe20000001870 */
[----:B------:R-:W-:Y:S07]  /*2940*/  LDSM.16.M88.4 R132, [R202+0x6800] ;  /* 0x00680000ca84783b */ /* 0x000fee0000000200 */
[C---:B---3--:R-:W-:Y:S01]  /*2950*/  HMMA.16816.F32 R44, R192.reuse, R86, R108 ;  /* 0x00000056c02c723c */ /* 0x048fe2000000186c */
[----:B------:R-:W3:Y:S07]  /*2960*/  LDSM.16.M88.4 R108, [R202+0x6000] ;  /* 0x00600000ca6c783b */ /* 0x000eee0000000200 */
[----:B------:R-:W-:Y:S01]  /*2970*/  HMMA.16816.F32 R72, R192, R90, R144 ;  /* 0x0000005ac048723c */ /* 0x000fe20000001890 */
[----:B------:R-:W2:Y:S01]  /*2980*/  LDSM.16.M88.4 R144, [R202+0x7800] ;  /* 0x00780000ca90783b */ /* 0x000ea20000000200 */
[----:B------:R-:W-:Y:S01]  /*2990*/  ISETP.GT.AND P0, PT, R10, R156, PT ;  /* 0x0000009c0a00720c */ /* 0x000fe20003f04270 */
[----:B------:R-:W-:-:S05]  /*29a0*/  DEPBAR.LE SB0, 0x0 ;  /* 0x000080000000791a */ /* 0x000fca0000000000 */
[C---:B-1----:R-:W-:Y:S08]  /*29b0*/  HMMA.16816.F32 R88, R192.reuse, R20, R116 ;  /* 0x00000014c058723c */ /* 0x042ff00000001874 */
[C---:B------:R-:W-:Y:S08]  /*29c0*/  HMMA.16816.F32 R96, R192.reuse, R22, R96 ;  /* 0x00000016c060723c */ /* 0x040ff00000001860 */
[C---:B----4-:R-:W-:Y:S08]  /*29d0*/  HMMA.16816.F32 R104, R192.reuse, R16, R104 ;  /* 0x00000010c068723c */ /* 0x050ff00000001868 */
[C---:B------:R-:W-:Y:S08]  /*29e0*/  HMMA.16816.F32 R100, R192.reuse, R18, R100 ;  /* 0x00000012c064723c */ /* 0x040ff00000001864 */
[C---:B------:R-:W-:Y:S08]  /*29f0*/  HMMA.16816.F32 R48, R192.reuse, R84, R120 ;  /* 0x00000054c030723c */ /* 0x040ff00000001878 */
[C---:B-----5:R-:W-:Y:S08]  /*2a00*/  HMMA.16816.F32 R76, R192.reuse, R24, R128 ;  /* 0x00000018c04c723c */ /* 0x060ff00000001880 */
[C---:B------:R-:W-:Y:S08]  /*2a10*/  HMMA.16816.F32 R20, R192.reuse, R12, R80 ;  /* 0x0000000cc014723c */ /* 0x040ff00000001850 */
[C---:B------:R-:W-:Y:S08]  /*2a20*/  HMMA.16816.F32 R16, R192.reuse, R14, R4 ;  /* 0x0000000ec010723c */ /* 0x040ff00000001804 */
[C---:B------:R-:W-:Y:S08]  /*2a30*/  HMMA.16816.F32 R84, R192.reuse, R26, R124 ;  /* 0x0000001ac054723c */ /* 0x040ff0000000187c */
[C---:B------:R-:W-:Y:S08]  /*2a40*/  HMMA.16816.F32 R12, R192.reuse, R32, R28 ;  /* 0x00000020c00c723c */ /* 0x040ff0000000181c */
[----:B------:R-:W-:Y:S01]  /*2a50*/  HMMA.16816.F32 R4, R192, R34, R36 ;  /* 0x00000022c004723c */ /* 0x000fe20000001824 */
[----:B------:R-:W-:Y:S07]  /*2a60*/  BSSY B0, `(.L_x_68) ;  /* 0x0000033000007945 */ /* 0x000fee0003800000 */
[C---:B------:R-:W-:Y:S08]  /*2a70*/  HMMA.16816.F32 R120, R196.reuse, R64, R56 ;  /* 0x00000040c478723c */ /* 0x040ff00000001838 */
[C---:B------:R-:W-:Y:S08]  /*2a80*/  HMMA.16816.F32 R116, R196.reuse, R66, R52 ;  /* 0x00000042c474723c */ /* 0x040ff00000001834 */
[C---:B------:R-:W-:Y:S08]  /*2a90*/  HMMA.16816.F32 R112, R196.reuse, R60, R48 ;  /* 0x0000003cc470723c */ /* 0x040ff00000001830 */
[C---:B--2---:R-:W-:Y:S08]  /*2aa0*/  HMMA.16816.F32 R28, R196.reuse, R70, R72 ;  /* 0x00000046c41c723c */ /* 0x044ff00000001848 */
[C---:B------:R-:W-:Y:S08]  /*2ab0*/  HMMA.16816.F32 R24, R196.reuse, R92, R76 ;  /* 0x0000005cc418723c */ /* 0x040ff0000000184c */
[C---:B------:R-:W-:Y:S08]  /*2ac0*/  HMMA.16816.F32 R80, R196.reuse, R62, R44 ;  /* 0x0000003ec450723c */ /* 0x040ff0000000182c */
[C---:B------:R-:W-:Y:S08]  /*2ad0*/  HMMA.16816.F32 R40, R196.reuse, R68, R40 ;  /* 0x00000044c428723c */ /* 0x040ff00000001828 */
[C---:B------:R-:W-:Y:S08]  /*2ae0*/  HMMA.16816.F32 R32, R196.reuse, R94, R84 ;  /* 0x0000005ec420723c */ /* 0x040ff00000001854 */
[C---:B---3--:R-:W-:Y:S08]  /*2af0*/  HMMA.16816.F32 R36, R196.reuse, R108, R88 ;  /* 0x0000006cc424723c */ /* 0x048ff00000001858 */
[C---:B------:R-:W-:Y:S08]  /*2b00*/  HMMA.16816.F32 R48, R196.reuse, R110, R96 ;  /* 0x0000006ec430723c */ /* 0x040ff00000001860 */
[C---:B------:R-:W-:Y:S08]  /*2b10*/  HMMA.16816.F32 R52, R196.reuse, R132, R104 ;  /* 0x00000084c434723c */ /* 0x040ff00000001868 */
[C---:B------:R-:W-:Y:S08]  /*2b20*/  HMMA.16816.F32 R56, R196.reuse, R134, R100 ;  /* 0x00000086c438723c */ /* 0x040ff00000001864 */
[C---:B------:R-:W-:Y:S08]  /*2b30*/  HMMA.16816.F32 R64, R196.reuse, R148, R20 ;  /* 0x00000094c440723c */ /* 0x040ff00000001814 */
[C---:B------:R-:W-:Y:S08]  /*2b40*/  HMMA.16816.F32 R16, R196.reuse, R150, R16 ;  /* 0x00000096c410723c */ /* 0x040ff00000001810 */
[C---:B------:R-:W-:Y:S08]  /*2b50*/  HMMA.16816.F32 R72, R196.reuse, R144, R12 ;  /* 0x00000090c448723c */ /* 0x040ff0000000180c */
[----:B------:R-:W-:Y:S01]  /*2b60*/  HMMA.16816.F32 R76, R196, R146, R4 ;  /* 0x00000092c44c723c */ /* 0x000fe20000001804 */
[----:B------:R-:W-:Y:S06]  /*2b70*/  BAR.SYNC.DEFER_BLOCKING 0x0 ;  /* 0x0000000000007b1d */ /* 0x000fec0000010000 */
[----:B------:R-:W-:Y:S01]  /*2b80*/  @!UPT UIADD3 URZ, URZ, URZ, URZ ;  /* 0x0000003f3f3ff290 */ /* 0x000fe2000fffe03f */
[----:B------:R-:W-:Y:S11]  /*2b90*/  @!P0 BRA `(.L_x_69) ;  /* 0x000001f000008947 */ /* 0x000ff60003800000 */
[----:B------:R-:W-:Y:S01]  /*2ba0*/  IADD3 R0, R157, -0x2, RZ ;  /* 0xfffffffe9d007810 */ /* 0x000fe20007ffe0ff */
[C---:B------:R-:W-:Y:S01]  /*2bb0*/  IMAD.SHL.U32 R8, R153.reuse, 0x40, RZ ;  /* 0x0000004099087824 */ /* 0x040fe200078e00ff */
[----:B------:R-:W-:-:S02]  /*2bc0*/  SHF.L.U64.HI R9, R153, 0x6, R154 ;  /* 0x0000000699097819 */ /* 0x000fc4000001029a */
[----:B------:R-:W-:Y:S01]  /*2bd0*/  SHF.R.S32.HI R2, RZ, 0x1f, R0 ;  /* 0x0000001fff027819 */ /* 0x000fe20000011400 */
[----:B------:R-:W-:-:S04]  /*2be0*/  IMAD.WIDE.U32 R4, R0, c[0x0][0x1e0], RZ ;  /* 0x0000780000047a25 */ /* 0x000fc800078e00ff */
[----:B------:R-:W-:-:S04]  /*2bf0*/  IMAD R2, R2, c[0x0][0x1e0], RZ ;  /* 0x0000780002027a24 */ /* 0x000fc800078e02ff */
[----:B------:R-:W-:Y:S01]  /*2c00*/  IMAD R2, R0, c[0x0][0x1e4], R2 ;  /* 0x0000790000027a24 */ /* 0x000fe200078e0202 */
[----:B------:R-:W-:-:S03]  /*2c10*/  LEA R0, P1, R4, R160, 0x7 ;  /* 0x000000a004007211 */ /* 0x000fc600078238ff */
[----:B------:R-:W-:Y:S01]  /*2c20*/  IMAD.IADD R3, R5, 0x1, R2 ;  /* 0x0000000105037824 */ /* 0x000fe200078e0202 */
[----:B------:R-:W-:-:S04]  /*2c30*/  LEA R2, P0, R0, c[0x0][0x1c8], 0x1 ;  /* 0x0000720000027a11 */ /* 0x000fc800078008ff */
[----:B------:R-:W-:Y:S02]  /*2c40*/  LEA.HI.X R3, R4, R159, R3, 0x7, P1 ;  /* 0x0000009f04037211 */ /* 0x000fe400008f3c03 */
[----:B------:R-:W-:Y:S02]  /*2c50*/  IADD3 R6, P6, R8, R2, RZ ;  /* 0x0000000208067210 */ /* 0x000fe40007fde0ff */
[----:B------:R-:W-:Y:S02]  /*2c60*/  LEA.HI.X R3, R0, c[0x0][0x1cc], R3, 0x1, P0 ;  /* 0x0000730000037a11 */ /* 0x000fe400000f0c03 */
[----:B------:R-:W-:Y:S02]  /*2c70*/  IADD3 R12, P4, P1, R8, 0x80, R2 ;  /* 0x00000080080c7810 */ /* 0x000fe4000799e002 */
[-C--:B------:R-:W-:Y:S01]  /*2c80*/  IADD3 R4, P0, R6, R8.reuse, RZ ;  /* 0x0000000806047210 */ /* 0x080fe20007f1e0ff */
[C-C-:B------:R-:W-:Y:S01]  /*2c90*/  IMAD.X R7, R9.reuse, 0x1, R3.reuse, P6 ;  /* 0x0000000109077824 */ /* 0x140fe200030e0603 */
[----:B------:R-:W-:Y:S01]  /*2ca0*/  IADD3.X R13, R9, RZ, R3, P4, P1 ;  /* 0x000000ff090d7210 */ /* 0x000fe200027e2403 */
[----:B------:R-:W-:Y:S01]  /*2cb0*/  @!PT LDS RZ, [RZ] ;  /* 0x00000000fffff984 */ /* 0x000fe20000000800 */
[----:B------:R-:W-:Y:S01]  /*2cc0*/  @!PT LDS RZ, [RZ] ;  /* 0x00000000fffff984 */ /* 0x000fe20000000800 */
[----:B------:R-:W-:Y:S01]  /*2cd0*/  @!PT LDS RZ, [RZ] ;  /* 0x00000000fffff984 */ /* 0x000fe20000000800 */
[----:B------:R1:W-:Y:S01]  /*2ce0*/  LDGSTS.E.BYPASS.LTC128B.128 [R228+0x8100], [R2.64], !P3 ;  /* 0x0810000002e47fae */ /* 0x0003e2000d901d46 */
[----:B------:R-:W-:Y:S01]  /*2cf0*/  IADD3 R8, P1, R4, R8, RZ ;  /* 0x0000000804087210 */ /* 0x000fe20007f3e0ff */
[----:B------:R-:W-:-:S02]  /*2d00*/  IMAD.X R5, R7, 0x1, R9, P0 ;  /* 0x0000000107057824 */ /* 0x000fc400000e0609 */
[----:B------:R1:W-:Y:S02]  /*2d10*/  LDGSTS.E.BYPASS.LTC128B.128 [R228+0xc100], [R2.64+0x80], !P2 ;  /* 0x0c10008002e47fae */ /* 0x0003e4000d101d46 */
[----:B------:R-:W-:Y:S02]  /*2d20*/  IMAD.X R9, R5, 0x1, R9, P1 ;  /* 0x0000000105097824 */ /* 0x000fe400008e0609 */
[----:B------:R1:W-:Y:S04]  /*2d30*/  LDGSTS.E.BYPASS.LTC128B.128 [R228+0x9100], [R6.64], !P3 ;  /* 0x0910000006e47fae */ /* 0x0003e8000d901d46 */
[----:B------:R1:W-:Y:S04]  /*2d40*/  LDGSTS.E.BYPASS.LTC128B.128 [R228+0xd100], [R12.64], !P2 ;  /* 0x0d1000000ce47fae */ /* 0x0003e8000d101d46 */
[----:B------:R1:W-:Y:S04]  /*2d50*/  LDGSTS.E.BYPASS.LTC128B.128 [R228+0xa100], [R4.64], !P3 ;  /* 0x0a10000004e47fae */ /* 0x0003e8000d901d46 */
[----:B------:R1:W-:Y:S04]  /*2d60*/  LDGSTS.E.BYPASS.LTC128B.128 [R228+0xe100], [R4.64+0x80], !P2 ;  /* 0x0e10008004e47fae */ /* 0x0003e8000d101d46 */
[----:B------:R1:W-:Y:S04]  /*2d70*/  LDGSTS.E.BYPASS.LTC128B.128 [R228+0xb100], [R8.64], !P3 ;  /* 0x0b10000008e47fae */ /* 0x0003e8000d901d46 */
[----:B------:R1:W-:Y:S02]  /*2d80*/  LDGSTS.E.BYPASS.LTC128B.128 [R228+0xf100], [R8.64+0x80], !P2 ;  /* 0x0f10008008e47fae */ /* 0x0003e4000d101d46 */
.L_x_69:
[----:B------:R-:W-:Y:S05]  /*2d90*/  BSYNC B0 ;  /* 0x0000000000007941 */ /* 0x000fea0003800000 */
.L_x_68:
[----:B------:R-:W2:Y:S04]  /*2da0*/  LDL R0, [R1+0x50] ;  /* 0x0000500001007983 */ /* 0x000ea80000100800 */
[----:B-1----:R-:W3:Y:S04]  /*2db0*/  LDL R3, [R1+0x2c] ;  /* 0x00002c0001037983 */ /* 0x002ee80000100800 */
[----:B------:R-:W-:Y:S04]  /*2dc0*/  LDSM.16.MT88.4 R12, [R204] ;  /* 0x00000000cc0c783b */ /* 0x000fe80000004200 */
[----:B------:R-:W0:Y:S01]  /*2dd0*/  LDGDEPBAR ;  /* 0x00000000000079af */ /* 0x000e220000000000 */
[----:B--2---:R-:W-:-:S04]  /*2de0*/  IMAD.IADD R0, R0, 0x1, R158 ;  /* 0x0000000100007824 */ /* 0x004fc800078e029e */
[----:B------:R-:W-:Y:S01]  /*2df0*/  @P5 IMAD.HI.U32 R2, R0, c[0x0][0x2c8], RZ ;  /* 0x0000b20000025a27 */ /* 0x000fe200078e00ff */
[----:B------:R1:W-:Y:S04]  /*2e00*/  STL [R1+0xc], R0 ;  /* 0x00000c0001007387 */ /* 0x0003e80000100800 */
[----:B-1----:R-:W-:-:S05]  /*2e10*/  @P5 SHF.R.U32.HI R0, RZ, c[0x0][0x2cc], R2 ;  /* 0x0000b300ff005a19 */ /* 0x002fca0000011602 */
[----:B------:R-:W1:Y:S04]  /*2e20*/  SHFL.IDX PT, R2, R0, RZ, 0x1c1f ;  /* 0x001c1fff00027589 */ /* 0x000e6800000e0000 */
[----:B------:R2:W4:Y:S02]  /*2e30*/  SHFL.IDX PT, R4, R0, 0x1, 0x1c1f ;  /* 0x003c1f0000047f89 */ /* 0x00052400000e0000 */
[----:B--2---:R-:W-:-:S05]  /*2e40*/  IMAD R0, R10, R155, 0x1 ;  /* 0x000000010a007424 */ /* 0x004fca00078e029b */
[----:B---3--:R-:W-:Y:S01]  /*2e50*/  IADD3 R0, -R3, c[0x0][0x1d0], R0 ;  /* 0x0000740003007a10 */ /* 0x008fe20007ffe100 */
[----:B------:R-:W-:-:S03]  /*2e60*/  IMAD.IADD R3, R152, 0x1, -R3 ;  /* 0x0000000198037824 */ /* 0x000fc600078e0a03 */
[----:B------:R-:W-:-:S05]  /*2e70*/  IADD3 R0, R0, -c[0x0][0x168], RZ ;  /* 0x80005a0000007a10 */ /* 0x000fca0007ffe0ff */
[C---:B-1----:R-:W-:Y:S02]  /*2e80*/  IMAD.IADD R2, R0.reuse, 0x1, R2 ;  /* 0x0000000100027824 */ /* 0x042fe400078e0202 */
[----:B----4-:R-:W-:-:S03]  /*2e90*/  IMAD.IADD R0, R0, 0x1, R4 ;  /* 0x0000000100007824 */ /* 0x010fc600078e0204 */
[C---:B------:R-:W-:Y:S02]  /*2ea0*/  IMNMX R2, R3.reuse, R2, PT ;  /* 0x0000000203027217 */ /* 0x040fe40003800200 */
[----:B------:R-:W-:Y:S02]  /*2eb0*/  IMNMX R0, R3, R0, PT ;  /* 0x0000000003007217 */ /* 0x000fe40003800200 */
[----:B------:R-:W-:Y:S02]  /*2ec0*/  ISETP.GT.AND P1, PT, R2, RZ, PT ;  /* 0x000000ff0200720c */ /* 0x000fe40003f24270 */
[----:B------:R-:W-:Y:S02]  /*2ed0*/  ISETP.GT.AND P0, PT, R0, 0x1, PT ;  /* 0x000000010000780c */ /* 0x000fe40003f04270 */
[----:B------:R-:W-:Y:S02]  /*2ee0*/  ISETP.GT.AND P6, PT, R2, 0x1, PT ;  /* 0x000000010200780c */ /* 0x000fe40003fc4270 */
[----:B------:R-:W-:-:S02]  /*2ef0*/  FSEL R10, R123, -INF , P0 ;  /* 0xff8000007b0a7808 */ /* 0x000fc40000000000 */
[----:B------:R-:W-:Y:S02]  /*2f00*/  ISETP.GT.AND P0, PT, R2, 0x9, PT ;  /* 0x000000090200780c */ /* 0x000fe40003f04270 */
[----:B------:R-:W-:Y:S02]  /*2f10*/  FSEL R5, R120, -INF , P1 ;  /* 0xff80000078057808 */ /* 0x000fe40000800000 */
[----:B------:R-:W-:Y:S02]  /*2f20*/  FSEL R8, R117, -INF , P0 ;  /* 0xff80000075087808 */ /* 0x000fe40000000000 */
[C---:B------:R-:W-:Y:S02]  /*2f30*/  ISETP.GT.AND P1, PT, R2.reuse, 0x8, PT ;  /* 0x000000080200780c */ /* 0x040fe40003f24270 */
[----:B------:R-:W-:Y:S02]  /*2f40*/  FSEL R6, R121, -INF , P6 ;  /* 0xff80000079067808 */ /* 0x000fe40003000000 */
[----:B------:R-:W-:-:S02]  /*2f50*/  ISETP.GT.AND P0, PT, R2, 0x10, PT ;  /* 0x000000100200780c */ /* 0x000fc40003f04270 */
[----:B------:R-:W-:Y:S02]  /*2f60*/  FSEL R7, R116, -INF , P1 ;  /* 0xff80000074077808 */ /* 0x000fe40000800000 */
[----:B------:R-:W-:Y:S02]  /*2f70*/  FSEL R44, R112, -INF , P0 ;  /* 0xff800000702c7808 */ /* 0x000fe40000000000 */
[----:B------:R-:W-:Y:S02]  /*2f80*/  FMNMX.FTZ R3, R5, R6, !PT ;  /* 0x0000000605037209 */ /* 0x000fe40007810000 */
[C---:B------:R-:W-:Y:S02]  /*2f90*/  ISETP.GT.AND P0, PT, R0.reuse, 0x11, PT ;  /* 0x000000110000780c */ /* 0x040fe40003f04270 */
[C---:B------:R-:W-:Y:S02]  /*2fa0*/  ISETP.GT.AND P1, PT, R0.reuse, 0x9, PT ;  /* 0x000000090000780c */ /* 0x040fe40003f24270 */
[----:B------:R-:W-:-:S02]  /*2fb0*/  ISETP.GT.AND P4, PT, R0, RZ, PT ;  /* 0x000000ff0000720c */ /* 0x000fc40003f84270 */
[----:B------:R-:W-:Y:S02]  /*2fc0*/  FMNMX.FTZ R3, R7, R3, !PT ;  /* 0x0000000307037209 */ /* 0x000fe40007810000 */
[----:B------:R-:W-:Y:S02]  /*2fd0*/  FSEL R62, R115, -INF , P0 ;  /* 0xff800000733e7808 */ /* 0x000fe40000000000 */
[----:B------:R-:W-:Y:S02]  /*2fe0*/  FSEL R21, R119, -INF , P1 ;  /* 0xff80000077157808 */ /* 0x000fe40000800000 */
[----:B------:R-:W-:Y:S02]  /*2ff0*/  ISETP.GT.AND P0, PT, R2, 0x19, PT ;  /* 0x000000190200780c */ /* 0x000fe40003f04270 */
[----:B------:R-:W-:Y:S02]  /*3000*/  FSEL R9, R122, -INF , P4 ;  /* 0xff8000007a097808 */ /* 0x000fe40002000000 */
[----:B------:R-:W-:-:S02]  /*3010*/  ISETP.GT.AND P1, PT, R2, 0x11, PT ;  /* 0x000000110200780c */ /* 0x000fc40003f24270 */
[----:B------:R-:W-:Y:S02]  /*3020*/  ISETP.GT.AND P4, PT, R0, 0x8, PT ;  /* 0x000000080000780c */ /* 0x000fe40003f84270 */
[----:B------:R-:W-:Y:S02]  /*3030*/  FMNMX.FTZ R3, R8, R3, !PT ;  /* 0x0000000308037209 */ /* 0x000fe40007810000 */
[----:B------:R-:W-:Y:S02]  /*3040*/  FSEL R60, R81, -INF , P0 ;  /* 0xff800000513c7808 */ /* 0x000fe40000000000 */
[----:B------:R-:W-:Y:S02]  /*3050*/  FSEL R45, R113, -INF , P1 ;  /* 0xff800000712d7808 */ /* 0x000fe40000800000 */
[----:B------:R-:W-:Y:S02]  /*3060*/  ISETP.GT.AND P0, PT, R2, 0x20, PT ;  /* 0x000000200200780c */ /* 0x000fe40003f04270 */
[----:B------:R-:W-:-:S02]  /*3070*/  FSEL R20, R118, -INF , P4 ;  /* 0xff80000076147808 */ /* 0x000fc40002000000 */
[----:B------:R-:W-:Y:S02]  /*3080*/  ISETP.GT.AND P1, PT, R2, 0x18, PT ;  /* 0x000000180200780c */ /* 0x000fe40003f24270 */
[----:B------:R-:W-:Y:S02]  /*3090*/  FMNMX.FTZ R3, R44, R3, !PT ;  /* 0x000000032c037209 */ /* 0x000fe40007810000 */
[----:B------:R-:W-:Y:S02]  /*30a0*/  ISETP.GT.AND P4, PT, R0, 0x10, PT ;  /* 0x000000100000780c */ /* 0x000fe40003f84270 */
[----:B------:R-:W-:Y:S02]  /*30b0*/  FSEL R100, R40, -INF , P0 ;  /* 0xff80000028647808 */ /* 0x000fe40000000000 */
[----:B------:R-:W-:Y:S02]  /*30c0*/  FSEL R46, R80, -INF , P1 ;  /* 0xff800000502e7808 */ /* 0x000fe40000800000 */
[----:B------:R-:W-:-:S02]  /*30d0*/  ISETP.GT.AND P0, PT, R0, 0x21, PT ;  /* 0x000000210000780c */ /* 0x000fc40003f04270 */
[----:B------:R-:W-:Y:S02]  /*30e0*/  FMNMX.FTZ R3, R45, R3, !PT ;  /* 0x000000032d037209 */ /* 0x000fe40007810000 */
[----:B------:R-:W-:Y:S02]  /*30f0*/  FSEL R61, R114, -INF , P4 ;  /* 0xff800000723d7808 */ /* 0x000fe40002000000 */
[----:B------:R-:W-:Y:S02]  /*3100*/  FMNMX.FTZ R4, R9, R10, !PT ;  /* 0x0000000a09047209 */ /* 0x000fe40007810000 */
[----:B------:R-:W-:Y:S02]  /*3110*/  ISETP.GT.AND P4, PT, R0, 0x18, PT ;  /* 0x000000180000780c */ /* 0x000fe40003f84270 */
[----:B------:R-:W-:Y:S02]  /*3120*/  FSEL R109, R43, -INF , P0 ;  /* 0xff8000002b6d7808 */ /* 0x000fe40000000000 */
[----:B------:R-:W-:-:S02]  /*3130*/  FMNMX.FTZ R3, R46, R3, !PT ;  /* 0x000000032e037209 */ /* 0x000fc40007810000 */
[----:B------:R-:W-:Y:S02]  /*3140*/  ISETP.GT.AND P0, PT, R2, 0x29, PT ;  /* 0x000000290200780c */ /* 0x000fe40003f04270 */
[----:B------:R-:W-:Y:S02]  /*3150*/  FMNMX.FTZ R4, R20, R4, !PT ;  /* 0x0000000414047209 */ /* 0x000fe40007810000 */
[----:B------:R-:W-:Y:S02]  /*3160*/  FSEL R63, R82, -INF , P4 ;  /* 0xff800000523f7808 */ /* 0x000fe40002000000 */
[----:B------:R-:W-:Y:S02]  /*3170*/  ISETP.GT.AND P4, PT, R2, 0x21, PT ;  /* 0x000000210200780c */ /* 0x000fe40003f84270 */
[----:B------:R-:W-:Y:S02]  /*3180*/  FMNMX.FTZ R3, R60, R3, !PT ;  /* 0x000000033c037209 */ /* 0x000fe40007810000 */
[----:B------:R-:W-:-:S02]  /*3190*/  FSEL R103, R29, -INF , P0 ;  /* 0xff8000001d677808 */ /* 0x000fc40000000000 */
[----:B------:R-:W-:Y:S02]  /*31a0*/  FMNMX.FTZ R4, R21, R4, !PT ;  /* 0x0000000415047209 */ /* 0x000fe40007810000 */
[C---:B------:R-:W-:Y:S02]  /*31b0*/  ISETP.GT.AND P1, PT, R0.reuse, 0x19, PT ;  /* 0x000000190000780c */ /* 0x040fe40003f24270 */
[----:B------:R-:W-:Y:S02]  /*31c0*/  ISETP.GT.AND P0, PT, R0, 0x28, PT ;  /* 0x000000280000780c */ /* 0x000fe40003f04270 */
[----:B------:R-:W-:Y:S02]  /*31d0*/  FSEL R102, R41, -INF , P4 ;  /* 0xff80000029667808 */ /* 0x000fe40002000000 */
[----:B------:R-:W-:Y:S02]  /*31e0*/  ISETP.GT.AND P4, PT, R2, 0x28, PT ;  /* 0x000000280200780c */ /* 0x000fe40003f84270 */
[----:B------:R-:W-:-:S02]  /*31f0*/  FMNMX.FTZ R3, R100, R3, !PT ;  /* 0x0000000364037209 */ /* 0x000fc40007810000 */
[----:B------:R-:W-:Y:S02]  /*3200*/  FMNMX.FTZ R4, R61, R4, !PT ;  /* 0x000000043d047209 */ /* 0x000fe40007810000 */
[----:B------:R-:W-:Y:S02]  /*3210*/  FSEL R68, R83, -INF , P1 ;  /* 0xff80000053447808 */ /* 0x000fe40000800000 */
[----:B------:R-:W-:Y:S02]  /*3220*/  FSEL R111, R30, -INF , P0 ;  /* 0xff8000001e6f7808 */ /* 0x000fe40000000000 */
[C---:B------:R-:W-:Y:S02]  /*3230*/  ISETP.GT.AND P1, PT, R0.reuse, 0x20, PT ;  /* 0x000000200000780c */ /* 0x040fe40003f24270 */
[----:B------:R-:W-:Y:S02]  /*3240*/  ISETP.GT.AND P0, PT, R0, 0x31, PT ;  /* 0x000000310000780c */ /* 0x000fe40003f04270 */
[----:B------:R-:W-:-:S02]  /*3250*/  FSEL R101, R28, -INF , P4 ;  /* 0xff8000001c657808 */ /* 0x000fc40002000000 */
[----:B------:R-:W-:Y:S02]  /*3260*/  FMNMX.FTZ R3, R102, R3, !PT ;  /* 0x0000000366037209 */ /* 0x000fe40007810000 */
[----:B------:R-:W-:Y:S02]  /*3270*/  FMNMX.FTZ R4, R62, R4, !PT ;  /* 0x000000043e047209 */ /* 0x000fe40007810000 */
[----:B------:R-:W-:Y:S02]  /*3280*/  FSEL R108, R42, -INF , P1 ;  /* 0xff8000002a6c7808 */ /* 0x000fe40000800000 */
[----:B------:R-:W-:Y:S02]  /*3290*/  FSEL R124, R27, -INF , P0 ;  /* 0xff8000001b7c7808 */ /* 0x000fe40000000000 */
[C---:B------:R-:W-:Y:S02]  /*32a0*/  ISETP.GT.AND P1, PT, R2.reuse, 0x30, PT ;  /* 0x000000300200780c */ /* 0x040fe40003f24270 */
[----:B------:R-:W-:-:S02]  /*32b0*/  ISETP.GT.AND P0, PT, R2, 0x38, PT ;  /* 0x000000380200780c */ /* 0x000fc40003f04270 */
[----:B------:R-:W-:Y:S02]  /*32c0*/  FMNMX.FTZ R3, R101, R3, !PT ;  /* 0x0000000365037209 */ /* 0x000fe40007810000 */
[----:B------:R-:W-:Y:S02]  /*32d0*/  FMNMX.FTZ R4, R63, R4, !PT ;  /* 0x000000043f047209 */ /* 0x000fe40007810000 */
[----:B------:R-:W-:Y:S02]  /*32e0*/  ISETP.GT.AND P6, PT, R2, 0x31, PT ;  /* 0x000000310200780c */ /* 0x000fe40003fc4270 */
[----:B------:R-:W-:Y:S02]  /*32f0*/  FSEL R113, R24, -INF , P1 ;  /* 0xff80000018717808 */ /* 0x000fe40000800000 */
[----:B------:R-:W-:Y:S02]  /*3300*/  FSEL R112, R32, -INF , P0 ;  /* 0xff80000020707808 */ /* 0x000fe40000000000 */
[----:B------:R-:W-:-:S02]  /*3310*/  FMNMX.FTZ R3, R103, R3, !PT ;  /* 0x0000000367037209 */ /* 0x000fc40007810000 */
[----:B------:R-:W-:Y:S02]  /*3320*/  ISETP.GT.AND P0, PT, R0, 0x39, PT ;  /* 0x000000390000780c */ /* 0x000fe40003f04270 */
[----:B------:R-:W-:Y:S02]  /*3330*/  FMNMX.FTZ R4, R68, R4, !PT ;  /* 0x0000000444047209 */ /* 0x000fe40007810000 */
[----:B------:R-:W-:Y:S02]  /*3340*/  ISETP.GT.AND P4, PT, R0, 0x29, PT ;  /* 0x000000290000780c */ /* 0x000fe40003f84270 */
[----:B------:R-:W-:Y:S02]  /*3350*/  FSEL R114, R25, -INF , P6 ;  /* 0xff80000019727808 */ /* 0x000fe40003000000 */
[----:B------:R-:W-:Y:S02]  /*3360*/  FMNMX.FTZ R3, R113, R3, !PT ;  /* 0x0000000371037209 */ /* 0x000fe40007810000 */
[----:B------:R-:W-:-:S02]  /*3370*/  FSEL R119, R35, -INF , P0 ;  /* 0xff80000023777808 */ /* 0x000fc40000000000 */
[----:B------:R-:W-:Y:S02]  /*3380*/  FMNMX.FTZ R4, R108, R4, !PT ;  /* 0x000000046c047209 */ /* 0x000fe40007810000 */
[C---:B------:R-:W-:Y:S02]  /*3390*/  ISETP.GT.AND P0, PT, R2.reuse, 0x40, PT ;  /* 0x000000400200780c */ /* 0x040fe40003f04270 */
[----:B------:R-:W-:Y:S02]  /*33a0*/  FSEL R110, R31, -INF , P4 ;  /* 0xff8000001f6e7808 */ /* 0x000fe40002000000 */
[----:B------:R-:W-:Y:S02]  /*33b0*/  ISETP.GT.AND P4, PT, R2, 0x39, PT ;  /* 0x000000390200780c */ /* 0x000fe40003f84270 */
[----:B------:R-:W-:Y:S02]  /*33c0*/  FMNMX.FTZ R3, R114, R3, !PT ;  /* 0x0000000372037209 */ /* 0x000fe40007810000 */
[----:B------:R-:W-:-:S02]  /*33d0*/  FMNMX.FTZ R4, R109, R4, !PT ;  /* 0x000000046d047209 */ /* 0x000fc40007810000 */
[----:B------:R-:W-:Y:S02]  /*33e0*/  FSEL R127, R36, -INF , P0 ;  /* 0xff800000247f7808 */ /* 0x000fe40000000000 */
[----:B------:R-:W-:Y:S02]  /*33f0*/  ISETP.GT.AND P0, PT, R0, 0x41, PT ;  /* 0x000000410000780c */ /* 0x000fe40003f04270 */
[----:B------:R-:W-:Y:S02]  /*3400*/  FSEL R115, R33, -INF , P4 ;  /* 0xff80000021737808 */ /* 0x000fe40002000000 */
[----:B------:R-:W-:Y:S02]  /*3410*/  FMNMX.FTZ R3, R112, R3, !PT ;  /* 0x0000000370037209 */ /* 0x000fe40007810000 */
[----:B------:R-:W-:Y:S02]  /*3420*/  ISETP.GT.AND P1, PT, R0, 0x30, PT ;  /* 0x000000300000780c */ /* 0x000fe40003f24270 */
[----:B------:R-:W-:-:S02]  /*3430*/  FMNMX.FTZ R4, R111, R4, !PT ;  /* 0x000000046f047209 */ /* 0x000fc40007810000 */
[----:B------:R-:W-:Y:S02]  /*3440*/  FSEL R133, R39, -INF , P0 ;  /* 0xff80000027857808 */ /* 0x000fe40000000000 */
[C---:B------:R-:W-:Y:S02]  /*3450*/  ISETP.GT.AND P4, PT, R2.reuse, 0x41, PT ;  /* 0x000000410200780c */ /* 0x040fe40003f84270 */
[----:B------:R-:W-:Y:S02]  /*3460*/  ISETP.GT.AND P0, PT, R2, 0x48, PT ;  /* 0x000000480200780c */ /* 0x000fe40003f04270 */
[----:B------:R-:W-:Y:S02]  /*3470*/  FMNMX.FTZ R3, R115, R3, !PT ;  /* 0x0000000373037209 */ /* 0x000fe40007810000 */
[----:B------:R-:W-:Y:S02]  /*3480*/  FSEL R118, R26, -INF , P1 ;  /* 0xff8000001a767808 */ /* 0x000fe40000800000 */
[----:B------:R-:W-:Y:S01]  /*3490*/  FMNMX.FTZ R4, R110, R4, !PT ;  /* 0x000000046e047209 */ /* 0x000fe20007810000 */
[----:B------:R-:W-:Y:S01]  /*34a0*/  LDSM.16.MT88.4 R24, [R200+0x4000] ;  /* 0x00400000c818783b */ /* 0x000fe20000004200 */
[----:B------:R-:W-:-:S02]  /*34b0*/  ISETP.GT.AND P1, PT, R0, 0x38, PT ;  /* 0x000000380000780c */ /* 0x000fc40003f24270 */
[----:B------:R-:W-:Y:S02]  /*34c0*/  FSEL R129, R37, -INF , P4 ;  /* 0xff80000025817808 */ /* 0x000fe40002000000 */
[----:B------:R-:W-:Y:S02]  /*34d0*/  FSEL R126, R48, -INF , P0 ;  /* 0xff800000307e7808 */ /* 0x000fe40000000000 */
[----:B------:R-:W-:Y:S02]  /*34e0*/  FMNMX.FTZ R3, R127, R3, !PT ;  /* 0x000000037f037209 */ /* 0x000fe40007810000 */
[----:B------:R-:W-:Y:S02]  /*34f0*/  ISETP.GT.AND P0, PT, R0, 0x49, PT ;  /* 0x000000490000780c */ /* 0x000fe40003f04270 */
[----:B------:R-:W-:Y:S02]  /*3500*/  FMNMX.FTZ R4, R118, R4, !PT ;  /* 0x0000000476047209 */ /* 0x000fe40007810000 */
[----:B------:R-:W-:-:S02]  /*3510*/  FSEL R125, R34, -INF , P1 ;  /* 0xff800000227d7808 */ /* 0x000fc40000800000 */
[----:B------:R-:W-:Y:S02]  /*3520*/  ISETP.GT.AND P1, PT, R0, 0x40, PT ;  /* 0x000000400000780c */ /* 0x000fe40003f24270 */
[----:B------:R-:W-:Y:S02]  /*3530*/  ISETP.GT.AND P4, PT, R2, 0x49, PT ;  /* 0x000000490200780c */ /* 0x000fe40003f84270 */
[----:B------:R-:W-:Y:S02]  /*3540*/  FMNMX.FTZ R3, R129, R3, !PT ;  /* 0x0000000381037209 */ /* 0x000fe40007810000 */
[----:B------:R-:W-:Y:S02]  /*3550*/  FSEL R131, R51, -INF , P0 ;  /* 0xff80000033837808 */ /* 0x000fe40000000000 */
[----:B------:R-:W-:Y:S02]  /*3560*/  FMNMX.FTZ R4, R124, R4, !PT ;  /* 0x000000047c047209 */ /* 0x000fe40007810000 */
        /* <DEDUP_REMOVED lines=15> */
[----:B------:R-:W-:Y:S02]  /*3660*/  ISETP.GT.AND P0, PT, R2, 0x58, PT ;  /* 0x000000580200780c */ /* 0x000fe40003f04270 */
[----:B------:R-:W-:Y:S02]  /*3670*/  FMNMX.FTZ R3, R135, R3, !PT ;  /* 0x0000000387037209 */ /* 0x000fe40007810000 */
[----:B------:R-:W-:Y:S02]  /*3680*/  FMNMX.FTZ R4, R130, R4, !PT ;  /* 0x0000000482047209 */ /* 0x000fe40007810000 */
[----:B------:R-:W-:-:S02]  /*3690*/  FSEL R146, R54, -INF , P1 ;  /* 0xff80000036927808 */ /* 0x000fc40000800000 */
[----:B------:R-:W-:Y:S02]  /*36a0*/  ISETP.GT.AND P1, PT, R0, 0x58, PT ;  /* 0x000000580000780c */ /* 0x000fe40003f24270 */
[----:B------:R-:W-:Y:S02]  /*36b0*/  ISETP.GT.AND P4, PT, R2, 0x59, PT ;  /* 0x000000590200780c */ /* 0x000fe40003f84270 */
[----:B------:R-:W-:Y:S02]  /*36c0*/  FSEL R134, R56, -INF , P0 ;  /* 0xff80000038867808 */ /* 0x000fe40000000000 */
[----:B------:R-:W-:Y:S02]  /*36d0*/  FMNMX.FTZ R3, R145, R3, !PT ;  /* 0x0000000391037209 */ /* 0x000fe40007810000 */
        /* <DEDUP_REMOVED lines=9> */
[----:B------:R-:W-:Y:S02]  /*3770*/  FSEL R179, R64, -INF , P1 ;  /* 0xff80000040b37808 */ /* 0x000fe40000800000 */
[----:B------:R-:W-:Y:S02]  /*3780*/  FMNMX.FTZ R3, R144, R3, !PT ;  /* 0x0000000390037209 */ /* 0x000fe40007810000 */
[----:B------:R-:W-:Y:S02]  /*3790*/  FMNMX.FTZ R4, R131, R4, !PT ;  /* 0x0000000483047209 */ /* 0x000fe40007810000 */
[----:B------:R-:W-:Y:S02]  /*37a0*/  ISETP.GT.AND P4, PT, R2, 0x68, PT ;  /* 0x000000680200780c */ /* 0x000fe40003f84270 */
[----:B------:R-:W-:-:S02]  /*37b0*/  FSEL R180, R65, -INF , P0 ;  /* 0xff80000041b47808 */ /* 0x000fc40000000000 */
[----:B------:R-:W-:Y:S02]  /*37c0*/  FMNMX.FTZ R3, R179, R3, !PT ;  /* 0x00000003b3037209 */ /* 0x000fe40007810000 */
[----:B------:R-:W-:Y:S02]  /*37d0*/  ISETP.GT.AND P1, PT, R2, 0x69, PT ;  /* 0x000000690200780c */ /* 0x000fe40003f24270 */
[----:B------:R-:W-:Y:S02]  /*37e0*/  FMNMX.FTZ R4, R146, R4, !PT ;  /* 0x0000000492047209 */ /* 0x000fe40007810000 */
[----:B------:R-:W-:Y:S02]  /*37f0*/  FSEL R181, R16, -INF , P4 ;  /* 0xff80000010b57808 */ /* 0x000fe40002000000 */
[----:B------:R-:W-:Y:S02]  /*3800*/  FMNMX.FTZ R3, R180, R3, !PT ;  /* 0x00000003b4037209 */ /* 0x000fe40007810000 */
[----:B------:R-:W-:-:S02]  /*3810*/  FSEL R183, R17, -INF , P1 ;  /* 0xff80000011b77808 */ /* 0x000fc40000800000 */
[----:B------:R-:W-:Y:S02]  /*3820*/  FMNMX.FTZ R4, R163, R4, !PT ;  /* 0x00000004a3047209 */ /* 0x000fe40007810000 */
[----:B------:R-:W-:Y:S02]  /*3830*/  ISETP.GT.AND P1, PT, R0, 0x60, PT ;  /* 0x000000600000780c */ /* 0x000fe40003f24270 */
[----:B------:R-:W-:Y:S02]  /*3840*/  ISETP.GT.AND P0, PT, R2, 0x70, PT ;  /* 0x000000700200780c */ /* 0x000fe40003f04270 */
[----:B------:R-:W-:Y:S02]  /*3850*/  FMNMX.FTZ R3, R181, R3, !PT ;  /* 0x00000003b5037209 */ /* 0x000fe40007810000 */
[----:B------:R-:W-:Y:S02]  /*3860*/  FMNMX.FTZ R4, R161, R4, !PT ;  /* 0x00000004a1047209 */ /* 0x000fe40007810000 */
[----:B------:R-:W-:-:S02]  /*3870*/  FSEL R182, R66, -INF , P1 ;  /* 0xff80000042b67808 */ /* 0x000fc40000800000 */
[C---:B------:R-:W-:Y:S02]  /*3880*/  ISETP.GT.AND P6, PT, R2.reuse, 0x71, PT ;  /* 0x000000710200780c */ /* 0x040fe40003fc4270 */
[----:B------:R-:W-:Y:S02]  /*3890*/  ISETP.GT.AND P4, PT, R2, 0x78, PT ;  /* 0x000000780200780c */ /* 0x000fe40003f84270 */
[----:B------:R-:W-:Y:S02]  /*38a0*/  FSEL R240, R72, -INF , P0 ;  /* 0xff80000048f07808 */ /* 0x000fe40000000000 */
[----:B------:R-:W-:Y:S02]  /*38b0*/  ISETP.GT.AND P1, PT, R2, 0x79, PT ;  /* 0x000000790200780c */ /* 0x000fe40003f24270 */
[----:B------:R-:W-:Y:S02]  /*38c0*/  ISETP.GT.AND P0, PT, R0, 0x61, PT ;  /* 0x000000610000780c */ /* 0x000fe40003f04270 */
[----:B------:R-:W-:-:S02]  /*38d0*/  FMNMX.FTZ R2, R183, R3, !PT ;  /* 0x00000003b7027209 */ /* 0x000fc40007810000 */
[----:B------:R-:W-:Y:S02]  /*38e0*/  FMNMX.FTZ R3, R160, R4, !PT ;  /* 0x00000004a0037209 */ /* 0x000fe40007810000 */
[----:B------:R-:W-:Y:S02]  /*38f0*/  FSEL R231, R67, -INF , P0 ;  /* 0xff80000043e77808 */ /* 0x000fe40000000000 */
[----:B------:R-:W-:Y:S02]  /*3900*/  FSEL R239, R73, -INF , P6 ;  /* 0xff80000049ef7808 */ /* 0x000fe40003000000 */
[----:B------:R-:W-:Y:S02]  /*3910*/  FMNMX.FTZ R2, R240, R2, !PT ;  /* 0x00000002f0027209 */ /* 0x000fe40007810000 */
[----:B------:R-:W-:Y:S02]  /*3920*/  ISETP.GT.AND P0, PT, R0, 0x68, PT ;  /* 0x000000680000780c */ /* 0x000fe40003f04270 */
[----:B------:R-:W-:-:S02]  /*3930*/  FMNMX.FTZ R3, R182, R3, !PT ;  /* 0x00000003b6037209 */ /* 0x000fc40007810000 */
[----:B------:R-:W-:Y:S02]  /*3940*/  FSEL R238, R76, -INF , P4 ;  /* 0xff8000004cee7808 */ /* 0x000fe40002000000 */
[----:B------:R-:W-:Y:S02]  /*3950*/  FMNMX.FTZ R117, R239, R2, !PT ;  /* 0x00000002ef757209 */ /* 0x000fe40007810000 */
[----:B------:R-:W-:Y:S02]  /*3960*/  ISETP.GT.AND P4, PT, R0, 0x69, PT ;  /* 0x000000690000780c */ /* 0x000fe40003f84270 */
[----:B------:R-:W-:Y:S02]  /*3970*/  FSEL R230, R18, -INF , P0 ;  /* 0xff80000012e67808 */ /* 0x000fe40000000000 */
[----:B------:R-:W-:Y:S02]  /*3980*/  FMNMX.FTZ R2, R231, R3, !PT ;  /* 0x00000003e7027209 */ /* 0x000fe40007810000 */
[----:B------:R-:W-:-:S02]  /*3990*/  FSEL R242, R77, -INF , P1 ;  /* 0xff8000004df27808 */ /* 0x000fc40000800000 */
[----:B------:R-:W-:Y:S02]  /*39a0*/  FSEL R229, R19, -INF , P4 ;  /* 0xff80000013e57808 */ /* 0x000fe40002000000 */
[----:B------:R-:W-:Y:S01]  /*39b0*/  ISETP.GT.AND P1, PT, R0, 0x70, PT ;  /* 0x000000700000780c */ /* 0x000fe20003f24270 */
[----:B------:R-:W-:Y:S01]  /*39c0*/  LDSM.16.MT88.4 R16, [R200] ;  /* 0x00000000c810783b */ /* 0x000fe20000004200 */
[----:B------:R-:W-:Y:S02]  /*39d0*/  FMNMX.FTZ R2, R230, R2, !PT ;  /* 0x00000002e6027209 */ /* 0x000fe40007810000 */
[----:B------:R-:W-:Y:S02]  /*39e0*/  FMNMX.FTZ R117, R238, R117, !PT ;  /* 0x00000075ee757209 */ /* 0x000fe40007810000 */
[----:B------:R-:W-:Y:S02]  /*39f0*/  ISETP.GT.AND P0, PT, R0, 0x71, PT ;  /* 0x000000710000780c */ /* 0x000fe40003f04270 */
[----:B------:R-:W-:-:S02]  /*3a00*/  FSEL R241, R74, -INF , P1 ;  /* 0xff8000004af17808 */ /* 0x000fc40000800000 */
[----:B------:R-:W-:Y:S02]  /*3a10*/  FMNMX.FTZ R2, R229, R2, !PT ;  /* 0x00000002e5027209 */ /* 0x000fe40007810000 */
[----:B------:R-:W-:Y:S02]  /*3a20*/  FMNMX.FTZ R117, R242, R117, !PT ;  /* 0x00000075f2757209 */ /* 0x000fe40007810000 */
[----:B------:R-:W-:Y:S02]  /*3a30*/  FSEL R244, R75, -INF , P0 ;  /* 0xff8000004bf47808 */ /* 0x000fe40000000000 */
[C---:B------:R-:W-:Y:S01]  /*3a40*/  ISETP.GT.AND P1, PT, R0.reuse, 0x78, PT ;  /* 0x000000780000780c */ /* 0x040fe20003f24270 */
[----:B------:R-:W1:Y:S01]  /*3a50*/  SHFL.BFLY PT, R3, R117, 0x2, 0x1f ;  /* 0x0c401f0075037f89 */ /* 0x000e6200000e0000 */
[----:B------:R-:W-:Y:S02]  /*3a60*/  FMNMX.FTZ R2, R241, R2, !PT ;  /* 0x00000002f1027209 */ /* 0x000fe40007810000 */
[----:B------:R-:W-:-:S02]  /*3a70*/  ISETP.GT.AND P0, PT, R0, 0x79, PT ;  /* 0x000000790000780c */ /* 0x000fc40003f04270 */
[----:B------:R-:W-:Y:S02]  /*3a80*/  FSEL R243, R78, -INF , P1 ;  /* 0xff8000004ef37808 */ /* 0x000fe40000800000 */
[----:B------:R-:W-:Y:S02]  /*3a90*/  FMNMX.FTZ R0, R244, R2, !PT ;  /* 0x00000002f4007209 */ /* 0x000fe40007810000 */
[----:B------:R-:W-:Y:S02]  /*3aa0*/  FSEL R248, R79, -INF , P0 ;  /* 0xff8000004ff87808 */ /* 0x000fe40000000000 */
        /* <DEDUP_REMOVED lines=11> */
[----:B------:R-:W-:-:S04]  /*3b60*/  FFMA.FTZ R3, R5, c[0x0][0x2d0], -R2 ;  /* 0x0000b40005037a23 */ /* 0x000fc80000010802 */
[----:B------:R1:W-:Y:S01]  /*3b70*/  MUFU.EX2 R150, R3 ;  /* 0x0000000300967308 */ /* 0x0003e20000000800 */
[----:B--2---:R-:W-:Y:S01]  /*3b80*/  FMNMX.FTZ R116, R0, R116, !PT ;  /* 0x0000007400747209 */ /* 0x004fe20007810000 */
[----:B------:R-:W-:-:S03]  /*3b90*/  FFMA.FTZ R0, R6, c[0x0][0x2d0], -R2 ;  /* 0x0000b40006007a23 */ /* 0x000fc60000010802 */
[----:B------:R-:W-:-:S03]  /*3ba0*/  FSETP.NEU.FTZ.AND P0, PT, R116, -INF , PT ;  /* 0xff8000007400780b */ /* 0x000fc60003f1d000 */
[----:B------:R2:W3:Y:S01]  /*3bb0*/  MUFU.EX2 R152, R0 ;  /* 0x0000000000987308 */ /* 0x0004e20000000800 */
[----:B-1----:R-:W-:-:S07]  /*3bc0*/  FFMA.FTZ R3, R7, c[0x0][0x2d0], -R2 ;  /* 0x0000b40007037a23 */ /* 0x002fce0000010802 */
[----:B------:R1:W-:Y:S01]  /*3bd0*/  MUFU.EX2 R149, R3 ;  /* 0x0000000300957308 */ /* 0x0003e20000000800 */
[----:B--2---:R-:W-:Y:S01]  /*3be0*/  FMUL.FTZ R0, R116, c[0x0][0x2d0] ;  /* 0x0000b40074007a20 */ /* 0x004fe20000410000 */
[----:B---3--:R-:W-:-:S04]  /*3bf0*/  F2FP.PACK_AB R4, R152, R150 ;  /* 0x000000969804723e */ /* 0x008fc800000000ff */
[----:B------:R-:W-:Y:S01]  /*3c00*/  FSEL R0, R0, RZ, P0 ;  /* 0x000000ff00007208 */ /* 0x000fe20000000000 */
[----:B-1----:R-:W-:-:S04]  /*3c10*/  FFMA.FTZ R3, R8, c[0x0][0x2d0], -R2 ;  /* 0x0000b40008037a23 */ /* 0x002fc80000010802 */
[----:B------:R1:W2:Y:S02]  /*3c20*/  MUFU.EX2 R155, R3 ;  /* 0x00000003009b7308 */ /* 0x0002a40000000800 */
[----:B-1----:R-:W-:Y:S01]  /*3c30*/  FFMA.FTZ R3, R9, c[0x0][0x2d0], -R0 ;  /* 0x0000b40009037a23 */ /* 0x002fe20000010800 */
[----:B--2---:R-:W-:-:S05]  /*3c40*/  F2FP.PACK_AB R6, R155, R149 ;  /* 0x000000959b06723e */ /* 0x004fca00000000ff */
[----:B------:R1:W-:Y:S02]  /*3c50*/  MUFU.EX2 R151, R3 ;  /* 0x0000000300977308 */ /* 0x0003e40000000800 */
[--C-:B-1----:R-:W-:Y:S02]  /*3c60*/  FFMA.FTZ R3, R10, c[0x0][0x2d0], -R0.reuse ;  /* 0x0000b4000a037a23 */ /* 0x102fe40000010800 */
[----:B------:R-:W1:Y:S04]  /*3c70*/  LDSM.16.MT88.4 R8, [R203] ;  /* 0x00000000cb08783b */ /* 0x000e680000004200 */
[----:B------:R2:W3:Y:S02]  /*3c80*/  MUFU.EX2 R148, R3 ;  /* 0x0000000300947308 */ /* 0x0004e40000000800 */
[----:B--2---:R-:W-:Y:S01]  /*3c90*/  FFMA.FTZ R3, R20, c[0x0][0x2d0], -R0 ;  /* 0x0000b40014037a23 */ /* 0x004fe20000010800 */
[----:B---3--:R-:W-:-:S05]  /*3ca0*/  F2FP.PACK_AB R5, R148, R151 ;  /* 0x000000979405723e */ /* 0x008fca00000000ff */
[----:B------:R2:W-:Y:S02]  /*3cb0*/  MUFU.EX2 R147, R3 ;  /* 0x0000000300937308 */ /* 0x0005e40000000800 */
[----:B--2---:R-:W-:Y:S02]  /*3cc0*/  FFMA.FTZ R3, R21, c[0x0][0x2d0], -R0 ;  /* 0x0000b40015037a23 */ /* 0x004fe40000010800 */
[----:B------:R-:W2:Y:S04]  /*3cd0*/  LDSM.16.MT88.4 R20, [R223] ;  /* 0x00000000df14783b */ /* 0x000ea80000004200 */
[----:B------:R-:W3:Y:S02]  /*3ce0*/  MUFU.EX2 R153, R3 ;  /* 0x0000000300997308 */ /* 0x000ee40000000800 */
[----:B---3--:R-:W-:Y:S01]  /*3cf0*/  F2FP.PACK_AB R7, R153, R147 ;  /* 0x000000939907723e */ /* 0x008fe200000000ff */
[----:B------:R-:W-:-:S05]  /*3d00*/  FFMA.FTZ R3, R44, c[0x0][0x2d0], -R2 ;  /* 0x0000b4002c037a23 */ /* 0x000fca0000010802 */
[----:B------:R3:W-:Y:S01]  /*3d10*/  MUFU.EX2 R251, R3 ;  /* 0x0000000300fb7308 */ /* 0x0007e20000000800 */
[C---:B------:R-:W-:Y:S08]  /*3d20*/  HMMA.16816.F32 R32, R4.reuse, R16, RZ ;  /* 0x000000100420723c */ /* 0x040ff000000018ff */
[----:B------:R-:W-:Y:S01]  /*3d30*/  HMMA.16816.F32 R40, R4, R18, RZ ;  /* 0x000000120428723c */ /* 0x000fe200000018ff */
[----:B------:R-:W4:Y:S01]  /*3d40*/  LDSM.16.MT88.4 R16, [R204+0x4000] ;  /* 0x00400000cc10783b */ /* 0x000f220000004200 */
[----:B---3--:R-:W-:-:S06]  /*3d50*/  FFMA.FTZ R3, R45, c[0x0][0x2d0], -R2 ;  /* 0x0000b4002d037a23 */ /* 0x008fcc0000010802 */
[C---:B-1----:R-:W-:Y:S01]  /*3d60*/  HMMA.16816.F32 R28, R4.reuse, R8, RZ ;  /* 0x00000008041c723c */ /* 0x042fe200000018ff */
[----:B------:R1:W3:Y:S07]  /*3d70*/  MUFU.EX2 R252, R3 ;  /* 0x0000000300fc7308 */ /* 0x0002ee0000000800 */
[C---:B------:R-:W-:Y:S01]  /*3d80*/  HMMA.16816.F32 R56, R4.reuse, R10, RZ ;  /* 0x0000000a0438723c */ /* 0x040fe200000018ff */
[----:B------:R-:W5:Y:S07]  /*3d90*/  LDSM.16.MT88.4 R8, [R206+0x4000] ;  /* 0x00400000ce08783b */ /* 0x000f6e0000004200 */
[----:B------:R-:W-:Y:S01]  /*3da0*/  HMMA.16816.F32 R48, R4, R12, RZ ;  /* 0x0000000c0430723c */ /* 0x000fe200000018ff */
[----:B-1----:R-:W-:-:S04]  /*3db0*/  FFMA.FTZ R3, R46, c[0x0][0x2d0], -R2 ;  /* 0x0000b4002e037a23 */ /* 0x002fc80000010802 */
[----:B------:R1:W-:Y:S03]  /*3dc0*/  MUFU.EX2 R250, R3 ;  /* 0x0000000300fa7308 */ /* 0x0003e60000000800 */
[C---:B------:R-:W-:Y:S01]  /*3dd0*/  HMMA.16816.F32 R36, R4.reuse, R14, RZ ;  /* 0x0000000e0424723c */ /* 0x040fe200000018ff */
[----:B------:R-:W3:Y:S07]  /*3de0*/  LDSM.16.MT88.4 R12, [R203+0x4000] ;  /* 0x00400000cb0c783b */ /* 0x000eee0000004200 */
[----:B--2---:R-:W-:Y:S01]  /*3df0*/  HMMA.16816.F32 R52, R4, R20, RZ ;  /* 0x000000140434723c */ /* 0x004fe200000018ff */
[----:B-1----:R-:W-:-:S07]  /*3e00*/  FFMA.FTZ R3, R60, c[0x0][0x2d0], -R2 ;  /* 0x0000b4003c037a23 */ /* 0x002fce0000010802 */
[C---:B------:R-:W-:Y:S01]  /*3e10*/  HMMA.16816.F32 R44, R4.reuse, R22, RZ ;  /* 0x00000016042c723c */ /* 0x040fe200000018ff */
[----:B------:R-:W1:Y:S01]  /*3e20*/  LDSM.16.MT88.4 R20, [R204+0x800] ;  /* 0x00080000cc14783b */ /* 0x000e620000004200 */
[----:B------:R2:W-:Y:S06]  /*3e30*/  MUFU.EX2 R154, R3 ;  /* 0x00000003009a7308 */ /* 0x0005ec0000000800 */
[C---:B------:R-:W-:Y:S08]  /*3e40*/  HMMA.16816.F32 R64, R4.reuse, R24, RZ ;  /* 0x000000180440723c */ /* 0x040ff000000018ff */
[----:B------:R-:W-:Y:S01]  /*3e50*/  HMMA.16816.F32 R72, R4, R26, RZ ;  /* 0x0000001a0448723c */ /* 0x000fe200000018ff */
[----:B------:R-:W1:Y:S01]  /*3e60*/  LDSM.16.MT88.4 R24, [R200+0x800] ;  /* 0x00080000c818783b */ /* 0x000e620000004200 */
[----:B--2---:R-:W-:-:S04]  /*3e70*/  FFMA.FTZ R3, R61, c[0x0][0x2d0], -R0 ;  /* 0x0000b4003d037a23 */ /* 0x004fc80000010800 */
[----:B------:R2:W-:Y:S02]  /*3e80*/  MUFU.EX2 R247, R3 ;  /* 0x0000000300f77308 */ /* 0x0005e40000000800 */
[C---:B----4-:R-:W-:Y:S08]  /*3e90*/  HMMA.16816.F32 R76, R4.reuse, R16, RZ ;  /* 0x00000010044c723c */ /* 0x050ff000000018ff */
[----:B-----5:R-:W-:Y:S01]  /*3ea0*/  HMMA.16816.F32 R88, R4, R8, RZ ;  /* 0x000000080458723c */ /* 0x020fe200000018ff */
[----:B--2---:R-:W-:-:S07]  /*3eb0*/  FFMA.FTZ R3, R62, c[0x0][0x2d0], -R0 ;  /* 0x0000b4003e037a23 */ /* 0x004fce0000010800 */
[C---:B------:R-:W-:Y:S01]  /*3ec0*/  HMMA.16816.F32 R92, R4.reuse, R10, RZ ;  /* 0x0000000a045c723c */ /* 0x040fe200000018ff */
[----:B------:R-:W-:Y:S01]  /*3ed0*/  LDSM.16.MT88.4 R8, [R206+0x800] ;  /* 0x00080000ce08783b */ /* 0x000fe20000004200 */
[----:B------:R2:W4:Y:S06]  /*3ee0*/  MUFU.EX2 R245, R3 ;  /* 0x0000000300f57308 */ /* 0x00052c0000000800 */
[----:B---3--:R-:W-:Y:S01]  /*3ef0*/  HMMA.16816.F32 R84, R4, R14, RZ ;  /* 0x0000000e0454723c */ /* 0x008fe200000018ff */
[----:B--2---:R-:W-:-:S07]  /*3f00*/  FFMA.FTZ R3, R63, c[0x0][0x2d0], -R0 ;  /* 0x0000b4003f037a23 */ /* 0x004fce0000010800 */
[----:B------:R-:W-:Y:S01]  /*3f10*/  HMMA.16816.F32 R60, R4, R18, RZ ;  /* 0x00000012043c723c */ /* 0x000fe200000018ff */
[----:B------:R-:W2:Y:S01]  /*3f20*/  LDSM.16.MT88.4 R16, [R203+0x800] ;  /* 0x00080000cb10783b */ /* 0x000ea20000004200 */
[----:B------:R3:W-:Y:S02]  /*3f30*/  MUFU.EX2 R246, R3 ;  /* 0x0000000300f67308 */ /* 0x0007e40000000800 */
[----:B---3--:R-:W-:-:S04]  /*3f40*/  FFMA.FTZ R3, R68, c[0x0][0x2d0], -R0 ;  /* 0x0000b40044037a23 */ /* 0x008fc80000010800 */
[----:B------:R-:W-:Y:S01]  /*3f50*/  HMMA.16816.F32 R68, R4, R12, RZ ;  /* 0x0000000c0444723c */ /* 0x000fe200000018ff */
[----:B------:R-:W-:Y:S01]  /*3f60*/  LDSM.16.MT88.4 R12, [R200+0x4800] ;  /* 0x00480000c80c783b */ /* 0x000fe20000004200 */
[----:B------:R-:W3:Y:S05]  /*3f70*/  MUFU.EX2 R249, R3 ;  /* 0x0000000300f97308 */ /* 0x000eea0000000800 */
[----:B------:R-:W-:Y:S02]  /*3f80*/  F2FP.PACK_AB R4, R252, R251 ;  /* 0x000000fbfc04723e */ /* 0x000fe400000000ff */
[----:B----4-:R-:W-:Y:S02]  /*3f90*/  F2FP.PACK_AB R5, R245, R247 ;  /* 0x000000f7f505723e */ /* 0x010fe400000000ff */
[----:B------:R-:W-:-:S02]  /*3fa0*/  F2FP.PACK_AB R6, R154, R250 ;  /* 0x000000fa9a06723e */ /* 0x000fc400000000ff */
[----:B---3--:R-:W-:Y:S01]  /*3fb0*/  F2FP.PACK_AB R7, R249, R246 ;  /* 0x000000f6f907723e */ /* 0x008fe200000000ff */
[----:B------:R-:W-:-:S04]  /*3fc0*/  FFMA.FTZ R3, R100, c[0x0][0x2d0], -R2 ;  /* 0x0000b40064037a23 */ /* 0x000fc80000010802 */
[----:B------:R3:W-:Y:S02]  /*3fd0*/  MUFU.EX2 R237, R3 ;  /* 0x0000000300ed7308 */ /* 0x0007e40000000800 */
[C---:B-1----:R-:W-:Y:S08]  /*3fe0*/  HMMA.16816.F32 R104, R4.reuse, R20, R48 ;  /* 0x000000140468723c */ /* 0x042ff00000001830 */
[----:B------:R-:W-:Y:S01]  /*3ff0*/  HMMA.16816.F32 R80, R4, R22, R36 ;  /* 0x000000160450723c */ /* 0x000fe20000001824 */
[----:B------:R-:W1:Y:S01]  /*4000*/  LDSM.16.MT88.4 R20, [R204+0x4800] ;  /* 0x00480000cc14783b */ /* 0x000e620000004200 */
[----:B---3--:R-:W-:-:S06]  /*4010*/  FFMA.FTZ R3, R102, c[0x0][0x2d0], -R2 ;  /* 0x0000b40066037a23 */ /* 0x008fcc0000010802 */
[C---:B------:R-:W-:Y:S01]  /*4020*/  HMMA.16816.F32 R120, R4.reuse, R24, R32 ;  /* 0x000000180478723c */ /* 0x040fe20000001820 */
[----:B------:R3:W4:Y:S07]  /*4030*/  MUFU.EX2 R235, R3 ;  /* 0x0000000300eb7308 */ /* 0x00072e0000000800 */
[C---:B--2---:R-:W-:Y:S08]  /*4040*/  HMMA.16816.F32 R36, R4.reuse, R16, R28 ;  /* 0x000000100424723c */ /* 0x044ff0000000181c */
[----:B------:R-:W-:Y:S01]  /*4050*/  HMMA.16816.F32 R32, R4, R8, R52 ;  /* 0x000000080420723c */ /* 0x000fe20000001834 */
[----:B---3--:R-:W-:-:S04]  /*4060*/  FFMA.FTZ R3, R101, c[0x0][0x2d0], -R2 ;  /* 0x0000b40065037a23 */ /* 0x008fc80000010802 */
[----:B------:R2:W-:Y:S03]  /*4070*/  MUFU.EX2 R234, R3 ;  /* 0x0000000300ea7308 */ /* 0x0005e60000000800 */
[C---:B------:R-:W-:Y:S01]  /*4080*/  HMMA.16816.F32 R28, R4.reuse, R10, R44 ;  /* 0x0000000a041c723c */ /* 0x040fe2000000182c */
[----:B------:R-:W3:Y:S07]  /*4090*/  LDSM.16.MT88.4 R8, [R206+0x4800] ;  /* 0x00480000ce08783b */ /* 0x000eee0000004200 */
[----:B------:R-:W-:Y:S01]  /*40a0*/  HMMA.16816.F32 R96, R4, R26, R40 ;  /* 0x0000001a0460723c */ /* 0x000fe20000001828 */
[----:B------:R-:W-:Y:S01]  /*40b0*/  LDSM.16.MT88.4 R24, [R200+0x1000] ;  /* 0x00100000c818783b */ /* 0x000fe20000004200 */
[----:B--2---:R-:W-:-:S06]  /*40c0*/  FFMA.FTZ R3, R103, c[0x0][0x2d0], -R2 ;  /* 0x0000b40067037a23 */ /* 0x004fcc0000010802 */
[C---:B------:R-:W-:Y:S01]  /*40d0*/  HMMA.16816.F32 R40, R4.reuse, R18, R56 ;  /* 0x000000120428723c */ /* 0x040fe20000001838 */
[----:B------:R-:W2:Y:S01]  /*40e0*/  LDSM.16.MT88.4 R16, [R203+0x4800] ;  /* 0x00480000cb10783b */ /* 0x000ea20000004200 */
[----:B------:R5:W-:Y:S06]  /*40f0*/  MUFU.EX2 R236, R3 ;  /* 0x0000000300ec7308 */ /* 0x000bec0000000800 */
[C---:B-1----:R-:W-:Y:S08]  /*4100*/  HMMA.16816.F32 R52, R4.reuse, R20, R76 ;  /* 0x000000140434723c */ /* 0x042ff0000000184c */
[----:B------:R-:W-:Y:S01]  /*4110*/  HMMA.16816.F32 R56, R4, R22, R60 ;  /* 0x000000160438723c */ /* 0x000fe2000000183c */
[----:B------:R-:W1:Y:S01]  /*4120*/  LDSM.16.MT88.4 R20, [R204+0x1000] ;  /* 0x00100000cc14783b */ /* 0x000e620000004200 */
[----:B-----5:R-:W-:-:S04]  /*4130*/  FFMA.FTZ R3, R108, c[0x0][0x2d0], -R0 ;  /* 0x0000b4006c037a23 */ /* 0x020fc80000010800 */
[----:B------:R5:W-:Y:S02]  /*4140*/  MUFU.EX2 R233, R3 ;  /* 0x0000000300e97308 */ /* 0x000be40000000800 */
[C---:B------:R-:W-:Y:S08]  /*4150*/  HMMA.16816.F32 R44, R4.reuse, R12, R64 ;  /* 0x0000000c042c723c */ /* 0x040ff00000001840 */
[----:B------:R-:W-:Y:S01]  /*4160*/  HMMA.16816.F32 R48, R4, R14, R72 ;  /* 0x0000000e0430723c */ /* 0x000fe20000001848 */
[----:B------:R-:W1:Y:S01]  /*4170*/  LDSM.16.MT88.4 R12, [R203+0x1000] ;  /* 0x00100000cb0c783b */ /* 0x000e620000004200 */
[----:B-----5:R-:W-:-:S06]  /*4180*/  FFMA.FTZ R3, R109, c[0x0][0x2d0], -R0 ;  /* 0x0000b4006d037a23 */ /* 0x020fcc0000010800 */
[C---:B---3--:R-:W-:Y:S01]  /*4190*/  HMMA.16816.F32 R72, R4.reuse, R8, R88 ;  /* 0x000000080448723c */ /* 0x048fe20000001858 */
[----:B------:R3:W5:Y:S07]  /*41a0*/  MUFU.EX2 R109, R3 ;  /* 0x00000003006d7308 */ /* 0x00076e0000000800 */
[C---:B------:R-:W-:Y:S01]  /*41b0*/  HMMA.16816.F32 R76, R4.reuse, R10, R92 ;  /* 0x0000000a044c723c */ /* 0x040fe2000000185c */
[----:B------:R-:W1:Y:S07]  /*41c0*/  LDSM.16.MT88.4 R8, [R206+0x1000] ;  /* 0x00100000ce08783b */ /* 0x000e6e0000004200 */
[----:B--2---:R-:W-:Y:S01]  /*41d0*/  HMMA.16816.F32 R60, R4, R16, R68 ;  /* 0x00000010043c723c */ /* 0x004fe20000001844 */
[----:B---3--:R-:W-:-:S02]  /*41e0*/  FFMA.FTZ R3, R111, c[0x0][0x2d0], -R0 ;  /* 0x0000b4006f037a23 */ /* 0x008fc40000010800 */
[----:B------:R-:W-:Y:S02]  /*41f0*/  IMAD.MOV.U32 R111, RZ, RZ, R158 ;  /* 0x000000ffff6f7224 */ /* 0x000fe400078e009e */
[----:B------:R2:W-:Y:S03]  /*4200*/  MUFU.EX2 R108, R3 ;  /* 0x00000003006c7308 */ /* 0x0005e60000000800 */
[----:B------:R-:W-:Y:S01]  /*4210*/  HMMA.16816.F32 R64, R4, R18, R84 ;  /* 0x000000120440723c */ /* 0x000fe20000001854 */
[----:B------:R-:W3:Y:S06]  /*4220*/  LDSM.16.MT88.4 R16, [R200+0x5000] ;  /* 0x00500000c810783b */ /* 0x000eec0000004200 */
[----:B----4-:R-:W-:-:S02]  /*4230*/  F2FP.PACK_AB R4, R235, R237 ;  /* 0x000000edeb04723e */ /* 0x010fc400000000ff */
[----:B-----5:R-:W-:Y:S02]  /*4240*/  F2FP.PACK_AB R5, R109, R233 ;  /* 0x000000e96d05723e */ /* 0x020fe400000000ff */
[----:B------:R-:W-:Y:S01]  /*4250*/  F2FP.PACK_AB R6, R236, R234 ;  /* 0x000000eaec06723e */ /* 0x000fe200000000ff */
[----:B--2---:R-:W-:Y:S02]  /*4260*/  FFMA.FTZ R3, R110, c[0x0][0x2d0], -R0 ;  /* 0x0000b4006e037a23 */ /* 0x004fe40000010800 */
[----:B------:R-:W-:Y:S02]  /*4270*/  IMAD.MOV.U32 R110, RZ, RZ, R157 ;  /* 0x000000ffff6e7224 */ /* 0x000fe400078e009d */
[----:B------:R-:W2:Y:S02]  /*4280*/  MUFU.EX2 R232, R3 ;  /* 0x0000000300e87308 */ /* 0x000ea40000000800 */
[----:B--2---:R-:W-:Y:S01]  /*4290*/  F2FP.PACK_AB R7, R232, R108 ;  /* 0x0000006ce807723e */ /* 0x004fe200000000ff */
[----:B------:R-:W-:-:S05]  /*42a0*/  FFMA.FTZ R3, R113, c[0x0][0x2d0], -R2 ;  /* 0x0000b40071037a23 */ /* 0x000fca0000010802 */
[----:B------:R2:W-:Y:S01]  /*42b0*/  MUFU.EX2 R178, R3 ;  /* 0x0000000300b27308 */ /* 0x0005e20000000800 */
[C---:B-1----:R-:W-:Y:S07]  /*42c0*/  HMMA.16816.F32 R100, R4.reuse, R20, R104 ;  /* 0x000000140464723c */ /* 0x042fee0000001868 */
[----:B------:R-:W-:Y:S01]  /*42d0*/  IMAD.MOV.U32 R107, RZ, RZ, R148 ;  /* 0x000000ffff6b7224 */ /* 0x000fe200078e0094 */
[----:B------:R-:W-:Y:S01]  /*42e0*/  HMMA.16816.F32 R88, R4, R22, R80 ;  /* 0x000000160458723c */ /* 0x000fe20000001850 */
[----:B------:R-:W1:Y:S01]  /*42f0*/  LDSM.16.MT88.4 R20, [R204+0x5000] ;  /* 0x00500000cc14783b */ /* 0x000e620000004200 */
[----:B------:R-:W-:-:S02]  /*4300*/  IMAD.MOV.U32 R106, RZ, RZ, R147 ;  /* 0x000000ffff6a7224 */ /* 0x000fc400078e0093 */
[----:B------:R-:W-:Y:S02]  /*4310*/  IMAD.MOV.U32 R105, RZ, RZ, R107 ;  /* 0x000000ffff697224 */ /* 0x000fe400078e006b */
[--C-:B--2---:R-:W-:Y:S02]  /*4320*/  FFMA.FTZ R3, R114, c[0x0][0x2d0], -R2.reuse ;  /* 0x0000b40072037a23 */ /* 0x104fe40000010802 */
[C---:B------:R-:W-:Y:S02]  /*4330*/  HMMA.16816.F32 R84, R4.reuse, R12, R36 ;  /* 0x0000000c0454723c */ /* 0x040fe40000001824 */
[----:B------:R2:W4:Y:S06]  /*4340*/  MUFU.EX2 R177, R3 ;  /* 0x0000000300b17308 */ /* 0x00052c0000000800 */
[C---:B------:R-:W-:Y:S01]  /*4350*/  HMMA.16816.F32 R80, R4.reuse, R14, R40 ;  /* 0x0000000e0450723c */ /* 0x040fe20000001828 */
[----:B------:R-:W5:Y:S07]  /*4360*/  LDSM.16.MT88.4 R12, [R203+0x5000] ;  /* 0x00500000cb0c783b */ /* 0x000f6e0000004200 */
[----:B------:R-:W-:Y:S01]  /*4370*/  HMMA.16816.F32 R68, R4, R8, R32 ;  /* 0x000000080444723c */ /* 0x000fe20000001820 */
[----:B--2---:R-:W-:-:S04]  /*4380*/  FFMA.FTZ R3, R112, c[0x0][0x2d0], -R2 ;  /* 0x0000b40070037a23 */ /* 0x004fc80000010802 */
[----:B------:R2:W-:Y:S03]  /*4390*/  MUFU.EX2 R167, R3 ;  /* 0x0000000300a77308 */ /* 0x0005e60000000800 */
[C---:B------:R-:W-:Y:S01]  /*43a0*/  HMMA.16816.F32 R28, R4.reuse, R10, R28 ;  /* 0x0000000a041c723c */ /* 0x040fe2000000181c */
[----:B------:R-:W4:Y:S07]  /*43b0*/  LDSM.16.MT88.4 R8, [R206+0x5000] ;  /* 0x00500000ce08783b */ /* 0x000f2e0000004200 */
[----:B---3--:R-:W-:Y:S01]  /*43c0*/  HMMA.16816.F32 R40, R4, R16, R44 ;  /* 0x000000100428723c */ /* 0x008fe2000000182c */
[----:B--2---:R-:W-:-:S07]  /*43d0*/  FFMA.FTZ R3, R115, c[0x0][0x2d0], -R2 ;  /* 0x0000b40073037a23 */ /* 0x004fce0000010802 */
[C---:B------:R-:W-:Y:S01]  /*43e0*/  HMMA.16816.F32 R32, R4.reuse, R18, R48 ;  /* 0x000000120420723c */ /* 0x040fe20000001830 */
[----:B------:R-:W2:Y:S01]  /*43f0*/  LDSM.16.MT88.4 R16, [R200+0x1800] ;  /* 0x00180000c810783b */ /* 0x000ea20000004200 */
[----:B------:R3:W-:Y:S06]  /*4400*/  MUFU.EX2 R176, R3 ;  /* 0x0000000300b07308 */ /* 0x0007ec0000000800 */
[C---:B------:R-:W-:Y:S08]  /*4410*/  HMMA.16816.F32 R120, R4.reuse, R24, R120 ;  /* 0x000000180478723c */ /* 0x040ff00000001878 */
[----:B------:R-:W-:Y:S01]  /*4420*/  HMMA.16816.F32 R92, R4, R26, R96 ;  /* 0x0000001a045c723c */ /* 0x000fe20000001860 */
[----:B---3--:R-:W-:-:S04]  /*4430*/  FFMA.FTZ R3, R118, c[0x0][0x2d0], -R0 ;  /* 0x0000b40076037a23 */ /* 0x008fc80000010800 */
[----:B------:R3:W-:Y:S02]  /*4440*/  MUFU.EX2 R166, R3 ;  /* 0x0000000300a67308 */ /* 0x0007e40000000800 */
[----:B------:R-:W-:Y:S01]  /*4450*/  IMAD.MOV.U32 R99, RZ, RZ, R155 ;  /* 0x000000ffff637224 */ /* 0x000fe200078e009b */
[----:B-1----:R-:W-:Y:S01]  /*4460*/  HMMA.16816.F32 R36, R4, R20, R52 ;  /* 0x000000140424723c */ /* 0x002fe20000001834 */
[----:B------:R-:W-:Y:S02]  /*4470*/  IMAD.MOV.U32 R97, RZ, RZ, R150 ;  /* 0x000000ffff617224 */ /* 0x000fe400078e0096 */
[----:B------:R-:W-:Y:S02]  /*4480*/  IMAD.MOV.U32 R96, RZ, RZ, R149 ;  /* 0x000000ffff607224 */ /* 0x000fe400078e0095 */
[----:B------:R-:W-:-:S03]  /*4490*/  IMAD.MOV.U32 R98, RZ, RZ, R151 ;  /* 0x000000ffff627224 */ /* 0x000fc600078e0097 */
[----:B------:R-:W-:Y:S01]  /*44a0*/  HMMA.16816.F32 R24, R4, R22, R56 ;  /* 0x000000160418723c */ /* 0x000fe20000001838 */
[----:B------:R-:W1:Y:S01]  /*44b0*/  LDSM.16.MT88.4 R20, [R204+0x1800] ;  /* 0x00180000cc14783b */ /* 0x000e620000004200 */
[----:B---3--:R-:W-:-:S06]  /*44c0*/  FFMA.FTZ R3, R124, c[0x0][0x2d0], -R0 ;  /* 0x0000b4007c037a23 */ /* 0x008fcc0000010800 */
[C---:B-----5:R-:W-:Y:S01]  /*44d0*/  HMMA.16816.F32 R48, R4.reuse, R12, R60 ;  /* 0x0000000c0430723c */ /* 0x060fe2000000183c */
[----:B------:R3:W5:Y:S07]  /*44e0*/  MUFU.EX2 R165, R3 ;  /* 0x0000000300a57308 */ /* 0x00076e0000000800 */
[C---:B------:R-:W-:Y:S01]  /*44f0*/  HMMA.16816.F32 R56, R4.reuse, R14, R64 ;  /* 0x0000000e0438723c */ /* 0x040fe20000001840 */
[----:B------:R-:W1:Y:S07]  /*4500*/  LDSM.16.MT88.4 R12, [R203+0x1800] ;  /* 0x00180000cb0c783b */ /* 0x000e6e0000004200 */
[----:B----4-:R-:W-:Y:S01]  /*4510*/  HMMA.16816.F32 R60, R4, R8, R72 ;  /* 0x00000008043c723c */ /* 0x010fe20000001848 */
[----:B---3--:R-:W-:-:S04]  /*4520*/  FFMA.FTZ R3, R125, c[0x0][0x2d0], -R0 ;  /* 0x0000b4007d037a23 */ /* 0x008fc80000010800 */
[----:B------:R3:W-:Y:S03]  /*4530*/  MUFU.EX2 R164, R3 ;  /* 0x0000000300a47308 */ /* 0x0007e60000000800 */
[----:B------:R-:W-:Y:S01]  /*4540*/  HMMA.16816.F32 R64, R4, R10, R76 ;  /* 0x0000000a0440723c */ /* 0x000fe2000000184c */
[----:B------:R-:W4:Y:S06]  /*4550*/  LDSM.16.MT88.4 R8, [R206+0x1800] ;  /* 0x00180000ce08783b */ /* 0x000f2c0000004200 */
[----:B------:R-:W-:-:S02]  /*4560*/  F2FP.PACK_AB R4, R177, R178 ;  /* 0x000000b2b104723e */ /* 0x000fc400000000ff */
[----:B-----5:R-:W-:Y:S02]  /*4570*/  F2FP.PACK_AB R5, R165, R166 ;  /* 0x000000a6a505723e */ /* 0x020fe400000000ff */
[----:B------:R-:W-:Y:S01]  /*4580*/  F2FP.PACK_AB R6, R176, R167 ;  /* 0x000000a7b006723e */ /* 0x000fe200000000ff */
[----:B---3--:R-:W-:-:S04]  /*4590*/  FFMA.FTZ R3, R119, c[0x0][0x2d0], -R0 ;  /* 0x0000b40077037a23 */ /* 0x008fc80000010800 */
[----:B------:R-:W3:Y:S02]  /*45a0*/  MUFU.EX2 R162, R3 ;  /* 0x0000000300a27308 */ /* 0x000ee40000000800 */
[----:B---3--:R-:W-:Y:S01]  /*45b0*/  F2FP.PACK_AB R7, R162, R164 ;  /* 0x000000a4a207723e */ /* 0x008fe200000000ff */
[----:B------:R-:W-:-:S05]  /*45c0*/  FFMA.FTZ R3, R127, c[0x0][0x2d0], -R2 ;  /* 0x0000b4007f037a23 */ /* 0x000fca0000010802 */
[----:B------:R3:W-:Y:S01]  /*45d0*/  MUFU.EX2 R159, R3 ;  /* 0x00000003009f7308 */ /* 0x0007e20000000800 */
[C---:B--2---:R-:W-:Y:S08]  /*45e0*/  HMMA.16816.F32 R120, R4.reuse, R16, R120 ;  /* 0x000000100478723c */ /* 0x044ff00000001878 */
[----:B------:R-:W-:Y:S01]  /*45f0*/  HMMA.16816.F32 R92, R4, R18, R92 ;  /* 0x00000012045c723c */ /* 0x000fe2000000185c */
[----:B------:R-:W2:Y:S01]  /*4600*/  LDSM.16.MT88.4 R16, [R200+0x5800] ;  /* 0x00580000c810783b */ /* 0x000ea20000004200 */
[----:B---3--:R-:W-:-:S06]  /*4610*/  FFMA.FTZ R3, R129, c[0x0][0x2d0], -R2 ;  /* 0x0000b40081037a23 */ /* 0x008fcc0000010802 */
[C---:B-1----:R-:W-:Y:S01]  /*4620*/  HMMA.16816.F32 R100, R4.reuse, R20, R100 ;  /* 0x000000140464723c */ /* 0x042fe20000001864 */
[----:B------:R-:W-:Y:S01]  /*4630*/  IMAD.MOV.U32 R129, RZ, RZ, R156 ;  /* 0x000000ffff817224 */ /* 0x000fe200078e009c */
[----:B------:R1:W3:Y:S06]  /*4640*/  MUFU.EX2 R158, R3 ;  /* 0x00000003009e7308 */ /* 0x0002ec0000000800 */
[C---:B------:R-:W-:Y:S01]  /*4650*/  HMMA.16816.F32 R88, R4.reuse, R22, R88 ;  /* 0x000000160458723c */ /* 0x040fe20000001858 */
[----:B------:R-:W5:Y:S07]  /*4660*/  LDSM.16.MT88.4 R20, [R204+0x5800] ;  /* 0x00580000cc14783b */ /* 0x000f6e0000004200 */
[----:B------:R-:W-:Y:S01]  /*4670*/  HMMA.16816.F32 R84, R4, R12, R84 ;  /* 0x0000000c0454723c */ /* 0x000fe20000001854 */
[----:B-1----:R-:W-:-:S02]  /*4680*/  FFMA.FTZ R3, R126, c[0x0][0x2d0], -R2 ;  /* 0x0000b4007e037a23 */ /* 0x002fc40000010802 */
[----:B------:R-:W-:Y:S02]  /*4690*/  LDSM.16.MT88.4 R124, [R200+0x3800] ;  /* 0x00380000c87c783b */ /* 0x000fe40000004200 */
[----:B------:R1:W-:Y:S03]  /*46a0*/  MUFU.EX2 R156, R3 ;  /* 0x00000003009c7308 */ /* 0x0003e60000000800 */
[C---:B------:R-:W-:Y:S01]  /*46b0*/  HMMA.16816.F32 R80, R4.reuse, R14, R80 ;  /* 0x0000000e0450723c */ /* 0x040fe20000001850 */
[----:B------:R-:W3:Y:S07]  /*46c0*/  LDSM.16.MT88.4 R12, [R203+0x5800] ;  /* 0x00580000cb0c783b */ /* 0x000eee0000004200 */
[----:B----4-:R-:W-:Y:S01]  /*46d0*/  HMMA.16816.F32 R76, R4, R8, R68 ;  /* 0x00000008044c723c */ /* 0x010fe20000001844 */
[----:B-1----:R-:W-:-:S07]  /*46e0*/  FFMA.FTZ R3, R128, c[0x0][0x2d0], -R2 ;  /* 0x0000b40080037a23 */ /* 0x002fce0000010802 */
[----:B------:R-:W-:Y:S01]  /*46f0*/  HMMA.16816.F32 R72, R4, R10, R28 ;  /* 0x0000000a0448723c */ /* 0x000fe2000000181c */
[----:B------:R-:W1:Y:S01]  /*4700*/  LDSM.16.MT88.4 R8, [R206+0x5800] ;  /* 0x00580000ce08783b */ /* 0x000e620000004200 */
[----:B------:R4:W-:Y:S01]  /*4710*/  MUFU.EX2 R157, R3 ;  /* 0x00000003009d7308 */ /* 0x0009e20000000800 */
[----:B------:R-:W-:-:S05]  /*4720*/  IMAD.MOV.U32 R128, RZ, RZ, R154 ;  /* 0x000000ffff807224 */ /* 0x000fca00078e009a */
[C---:B--2---:R-:W-:Y:S08]  /*4730*/  HMMA.16816.F32 R68, R4.reuse, R16, R40 ;  /* 0x000000100444723c */ /* 0x044ff00000001828 */
[----:B------:R-:W-:Y:S01]  /*4740*/  HMMA.16816.F32 R52, R4, R18, R32 ;  /* 0x000000120434723c */ /* 0x000fe20000001820 */
[----:B------:R-:W2:Y:S01]  /*4750*/  LDSM.16.MT88.4 R16, [R200+0x2000] ;  /* 0x00200000c810783b */ /* 0x000ea20000004200 */
[----:B----4-:R-:W-:-:S02]  /*4760*/  FFMA.FTZ R3, R130, c[0x0][0x2d0], -R0 ;  /* 0x0000b40082037a23 */ /* 0x010fc40000010800 */
[----:B------:R-:W-:Y:S02]  /*4770*/  IMAD.MOV.U32 R130, RZ, RZ, R153 ;  /* 0x000000ffff827224 */ /* 0x000fe400078e0099 */
[----:B------:R4:W-:Y:S02]  /*4780*/  MUFU.EX2 R155, R3 ;  /* 0x00000003009b7308 */ /* 0x0009e40000000800 */
[C---:B-----5:R-:W-:Y:S08]  /*4790*/  HMMA.16816.F32 R44, R4.reuse, R20, R36 ;  /* 0x00000014042c723c */ /* 0x060ff00000001824 */
[----:B------:R-:W-:Y:S01]  /*47a0*/  HMMA.16816.F32 R32, R4, R22, R24 ;  /* 0x000000160420723c */ /* 0x000fe20000001818 */
[----:B------:R-:W5:Y:S01]  /*47b0*/  LDSM.16.MT88.4 R20, [R204+0x2000] ;  /* 0x00200000cc14783b */ /* 0x000f620000004200 */
[----:B----4-:R-:W-:-:S06]  /*47c0*/  FFMA.FTZ R3, R133, c[0x0][0x2d0], -R0 ;  /* 0x0000b40085037a23 */ /* 0x010fcc0000010800 */
[C---:B---3--:R-:W-:Y:S01]  /*47d0*/  HMMA.16816.F32 R40, R4.reuse, R12, R48 ;  /* 0x0000000c0428723c */ /* 0x048fe20000001830 */
[----:B------:R3:W4:Y:S07]  /*47e0*/  MUFU.EX2 R154, R3 ;  /* 0x00000003009a7308 */ /* 0x00072e0000000800 */
[C---:B------:R-:W-:Y:S01]  /*47f0*/  HMMA.16816.F32 R36, R4.reuse, R14, R56 ;  /* 0x0000000e0424723c */ /* 0x040fe20000001838 */
[----:B------:R-:W2:Y:S07]  /*4800*/  LDSM.16.MT88.4 R12, [R203+0x2000] ;  /* 0x00200000cb0c783b */ /* 0x000eae0000004200 */
[----:B-1----:R-:W-:Y:S01]  /*4810*/  HMMA.16816.F32 R28, R4, R8, R60 ;  /* 0x00000008041c723c */ /* 0x002fe2000000183c */
[----:B---3--:R-:W-:-:S04]  /*4820*/  FFMA.FTZ R3, R132, c[0x0][0x2d0], -R0 ;  /* 0x0000b40084037a23 */ /* 0x008fc80000010800 */
[----:B------:R1:W-:Y:S03]  /*4830*/  MUFU.EX2 R153, R3 ;  /* 0x0000000300997308 */ /* 0x0003e60000000800 */
[----:B------:R-:W-:Y:S01]  /*4840*/  HMMA.16816.F32 R24, R4, R10, R64 ;  /* 0x0000000a0418723c */ /* 0x000fe20000001840 */
[----:B------:R-:W3:Y:S06]  /*4850*/  LDSM.16.MT88.4 R8, [R206+0x2000] ;  /* 0x00200000ce08783b */ /* 0x000eec0000004200 */
[----:B------:R-:W-:-:S02]  /*4860*/  F2FP.PACK_AB R4, R158, R159 ;  /* 0x0000009f9e04723e */ /* 0x000fc400000000ff */
[----:B----4-:R-:W-:Y:S02]  /*4870*/  F2FP.PACK_AB R5, R154, R155 ;  /* 0x0000009b9a05723e */ /* 0x010fe400000000ff */
[----:B------:R-:W-:Y:S01]  /*4880*/  F2FP.PACK_AB R6, R157, R156 ;  /* 0x0000009c9d06723e */ /* 0x000fe200000000ff */
[----:B-1----:R-:W-:Y:S02]  /*4890*/  FFMA.FTZ R3, R131, c[0x0][0x2d0], -R0 ;  /* 0x0000b40083037a23 */ /* 0x002fe40000010800 */
[----:B------:R-:W-:Y:S02]  /*48a0*/  IMAD.MOV.U32 R131, RZ, RZ, R99 ;  /* 0x000000ffff837224 */ /* 0x000fe400078e0063 */
[----:B------:R-:W-:Y:S02]  /*48b0*/  IMAD.MOV.U32 R99, RZ, RZ, R152 ;  /* 0x000000ffff637224 */ /* 0x000fe400078e0098 */
[----:B------:R-:W1:Y:S02]  /*48c0*/  MUFU.EX2 R152, R3 ;  /* 0x0000000300987308 */ /* 0x000e640000000800 */
[----:B------:R-:W-:Y:S01]  /*48d0*/  IMAD.MOV.U32 R107, RZ, RZ, R99 ;  /* 0x000000ffff6b7224 */ /* 0x000fe200078e0063 */
[----:B-1----:R-:W-:Y:S01]  /*48e0*/  F2FP.PACK_AB R7, R152, R153 ;  /* 0x000000999807723e */ /* 0x002fe200000000ff */
[----:B------:R-:W-:-:S04]  /*48f0*/  FFMA.FTZ R3, R135, c[0x0][0x2d0], -R2 ;  /* 0x0000b40087037a23 */ /* 0x000fc80000010802 */
[----:B------:R1:W-:Y:S02]  /*4900*/  MUFU.EX2 R150, R3 ;  /* 0x0000000300967308 */ /* 0x0003e40000000800 */
[C---:B--2---:R-:W-:Y:S08]  /*4910*/  HMMA.16816.F32 R120, R4.reuse, R16, R120 ;  /* 0x000000100478723c */ /* 0x044ff00000001878 */
[----:B------:R-:W-:Y:S01]  /*4920*/  HMMA.16816.F32 R56, R4, R18, R92 ;  /* 0x000000120438723c */ /* 0x000fe2000000185c */
[----:B------:R-:W2:Y:S01]  /*4930*/  LDSM.16.MT88.4 R16, [R200+0x6000] ;  /* 0x00600000c810783b */ /* 0x000ea20000004200 */
[----:B-1----:R-:W-:-:S06]  /*4940*/  FFMA.FTZ R3, R145, c[0x0][0x2d0], -R2 ;  /* 0x0000b40091037a23 */ /* 0x002fcc0000010802 */
[C---:B-----5:R-:W-:Y:S01]  /*4950*/  HMMA.16816.F32 R100, R4.reuse, R20, R100 ;  /* 0x000000140464723c */ /* 0x060fe20000001864 */
[----:B------:R1:W4:Y:S07]  /*4960*/  MUFU.EX2 R149, R3 ;  /* 0x0000000300957308 */ /* 0x00032e0000000800 */
[C---:B------:R-:W-:Y:S01]  /*4970*/  HMMA.16816.F32 R88, R4.reuse, R22, R88 ;  /* 0x000000160458723c */ /* 0x040fe20000001858 */
[----:B------:R-:W5:Y:S07]  /*4980*/  LDSM.16.MT88.4 R20, [R204+0x6000] ;  /* 0x00600000cc14783b */ /* 0x000f6e0000004200 */
[----:B------:R-:W-:Y:S01]  /*4990*/  HMMA.16816.F32 R84, R4, R12, R84 ;  /* 0x0000000c0454723c */ /* 0x000fe20000001854 */
[----:B-1----:R-:W-:-:S04]  /*49a0*/  FFMA.FTZ R3, R134, c[0x0][0x2d0], -R2 ;  /* 0x0000b40086037a23 */ /* 0x002fc80000010802 */
[----:B------:R1:W-:Y:S03]  /*49b0*/  MUFU.EX2 R148, R3 ;  /* 0x0000000300947308 */ /* 0x0003e60000000800 */
[C---:B------:R-:W-:Y:S01]  /*49c0*/  HMMA.16816.F32 R80, R4.reuse, R14, R80 ;  /* 0x0000000e0450723c */ /* 0x040fe20000001850 */
[----:B------:R-:W4:Y:S07]  /*49d0*/  LDSM.16.MT88.4 R12, [R203+0x6000] ;  /* 0x00600000cb0c783b */ /* 0x000f2e0000004200 */
[----:B---3--:R-:W-:Y:S01]  /*49e0*/  HMMA.16816.F32 R76, R4, R8, R76 ;  /* 0x00000008044c723c */ /* 0x008fe2000000184c */
[----:B-1----:R-:W-:-:S07]  /*49f0*/  FFMA.FTZ R3, R144, c[0x0][0x2d0], -R2 ;  /* 0x0000b40090037a23 */ /* 0x002fce0000010802 */
[C---:B------:R-:W-:Y:S01]  /*4a00*/  HMMA.16816.F32 R72, R4.reuse, R10, R72 ;  /* 0x0000000a0448723c */ /* 0x040fe20000001848 */
[----:B------:R-:W1:Y:S01]  /*4a10*/  LDSM.16.MT88.4 R8, [R206+0x6000] ;  /* 0x00600000ce08783b */ /* 0x000e620000004200 */
[----:B------:R3:W-:Y:S06]  /*4a20*/  MUFU.EX2 R151, R3 ;  /* 0x0000000300977308 */ /* 0x0007ec0000000800 */
[C---:B--2---:R-:W-:Y:S08]  /*4a30*/  HMMA.16816.F32 R68, R4.reuse, R16, R68 ;  /* 0x000000100444723c */ /* 0x044ff00000001844 */
[----:B------:R-:W-:Y:S01]  /*4a40*/  HMMA.16816.F32 R52, R4, R18, R52 ;  /* 0x000000120434723c */ /* 0x000fe20000001834 */
[----:B------:R-:W2:Y:S01]  /*4a50*/  LDSM.16.MT88.4 R16, [R200+0x2800] ;  /* 0x00280000c810783b */ /* 0x000ea20000004200 */
[----:B---3--:R-:W-:-:S04]  /*4a60*/  FFMA.FTZ R3, R146, c[0x0][0x2d0], -R0 ;  /* 0x0000b40092037a23 */ /* 0x008fc80000010800 */
[----:B------:R3:W-:Y:S02]  /*4a70*/  MUFU.EX2 R147, R3 ;  /* 0x0000000300937308 */ /* 0x0007e40000000800 */
[C---:B-----5:R-:W-:Y:S08]  /*4a80*/  HMMA.16816.F32 R44, R4.reuse, R20, R44 ;  /* 0x00000014042c723c */ /* 0x060ff0000000182c */
[----:B------:R-:W-:Y:S01]  /*4a90*/  HMMA.16816.F32 R32, R4, R22, R32 ;  /* 0x000000160420723c */ /* 0x000fe20000001820 */
[----:B------:R-:W5:Y:S01]  /*4aa0*/  LDSM.16.MT88.4 R20, [R204+0x2800] ;  /* 0x00280000cc14783b */ /* 0x000f620000004200 */
[----:B---3--:R-:W-:-:S06]  /*4ab0*/  FFMA.FTZ R3, R163, c[0x0][0x2d0], -R0 ;  /* 0x0000b400a3037a23 */ /* 0x008fcc0000010800 */
[----:B----4-:R-:W-:Y:S01]  /*4ac0*/  HMMA.16816.F32 R40, R4, R12, R40 ;  /* 0x0000000c0428723c */ /* 0x010fe20000001828 */
[----:B------:R-:W-:Y:S01]  /*4ad0*/  IMAD.MOV.U32 R163, RZ, RZ, R106 ;  /* 0x000000ffffa37224 */ /* 0x000fe200078e006a */
[----:B------:R3:W4:Y:S01]  /*4ae0*/  MUFU.EX2 R135, R3 ;  /* 0x0000000300877308 */ /* 0x0007220000000800 */
[----:B------:R-:W-:-:S05]  /*4af0*/  IMAD.MOV.U32 R106, RZ, RZ, R97 ;  /* 0x000000ffff6a7224 */ /* 0x000fca00078e0061 */
[C---:B------:R-:W-:Y:S01]  /*4b00*/  HMMA.16816.F32 R36, R4.reuse, R14, R36 ;  /* 0x0000000e0424723c */ /* 0x040fe20000001824 */
[----:B------:R-:W2:Y:S07]  /*4b10*/  LDSM.16.MT88.4 R12, [R203+0x2800] ;  /* 0x00280000cb0c783b */ /* 0x000eae0000004200 */
[----:B-1----:R-:W-:Y:S01]  /*4b20*/  HMMA.16816.F32 R28, R4, R8, R28 ;  /* 0x00000008041c723c */ /* 0x002fe2000000181c */
[----:B---3--:R-:W-:Y:S02]  /*4b30*/  FFMA.FTZ R3, R161, c[0x0][0x2d0], -R0 ;  /* 0x0000b400a1037a23 */ /* 0x008fe40000010800 */
[----:B------:R-:W-:-:S02]  /*4b40*/  IMAD.MOV.U32 R161, RZ, RZ, R96 ;  /* 0x000000ffffa17224 */ /* 0x000fc400078e0060 */
        /* <DEDUP_REMOVED lines=8> */
[----:B------:R-:W1:Y:S02]  /*4bd0*/  MUFU.EX2 R133, R3 ;  /* 0x0000000300857308 */ /* 0x000e640000000800 */
[----:B-1----:R-:W-:Y:S01]  /*4be0*/  F2FP.PACK_AB R7, R133, R134 ;  /* 0x000000868507723e */ /* 0x002fe200000000ff */
[----:B------:R-:W-:-:S02]  /*4bf0*/  FFMA.FTZ R3, R179, c[0x0][0x2d0], -R2 ;  /* 0x0000b400b3037a23 */ /* 0x000fc40000010802 */
[----:B------:R-:W-:-:S03]  /*4c00*/  IMAD.MOV.U32 R179, RZ, RZ, R105 ;  /* 0x000000ffffb37224 */ /* 0x000fc600078e0069 */
[----:B------:R1:W-:Y:S01]  /*4c10*/  MUFU.EX2 R132, R3 ;  /* 0x0000000300847308 */ /* 0x0003e20000000800 */
[C---:B--2---:R-:W-:Y:S08]  /*4c20*/  HMMA.16816.F32 R120, R4.reuse, R16, R120 ;  /* 0x000000100478723c */ /* 0x044ff00000001878 */
[----:B------:R-:W-:Y:S01]  /*4c30*/  HMMA.16816.F32 R56, R4, R18, R56 ;  /* 0x000000120438723c */ /* 0x000fe20000001838 */
[----:B------:R-:W2:Y:S01]  /*4c40*/  LDSM.16.MT88.4 R16, [R200+0x6800] ;  /* 0x00680000c810783b */ /* 0x000ea20000004200 */
[----:B-1----:R-:W-:-:S06]  /*4c50*/  FFMA.FTZ R3, R180, c[0x0][0x2d0], -R2 ;  /* 0x0000b400b4037a23 */ /* 0x002fcc0000010802 */
[C---:B-----5:R-:W-:Y:S01]  /*4c60*/  HMMA.16816.F32 R100, R4.reuse, R20, R100 ;  /* 0x000000140464723c */ /* 0x060fe20000001864 */
[----:B------:R-:W-:Y:S01]  /*4c70*/  IMAD.MOV.U32 R180, RZ, RZ, R106 ;  /* 0x000000ffffb47224 */ /* 0x000fe200078e006a */
[----:B------:R1:W4:Y:S06]  /*4c80*/  MUFU.EX2 R145, R3 ;  /* 0x0000000300917308 */ /* 0x00032c0000000800 */
[C---:B------:R-:W-:Y:S01]  /*4c90*/  HMMA.16816.F32 R96, R4.reuse, R22, R88 ;  /* 0x000000160460723c */ /* 0x040fe20000001858 */
[----:B------:R-:W5:Y:S07]  /*4ca0*/  LDSM.16.MT88.4 R20, [R204+0x6800] ;  /* 0x00680000cc14783b */ /* 0x000f6e0000004200 */
[----:B------:R-:W-:Y:S01]  /*4cb0*/  HMMA.16816.F32 R88, R4, R12, R84 ;  /* 0x0000000c0458723c */ /* 0x000fe20000001854 */
[----:B-1----:R-:W-:-:S02]  /*4cc0*/  FFMA.FTZ R3, R181, c[0x0][0x2d0], -R2 ;  /* 0x0000b400b5037a23 */ /* 0x002fc40000010802 */
[----:B------:R-:W-:Y:S02]  /*4cd0*/  IMAD.MOV.U32 R181, RZ, RZ, R107 ;  /* 0x000000ffffb57224 */ /* 0x000fe400078e006b */
        /* <DEDUP_REMOVED lines=14> */
[----:B----4-:R-:W-:Y:S01]  /*4dc0*/  HMMA.16816.F32 R44, R4, R12, R40 ;  /* 0x0000000c042c723c */ /* 0x010fe20000001828 */
[----:B---3--:R-:W-:-:S07]  /*4dd0*/  FFMA.FTZ R3, R231, c[0x0][0x2d0], -R0 ;  /* 0x0000b400e7037a23 */ /* 0x008fce0000010800 */
[C---:B------:R-:W-:Y:S01]  /*4de0*/  HMMA.16816.F32 R40, R4.reuse, R14, R36 ;  /* 0x0000000e0428723c */ /* 0x040fe20000001824 */
[----:B------:R-:W3:Y:S01]  /*4df0*/  LDSM.16.MT88.4 R12, [R203+0x3000] ;  /* 0x00300000cb0c783b */ /* 0x000ee20000004200 */
[----:B------:R4:W5:Y:S06]  /*4e00*/  MUFU.EX2 R118, R3 ;  /* 0x0000000300767308 */ /* 0x00096c0000000800 */
[C---:B------:R-:W-:Y:S01]  /*4e10*/  HMMA.16816.F32 R48, R4.reuse, R22, R32 ;  /* 0x000000160430723c */ /* 0x040fe20000001820 */
[----:B------:R-:W2:Y:S07]  /*4e20*/  LDSM.16.MT88.4 R20, [R204+0x3000] ;  /* 0x00300000cc14783b */ /* 0x000eae0000004200 */
[----:B-1----:R-:W-:Y:S01]  /*4e30*/  HMMA.16816.F32 R32, R4, R8, R28 ;  /* 0x000000080420723c */ /* 0x002fe2000000181c */
[----:B----4-:R-:W-:-:S04]  /*4e40*/  FFMA.FTZ R3, R230, c[0x0][0x2d0], -R0 ;  /* 0x0000b400e6037a23 */ /* 0x010fc80000010800 */
[----:B------:R1:W-:Y:S03]  /*4e50*/  MUFU.EX2 R55, R3 ;  /* 0x0000000300377308 */ /* 0x0003e60000000800 */
[----:B------:R-:W-:Y:S01]  /*4e60*/  HMMA.16816.F32 R24, R4, R10, R24 ;  /* 0x0000000a0418723c */ /* 0x000fe20000001818 */
[----:B------:R-:W4:Y:S06]  /*4e70*/  LDSM.16.MT88.4 R8, [R206+0x3000] ;  /* 0x00300000ce08783b */ /* 0x000f2c0000004200 */
[----:B------:R-:W-:-:S02]  /*4e80*/  F2FP.PACK_AB R4, R145, R132 ;  /* 0x000000849104723e */ /* 0x000fc400000000ff */
[----:B-----5:R-:W-:Y:S02]  /*4e90*/  F2FP.PACK_AB R5, R118, R119 ;  /* 0x000000777605723e */ /* 0x020fe400000000ff */
[----:B------:R-:W-:Y:S01]  /*4ea0*/  F2FP.PACK_AB R6, R146, R144 ;  /* 0x000000909206723e */ /* 0x000fe200000000ff */
[----:B-1----:R-:W-:-:S04]  /*4eb0*/  FFMA.FTZ R3, R229, c[0x0][0x2d0], -R0 ;  /* 0x0000b400e5037a23 */ /* 0x002fc80000010800 */
[----:B------:R-:W1:Y:S02]  /*4ec0*/  MUFU.EX2 R54, R3 ;  /* 0x0000000300367308 */ /* 0x000e640000000800 */
[----:B-1----:R-:W-:Y:S01]  /*4ed0*/  F2FP.PACK_AB R7, R54, R55 ;  /* 0x000000373607723e */ /* 0x002fe200000000ff */
[----:B------:R-:W-:-:S05]  /*4ee0*/  FFMA.FTZ R3, R240, c[0x0][0x2d0], -R2 ;  /* 0x0000b400f0037a23 */ /* 0x000fca0000010802 */
[----:B------:R1:W-:Y:S01]  /*4ef0*/  MUFU.EX2 R53, R3 ;  /* 0x0000000300357308 */ /* 0x0003e20000000800 */
[C---:B--2---:R-:W-:Y:S08]  /*4f00*/  HMMA.16816.F32 R120, R4.reuse, R16, R120 ;  /* 0x000000100478723c */ /* 0x044ff00000001878 */
[----:B------:R-:W-:Y:S01]  /*4f10*/  HMMA.16816.F32 R28, R4, R18, R56 ;  /* 0x00000012041c723c */ /* 0x000fe20000001838 */
[----:B------:R-:W2:Y:S01]  /*4f20*/  LDSM.16.MT88.4 R16, [R200+0x7000] ;  /* 0x00700000c810783b */ /* 0x000ea20000004200 */
[----:B-1----:R-:W-:-:S06]  /*4f30*/  FFMA.FTZ R3, R239, c[0x0][0x2d0], -R2 ;  /* 0x0000b400ef037a23 */ /* 0x002fcc0000010802 */
[C---:B---3--:R-:W-:Y:S01]  /*4f40*/  HMMA.16816.F32 R76, R4.reuse, R12, R88 ;  /* 0x0000000c044c723c */ /* 0x048fe20000001858 */
[----:B------:R-:W-:Y:S01]  /*4f50*/  LDSM.16.MT88.4 R88, [R206+0x3800] ;  /* 0x00380000ce58783b */ /* 0x000fe20000004200 */
[----:B------:R1:W3:Y:S06]  /*4f60*/  MUFU.EX2 R52, R3 ;  /* 0x0000000300347308 */ /* 0x0002ec0000000800 */
[C---:B------:R-:W-:Y:S01]  /*4f70*/  HMMA.16816.F32 R56, R4.reuse, R14, R92 ;  /* 0x0000000e0438723c */ /* 0x040fe2000000185c */
[----:B------:R-:W5:Y:S07]  /*4f80*/  LDSM.16.MT88.4 R12, [R203+0x7000] ;  /* 0x00700000cb0c783b */ /* 0x000f6e0000004200 */
[----:B------:R-:W-:Y:S01]  /*4f90*/  HMMA.16816.F32 R68, R4, R20, R100 ;  /* 0x000000140444723c */ /* 0x000fe20000001864 */
[----:B------:R-:W-:Y:S01]  /*4fa0*/  LDSM.16.MT88.4 R100, [R204+0x7800] ;  /* 0x00780000cc64783b */ /* 0x000fe20000004200 */
[--C-:B-1----:R-:W-:Y:S01]  /*4fb0*/  FFMA.FTZ R3, R238, c[0x0][0x2d0], -R2.reuse ;  /* 0x0000b400ee037a23 */ /* 0x102fe20000010802 */
[----:B---3--:R-:W-:Y:S01]  /*4fc0*/  F2FP.PACK_AB R112, R52, R53 ;  /* 0x000000353470723e */ /* 0x008fe200000000ff */
[----:B------:R-:W-:-:S04]  /*4fd0*/  FFMA.FTZ R2, R242, c[0x0][0x2d0], -R2 ;  /* 0x0000b400f2027a23 */ /* 0x000fc80000010802 */
[C---:B------:R-:W-:Y:S01]  /*4fe0*/  HMMA.16816.F32 R36, R4.reuse, R22, R96 ;  /* 0x000000160424723c */ /* 0x040fe20000001860 */
[----:B------:R-:W1:Y:S04]  /*4ff0*/  LDSM.16.MT88.4 R20, [R204+0x7000] ;  /* 0x00700000cc14783b */ /* 0x000e680000004200 */
[----:B------:R-:W-:Y:S03]  /*5000*/  LDSM.16.MT88.4 R96, [R200+0x7800] ;  /* 0x00780000c860783b */ /* 0x000fe60000004200 */
[C---:B----4-:R-:W-:Y:S08]  /*5010*/  HMMA.16816.F32 R84, R4.reuse, R8, R84 ;  /* 0x000000080454723c */ /* 0x050ff00000001854 */
[C---:B--2---:R-:W-:Y:S01]  /*5020*/  HMMA.16816.F32 R64, R4.reuse, R18, R64 ;  /* 0x000000120440723c */ /* 0x044fe20000001840 */
[----:B------:R2:W-:Y:S07]  /*5030*/  MUFU.EX2 R18, R2 ;  /* 0x0000000200127308 */ /* 0x0005ee0000000800 */
[C---:B------:R-:W-:Y:S01]  /*5040*/  HMMA.16816.F32 R104, R4.reuse, R16, R72 ;  /* 0x000000100468723c */ /* 0x040fe20000001848 */
[----:B------:R-:W3:Y:S01]  /*5050*/  MUFU.EX2 R19, R3 ;  /* 0x0000000300137308 */ /* 0x000ee20000000800 */
[----:B------:R-:W-:Y:S06]  /*5060*/  LDSM.16.MT88.4 R72, [R204+0x3800] ;  /* 0x00380000cc48783b */ /* 0x000fec0000004200 */
[----:B-----5:R-:W-:Y:S01]  /*5070*/  HMMA.16816.F32 R44, R4, R12, R44 ;  /* 0x0000000c042c723c */ /* 0x020fe2000000182c */
[----:B--2---:R-:W-:-:S04]  /*5080*/  FFMA.FTZ R2, R241, c[0x0][0x2d0], -R0 ;  /* 0x0000b400f1027a23 */ /* 0x004fc80000010800 */
[----:B------:R2:W-:Y:S03]  /*5090*/  MUFU.EX2 R17, R2 ;  /* 0x0000000200117308 */ /* 0x0005e60000000800 */
[----:B------:R-:W-:Y:S01]  /*50a0*/  HMMA.16816.F32 R92, R4, R10, R80 ;  /* 0x0000000a045c723c */ /* 0x000fe20000001850 */
[----:B------:R-:W4:Y:S01]  /*50b0*/  LDSM.16.MT88.4 R8, [R206+0x7000] ;  /* 0x00700000ce08783b */ /* 0x000f220000004200 */
[----:B---3--:R-:W-:-:S03]  /*50c0*/  F2FP.PACK_AB R114, R18, R19 ;  /* 0x000000131272723e */ /* 0x008fc600000000ff */
[----:B------:R-:W3:Y:S03]  /*50d0*/  LDSM.16.MT88.4 R80, [R203+0x3800] ;  /* 0x00380000cb50783b */ /* 0x000ee60000004200 */
[----:B-1----:R-:W-:Y:S01]  /*50e0*/  HMMA.16816.F32 R60, R4, R20, R60 ;  /* 0x00000014043c723c */ /* 0x002fe2000000183c */
[----:B--2---:R-:W-:-:S07]  /*50f0*/  FFMA.FTZ R2, R244, c[0x0][0x2d0], -R0 ;  /* 0x0000b400f4027a23 */ /* 0x004fce0000010800 */
[C---:B------:R-:W-:Y:S01]  /*5100*/  HMMA.16816.F32 R48, R4.reuse, R22, R48 ;  /* 0x000000160430723c */ /* 0x040fe20000001830 */
[----:B------:R1:W2:Y:S07]  /*5110*/  MUFU.EX2 R16, R2 ;  /* 0x0000000200107308 */ /* 0x0002ae0000000800 */
[----:B------:R-:W-:Y:S01]  /*5120*/  HMMA.16816.F32 R40, R4, R14, R40 ;  /* 0x0000000e0428723c */ /* 0x000fe20000001828 */
[--C-:B-1----:R-:W-:Y:S01]  /*5130*/  FFMA.FTZ R2, R243, c[0x0][0x2d0], -R0.reuse ;  /* 0x0000b400f3027a23 */ /* 0x102fe20000010800 */
[----:B--2---:R-:W-:Y:S01]  /*5140*/  F2FP.PACK_AB R113, R16, R17 ;  /* 0x000000111071723e */ /* 0x004fe200000000ff */
[----:B------:R-:W-:-:S02]  /*5150*/  FFMA.FTZ R0, R248, c[0x0][0x2d0], -R0 ;  /* 0x0000b400f8007a23 */ /* 0x000fc40000010800 */
[----:B------:R1:W-:Y:S03]  /*5160*/  MUFU.EX2 R13, R2 ;  /* 0x00000002000d7308 */ /* 0x0003e60000000800 */
[C---:B----4-:R-:W-:Y:S05]  /*5170*/  HMMA.16816.F32 R32, R4.reuse, R8, R32 ;  /* 0x000000080420723c */ /* 0x050fea0000001820 */
[----:B------:R-:W2:Y:S03]  /*5180*/  MUFU.EX2 R12, R0 ;  /* 0x00000000000c7308 */ /* 0x000ea60000000800 */
[----:B------:R-:W-:Y:S01]  /*5190*/  HMMA.16816.F32 R24, R4, R10, R24 ;  /* 0x0000000a0418723c */ /* 0x000fe20000001818 */
[----:B------:R-:W-:Y:S01]  /*51a0*/  LDSM.16.MT88.4 R8, [R206+0x7800] ;  /* 0x00780000ce08783b */ /* 0x000fe20000004200 */
[----:B-1----:R-:W-:-:S05]  /*51b0*/  FADD.FTZ R2, R180, R181 ;  /* 0x000000b5b4027221 */ /* 0x002fca0000010000 */
[----:B------:R-:W-:Y:S02]  /*51c0*/  IMAD.MOV.U32 R5, RZ, RZ, c[0x0][0x168] ;  /* 0x00005a00ff057624 */ /* 0x000fe400078e00ff */
[----:B------:R-:W-:Y:S02]  /*51d0*/  FADD.FTZ R3, R161, R2 ;  /* 0x00000002a1037221 */ /* 0x000fe40000010000 */
[----:B------:R-:W-:Y:S01]  /*51e0*/  IMAD.MOV.U32 R161, RZ, RZ, R110 ;  /* 0x000000ffffa17224 */ /* 0x000fe200078e006e */
[----:B--2---:R-:W-:Y:S01]  /*51f0*/  F2FP.PACK_AB R115, R12, R13 ;  /* 0x0000000d0c73723e */ /* 0x004fe200000000ff */
[----:B------:R-:W-:Y:S02]  /*5200*/  FADD.FTZ R0, R160, R179 ;  /* 0x000000b3a0007221 */ /* 0x000fe40000010000 */
[----:B------:R-:W-:Y:S01]  /*5210*/  IMAD.MOV.U32 R160, RZ, RZ, R111 ;  /* 0x000000ffffa07224 */ /* 0x000fe200078e006f */
[----:B------:R-:W-:Y:S01]  /*5220*/  IADD3 R230, R161, -0x2, RZ ;  /* 0xfffffffea1e67810 */ /* 0x000fe20007ffe0ff */
[----:B------:R-:W-:-:S02]  /*5230*/  FADD.FTZ R2, R163, R0 ;  /* 0x00000000a3027221 */ /* 0x000fc40000010000 */
[----:B------:R-:W-:Y:S01]  /*5240*/  FADD.FTZ R0, R131, R3 ;  /* 0x0000000383007221 */ /* 0x000fe20000010000 */
[C---:B------:R-:W-:Y:S01]  /*5250*/  HMMA.16816.F32 R84, R112.reuse, R88, R84 ;  /* 0x000000587054723c */ /* 0x040fe20000001854 */
[----:B------:R-:W-:Y:S02]  /*5260*/  FADD.FTZ R2, R130, R2 ;  /* 0x0000000282027221 */ /* 0x000fe40000010000 */
[----:B------:R-:W-:Y:S02]  /*5270*/  FADD.FTZ R0, R251, R0 ;  /* 0x00000000fb007221 */ /* 0x000fe40000010000 */
[----:B------:R-:W-:Y:S02]  /*5280*/  FADD.FTZ R2, R247, R2 ;  /* 0x00000002f7027221 */ /* 0x000fe40000010000 */
[----:B------:R-:W-:Y:S01]  /*5290*/  FADD.FTZ R0, R252, R0 ;  /* 0x00000000fc007221 */ /* 0x000fe20000010000 */
[----:B------:R-:W-:Y:S01]  /*52a0*/  HMMA.16816.F32 R88, R112, R90, R92 ;  /* 0x0000005a7058723c */ /* 0x000fe2000000185c */
[----:B------:R-:W-:-:S02]  /*52b0*/  FADD.FTZ R2, R245, R2 ;  /* 0x00000002f5027221 */ /* 0x000fc40000010000 */
[----:B------:R-:W-:Y:S02]  /*52c0*/  FADD.FTZ R0, R250, R0 ;  /* 0x00000000fa007221 */ /* 0x000fe40000010000 */
[----:B------:R-:W-:Y:S02]  /*52d0*/  FADD.FTZ R2, R246, R2 ;  /* 0x00000002f6027221 */ /* 0x000fe40000010000 */
[----:B------:R-:W-:Y:S01]  /*52e0*/  FADD.FTZ R0, R128, R0 ;  /* 0x0000000080007221 */ /* 0x000fe20000010000 */
[----:B------:R-:W-:Y:S01]  /*52f0*/  HMMA.16816.F32 R92, R112, R96, R104 ;  /* 0x00000060705c723c */ /* 0x000fe20000001868 */
[----:B------:R-:W-:Y:S02]  /*5300*/  FADD.FTZ R2, R249, R2 ;  /* 0x00000002f9027221 */ /* 0x000fe40000010000 */
[----:B------:R-:W-:Y:S02]  /*5310*/  FADD.FTZ R0, R237, R0 ;  /* 0x00000000ed007221 */ /* 0x000fe40000010000 */
[----:B------:R-:W-:-:S02]  /*5320*/  FADD.FTZ R2, R233, R2 ;  /* 0x00000002e9027221 */ /* 0x000fc40000010000 */
[----:B------:R-:W-:Y:S01]  /*5330*/  FADD.FTZ R0, R235, R0 ;  /* 0x00000000eb007221 */ /* 0x000fe20000010000 */
[C---:B------:R-:W-:Y:S01]  /*5340*/  HMMA.16816.F32 R120, R112.reuse, R124, R120 ;  /* 0x0000007c7078723c */ /* 0x040fe20000001878 */
[----:B------:R-:W-:Y:S02]  /*5350*/  FADD.FTZ R2, R109, R2 ;  /* 0x000000026d027221 */ /* 0x000fe40000010000 */
[----:B------:R-:W-:Y:S02]  /*5360*/  FADD.FTZ R0, R234, R0 ;  /* 0x00000000ea007221 */ /* 0x000fe40000010000 */
[----:B------:R-:W-:Y:S02]  /*5370*/  FADD.FTZ R2, R108, R2 ;  /* 0x000000026c027221 */ /* 0x000fe40000010000 */
[----:B------:R-:W-:Y:S01]  /*5380*/  FADD.FTZ R0, R236, R0 ;  /* 0x00000000ec007221 */ /* 0x000fe20000010000 */
[----:B------:R-:W1:Y:S01]  /*5390*/  LDSM.16.MT88.4 R108, [R203+0x7800] ;  /* 0x00780000cb6c783b */ /* 0x000e620000004200 */
[----:B------:R-:W-:Y:S01]  /*53a0*/  FADD.FTZ R2, R232, R2 ;  /* 0x00000002e8027221 */ /* 0x000fe20000010000 */
[----:B------:R-:W-:Y:S01]  /*53b0*/  HMMA.16816.F32 R68, R112, R72, R68 ;  /* 0x000000487044723c */ /* 0x000fe20000001844 */
[----:B------:R-:W-:-:S02]  /*53c0*/  FADD.FTZ R0, R178, R0 ;  /* 0x00000000b2007221 */ /* 0x000fc40000010000 */
[----:B------:R-:W-:Y:S02]  /*53d0*/  FADD.FTZ R2, R166, R2 ;  /* 0x00000002a6027221 */ /* 0x000fe40000010000 */
[----:B------:R-:W-:Y:S02]  /*53e0*/  FADD.FTZ R0, R177, R0 ;  /* 0x00000000b1007221 */ /* 0x000fe40000010000 */
[----:B------:R-:W-:Y:S01]  /*53f0*/  FADD.FTZ R2, R165, R2 ;  /* 0x00000002a5027221 */ /* 0x000fe20000010000 */
[----:B---3--:R-:W-:Y:S01]  /*5400*/  HMMA.16816.F32 R76, R112, R80, R76 ;  /* 0x00000050704c723c */ /* 0x008fe2000000184c */
        /* <DEDUP_REMOVED lines=18> */
[----:B------:R-:W-:Y:S01]  /*5530*/  @P5 IMAD.HI.U32 R2, R160, c[0x0][0x2c8], RZ ;  /* 0x0000b200a0025a27 */ /* 0x000fe200078e00ff */
[C---:B-1----:R-:W-:Y:S03]  /*5540*/  HMMA.16816.F32 R104, R112.reuse, R108, R44 ;  /* 0x0000006c7068723c */ /* 0x042fe6000000182c */
[----:B------:R-:W-:Y:S02]  /*5550*/  FADD.FTZ R3, R135, R3 ;  /* 0x0000000387037221 */ /* 0x000fe40000010000 */
[----:B------:R-:W-:Y:S02]  /*5560*/  FADD.FTZ R4, R148, R4 ;  /* 0x0000000494047221 */ /* 0x000fe40000010000 */
[----:B------:R-:W-:Y:S01]  /*5570*/  IMAD.MOV.U32 R0, RZ, RZ, R160 ;  /* 0x000000ffff007224 */ /* 0x000fe200078e00a0 */
[----:B------:R-:W-:Y:S01]  /*5580*/  @P5 SHF.R.U32.HI R0, RZ, c[0x0][0x2cc], R2 ;  /* 0x0000b300ff005a19 */ /* 0x000fe20000011602 */
[----:B------:R-:W-:Y:S01]  /*5590*/  FADD.FTZ R3, R134, R3 ;  /* 0x0000000386037221 */ /* 0x000fe20000010000 */
[----:B------:R-:W-:Y:S01]  /*55a0*/  HMMA.16816.F32 R96, R112, R98, R64 ;  /* 0x000000627060723c */ /* 0x000fe20000001840 */
[----:B------:R-:W-:Y:S01]  /*55b0*/  FADD.FTZ R2, R151, R4 ;  /* 0x0000000497027221 */ /* 0x000fe20000010000 */
[----:B------:R-:W-:Y:S01]  /*55c0*/  IADD3 R0, R0, c[0x0][0x1d0], -R5 ;  /* 0x0000740000007a10 */ /* 0x000fe20007ffe805 */
[----:B------:R-:W-:-:S02]  /*55d0*/  FADD.FTZ R3, R133, R3 ;  /* 0x0000000385037221 */ /* 0x000fc40000010000 */
[----:B------:R-:W-:Y:S02]  /*55e0*/  FADD.FTZ R4, R132, R2 ;  /* 0x0000000284047221 */ /* 0x000fe40000010000 */
[----:B------:R-:W-:Y:S01]  /*55f0*/  FADD.FTZ R2, R119, R3 ;  /* 0x0000000377027221 */ /* 0x000fe20000010000 */
[C---:B------:R-:W-:Y:S01]  /*5600*/  HMMA.16816.F32 R108, R112.reuse, R110, R40 ;  /* 0x0000006e706c723c */ /* 0x040fe20000001828 */
[----:B------:R-:W-:Y:S01]  /*5610*/  FADD.FTZ R3, R145, R4 ;  /* 0x0000000491037221 */ /* 0x000fe20000010000 */
[----:B------:R-:W-:Y:S01]  /*5620*/  SHF.R.S32.HI R4, RZ, 0x1f, R0 ;  /* 0x0000001fff047819 */ /* 0x000fe20000011400 */
[----:B------:R-:W-:Y:S02]  /*5630*/  FADD.FTZ R2, R118, R2 ;  /* 0x0000000276027221 */ /* 0x000fe40000010000 */
[----:B------:R-:W-:Y:S01]  /*5640*/  FADD.FTZ R3, R144, R3 ;  /* 0x0000000390037221 */ /* 0x000fe20000010000 */
[----:B------:R-:W-:Y:S01]  /*5650*/  LEA.HI R4, R4, R0, RZ, 0x7 ;  /* 0x0000000004047211 */ /* 0x000fe200078f38ff */
[----:B------:R-:W-:Y:S01]  /*5660*/  FADD.FTZ R0, R55, R2 ;  /* 0x0000000237007221 */ /* 0x000fe20000010000 */
[----:B------:R-:W-:Y:S01]  /*5670*/  HMMA.16816.F32 R132, R112, R8, R32 ;  /* 0x000000087084723c */ /* 0x000fe20000001820 */
[----:B------:R-:W-:Y:S01]  /*5680*/  FADD.FTZ R2, R146, R3 ;  /* 0x0000000392027221 */ /* 0x000fe20000010000 */
[----:B------:R-:W-:Y:S01]  /*5690*/  SHF.R.S32.HI R3, RZ, 0x7, R4 ;  /* 0x00000007ff037819 */ /* 0x000fe20000011404 */
[----:B------:R-:W-:-:S02]  /*56a0*/  FADD.FTZ R0, R54, R0 ;  /* 0x0000000036007221 */ /* 0x000fc40000010000 */
[----:B------:R-:W-:Y:S02]  /*56b0*/  FADD.FTZ R2, R53, R2 ;  /* 0x0000000235027221 */ /* 0x000fe40000010000 */
[----:B------:R-:W-:Y:S02]  /*56c0*/  FADD.FTZ R0, R17, R0 ;  /* 0x0000000011007221 */ /* 0x000fe40000010000 */
[----:B------:R-:W-:Y:S02]  /*56d0*/  FADD.FTZ R2, R52, R2 ;  /* 0x0000000234027221 */ /* 0x000fe40000010000 */
[----:B------:R-:W-:Y:S02]  /*56e0*/  FADD.FTZ R0, R16, R0 ;  /* 0x0000000010007221 */ /* 0x000fe40000010000 */
[----:B------:R-:W-:Y:S02]  /*56f0*/  IMAD.MOV.U32 R163, RZ, RZ, R129 ;  /* 0x000000ffffa37224 */ /* 0x000fe400078e0081 */
[----:B------:R-:W-:Y:S01]  /*5700*/  FADD.FTZ R0, R13, R0 ;  /* 0x000000000d007221 */ /* 0x000fe20000010000 */
[----:B------:R-:W-:Y:S01]  /*5710*/  HMMA.16816.F32 R128, R112, R100, R60 ;  /* 0x000000647080723c */ /* 0x000fe2000000183c */
[----:B------:R-:W-:Y:S01]  /*5720*/  FADD.FTZ R2, R19, R2 ;  /* 0x0000000213027221 */ /* 0x000fe20000010000 */
[----:B------:R-:W-:Y:S01]  /*5730*/  IMNMX R3, R163, R3, !PT ;  /* 0x00000003a3037217 */ /* 0x000fe20007800200 */
[----:B------:R-:W-:-:S02]  /*5740*/  FADD.FTZ R0, R12, R0 ;  /* 0x000000000c007221 */ /* 0x000fc40000010000 */
[----:B------:R-:W-:Y:S01]  /*5750*/  FADD.FTZ R2, R18, R2 ;  /* 0x0000000212027221 */ /* 0x000fe20000010000 */
[----:B------:R-:W-:Y:S01]  /*5760*/  ISETP.GE.AND P0, PT, R230, R3, PT ;  /* 0x00000003e600720c */ /* 0x000fe20003f06270 */
[----:B------:R1:W-:Y:S01]  /*5770*/  STL [R1+0x28], R3 ;  /* 0x0000280301007387 */ /* 0x0003e20000100800 */
[C---:B------:R-:W-:Y:S03]  /*5780*/  HMMA.16816.F32 R100, R112.reuse, R102, R48 ;  /* 0x000000667064723c */ /* 0x040fe60000001830 */
[----:B------:R1:W-:Y:S04]  /*5790*/  STL [R1+0x8], R0 ;  /* 0x0000080001007387 */ /* 0x0003e80000100800 */
[----:B------:R1:W-:Y:S01]  /*57a0*/  STL [R1+0x4], R2 ;  /* 0x0000040201007387 */ /* 0x0003e20000100800 */
[----:B------:R-:W-:Y:S03]  /*57b0*/  HMMA.16816.F32 R112, R112, R10, R24 ;  /* 0x0000000a7070723c */ /* 0x000fe60000001818 */
[----:B------:R-:W-:Y:S10]  /*57c0*/  @!P0 BRA `(.L_x_70) ;  /* 0x0000421000008947 */ /* 0x000ff40003800000 */
[----:B------:R-:W-:Y:S02]  /*57d0*/  MOV R118, R116 ;  /* 0x0000007400767202 */ /* 0x000fe40000000f00 */
[----:B-1----:R-:W-:-:S02]  /*57e0*/  MOV R3, R117 ;  /* 0x0000007500037202 */ /* 0x002fc40000000f00 */
[----:B------:R-:W-:-:S07]  /*57f0*/  MOV R229, R230 ;  /* 0x000000e600e57202 */ /* 0x000fce0000000f00 */
.L_x_71:
[----:B------:R-:W2:Y:S01]  /*5800*/  LDL R230, [R1] ;  /* 0x0000000001e67983 */ /* 0x000ea20000100800 */
[----:B------:R-:W-:Y:S04]  /*5810*/  DEPBAR.LE SB0, 0x0 ;  /* 0x000080000000791a */ /* 0x000fe80000000000 */
[----:B------:R-:W3:Y:S01]  /*5820*/  LDL.64 R178, [R1+0x18] ;  /* 0x0000180001b27983 */ /* 0x000ee20000100a00 */
[----:B------:R-:W-:Y:S05]  /*5830*/  WARPSYNC 0xffffffff ;  /* 0xffffffff00007948 */ /* 0x000fea0003800000 */
[----:B------:R-:W3:Y:S04]  /*5840*/  LDL R181, [R1+0x24] ;  /* 0x0000240001b57983 */ /* 0x000ee80000100800 */
[----:B------:R-:W-:Y:S08]  /*5850*/  BAR.SYNC.DEFER_BLOCKING 0x0 ;  /* 0x0000000000007b1d */ /* 0x000ff00000010000 */
[----:B------:R-:W1:Y:S08]  /*5860*/  LDSM.16.M88.4 R8, [R201] ;  /* 0x00000000c908783b */ /* 0x000e700000000200 */
[----:B------:R-:W5:Y:S08]  /*5870*/  LDSM.16.M88.4 R16, [R201+0x800] ;  /* 0x00080000c910783b */ /* 0x000f700000000200 */
[----:B------:R-:W5:Y:S08]  /*5880*/  LDSM.16.M88.4 R24, [R201+0x1000] ;  /* 0x00100000c918783b */ /* 0x000f700000000200 */
[----:B------:R-:W5:Y:S08]  /*5890*/  LDSM.16.M88.4 R32, [R201+0x1800] ;  /* 0x00180000c920783b */ /* 0x000f700000000200 */
[----:B------:R-:W5:Y:S01]  /*58a0*/  LDSM.16.M88.4 R40, [R201+0x2000] ;  /* 0x00200000c928783b */ /* 0x000f620000000200 */
[C---:B-1----:R-:W-:Y:S07]  /*58b0*/  HMMA.16816.F32 R4, R136.reuse, R8, RZ ;  /* 0x000000088804723c */ /* 0x042fee00000018ff */
[----:B------:R-:W1:Y:S01]  /*58c0*/  LDSM.16.M88.4 R48, [R201+0x2800] ;  /* 0x00280000c930783b */ /* 0x000e620000000200 */
[C---:B------:R-:W-:Y:S07]  /*58d0*/  HMMA.16816.F32 R8, R136.reuse, R10, RZ ;  /* 0x0000000a8808723c */ /* 0x040fee00000018ff */
[----:B------:R-:W1:Y:S01]  /*58e0*/  LDSM.16.M88.4 R56, [R201+0x3000] ;  /* 0x00300000c938783b */ /* 0x000e620000000200 */
[C---:B-----5:R-:W-:Y:S07]  /*58f0*/  HMMA.16816.F32 R12, R136.reuse, R16, RZ ;  /* 0x00000010880c723c */ /* 0x060fee00000018ff */
[----:B------:R-:W5:Y:S01]  /*5900*/  LDSM.16.M88.4 R64, [R201+0x3800] ;  /* 0x00380000c940783b */ /* 0x000f620000000200 */
[C---:B------:R-:W-:Y:S07]  /*5910*/  HMMA.16816.F32 R16, R136.reuse, R18, RZ ;  /* 0x000000128810723c */ /* 0x040fee00000018ff */
[----:B------:R-:W1:Y:S01]  /*5920*/  LDSM.16.M88.4 R144, [R207] ;  /* 0x00000000cf90783b */ /* 0x000e620000000200 */
[C---:B------:R-:W-:Y:S07]  /*5930*/  HMMA.16816.F32 R20, R136.reuse, R24, RZ ;  /* 0x000000188814723c */ /* 0x040fee00000018ff */
[----:B------:R-:W1:Y:S01]  /*5940*/  LDSM.16.M88.4 R148, [R222] ;  /* 0x00000000de94783b */ /* 0x000e620000000200 */
[C---:B------:R-:W-:Y:S07]  /*5950*/  HMMA.16816.F32 R24, R136.reuse, R26, RZ ;  /* 0x0000001a8818723c */ /* 0x040fee00000018ff */
[----:B------:R-:W5:Y:S01]  /*5960*/  LDSM.16.M88.4 R152, [R221] ;  /* 0x00000000dd98783b */ /* 0x000f620000000200 */
[C---:B------:R-:W-:Y:S07]  /*5970*/  HMMA.16816.F32 R28, R136.reuse, R32, RZ ;  /* 0x00000020881c723c */ /* 0x040fee00000018ff */
[----:B------:R-:W-:Y:S01]  /*5980*/  LDSM.16.M88.4 R156, [R218] ;  /* 0x00000000da9c783b */ /* 0x000fe20000000200 */
[C---:B------:R-:W-:Y:S07]  /*5990*/  HMMA.16816.F32 R32, R136.reuse, R34, RZ ;  /* 0x000000228820723c */ /* 0x040fee00000018ff */
[----:B------:R-:W-:Y:S01]  /*59a0*/  LDSM.16.M88.4 R160, [R217] ;  /* 0x00000000d9a0783b */ /* 0x000fe20000000200 */
[C---:B------:R-:W-:Y:S07]  /*59b0*/  HMMA.16816.F32 R36, R136.reuse, R40, RZ ;  /* 0x000000288824723c */ /* 0x040fee00000018ff */
[----:B------:R-:W-:Y:S01]  /*59c0*/  LDSM.16.M88.4 R164, [R216] ;  /* 0x00000000d8a4783b */ /* 0x000fe20000000200 */
[C---:B------:R-:W-:Y:S07]  /*59d0*/  HMMA.16816.F32 R40, R136.reuse, R42, RZ ;  /* 0x0000002a8828723c */ /* 0x040fee00000018ff */
[----:B------:R-:W4:Y:S04]  /*59e0*/  LDL R232, [R1+0xc] ;  /* 0x00000c0001e87983 */ /* 0x000f280000100800 */
[----:B------:R-:W4:Y:S01]  /*59f0*/  LDL R231, [R1+0x2c] ;  /* 0x00002c0001e77983 */ /* 0x000f220000100800 */
[C---:B-1----:R-:W-:Y:S08]  /*5a00*/  HMMA.16816.F32 R44, R136.reuse, R48, RZ ;  /* 0x00000030882c723c */ /* 0x042ff000000018ff */
[C---:B------:R-:W-:Y:S08]  /*5a10*/  HMMA.16816.F32 R48, R136.reuse, R50, RZ ;  /* 0x000000328830723c */ /* 0x040ff000000018ff */
[C---:B------:R-:W-:Y:S08]  /*5a20*/  HMMA.16816.F32 R52, R136.reuse, R56, RZ ;  /* 0x000000388834723c */ /* 0x040ff000000018ff */
[C---:B------:R-:W-:Y:S08]  /*5a30*/  HMMA.16816.F32 R56, R136.reuse, R58, RZ ;  /* 0x0000003a8838723c */ /* 0x040ff000000018ff */
[C---:B-----5:R-:W-:Y:S08]  /*5a40*/  HMMA.16816.F32 R60, R136.reuse, R64, RZ ;  /* 0x00000040883c723c */ /* 0x060ff000000018ff */
[----:B------:R-:W-:Y:S08]  /*5a50*/  HMMA.16816.F32 R64, R136, R66, RZ ;  /* 0x000000428840723c */ /* 0x000ff000000018ff */
[C---:B------:R-:W-:Y:S08]  /*5a60*/  HMMA.16816.F32 R4, R140.reuse, R144, R4 ;  /* 0x000000908c04723c */ /* 0x040ff00000001804 */
[C---:B------:R-:W-:Y:S01]  /*5a70*/  HMMA.16816.F32 R8, R140.reuse, R146, R8 ;  /* 0x000000928c08723c */ /* 0x040fe20000001808 */
[----:B------:R-:W1:Y:S07]  /*5a80*/  LDSM.16.M88.4 R144, [R220] ;  /* 0x00000000dc90783b */ /* 0x000e6e0000000200 */
[C---:B------:R-:W-:Y:S08]  /*5a90*/  HMMA.16816.F32 R12, R140.reuse, R148, R12 ;  /* 0x000000948c0c723c */ /* 0x040ff0000000180c */
[C---:B------:R-:W-:Y:S01]  /*5aa0*/  HMMA.16816.F32 R16, R140.reuse, R150, R16 ;  /* 0x000000968c10723c */ /* 0x040fe20000001810 */
[----:B------:R-:W5:Y:S07]  /*5ab0*/  LDSM.16.M88.4 R148, [R219] ;  /* 0x00000000db94783b */ /* 0x000f6e0000000200 */
[C---:B------:R-:W-:Y:S08]  /*5ac0*/  HMMA.16816.F32 R20, R140.reuse, R152, R20 ;  /* 0x000000988c14723c */ /* 0x040ff00000001814 */
[C---:B------:R-:W-:Y:S08]  /*5ad0*/  HMMA.16816.F32 R24, R140.reuse, R154, R24 ;  /* 0x0000009a8c18723c */ /* 0x040ff00000001818 */
[C---:B-1----:R-:W-:Y:S08]  /*5ae0*/  HMMA.16816.F32 R28, R140.reuse, R144, R28 ;  /* 0x000000908c1c723c */ /* 0x042ff0000000181c */
[C---:B------:R-:W-:Y:S08]  /*5af0*/  HMMA.16816.F32 R32, R140.reuse, R146, R32 ;  /* 0x000000928c20723c */ /* 0x040ff00000001820 */
[C---:B-----5:R-:W-:Y:S08]  /*5b00*/  HMMA.16816.F32 R36, R140.reuse, R148, R36 ;  /* 0x000000948c24723c */ /* 0x060ff00000001824 */
[C---:B------:R-:W-:Y:S08]  /*5b10*/  HMMA.16816.F32 R40, R140.reuse, R150, R40 ;  /* 0x000000968c28723c */ /* 0x040ff00000001828 */
[C---:B------:R-:W-:Y:S08]  /*5b20*/  HMMA.16816.F32 R44, R140.reuse, R156, R44 ;  /* 0x0000009c8c2c723c */ /* 0x040ff0000000182c */
[C---:B------:R-:W-:Y:S03]  /*5b30*/  HMMA.16816.F32 R48, R140.reuse, R158, R48 ;  /* 0x0000009e8c30723c */ /* 0x040fe60000001830 */
[----:B--2---:R-:W-:Y:S05]  /*5b40*/  ISETP.GT.AND P6, PT, R230, R229, PT ;  /* 0x000000e5e600720c */ /* 0x004fea0003fc4270 */
[C---:B------:R-:W-:Y:S08]  /*5b50*/  HMMA.16816.F32 R52, R140.reuse, R160, R52 ;  /* 0x000000a08c34723c */ /* 0x040ff00000001834 */
[C---:B------:R-:W-:Y:S01]  /*5b60*/  HMMA.16816.F32 R56, R140.reuse, R162, R56 ;  /* 0x000000a28c38723c */ /* 0x040fe20000001838 */
[----:B------:R-:W-:Y:S03]  /*5b70*/  @!P6 IMAD.MOV.U32 R176, RZ, RZ, 0x6 ;  /* 0x00000006ffb0e424 */ /* 0x000fe600078e00ff */
[----:B------:R-:W-:Y:S01]  /*5b80*/  @!P6 SHF.R.S32.HI R0, RZ, 0x1f, R229 ;  /* 0x0000001fff00e819 */ /* 0x000fe200000114e5 */
[C---:B------:R-:W-:Y:S03]  /*5b90*/  @!P6 IMAD.WIDE.U32 R116, R229.reuse, c[0x0][0x208], RZ ;  /* 0x00008200e574ea25 */ /* 0x040fe600078e00ff */
[C---:B------:R-:W-:Y:S04]  /*5ba0*/  HMMA.16816.F32 R60, R140.reuse, R164, R60 ;  /* 0x000000a48c3c723c */ /* 0x040fe8000000183c */
[----:B------:R-:W-:Y:S02]  /*5bb0*/  @!P6 IMAD R0, R0, c[0x0][0x208], RZ ;  /* 0x000082000000ea24 */ /* 0x000fe400078e02ff */
[----:B------:R-:W-:Y:S02]  /*5bc0*/  @!P6 IMAD.SHL.U32 R2, R116, 0x80, RZ ;  /* 0x000000807402e824 */ /* 0x000fe400078e00ff */
[----:B------:R-:W-:Y:S04]  /*5bd0*/  HMMA.16816.F32 R64, R140, R166, R64 ;  /* 0x000000a68c40723c */ /* 0x000fe80000001840 */
[----:B------:R-:W-:Y:S04]  /*5be0*/  @!P6 IMAD R0, R229, c[0x0][0x20c], R0 ;  /* 0x00008300e500ea24 */ /* 0x000fe800078e0200 */
[----:B------:R-:W-:Y:S01]  /*5bf0*/  @!P6 IMAD.IADD R119, R117, 0x1, R0 ;  /* 0x000000017577e824 */ /* 0x000fe200078e0200 */
[----:B---3--:R-:W-:Y:S04]  /*5c00*/  @!P6 IADD3 R0, P1, R2, R178, RZ ;  /* 0x000000b20200e210 */ /* 0x008fe80007f3e0ff */
[----:B------:R-:W-:Y:S02]  /*5c10*/  @!P6 SHF.L.U64.HI R119, R116, 0x7, R119 ;  /* 0x000000077477e819 */ /* 0x000fe40000010277 */
[----:B------:R-:W-:Y:S03]  /*5c20*/  @!P6 LEA R116, P0, R0, c[0x0][0x1f8], 0x1 ;  /* 0x00007e000074ea11 */ /* 0x000fe600078008ff */
[C---:B------:R-:W-:Y:S01]  /*5c30*/  @!P6 IMAD.X R117, R119.reuse, 0x1, R181, P1 ;  /* 0x000000017775e824 */ /* 0x040fe200008e06b5 */
[----:B------:R-:W-:Y:S04]  /*5c40*/  @!P6 IADD3 R2, P4, P1, R2, 0x40, R178 ;  /* 0x000000400202e810 */ /* 0x000fe8000799e0b2 */
[----:B------:R-:W-:Y:S01]  /*5c50*/  @!P6 LEA.HI.X R117, R0, c[0x0][0x1fc], R117, 0x1, P0 ;  /* 0x00007f000075ea11 */ /* 0x000fe200000f0c75 */
[----:B------:R-:W-:Y:S01]  /*5c60*/  @!P6 IMAD.MOV.U32 R0, RZ, RZ, c[0x0][0x208] ;  /* 0x00008200ff00e624 */ /* 0x000fe200078e00ff */
[----:B------:R-:W-:Y:S02]  /*5c70*/  @!P6 IADD3.X R119, R119, RZ, R181, P4, P1 ;  /* 0x000000ff7777e210 */ /* 0x000fe400027e24b5 */
[----:B------:R-:W-:Y:S01]  /*5c80*/  @!P6 LEA R178, P0, R2, c[0x0][0x1f8], 0x1 ;  /* 0x00007e0002b2ea11 */ /* 0x000fe200078008ff */
[----:B------:R-:W-:Y:S01]  /*5c90*/  @!PT LDS RZ, [RZ] ;  /* 0x00000000fffff984 */ /* 0x000fe20000000800 */
[----:B------:R-:W-:Y:S01]  /*5ca0*/  @!PT LDS RZ, [RZ] ;  /* 0x00000000fffff984 */ /* 0x000fe20000000800 */
[----:B------:R-:W-:Y:S01]  /*5cb0*/  @!PT LDS RZ, [RZ] ;  /* 0x00000000fffff984 */ /* 0x000fe20000000800 */
[----:B------:R1:W-:Y:S01]  /*5cc0*/  @!P6 LDGSTS.E.BYPASS.LTC128B.128 [R228+0x100], [R116.64], !P3 ;  /* 0x0010000074e4efae */ /* 0x0003e2000d901d46 */
[C---:B------:R-:W-:Y:S01]  /*5cd0*/  @!P6 IMAD.SHL.U32 R180, R0.reuse, 0x40, RZ ;  /* 0x0000004000b4e824 */ /* 0x040fe200078e00ff */
[----:B------:R-:W-:Y:S02]  /*5ce0*/  @!P6 SHF.L.U64.HI R0, R0, R176, c[0x0][0x20c] ;  /* 0x000083000000e619 */ /* 0x000fe400000102b0 */
[----:B------:R-:W-:Y:S02]  /*5cf0*/  @!P6 LEA.HI.X R179, R2, c[0x0][0x1fc], R119, 0x1, P0 ;  /* 0x00007f0002b3ea11 */ /* 0x000fe400000f0c77 */
[----:B------:R-:W-:Y:S03]  /*5d00*/  @!P6 IADD3 R176, P1, R116, R180, RZ ;  /* 0x000000b474b0e210 */ /* 0x000fe60007f3e0ff */
[----:B------:R2:W-:Y:S01]  /*5d10*/  @!P6 LDGSTS.E.BYPASS.LTC128B.128 [R228+0x4100], [R178.64], !P2 ;  /* 0x04100000b2e4efae */ /* 0x0005e2000d101d46 */
[----:B------:R-:W-:Y:S07]  /*5d20*/  @!P6 IADD3.X R177, R117, R0, RZ, P1, !PT ;  /* 0x0000000075b1e210 */ /* 0x000fee0000ffe4ff */
[----:B------:R2:W-:Y:S08]  /*5d30*/  @!P6 LDGSTS.E.BYPASS.LTC128B.128 [R228+0x1100], [R176.64], !P3 ;  /* 0x01100000b0e4efae */ /* 0x0005f0000d901d46 */
[----:B------:R2:W-:Y:S01]  /*5d40*/  @!P6 LDGSTS.E.BYPASS.LTC128B.128 [R228+0x5100], [R176.64+0x80], !P2 ;  /* 0x05100080b0e4efae */ /* 0x0005e2000d101d46 */
[-C--:B-1----:R-:W-:Y:S04]  /*5d50*/  @!P6 IADD3 R116, P0, R176, R180.reuse, RZ ;  /* 0x000000b4b074e210 */ /* 0x082fe80007f1e0ff */
[----:B------:R-:W-:Y:S01]  /*5d60*/  @!P6 IADD3 R152, P1, R116, R180, RZ ;  /* 0x000000b47498e210 */ /* 0x000fe20007f3e0ff */
[--C-:B------:R-:W-:Y:S04]  /*5d70*/  @!P6 IMAD.X R117, R177, 0x1, R0.reuse, P0 ;  /* 0x00000001b175e824 */ /* 0x100fe800000e0600 */
[----:B------:R-:W-:Y:S01]  /*5d80*/  @!P6 IMAD.X R153, R117, 0x1, R0, P1 ;  /* 0x000000017599e824 */ /* 0x000fe200008e0600 */
[----:B------:R1:W-:Y:S08]  /*5d90*/  @!P6 LDGSTS.E.BYPASS.LTC128B.128 [R228+0x2100], [R116.64], !P3 ;  /* 0x0210000074e4efae */ /* 0x0003f0000d901d46 */
[----:B------:R1:W-:Y:S08]  /*5da0*/  @!P6 LDGSTS.E.BYPASS.LTC128B.128 [R228+0x6100], [R116.64+0x80], !P2 ;  /* 0x0610008074e4efae */ /* 0x0003f0000d101d46 */
[----:B------:R3:W-:Y:S08]  /*5db0*/  @!P6 LDGSTS.E.BYPASS.LTC128B.128 [R228+0x3100], [R152.64], !P3 ;  /* 0x0310000098e4efae */ /* 0x0007f0000d901d46 */
[----:B------:R3:W-:Y:S08]  /*5dc0*/  @!P6 LDGSTS.E.BYPASS.LTC128B.128 [R228+0x7100], [R152.64+0x80], !P2 ;  /* 0x0710008098e4efae */ /* 0x0007f0000d101d46 */
[----:B------:R-:W-:Y:S08]  /*5dd0*/  LDSM.16.M88.4 R144, [R205+0x800] ;  /* 0x00080000cd90783b */ /* 0x000ff00000000200 */
[----:B------:R-:W-:Y:S08]  /*5de0*/  LDSM.16.M88.4 R148, [R205+0x1000] ;  /* 0x00100000cd94783b */ /* 0x000ff00000000200 */
[----:B------:R-:W-:Y:S08]  /*5df0*/  LDSM.16.M88.4 R156, [R205+0x1800] ;  /* 0x00180000cd9c783b */ /* 0x000ff00000000200 */
[----:B---3--:R-:W3:Y:S01]  /*5e00*/  LDSM.16.M88.4 R152, [R205] ;  /* 0x00000000cd98783b */ /* 0x008ee20000000200 */
[----:B----4-:R-:W-:Y:S04]  /*5e10*/  @P5 IMAD.HI.U32 R2, R232, c[0x0][0x2c8], RZ ;  /* 0x0000b200e8025a27 */ /* 0x010fe800078e00ff */
[----:B------:R-:W-:Y:S03]  /*5e20*/  IMAD.MOV.U32 R0, RZ, RZ, R232 ;  /* 0x000000ffff007224 */ /* 0x000fe600078e00e8 */
[----:B------:R-:W0:Y:S01]  /*5e30*/  LDGDEPBAR ;  /* 0x00000000000079af */ /* 0x000e220000000000 */
[----:B------:R-:W-:Y:S07]  /*5e40*/  @P5 SHF.R.U32.HI R0, RZ, c[0x0][0x2cc], R2 ;  /* 0x0000b300ff005a19 */ /* 0x000fee0000011602 */
[----:B------:R-:W4:Y:S08]  /*5e50*/  LDSM.16.M88.4 R160, [R205+0x2000] ;  /* 0x00200000cda0783b */ /* 0x000f300000000200 */
[----:B------:R-:W5:Y:S08]  /*5e60*/  LDSM.16.M88.4 R164, [R205+0x2800] ;  /* 0x00280000cda4783b */ /* 0x000f700000000200 */
[----:B--2---:R-:W-:Y:S01]  /*5e70*/  LDSM.16.M88.4 R176, [R202+0x3000] ;  /* 0x00300000cab0783b */ /* 0x004fe20000000200 */
[C---:B---3--:R-:W-:Y:S07]  /*5e80*/  HMMA.16816.F32 R4, R168.reuse, R152, R4 ;  /* 0x00000098a804723c */ /* 0x048fee0000001804 */
[----:B------:R-:W-:Y:S01]  /*5e90*/  LDSM.16.M88.4 R180, [R202+0x3800] ;  /* 0x00380000cab4783b */ /* 0x000fe20000000200 */
[C---:B------:R-:W-:Y:S07]  /*5ea0*/  HMMA.16816.F32 R8, R168.reuse, R154, R8 ;  /* 0x0000009aa808723c */ /* 0x040fee0000001808 */
[----:B------:R-:W-:Y:S01]  /*5eb0*/  LDSM.16.M88.4 R152, [R205+0x3000] ;  /* 0x00300000cd98783b */ /* 0x000fe20000000200 */
[C---:B------:R-:W-:Y:S07]  /*5ec0*/  HMMA.16816.F32 R12, R168.reuse, R144, R12 ;  /* 0x00000090a80c723c */ /* 0x040fee000000180c */
[----:B-1----:R-:W-:Y:S01]  /*5ed0*/  SHFL.IDX PT, R116, R0, 0x1, 0x1c1f ;  /* 0x003c1f0000747f89 */ /* 0x002fe200000e0000 */
[C---:B------:R-:W-:Y:S07]  /*5ee0*/  HMMA.16816.F32 R16, R168.reuse, R146, R16 ;  /* 0x00000092a810723c */ /* 0x040fee0000001810 */
[----:B------:R-:W-:Y:S01]  /*5ef0*/  LDSM.16.M88.4 R144, [R205+0x3800] ;  /* 0x00380000cd90783b */ /* 0x000fe20000000200 */
[C---:B------:R-:W-:Y:S07]  /*5f00*/  HMMA.16816.F32 R20, R168.reuse, R148, R20 ;  /* 0x00000094a814723c */ /* 0x040fee0000001814 */
[----:B------:R1:W2:Y:S01]  /*5f10*/  SHFL.IDX PT, R2, R0, RZ, 0x1c1f ;  /* 0x001c1fff00027589 */ /* 0x0002a200000e0000 */
[C---:B------:R-:W-:Y:S07]  /*5f20*/  HMMA.16816.F32 R24, R168.reuse, R150, R24 ;  /* 0x00000096a818723c */ /* 0x040fee0000001818 */
[----:B------:R-:W3:Y:S01]  /*5f30*/  LDSM.16.M88.4 R148, [R202] ;  /* 0x00000000ca94783b */ /* 0x000ee20000000200 */
[C---:B------:R-:W-:Y:S08]  /*5f40*/  HMMA.16816.F32 R28, R168.reuse, R156, R28 ;  /* 0x0000009ca81c723c */ /* 0x040ff0000000181c */
[C---:B------:R-:W-:Y:S01]  /*5f50*/  HMMA.16816.F32 R32, R168.reuse, R158, R32 ;  /* 0x0000009ea820723c */ /* 0x040fe20000001820 */
[----:B------:R-:W3:Y:S03]  /*5f60*/  LDSM.16.M88.4 R156, [R202+0x800] ;  /* 0x00080000ca9c783b */ /* 0x000ee60000000200 */
[----:B-1----:R-:W-:Y:S04]  /*5f70*/  IMAD.MOV.U32 R0, RZ, RZ, -0x80 ;  /* 0xffffff80ff007424 */ /* 0x002fe800078e00ff */
[C---:B----4-:R-:W-:Y:S04]  /*5f80*/  HMMA.16816.F32 R36, R168.reuse, R160, R36 ;  /* 0x000000a0a824723c */ /* 0x050fe80000001824 */
[----:B------:R-:W-:Y:S04]  /*5f90*/  IMAD R0, R229, R0, 0x1 ;  /* 0x00000001e5007424 */ /* 0x000fe800078e0200 */
[C---:B------:R-:W-:Y:S01]  /*5fa0*/  HMMA.16816.F32 R40, R168.reuse, R162, R40 ;  /* 0x000000a2a828723c */ /* 0x040fe20000001828 */
[----:B------:R-:W1:Y:S03]  /*5fb0*/  LDSM.16.M88.4 R160, [R202+0x1000] ;  /* 0x00100000caa0783b */ /* 0x000e660000000200 */
[----:B------:R-:W-:Y:S04]  /*5fc0*/  IADD3 R0, R0, c[0x0][0x1d0], -R231 ;  /* 0x0000740000007a10 */ /* 0x000fe80007ffe8e7 */
[C---:B-----5:R-:W-:Y:S04]  /*5fd0*/  HMMA.16816.F32 R44, R168.reuse, R164, R44 ;  /* 0x000000a4a82c723c */ /* 0x060fe8000000182c */
[----:B------:R-:W-:Y:S04]  /*5fe0*/  IADD3 R0, R0, -c[0x0][0x168], RZ ;  /* 0x80005a0000007a10 */ /* 0x000fe80007ffe0ff */
[C---:B------:R-:W-:Y:S01]  /*5ff0*/  HMMA.16816.F32 R48, R168.reuse, R166, R48 ;  /* 0x000000a6a830723c */ /* 0x040fe20000001830 */
[----:B------:R-:W-:Y:S03]  /*6000*/  LDSM.16.M88.4 R164, [R202+0x2800] ;  /* 0x00280000caa4783b */ /* 0x000fe60000000200 */
[C---:B--2---:R-:W-:Y:S02]  /*6010*/  IMAD.IADD R2, R0.reuse, 0x1, R2 ;  /* 0x0000000100027824 */ /* 0x044fe400078e0202 */
[----:B------:R-:W-:Y:S02]  /*6020*/  IMAD.IADD R0, R0, 0x1, R116 ;  /* 0x0000000100007824 */ /* 0x000fe400078e0274 */
[C---:B------:R-:W-:Y:S03]  /*6030*/  HMMA.16816.F32 R52, R168.reuse, R152, R52 ;  /* 0x00000098a834723c */ /* 0x040fe60000001834 */
[C---:B------:R-:W-:Y:S02]  /*6040*/  ISETP.GT.AND P1, PT, R0.reuse, RZ, PT ;  /* 0x000000ff0000720c */ /* 0x040fe40003f24270 */
[----:B------:R-:W-:Y:S02]  /*6050*/  ISETP.GT.AND P0, PT, R0, 0x1, PT ;  /* 0x000000010000780c */ /* 0x000fe40003f04270 */
[C---:B------:R-:W-:Y:S01]  /*6060*/  ISETP.GT.AND P4, PT, R2.reuse, 0x1, PT ;  /* 0x000000010200780c */ /* 0x040fe20003f84270 */
[C---:B------:R-:W-:Y:S01]  /*6070*/  HMMA.16816.F32 R56, R168.reuse, R154, R56 ;  /* 0x0000009aa838723c */ /* 0x040fe20000001838 */
[----:B------:R-:W2:Y:S02]  /*6080*/  LDSM.16.M88.4 R152, [R202+0x1800] ;  /* 0x00180000ca98783b */ /* 0x000ea40000000200 */
[----:B------:R-:W-:Y:S05]  /*6090*/  ISETP.GT.AND P6, PT, R2, RZ, PT ;  /* 0x000000ff0200720c */ /* 0x000fea0003fc4270 */
[C---:B------:R-:W-:Y:S08]  /*60a0*/  HMMA.16816.F32 R60, R168.reuse, R144, R60 ;  /* 0x00000090a83c723c */ /* 0x040ff0000000183c */
[----:B------:R-:W-:Y:S01]  /*60b0*/  HMMA.16816.F32 R64, R168, R146, R64 ;  /* 0x00000092a840723c */ /* 0x000fe20000001840 */
[----:B------:R-:W4:Y:S07]  /*60c0*/  LDSM.16.M88.4 R144, [R202+0x2000] ;  /* 0x00200000ca90783b */ /* 0x000f2e0000000200 */
[C---:B---3--:R-:W-:Y:S08]  /*60d0*/  HMMA.16816.F32 R4, R172.reuse, R148, R4 ;  /* 0x00000094ac04723c */ /* 0x048ff00000001804 */
[C---:B------:R-:W-:Y:S01]  /*60e0*/  HMMA.16816.F32 R8, R172.reuse, R150, R8 ;  /* 0x00000096ac08723c */ /* 0x040fe20000001808 */
[----:B------:R-:W3:Y:S07]  /*60f0*/  LDSM.16.M88.4 R148, [R201+0x4000] ;  /* 0x00400000c994783b */ /* 0x000eee0000000200 */
[C---:B------:R-:W-:Y:S08]  /*6100*/  HMMA.16816.F32 R12, R172.reuse, R156, R12 ;  /* 0x0000009cac0c723c */ /* 0x040ff0000000180c */
[C---:B------:R-:W-:Y:S01]  /*6110*/  HMMA.16816.F32 R16, R172.reuse, R158, R16 ;  /* 0x0000009eac10723c */ /* 0x040fe20000001810 */
[----:B------:R-:W5:Y:S07]  /*6120*/  LDSM.16.M88.4 R156, [R201+0x4800] ;  /* 0x00480000c99c783b */ /* 0x000f6e0000000200 */
[C---:B-1----:R-:W-:Y:S08]  /*6130*/  HMMA.16816.F32 R20, R172.reuse, R160, R20 ;  /* 0x000000a0ac14723c */ /* 0x042ff00000001814 */
[C---:B------:R-:W-:Y:S01]  /*6140*/  HMMA.16816.F32 R24, R172.reuse, R162, R24 ;  /* 0x000000a2ac18723c */ /* 0x040fe20000001818 */
[----:B------:R-:W1:Y:S07]  /*6150*/  LDSM.16.M88.4 R160, [R201+0x5000] ;  /* 0x00500000c9a0783b */ /* 0x000e6e0000000200 */
[C---:B--2---:R-:W-:Y:S08]  /*6160*/  HMMA.16816.F32 R28, R172.reuse, R152, R28 ;  /* 0x00000098ac1c723c */ /* 0x044ff0000000181c */
[C---:B------:R-:W-:Y:S01]  /*6170*/  HMMA.16816.F32 R32, R172.reuse, R154, R32 ;  /* 0x0000009aac20723c */ /* 0x040fe20000001820 */
[----:B------:R-:W-:Y:S07]  /*6180*/  LDSM.16.M88.4 R152, [R201+0x6000] ;  /* 0x00600000c998783b */ /* 0x000fee0000000200 */
[C---:B----4-:R-:W-:Y:S08]  /*6190*/  HMMA.16816.F32 R36, R172.reuse, R144, R36 ;  /* 0x00000090ac24723c */ /* 0x050ff00000001824 */
[C---:B------:R-:W-:Y:S01]  /*61a0*/  HMMA.16816.F32 R40, R172.reuse, R146, R40 ;  /* 0x00000092ac28723c */ /* 0x040fe20000001828 */
[----:B------:R-:W2:Y:S07]  /*61b0*/  LDSM.16.M88.4 R144, [R201+0x5800] ;  /* 0x00580000c990783b */ /* 0x000eae0000000200 */
[C---:B------:R-:W-:Y:S08]  /*61c0*/  HMMA.16816.F32 R44, R172.reuse, R164, R44 ;  /* 0x000000a4ac2c723c */ /* 0x040ff0000000182c */
[C---:B------:R-:W-:Y:S01]  /*61d0*/  HMMA.16816.F32 R48, R172.reuse, R166, R48 ;  /* 0x000000a6ac30723c */ /* 0x040fe20000001830 */
[----:B------:R-:W4:Y:S07]  /*61e0*/  LDSM.16.M88.4 R164, [R201+0x6800] ;  /* 0x00680000c9a4783b */ /* 0x000f2e0000000200 */
[C---:B------:R-:W-:Y:S08]  /*61f0*/  HMMA.16816.F32 R52, R172.reuse, R176, R52 ;  /* 0x000000b0ac34723c */ /* 0x040ff00000001834 */
[C---:B------:R-:W-:Y:S01]  /*6200*/  HMMA.16816.F32 R56, R172.reuse, R178, R56 ;  /* 0x000000b2ac38723c */ /* 0x040fe20000001838 */
[----:B------:R-:W-:Y:S07]  /*6210*/  LDSM.16.M88.4 R176, [R209] ;  /* 0x00000000d1b0783b */ /* 0x000fee0000000200 */
[C---:B------:R-:W-:Y:S08]  /*6220*/  HMMA.16816.F32 R60, R172.reuse, R180, R60 ;  /* 0x000000b4ac3c723c */ /* 0x040ff0000000183c */
[----:B------:R-:W-:Y:S01]  /*6230*/  HMMA.16816.F32 R64, R172, R182, R64 ;  /* 0x000000b6ac40723c */ /* 0x000fe20000001840 */
[----:B------:R-:W-:Y:S07]  /*6240*/  LDSM.16.M88.4 R180, [R208] ;  /* 0x00000000d0b4783b */ /* 0x000fee0000000200 */
[C---:B---3--:R-:W-:Y:S08]  /*6250*/  HMMA.16816.F32 R4, R184.reuse, R148, R4 ;  /* 0x00000094b804723c */ /* 0x048ff00000001804 */
[C---:B------:R-:W-:Y:S01]  /*6260*/  HMMA.16816.F32 R8, R184.reuse, R150, R8 ;  /* 0x00000096b808723c */ /* 0x040fe20000001808 */
[----:B------:R-:W3:Y:S07]  /*6270*/  LDSM.16.M88.4 R148, [R201+0x7000] ;  /* 0x00700000c994783b */ /* 0x000eee0000000200 */
[C---:B-----5:R-:W-:Y:S08]  /*6280*/  HMMA.16816.F32 R12, R184.reuse, R156, R12 ;  /* 0x0000009cb80c723c */ /* 0x060ff0000000180c */
[C---:B------:R-:W-:Y:S01]  /*6290*/  HMMA.16816.F32 R16, R184.reuse, R158, R16 ;  /* 0x0000009eb810723c */ /* 0x040fe20000001810 */
[----:B------:R-:W5:Y:S07]  /*62a0*/  LDSM.16.M88.4 R156, [R201+0x7800] ;  /* 0x00780000c99c783b */ /* 0x000f6e0000000200 */
        /* <DEDUP_REMOVED lines=9> */
[C---:B----4-:R-:W-:Y:S08]  /*6340*/  HMMA.16816.F32 R44, R184.reuse, R164, R44 ;  /* 0x000000a4b82c723c */ /* 0x050ff0000000182c */
[C---:B------:R-:W-:Y:S01]  /*6350*/  HMMA.16816.F32 R48, R184.reuse, R166, R48 ;  /* 0x000000a6b830723c */ /* 0x040fe20000001830 */
[----:B------:R-:W-:Y:S07]  /*6360*/  LDSM.16.M88.4 R164, [R210] ;  /* 0x00000000d2a4783b */ /* 0x000fee0000000200 */
[C---:B---3--:R-:W-:Y:S08]  /*6370*/  HMMA.16816.F32 R52, R184.reuse, R148, R52 ;  /* 0x00000094b834723c */ /* 0x048ff00000001834 */
[C---:B------:R-:W-:Y:S01]  /*6380*/  HMMA.16816.F32 R56, R184.reuse, R150, R56 ;  /* 0x00000096b838723c */ /* 0x040fe20000001838 */
[----:B------:R-:W3:Y:S07]  /*6390*/  LDSM.16.M88.4 R148, [R212] ;  /* 0x00000000d494783b */ /* 0x000eee0000000200 */
[C---:B-----5:R-:W-:Y:S08]  /*63a0*/  HMMA.16816.F32 R60, R184.reuse, R156, R60 ;  /* 0x0000009cb83c723c */ /* 0x060ff0000000183c */
[----:B------:R-:W-:Y:S01]  /*63b0*/  HMMA.16816.F32 R64, R184, R158, R64 ;  /* 0x0000009eb840723c */ /* 0x000fe20000001840 */
[----:B------:R-:W4:Y:S07]  /*63c0*/  LDSM.16.M88.4 R156, [R211] ;  /* 0x00000000d39c783b */ /* 0x000f2e0000000200 */
        /* <DEDUP_REMOVED lines=8> */
[----:B------:R-:W-:Y:S07]  /*6450*/  LDSM.16.M88.4 R152, [R205+0x5800] ;  /* 0x00580000cd98783b */ /* 0x000fee0000000200 */
        /* <DEDUP_REMOVED lines=8> */
[----:B------:R-:W5:Y:S07]  /*64e0*/  LDSM.16.M88.4 R164, [R205+0x6800] ;  /* 0x00680000cda4783b */ /* 0x000f6e0000000200 */
[C---:B------:R-:W-:Y:S08]  /*64f0*/  HMMA.16816.F32 R52, R188.reuse, R176, R52 ;  /* 0x000000b0bc34723c */ /* 0x040ff00000001834 */
[C---:B------:R-:W-:Y:S01]  /*6500*/  HMMA.16816.F32 R56, R188.reuse, R178, R56 ;  /* 0x000000b2bc38723c */ /* 0x040fe20000001838 */
[----:B------:R-:W3:Y:S07]  /*6510*/  LDSM.16.M88.4 R176, [R205+0x7000] ;  /* 0x00700000cdb0783b */ /* 0x000eee0000000200 */
[C---:B------:R-:W-:Y:S08]  /*6520*/  HMMA.16816.F32 R60, R188.reuse, R180, R60 ;  /* 0x000000b4bc3c723c */ /* 0x040ff0000000183c */
[----:B------:R-:W-:Y:S01]  /*6530*/  HMMA.16816.F32 R64, R188, R182, R64 ;  /* 0x000000b6bc40723c */ /* 0x000fe20000001840 */
[----:B------:R-:W-:Y:S07]  /*6540*/  LDSM.16.M88.4 R180, [R202+0x4000] ;  /* 0x00400000cab4783b */ /* 0x000fee0000000200 */
[C---:B-1----:R-:W-:Y:S08]  /*6550*/  HMMA.16816.F32 R4, R192.reuse, R160, R4 ;  /* 0x000000a0c004723c */ /* 0x042ff00000001804 */
[C---:B------:R-:W-:Y:S01]  /*6560*/  HMMA.16816.F32 R8, R192.reuse, R162, R8 ;  /* 0x000000a2c008723c */ /* 0x040fe20000001808 */
[----:B------:R-:W1:Y:S07]  /*6570*/  LDSM.16.M88.4 R160, [R205+0x7800] ;  /* 0x00780000cda0783b */ /* 0x000e6e0000000200 */
[C---:B--2---:R-:W-:Y:S08]  /*6580*/  HMMA.16816.F32 R12, R192.reuse, R144, R12 ;  /* 0x00000090c00c723c */ /* 0x044ff0000000180c */
[C---:B------:R-:W-:Y:S01]  /*6590*/  HMMA.16816.F32 R16, R192.reuse, R146, R16 ;  /* 0x00000092c010723c */ /* 0x040fe20000001810 */
[----:B------:R-:W2:Y:S07]  /*65a0*/  LDSM.16.M88.4 R144, [R202+0x4800] ;  /* 0x00480000ca90783b */ /* 0x000eae0000000200 */
[C---:B---3--:R-:W-:Y:S08]  /*65b0*/  HMMA.16816.F32 R20, R192.reuse, R148, R20 ;  /* 0x00000094c014723c */ /* 0x048ff00000001814 */
[C---:B------:R-:W-:Y:S01]  /*65c0*/  HMMA.16816.F32 R24, R192.reuse, R150, R24 ;  /* 0x00000096c018723c */ /* 0x040fe20000001818 */
[----:B------:R-:W3:Y:S07]  /*65d0*/  LDSM.16.M88.4 R148, [R202+0x5000] ;  /* 0x00500000ca94783b */ /* 0x000eee0000000200 */
[C---:B------:R-:W-:Y:S08]  /*65e0*/  HMMA.16816.F32 R28, R192.reuse, R152, R28 ;  /* 0x00000098c01c723c */ /* 0x040ff0000000181c */
[C---:B------:R-:W-:Y:S01]  /*65f0*/  HMMA.16816.F32 R32, R192.reuse, R154, R32 ;  /* 0x0000009ac020723c */ /* 0x040fe20000001820 */
[----:B------:R-:W1:Y:S07]  /*6600*/  LDSM.16.M88.4 R152, [R202+0x5800] ;  /* 0x00580000ca98783b */ /* 0x000e6e0000000200 */
[C---:B----4-:R-:W-:Y:S08]  /*6610*/  HMMA.16816.F32 R36, R192.reuse, R156, R36 ;  /* 0x0000009cc024723c */ /* 0x050ff00000001824 */
[C---:B------:R-:W-:Y:S08]  /*6620*/  HMMA.16816.F32 R40, R192.reuse, R158, R40 ;  /* 0x0000009ec028723c */ /* 0x040ff00000001828 */
[C---:B-----5:R-:W-:Y:S08]  /*6630*/  HMMA.16816.F32 R44, R192.reuse, R164, R44 ;  /* 0x000000a4c02c723c */ /* 0x060ff0000000182c */
[C---:B------:R-:W-:Y:S08]  /*6640*/  HMMA.16816.F32 R48, R192.reuse, R166, R48 ;  /* 0x000000a6c030723c */ /* 0x040ff00000001830 */
[C---:B------:R-:W-:Y:S08]  /*6650*/  HMMA.16816.F32 R52, R192.reuse, R176, R52 ;  /* 0x000000b0c034723c */ /* 0x040ff00000001834 */
[C---:B------:R-:W-:Y:S08]  /*6660*/  HMMA.16816.F32 R56, R192.reuse, R178, R56 ;  /* 0x000000b2c038723c */ /* 0x040ff00000001838 */
[C---:B-1----:R-:W-:Y:S08]  /*6670*/  HMMA.16816.F32 R60, R192.reuse, R160, R60 ;  /* 0x000000a0c03c723c */ /* 0x042ff0000000183c */
[----:B------:R-:W-:Y:S08]  /*6680*/  HMMA.16816.F32 R64, R192, R162, R64 ;  /* 0x000000a2c040723c */ /* 0x000ff00000001840 */
[C---:B------:R-:W-:Y:S08]  /*6690*/  HMMA.16816.F32 R4, R196.reuse, R180, R4 ;  /* 0x000000b4c404723c */ /* 0x040ff00000001804 */
[C---:B------:R-:W-:Y:S08]  /*66a0*/  HMMA.16816.F32 R8, R196.reuse, R182, R8 ;  /* 0x000000b6c408723c */ /* 0x040ff00000001808 */
[C---:B--2---:R-:W-:Y:S08]  /*66b0*/  HMMA.16816.F32 R12, R196.reuse, R144, R12 ;  /* 0x00000090c40c723c */ /* 0x044ff0000000180c */
[C---:B------:R-:W-:Y:S01]  /*66c0*/  HMMA.16816.F32 R16, R196.reuse, R146, R16 ;  /* 0x00000092c410723c */ /* 0x040fe20000001810 */
[----:B------:R-:W1:Y:S03]  /*66d0*/  LDSM.16.M88.4 R144, [R202+0x6000] ;  /* 0x00600000ca90783b */ /* 0x000e660000000200 */
[----:B------:R-:W-:Y:S02]  /*66e0*/  FSEL R157, R6, -INF , P1 ;  /* 0xff800000069d7808 */ /* 0x000fe40000800000 */
[----:B------:R-:W-:Y:S02]  /*66f0*/  FSEL R159, R7, -INF , P0 ;  /* 0xff800000079f7808 */ /* 0x000fe40000000000 */
[C---:B---3--:R-:W-:Y:S03]  /*6700*/  HMMA.16816.F32 R20, R196.reuse, R148, R20 ;  /* 0x00000094c414723c */ /* 0x048fe60000001814 */
[----:B------:R-:W-:Y:S02]  /*6710*/  ISETP.GT.AND P1, PT, R0, 0x8, PT ;  /* 0x000000080000780c */ /* 0x000fe40003f24270 */
[----:B------:R-:W-:Y:S02]  /*6720*/  FSEL R156, R5, -INF , P4 ;  /* 0xff800000059c7808 */ /* 0x000fe40002000000 */
[----:B------:R-:W-:Y:S01]  /*6730*/  FSEL R116, R4, -INF , P6 ;  /* 0xff80000004747808 */ /* 0x000fe20003000000 */
[C---:B------:R-:W-:Y:S01]  /*6740*/  HMMA.16816.F32 R24, R196.reuse, R150, R24 ;  /* 0x00000096c418723c */ /* 0x040fe20000001818 */
[----:B------:R-:W2:Y:S02]  /*6750*/  LDSM.16.M88.4 R4, [R202+0x6800] ;  /* 0x00680000ca04783b */ /* 0x000ea40000000200 */
[----:B------:R-:W-:Y:S02]  /*6760*/  ISETP.GT.AND P0, PT, R0, 0x9, PT ;  /* 0x000000090000780c */ /* 0x000fe40003f04270 */
[----:B------:R-:W-:Y:S02]  /*6770*/  ISETP.GT.AND P4, PT, R2, 0x9, PT ;  /* 0x000000090200780c */ /* 0x000fe40003f84270 */
[----:B------:R-:W-:Y:S01]  /*6780*/  FSEL R151, R10, -INF , P1 ;  /* 0xff8000000a977808 */ /* 0x000fe20000800000 */
[C---:B------:R-:W-:Y:S03]  /*6790*/  HMMA.16816.F32 R28, R196.reuse, R152, R28 ;  /* 0x00000098c41c723c */ /* 0x040fe6000000181c */
[C---:B------:R-:W-:Y:S02]  /*67a0*/  ISETP.GT.AND P1, PT, R0.reuse, 0x10, PT ;  /* 0x000000100000780c */ /* 0x040fe40003f24270 */
[----:B------:R-:W-:Y:S02]  /*67b0*/  FSEL R158, R11, -INF , P0 ;  /* 0xff8000000b9e7808 */ /* 0x000fe40000000000 */
[----:B------:R-:W-:Y:S01]  /*67c0*/  ISETP.GT.AND P0, PT, R0, 0x11, PT ;  /* 0x000000110000780c */ /* 0x000fe20003f04270 */
[C---:B------:R-:W-:Y:S03]  /*67d0*/  HMMA.16816.F32 R32, R196.reuse, R154, R32 ;  /* 0x0000009ac420723c */ /* 0x040fe60000001820 */
[----:B------:R-:W-:Y:S02]  /*67e0*/  ISETP.GT.AND P6, PT, R2, 0x8, PT ;  /* 0x000000080200780c */ /* 0x000fe40003fc4270 */
[----:B------:R-:W-:Y:S02]  /*67f0*/  FSEL R150, R9, -INF , P4 ;  /* 0xff80000009967808 */ /* 0x000fe40002000000 */
[----:B------:R-:W-:Y:S01]  /*6800*/  FSEL R160, R14, -INF , P1 ;  /* 0xff8000000ea07808 */ /* 0x000fe20000800000 */
[C---:B-1----:R-:W-:Y:S04]  /*6810*/  HMMA.16816.F32 R36, R196.reuse, R144, R36 ;  /* 0x00000090c424723c */ /* 0x042fe80000001824 */
[----:B------:R-:W-:Y:S02]  /*6820*/  FSEL R161, R15, -INF , P0 ;  /* 0xff8000000fa17808 */ /* 0x000fe40000000000 */
[C---:B------:R-:W-:Y:S02]  /*6830*/  ISETP.GT.AND P1, PT, R0.reuse, 0x18, PT ;  /* 0x000000180000780c */ /* 0x040fe40003f24270 */
[----:B------:R-:W-:Y:S01]  /*6840*/  ISETP.GT.AND P0, PT, R0, 0x19, PT ;  /* 0x000000190000780c */ /* 0x000fe20003f04270 */
[C---:B------:R-:W-:Y:S03]  /*6850*/  HMMA.16816.F32 R40, R196.reuse, R146, R40 ;  /* 0x00000092c428723c */ /* 0x040fe60000001828 */
[----:B------:R-:W-:Y:S02]  /*6860*/  ISETP.GT.AND P4, PT, R2, 0x11, PT ;  /* 0x000000110200780c */ /* 0x000fe40003f84270 */
[----:B------:R-:W-:Y:S02]  /*6870*/  FSEL R162, R18, -INF , P1 ;  /* 0xff80000012a27808 */ /* 0x000fe40000800000 */
[----:B------:R-:W-:Y:S01]  /*6880*/  FSEL R163, R19, -INF , P0 ;  /* 0xff80000013a37808 */ /* 0x000fe20000000000 */
[C---:B--2---:R-:W-:Y:S01]  /*6890*/  HMMA.16816.F32 R44, R196.reuse, R4, R44 ;  /* 0x00000004c42c723c */ /* 0x044fe2000000182c */
[----:B------:R-:W2:Y:S02]  /*68a0*/  LDL.64 R18, [R1+0x10] ;  /* 0x0000100001127983 */ /* 0x000ea40000100a00 */
[----:B------:R-:W-:Y:S02]  /*68b0*/  ISETP.GT.AND P1, PT, R0, 0x20, PT ;  /* 0x000000200000780c */ /* 0x000fe40003f24270 */
[----:B------:R-:W-:Y:S02]  /*68c0*/  FSEL R153, R13, -INF , P4 ;  /* 0xff8000000d997808 */ /* 0x000fe40002000000 */
[----:B------:R-:W-:Y:S01]  /*68d0*/  ISETP.GT.AND P4, PT, R2, 0x19, PT ;  /* 0x000000190200780c */ /* 0x000fe20003f84270 */
[C---:B------:R-:W-:Y:S01]  /*68e0*/  HMMA.16816.F32 R48, R196.reuse, R6, R48 ;  /* 0x00000006c430723c */ /* 0x040fe20000001830 */
[----:B------:R-:W-:Y:S02]  /*68f0*/  LDSM.16.M88.4 R4, [R202+0x7800] ;  /* 0x00780000ca04783b */ /* 0x000fe40000000200 */
[----:B------:R-:W-:Y:S02]  /*6900*/  ISETP.GT.AND P0, PT, R0, 0x21, PT ;  /* 0x000000210000780c */ /* 0x000fe40003f04270 */
[----:B------:R-:W-:Y:S02]  /*6910*/  FSEL R155, R17, -INF , P4 ;  /* 0xff800000119b7808 */ /* 0x000fe40002000000 */
[----:B------:R-:W-:Y:S02]  /*6920*/  FSEL R148, R8, -INF , P6 ;  /* 0xff80000008947808 */ /* 0x000fe40003000000 */
[----:B------:R-:W3:Y:S01]  /*6930*/  LDL R17, [R1+0x20] ;  /* 0x0000200001117983 */ /* 0x000ee20000100800 */
[C---:B------:R-:W-:Y:S02]  /*6940*/  ISETP.GT.AND P6, PT, R2.reuse, 0x10, PT ;  /* 0x000000100200780c */ /* 0x040fe40003fc4270 */
[----:B------:R-:W-:Y:S01]  /*6950*/  ISETP.GT.AND P4, PT, R2, 0x21, PT ;  /* 0x000000210200780c */ /* 0x000fe20003f84270 */
[----:B------:R-:W1:Y:S01]  /*6960*/  LDSM.16.M88.4 R8, [R202+0x7000] ;  /* 0x00700000ca08783b */ /* 0x000e620000000200 */
[----:B------:R-:W-:Y:S01]  /*6970*/  FSEL R152, R12, -INF , P6 ;  /* 0xff8000000c987808 */ /* 0x000fe20003000000 */
[----:B------:R-:W-:Y:S04]  /*6980*/  DEPBAR.LE SB0, 0x0 ;  /* 0x000080000000791a */ /* 0x000fe80000000000 */
[----:B------:R-:W-:Y:S02]  /*6990*/  FMNMX.FTZ R12, R116, R3, !PT ;  /* 0x00000003740c7209 */ /* 0x000fe40007810000 */
[----:B------:R-:W-:Y:S01]  /*69a0*/  BAR.SYNC.DEFER_BLOCKING 0x0 ;  /* 0x0000000000007b1d */ /* 0x000fe20000010000 */
[----:B------:R-:W-:Y:S02]  /*69b0*/  FSEL R165, R21, -INF , P4 ;  /* 0xff80000015a57808 */ /* 0x000fe40002000000 */
[----:B------:R-:W-:Y:S02]  /*69c0*/  FMNMX.FTZ R12, R156, R12, !PT ;  /* 0x0000000c9c0c7209 */ /* 0x000fe40007810000 */
[----:B------:R-:W-:Y:S02]  /*69d0*/  FSEL R166, R22, -INF , P1 ;  /* 0xff80000016a67808 */ /* 0x000fe40000800000 */
[----:B------:R-:W-:Y:S02]  /*69e0*/  FMNMX.FTZ R12, R148, R12, !PT ;  /* 0x0000000c940c7209 */ /* 0x000fe40007810000 */
[----:B------:R-:W-:Y:S02]  /*69f0*/  FSEL R176, R23, -INF , P0 ;  /* 0xff80000017b07808 */ /* 0x000fe40000000000 */
[----:B------:R-:W-:Y:S02]  /*6a00*/  FMNMX.FTZ R12, R150, R12, !PT ;  /* 0x0000000c960c7209 */ /* 0x000fe40007810000 */
[----:B------:R-:W-:Y:S02]  /*6a10*/  ISETP.GT.AND P1, PT, R0, 0x28, PT ;  /* 0x000000280000780c */ /* 0x000fe40003f24270 */
[----:B------:R-:W-:Y:S02]  /*6a20*/  FMNMX.FTZ R12, R152, R12, !PT ;  /* 0x0000000c980c7209 */ /* 0x000fe40007810000 */
[----:B------:R-:W-:Y:S02]  /*6a30*/  ISETP.GT.AND P0, PT, R0, 0x29, PT ;  /* 0x000000290000780c */ /* 0x000fe40003f04270 */
[----:B------:R-:W-:Y:S02]  /*6a40*/  FSEL R178, R26, -INF , P1 ;  /* 0xff8000001ab27808 */ /* 0x000fe40000800000 */
[----:B------:R-:W-:Y:S02]  /*6a50*/  FSEL R179, R27, -INF , P0 ;  /* 0xff8000001bb37808 */ /* 0x000fe40000000000 */
[C---:B------:R-:W-:Y:S02]  /*6a60*/  ISETP.GT.AND P1, PT, R0.reuse, 0x30, PT ;  /* 0x000000300000780c */ /* 0x040fe40003f24270 */
[----:B------:R-:W-:Y:S02]  /*6a70*/  ISETP.GT.AND P0, PT, R0, 0x31, PT ;  /* 0x000000310000780c */ /* 0x000fe40003f04270 */
[----:B------:R-:W-:Y:S02]  /*6a80*/  FSEL R182, R30, -INF , P1 ;  /* 0xff8000001eb67808 */ /* 0x000fe40000800000 */
[----:B------:R-:W-:Y:S02]  /*6a90*/  FSEL R231, R31, -INF , P0 ;  /* 0xff8000001fe77808 */ /* 0x000fe40000000000 */
[----:B------:R-:W-:Y:S01]  /*6aa0*/  ISETP.GT.AND P1, PT, R0, 0x38, PT ;  /* 0x000000380000780c */ /* 0x000fe20003f24270 */
[C---:B-1----:R-:W-:Y:S05]  /*6ab0*/  HMMA.16816.F32 R52, R196.reuse, R8, R52 ;  /* 0x00000008c434723c */ /* 0x042fea0000001834 */
[C---:B------:R-:W-:Y:S02]  /*6ac0*/  ISETP.GT.AND P6, PT, R2.reuse, 0x18, PT ;  /* 0x000000180200780c */ /* 0x040fe40003fc4270 */
[----:B------:R-:W-:Y:S01]  /*6ad0*/  FMNMX.FTZ R8, R153, R12, !PT ;  /* 0x0000000c99087209 */ /* 0x000fe20007810000 */
[C---:B------:R-:W-:Y:S03]  /*6ae0*/  HMMA.16816.F32 R56, R196.reuse, R10, R56 ;  /* 0x0000000ac438723c */ /* 0x040fe60000001838 */
[----:B------:R-:W-:Y:S02]  /*6af0*/  ISETP.GT.AND P4, PT, R2, 0x29, PT ;  /* 0x000000290200780c */ /* 0x000fe40003f84270 */
[----:B------:R-:W-:Y:S02]  /*6b00*/  FSEL R154, R16, -INF , P6 ;  /* 0xff800000109a7808 */ /* 0x000fe40003000000 */
[----:B------:R-:W-:Y:S01]  /*6b10*/  ISETP.GT.AND P6, PT, R2, 0x20, PT ;  /* 0x000000200200780c */ /* 0x000fe20003fc4270 */
[C---:B------:R-:W-:Y:S03]  /*6b20*/  HMMA.16816.F32 R60, R196.reuse, R4, R60 ;  /* 0x00000004c43c723c */ /* 0x040fe6000000183c */
[----:B------:R-:W-:Y:S02]  /*6b30*/  ISETP.GT.AND P0, PT, R0, 0x39, PT ;  /* 0x000000390000780c */ /* 0x000fe40003f04270 */
[----:B------:R-:W-:Y:S02]  /*6b40*/  FMNMX.FTZ R8, R154, R8, !PT ;  /* 0x000000089a087209 */ /* 0x000fe40007810000 */
[----:B------:R-:W-:Y:S01]  /*6b50*/  FSEL R164, R20, -INF , P6 ;  /* 0xff80000014a47808 */ /* 0x000fe20003000000 */
[----:B------:R-:W-:Y:S03]  /*6b60*/  HMMA.16816.F32 R64, R196, R6, R64 ;  /* 0x00000006c440723c */ /* 0x000fe60000001840 */
[----:B------:R-:W-:Y:S02]  /*6b70*/  ISETP.GT.AND P6, PT, R2, 0x28, PT ;  /* 0x000000280200780c */ /* 0x000fe40003fc4270 */
[----:B------:R-:W-:Y:S02]  /*6b80*/  FMNMX.FTZ R9, R157, R118, !PT ;  /* 0x000000769d097209 */ /* 0x000fe40007810000 */
[----:B------:R-:W-:Y:S02]  /*6b90*/  FMNMX.FTZ R8, R155, R8, !PT ;  /* 0x000000089b087209 */ /* 0x000fe40007810000 */
[----:B------:R-:W-:Y:S03]  /*6ba0*/  FMNMX.FTZ R9, R159, R9, !PT ;  /* 0x000000099f097209 */ /* 0x000fe60007810000 */
[----:B------:R-:W-:Y:S02]  /*6bb0*/  FMNMX.FTZ R8, R164, R8, !PT ;  /* 0x00000008a4087209 */ /* 0x000fe40007810000 */
[----:B------:R-:W-:Y:S02]  /*6bc0*/  FMNMX.FTZ R9, R151, R9, !PT ;  /* 0x0000000997097209 */ /* 0x000fe40007810000 */
[----:B------:R-:W-:Y:S02]  /*6bd0*/  FSEL R167, R24, -INF , P6 ;  /* 0xff80000018a77808 */ /* 0x000fe40003000000 */
[----:B------:R-:W-:Y:S02]  /*6be0*/  FMNMX.FTZ R8, R165, R8, !PT ;  /* 0x00000008a5087209 */ /* 0x000fe40007810000 */
[----:B------:R-:W-:Y:S02]  /*6bf0*/  FSEL R177, R25, -INF , P4 ;  /* 0xff80000019b17808 */ /* 0x000fe40002000000 */
[----:B------:R-:W-:Y:S02]  /*6c00*/  ISETP.GT.AND P6, PT, R2, 0x30, PT ;  /* 0x000000300200780c */ /* 0x000fe40003fc4270 */
[----:B------:R-:W-:Y:S02]  /*6c10*/  FMNMX.FTZ R9, R158, R9, !PT ;  /* 0x000000099e097209 */ /* 0x000fe40007810000 */
[----:B------:R-:W-:Y:S02]  /*6c20*/  FMNMX.FTZ R8, R167, R8, !PT ;  /* 0x00000008a7087209 */ /* 0x000fe40007810000 */
[----:B------:R-:W-:Y:S02]  /*6c30*/  FSEL R180, R28, -INF , P6 ;  /* 0xff8000001cb47808 */ /* 0x000fe40003000000 */
[----:B------:R-:W-:Y:S02]  /*6c40*/  ISETP.GT.AND P4, PT, R2, 0x31, PT ;  /* 0x000000310200780c */ /* 0x000fe40003f84270 */
[----:B------:R-:W-:Y:S02]  /*6c50*/  FMNMX.FTZ R8, R177, R8, !PT ;  /* 0x00000008b1087209 */ /* 0x000fe40007810000 */
[----:B------:R-:W-:Y:S02]  /*6c60*/  FMNMX.FTZ R9, R160, R9, !PT ;  /* 0x00000009a0097209 */ /* 0x000fe40007810000 */
[----:B------:R-:W-:Y:S02]  /*6c70*/  FSEL R181, R29, -INF , P4 ;  /* 0xff8000001db57808 */ /* 0x000fe40002000000 */
[----:B------:R-:W-:Y:S02]  /*6c80*/  FMNMX.FTZ R8, R180, R8, !PT ;  /* 0x00000008b4087209 */ /* 0x000fe40007810000 */
[----:B------:R-:W-:Y:S02]  /*6c90*/  ISETP.GT.AND P6, PT, R2, 0x38, PT ;  /* 0x000000380200780c */ /* 0x000fe40003fc4270 */
[----:B------:R-:W-:Y:S02]  /*6ca0*/  FMNMX.FTZ R9, R161, R9, !PT ;  /* 0x00000009a1097209 */ /* 0x000fe40007810000 */
[----:B------:R-:W-:Y:S02]  /*6cb0*/  FSEL R183, R32, -INF , P6 ;  /* 0xff80000020b77808 */ /* 0x000fe40003000000 */
[----:B------:R-:W-:Y:S02]  /*6cc0*/  FMNMX.FTZ R4, R181, R8, !PT ;  /* 0x00000008b5047209 */ /* 0x000fe40007810000 */
[----:B------:R-:W-:Y:S02]  /*6cd0*/  ISETP.GT.AND P4, PT, R2, 0x39, PT ;  /* 0x000000390200780c */ /* 0x000fe40003f84270 */
[----:B------:R-:W-:Y:S02]  /*6ce0*/  FMNMX.FTZ R5, R162, R9, !PT ;  /* 0x00000009a2057209 */ /* 0x000fe40007810000 */
[----:B------:R-:W-:Y:S02]  /*6cf0*/  ISETP.GT.AND P6, PT, R2, 0x40, PT ;  /* 0x000000400200780c */ /* 0x000fe40003fc4270 */
[----:B------:R-:W-:Y:S02]  /*6d00*/  FSEL R232, R33, -INF , P4 ;  /* 0xff80000021e87808 */ /* 0x000fe40002000000 */
        /* <DEDUP_REMOVED lines=8> */
[----:B------:R-:W-:Y:S02]  /*6d90*/  FMNMX.FTZ R4, R235, R4, !PT ;  /* 0x00000004eb047209 */ /* 0x000fe40007810000 */
        /* <DEDUP_REMOVED lines=10> */
[----:B------:R-:W-:Y:S02]  /*6e40*/  FSEL R234, R35, -INF , P0 ;  /* 0xff80000023ea7808 */ /* 0x000fe40000000000 */
[----:B------:R-:W-:Y:S02]  /*6e50*/  FMNMX.FTZ R4, R233, R4, !PT ;  /* 0x00000004e9047209 */ /* 0x000fe40007810000 */
[----:B------:R-:W-:Y:S02]  /*6e60*/  ISETP.GT.AND P6, PT, R2, 0x50, PT ;  /* 0x000000500200780c */ /* 0x000fe40003fc4270 */
[----:B------:R-:W-:Y:S02]  /*6e70*/  FSEL R240, R41, -INF , P4 ;  /* 0xff80000029f07808 */ /* 0x000fe40002000000 */
[----:B------:R-:W-:Y:S02]  /*6e80*/  FMNMX.FTZ R117, R239, R117, !PT ;  /* 0x00000075ef757209 */ /* 0x000fe40007810000 */
[----:B------:R-:W-:Y:S02]  /*6e90*/  FSEL R237, R38, -INF , P1 ;  /* 0xff80000026ed7808 */ /* 0x000fe40000800000 */
[C---:B------:R-:W-:Y:S02]  /*6ea0*/  ISETP.GT.AND P0, PT, R0.reuse, 0x41, PT ;  /* 0x000000410000780c */ /* 0x040fe40003f04270 */
[----:B------:R-:W-:Y:S02]  /*6eb0*/  ISETP.GT.AND P1, PT, R0, 0x48, PT ;  /* 0x000000480000780c */ /* 0x000fe40003f24270 */
[----:B------:R-:W-:Y:S02]  /*6ec0*/  FMNMX.FTZ R4, R234, R4, !PT ;  /* 0x00000004ea047209 */ /* 0x000fe40007810000 */
[----:B------:R-:W-:Y:S02]  /*6ed0*/  FSEL R243, R44, -INF , P6 ;  /* 0xff8000002cf37808 */ /* 0x000fe40003000000 */
[----:B------:R-:W-:Y:S02]  /*6ee0*/  ISETP.GT.AND P4, PT, R2, 0x51, PT ;  /* 0x000000510200780c */ /* 0x000fe40003f84270 */
[----:B------:R-:W-:Y:S02]  /*6ef0*/  FMNMX.FTZ R117, R240, R117, !PT ;  /* 0x00000075f0757209 */ /* 0x000fe40007810000 */
[----:B------:R-:W-:Y:S02]  /*6f00*/  FSEL R238, R39, -INF , P0 ;  /* 0xff80000027ee7808 */ /* 0x000fe40000000000 */
[----:B------:R-:W-:Y:S02]  /*6f10*/  ISETP.GT.AND P0, PT, R0, 0x49, PT ;  /* 0x000000490000780c */ /* 0x000fe40003f04270 */
[----:B------:R-:W-:Y:S02]  /*6f20*/  FSEL R241, R42, -INF , P1 ;  /* 0xff8000002af17808 */ /* 0x000fe40000800000 */
[----:B------:R-:W-:Y:S02]  /*6f30*/  ISETP.GT.AND P1, PT, R0, 0x50, PT ;  /* 0x000000500000780c */ /* 0x000fe40003f24270 */
[----:B------:R-:W-:Y:S02]  /*6f40*/  FMNMX.FTZ R4, R237, R4, !PT ;  /* 0x00000004ed047209 */ /* 0x000fe40007810000 */
[----:B------:R-:W-:Y:S02]  /*6f50*/  FSEL R244, R45, -INF , P4 ;  /* 0xff8000002df47808 */ /* 0x000fe40002000000 */
[----:B------:R-:W-:Y:S02]  /*6f60*/  ISETP.GT.AND P6, PT, R2, 0x58, PT ;  /* 0x000000580200780c */ /* 0x000fe40003fc4270 */
[----:B------:R-:W-:Y:S02]  /*6f70*/  FMNMX.FTZ R117, R243, R117, !PT ;  /* 0x00000075f3757209 */ /* 0x000fe40007810000 */
[----:B------:R-:W-:Y:S02]  /*6f80*/  FSEL R245, R46, -INF , P1 ;  /* 0xff8000002ef57808 */ /* 0x000fe40000800000 */
[C---:B------:R-:W-:Y:S02]  /*6f90*/  ISETP.GT.AND P1, PT, R0.reuse, 0x58, PT ;  /* 0x000000580000780c */ /* 0x040fe40003f24270 */
[----:B------:R-:W-:Y:S02]  /*6fa0*/  FSEL R242, R43, -INF , P0 ;  /* 0xff8000002bf27808 */ /* 0x000fe40000000000 */
[----:B------:R-:W-:Y:S02]  /*6fb0*/  ISETP.GT.AND P0, PT, R0, 0x51, PT ;  /* 0x000000510000780c */ /* 0x000fe40003f04270 */
[----:B------:R-:W-:Y:S02]  /*6fc0*/  ISETP.GT.AND P4, PT, R2, 0x59, PT ;  /* 0x000000590200780c */ /* 0x000fe40003f84270 */
[----:B------:R-:W-:Y:S02]  /*6fd0*/  FMNMX.FTZ R4, R238, R4, !PT ;  /* 0x00000004ee047209 */ /* 0x000fe40007810000 */
[----:B------:R-:W-:Y:S02]  /*6fe0*/  FSEL R247, R48, -INF , P6 ;  /* 0xff80000030f77808 */ /* 0x000fe40003000000 */
[----:B------:R-:W-:Y:S02]  /*6ff0*/  FMNMX.FTZ R117, R244, R117, !PT ;  /* 0x00000075f4757209 */ /* 0x000fe40007810000 */
[----:B------:R-:W-:Y:S02]  /*7000*/  FSEL R246, R47, -INF , P0 ;  /* 0xff8000002ff67808 */ /* 0x000fe40000000000 */
[C---:B------:R-:W-:Y:S02]  /*7010*/  ISETP.GT.AND P0, PT, R2.reuse, 0x60, PT ;  /* 0x000000600200780c */ /* 0x040fe40003f04270 */
[C---:B------:R-:W-:Y:S02]  /*7020*/  ISETP.GT.AND P6, PT, R2.reuse, 0x61, PT ;  /* 0x000000610200780c */ /* 0x040fe40003fc4270 */
[----:B------:R-:W-:Y:S02]  /*7030*/  FSEL R249, R49, -INF , P4 ;  /* 0xff80000031f97808 */ /* 0x000fe40002000000 */
[----:B------:R-:W-:Y:S02]  /*7040*/  ISETP.GT.AND P4, PT, R2, 0x68, PT ;  /* 0x000000680200780c */ /* 0x000fe40003f84270 */
[----:B------:R-:W-:Y:S02]  /*7050*/  FSEL R250, R50, -INF , P1 ;  /* 0xff80000032fa7808 */ /* 0x000fe40000800000 */
[----:B------:R-:W-:Y:S02]  /*7060*/  ISETP.GT.AND P1, PT, R2, 0x69, PT ;  /* 0x000000690200780c */ /* 0x000fe40003f24270 */
[----:B------:R-:W-:Y:S02]  /*7070*/  FMNMX.FTZ R4, R241, R4, !PT ;  /* 0x00000004f1047209 */ /* 0x000fe40007810000 */
[----:B------:R-:W-:Y:S02]  /*7080*/  FMNMX.FTZ R117, R247, R117, !PT ;  /* 0x00000075f7757209 */ /* 0x000fe40007810000 */
[----:B------:R-:W-:Y:S02]  /*7090*/  FSEL R15, R52, -INF , P0 ;  /* 0xff800000340f7808 */ /* 0x000fe40000000000 */
[----:B------:R-:W-:Y:S02]  /*70a0*/  FSEL R53, R53, -INF , P6 ;  /* 0xff80000035357808 */ /* 0x000fe40003000000 */
[C---:B------:R-:W-:Y:S02]  /*70b0*/  ISETP.GT.AND P6, PT, R2.reuse, 0x71, PT ;  /* 0x000000710200780c */ /* 0x040fe40003fc4270 */
[----:B------:R-:W-:Y:S02]  /*70c0*/  ISETP.GT.AND P0, PT, R2, 0x70, PT ;  /* 0x000000700200780c */ /* 0x000fe40003f04270 */
[----:B------:R-:W-:Y:S02]  /*70d0*/  FSEL R251, R56, -INF , P4 ;  /* 0xff80000038fb7808 */ /* 0x000fe40002000000 */
[C---:B------:R-:W-:Y:S02]  /*70e0*/  ISETP.GT.AND P4, PT, R2.reuse, 0x78, PT ;  /* 0x000000780200780c */ /* 0x040fe40003f84270 */
[----:B------:R-:W-:Y:S02]  /*70f0*/  FSEL R57, R57, -INF , P1 ;  /* 0xff80000039397808 */ /* 0x000fe40000800000 */
[----:B------:R-:W-:Y:S02]  /*7100*/  ISETP.GT.AND P1, PT, R2, 0x79, PT ;  /* 0x000000790200780c */ /* 0x000fe40003f24270 */
[----:B------:R-:W-:Y:S02]  /*7110*/  FMNMX.FTZ R2, R242, R4, !PT ;  /* 0x00000004f2027209 */ /* 0x000fe40007810000 */
[----:B------:R-:W-:Y:S02]  /*7120*/  FMNMX.FTZ R117, R249, R117, !PT ;  /* 0x00000075f9757209 */ /* 0x000fe40007810000 */
[----:B------:R-:W-:Y:S02]  /*7130*/  FMNMX.FTZ R2, R245, R2, !PT ;  /* 0x00000002f5027209 */ /* 0x000fe40007810000 */
        /* <DEDUP_REMOVED lines=10> */
[----:B------:R-:W-:Y:S02]  /*71e0*/  FSEL R32, R54, -INF , P0 ;  /* 0xff80000036207808 */ /* 0x000fe40000000000 */
[----:B------:R-:W-:Y:S02]  /*71f0*/  ISETP.GT.AND P1, PT, R0, 0x61, PT ;  /* 0x000000610000780c */ /* 0x000fe40003f24270 */
[----:B------:R-:W-:Y:S02]  /*7200*/  FMNMX.FTZ R2, R248, R2, !PT ;  /* 0x00000002f8027209 */ /* 0x000fe40007810000 */
[----:B------:R-:W-:Y:S02]  /*7210*/  FMNMX.FTZ R117, R57, R117, !PT ;  /* 0x0000007539757209 */ /* 0x000fe40007810000 */
[----:B------:R-:W-:Y:S02]  /*7220*/  FSEL R34, R55, -INF , P1 ;  /* 0xff80000037227808 */ /* 0x000fe40000800000 */
[----:B------:R-:W-:Y:S02]  /*7230*/  ISETP.GT.AND P1, PT, R0, 0x68, PT ;  /* 0x000000680000780c */ /* 0x000fe40003f24270 */
[----:B------:R-:W-:Y:S02]  /*7240*/  FMNMX.FTZ R2, R32, R2, !PT ;  /* 0x0000000220027209 */ /* 0x000fe40007810000 */
[----:B------:R-:W-:Y:S02]  /*7250*/  FSEL R16, R61, -INF , P6 ;  /* 0xff8000003d107808 */ /* 0x000fe40003000000 */
[----:B------:R-:W-:Y:S02]  /*7260*/  FMNMX.FTZ R117, R252, R117, !PT ;  /* 0x00000075fc757209 */ /* 0x000fe40007810000 */
[----:B------:R-:W-:Y:S02]  /*7270*/  ISETP.GT.AND P0, PT, R0, 0x69, PT ;  /* 0x000000690000780c */ /* 0x000fe40003f04270 */
[----:B------:R-:W-:Y:S02]  /*7280*/  FSEL R58, R58, -INF , P1 ;  /* 0xff8000003a3a7808 */ /* 0x000fe40000800000 */
        /* <DEDUP_REMOVED lines=12> */
[----:B------:R-:W-:Y:S01]  /*7350*/  FMNMX.FTZ R2, R62, R2, !PT ;  /* 0x000000023e027209 */ /* 0x000fe20007810000 */
[----:B------:R-:W1:Y:S01]  /*7360*/  SHFL.BFLY PT, R4, R117, 0x2, 0x1f ;  /* 0x0c401f0075047f89 */ /* 0x000e6200000e0000 */
[C---:B------:R-:W-:Y:S02]  /*7370*/  ISETP.GT.AND P1, PT, R0.reuse, 0x78, PT ;  /* 0x000000780000780c */ /* 0x040fe40003f24270 */
[----:B------:R-:W-:Y:S02]  /*7380*/  ISETP.GT.AND P0, PT, R0, 0x79, PT ;  /* 0x000000790000780c */ /* 0x000fe40003f04270 */
[----:B------:R-:W-:Y:S02]  /*7390*/  FMNMX.FTZ R0, R63, R2, !PT ;  /* 0x000000023f007209 */ /* 0x000fe40007810000 */
[----:B------:R-:W-:Y:S02]  /*73a0*/  FSEL R66, R66, -INF , P1 ;  /* 0xff80000042427808 */ /* 0x000fe40000800000 */
[----:B------:R-:W-:Y:S02]  /*73b0*/  FSEL R119, R67, -INF , P0 ;  /* 0xff80000043777808 */ /* 0x000fe40000000000 */
[----:B------:R-:W-:Y:S02]  /*73c0*/  FMNMX.FTZ R0, R66, R0, !PT ;  /* 0x0000000042007209 */ /* 0x000fe40007810000 */
[----:B------:R-:W-:Y:S02]  /*73d0*/  ISETP.GT.AND P6, PT, R229, R230, PT ;  /* 0x000000e6e500720c */ /* 0x000fe40003fc4270 */
[----:B------:R-:W-:Y:S02]  /*73e0*/  FMNMX.FTZ R0, R119, R0, !PT ;  /* 0x0000000077007209 */ /* 0x000fe40007810000 */
[----:B------:R-:W-:Y:S03]  /*73f0*/  IADD3 R230, R229, -0x1, RZ ;  /* 0xffffffffe5e67810 */ /* 0x000fe60007ffe0ff */
[----:B------:R-:W4:Y:S01]  /*7400*/  SHFL.BFLY PT, R2, R0, 0x2, 0x1f ;  /* 0x0c401f0000027f89 */ /* 0x000f2200000e0000 */
[----:B-1----:R-:W-:Y:S05]  /*7410*/  FMNMX.FTZ R117, R117, R4, !PT ;  /* 0x0000000475757209 */ /* 0x002fea0007810000 */
[----:B------:R-:W-:Y:S01]  /*7420*/  @P6 SHF.R.S32.HI R6, RZ, 0x1f, R230 ;  /* 0x0000001fff066819 */ /* 0x000fe200000114e6 */
[----:B------:R-:W-:Y:S01]  /*7430*/  @P6 IMAD.MOV.U32 R11, RZ, RZ, c[0x0][0x1e0] ;  /* 0x00007800ff0b6624 */ /* 0x000fe200078e00ff */
[----:B------:R-:W1:Y:S03]  /*7440*/  SHFL.BFLY PT, R4, R117, 0x1, 0x1f ;  /* 0x0c201f0075047f89 */ /* 0x000e6600000e0000 */
[----:B------:R-:W-:Y:S02]  /*7450*/  @P6 IMAD R6, R6, c[0x0][0x1e0], RZ ;  /* 0x0000780006066a24 */ /* 0x000fe400078e02ff */
[----:B------:R-:W-:Y:S02]  /*7460*/  @P6 IMAD.SHL.U32 R10, R11, 0x40, RZ ;  /* 0x000000400b0a6824 */ /* 0x000fe400078e00ff */
[----:B------:R-:W-:Y:S01]  /*7470*/  @P6 IMAD R6, R230, c[0x0][0x1e4], R6 ;  /* 0x00007900e6066a24 */ /* 0x000fe200078e0206 */
[----:B----4-:R-:W-:Y:S05]  /*7480*/  FMNMX.FTZ R0, R0, R2, !PT ;  /* 0x0000000200007209 */ /* 0x010fea0007810000 */
[----:B------:R-:W4:Y:S01]  /*7490*/  SHFL.BFLY PT, R2, R0, 0x1, 0x1f ;  /* 0x0c201f0000027f89 */ /* 0x000f2200000e0000 */
[----:B-1----:R-:W-:Y:S04]  /*74a0*/  FMNMX.FTZ R117, R117, R4, !PT ;  /* 0x0000000475757209 */ /* 0x002fe80007810000 */
[C---:B------:R-:W-:Y:S01]  /*74b0*/  FSETP.NEU.FTZ.AND P1, PT, R117.reuse, -INF , PT ;  /* 0xff8000007500780b */ /* 0x040fe20003f3d000 */
[----:B------:R-:W-:Y:S05]  /*74c0*/  FMUL.FTZ R149, R117, c[0x0][0x2d0] ;  /* 0x0000b40075957a20 */ /* 0x000fea0000410000 */
[----:B------:R-:W-:Y:S05]  /*74d0*/  FSEL R149, R149, RZ, P1 ;  /* 0x000000ff95957208 */ /* 0x000fea0000800000 */
[--C-:B------:R-:W-:Y:S02]  /*74e0*/  FFMA.FTZ R4, R116, c[0x0][0x2d0], -R149.reuse ;  /* 0x0000b40074047a23 */ /* 0x100fe40000010895 */
[--C-:B------:R-:W-:Y:S02]  /*74f0*/  FFMA.FTZ R7, R156, c[0x0][0x2d0], -R149.reuse ;  /* 0x0000b4009c077a23 */ /* 0x100fe40000010895 */
[----:B------:R1:W-:Y:S01]  /*7500*/  MUFU.EX2 R49, R4 ;  /* 0x0000000400317308 */ /* 0x0003e20000000800 */
[----:B----4-:R-:W-:Y:S01]  /*7510*/  FMNMX.FTZ R116, R0, R2, !PT ;  /* 0x0000000200747209 */ /* 0x010fe20007810000 */
[----:B------:R-:W-:Y:S02]  /*7520*/  FFMA.FTZ R0, R148, c[0x0][0x2d0], -R149 ;  /* 0x0000b40094007a23 */ /* 0x000fe40000010895 */
[----:B------:R-:W-:Y:S02]  /*7530*/  IMAD.MOV.U32 R156, RZ, RZ, R15 ;  /* 0x000000ffff9c7224 */ /* 0x000fe400078e000f */
[----:B------:R-:W-:Y:S04]  /*7540*/  FMUL.FTZ R148, R116, c[0x0][0x2d0] ;  /* 0x0000b40074947a20 */ /* 0x000fe80000410000 */
[----:B------:R4:W-:Y:S10]  /*7550*/  MUFU.EX2 R12, R0 ;  /* 0x00000000000c7308 */ /* 0x0009f40000000800 */
[----:B------:R-:W5:Y:S01]  /*7560*/  MUFU.EX2 R48, R7 ;  /* 0x0000000700307308 */ /* 0x000f620000000800 */
[----:B-1----:R-:W-:Y:S05]  /*7570*/  @P6 IMAD.WIDE.U32 R4, R230, c[0x0][0x1e0], RZ ;  /* 0x00007800e6046a25 */ /* 0x002fea00078e00ff */
[----:B------:R-:W-:Y:S01]  /*7580*/  @P6 IADD3 R5, R5, R6, RZ ;  /* 0x0000000605056210 */ /* 0x000fe20007ffe0ff */
[C---:B------:R-:W-:Y:S03]  /*7590*/  @P6 IMAD.SHL.U32 R6, R4.reuse, 0x80, RZ ;  /* 0x0000008004066824 */ /* 0x040fe600078e00ff */
[----:B------:R-:W-:Y:S01]  /*75a0*/  @P6 SHF.L.U64.HI R4, R4, 0x7, R5 ;  /* 0x0000000704046819 */ /* 0x000fe20000010205 */
[----:B----4-:R-:W-:Y:S01]  /*75b0*/  FFMA.FTZ R0, R150, c[0x0][0x2d0], -R149 ;  /* 0x0000b40096007a23 */ /* 0x010fe20000010895 */
[----:B--2---:R-:W-:Y:S02]  /*75c0*/  @P6 IADD3 R5, P4, P0, R6, 0x40, R18 ;  /* 0x0000004006056810 */ /* 0x004fe4000789e012 */
[----:B------:R-:W-:Y:S01]  /*75d0*/  MOV R150, R57 ;  /* 0x0000003900967202 */ /* 0x000fe20000000f00 */
[----:B------:R1:W-:Y:S01]  /*75e0*/  MUFU.EX2 R40, R0 ;  /* 0x0000000000287308 */ /* 0x0003e20000000800 */
[--C-:B---3--:R-:W-:Y:S02]  /*75f0*/  @P6 IADD3.X R9, R4, RZ, R17.reuse, P4, P0 ;  /* 0x000000ff04096210 */ /* 0x108fe400027e0411 */
[----:B------:R-:W-:Y:S02]  /*7600*/  FSETP.NEU.FTZ.AND P0, PT, R116, -INF , PT ;  /* 0xff8000007400780b */ /* 0x000fe40003f1d000 */
[----:B-----5:R-:W-:Y:S02]  /*7610*/  F2FP.PACK_AB R144, R48, R49 ;  /* 0x000000313090723e */ /* 0x020fe400000000ff */
[----:B------:R-:W-:Y:S05]  /*7620*/  FSEL R148, R148, RZ, P0 ;  /* 0x000000ff94947208 */ /* 0x000fea0000000000 */
[----:B------:R-:W-:Y:S01]  /*7630*/  FFMA.FTZ R2, R157, c[0x0][0x2d0], -R148 ;  /* 0x0000b4009d027a23 */ /* 0x000fe20000010894 */
[----:B------:R-:W-:Y:S03]  /*7640*/  MOV R157, R16 ;  /* 0x00000010009d7202 */ /* 0x000fe60000000f00 */
[----:B------:R2:W-:Y:S01]  /*7650*/  MUFU.EX2 R42, R2 ;  /* 0x00000002002a7308 */ /* 0x0005e20000000800 */
[----:B-1----:R-:W-:Y:S05]  /*7660*/  @P6 IADD3 R0, P4, R6, R18, RZ ;  /* 0x0000001206006210 */ /* 0x002fea0007f9e0ff */
[----:B------:R-:W-:Y:S01]  /*7670*/  @P6 IMAD.X R4, R4, 0x1, R17, P4 ;  /* 0x0000000104046824 */ /* 0x000fe200020e0611 */
[C---:B------:R-:W-:Y:S04]  /*7680*/  @P6 LEA R6, P4, R0.reuse, c[0x0][0x1c8], 0x1 ;  /* 0x0000720000066a11 */ /* 0x040fe800078808ff */
[----:B------:R-:W-:Y:S01]  /*7690*/  @P6 LEA.HI.X R7, R0, c[0x0][0x1cc], R4, 0x1, P4 ;  /* 0x0000730000076a11 */ /* 0x000fe200020f0c04 */
[----:B------:R-:W-:Y:S01]  /*76a0*/  FFMA.FTZ R0, R159, c[0x0][0x2d0], -R148 ;  /* 0x0000b4009f007a23 */ /* 0x000fe20000010894 */
[C---:B------:R-:W-:Y:S01]  /*76b0*/  @P6 LEA R8, P4, R5.reuse, c[0x0][0x1c8], 0x1 ;  /* 0x0000720005086a11 */ /* 0x040fe200078808ff */
[----:B------:R-:W-:Y:S02]  /*76c0*/  IMAD.MOV.U32 R159, RZ, RZ, R14 ;  /* 0x000000ffff9f7224 */ /* 0x000fe400078e000e */
[----:B------:R1:W3:Y:S01]  /*76d0*/  MUFU.EX2 R43, R0 ;  /* 0x00000000002b7308 */ /* 0x0002e20000000800 */
[----:B------:R4:W-:Y:S01]  /*76e0*/  @P6 LDGSTS.E.BYPASS.LTC128B.128 [R228+0x8100], [R6.64], !P3 ;  /* 0x0810000006e46fae */ /* 0x0009e2000d901d46 */
[----:B------:R-:W-:Y:S01]  /*76f0*/  @P6 LEA.HI.X R9, R5, c[0x0][0x1cc], R9, 0x1, P4 ;  /* 0x0000730005096a11 */ /* 0x000fe200020f0c09 */
[----:B--2---:R-:W-:Y:S01]  /*7700*/  @P6 IMAD.MOV.U32 R2, RZ, RZ, 0x6 ;  /* 0x00000006ff026424 */ /* 0x004fe200078e00ff */
[----:B------:R-:W-:Y:S04]  /*7710*/  @P6 IADD3 R4, P4, R6, R10, RZ ;  /* 0x0000000a06046210 */ /* 0x000fe80007f9e0ff */
[----:B------:R-:W-:Y:S01]  /*7720*/  @P6 SHF.L.U64.HI R2, R11, R2, c[0x0][0x1e4] ;  /* 0x000079000b026619 */ /* 0x000fe20000010202 */
[----:B------:R2:W-:Y:S04]  /*7730*/  @P6 LDGSTS.E.BYPASS.LTC128B.128 [R228+0xc100], [R8.64], !P2 ;  /* 0x0c10000008e46fae */ /* 0x0005e8000d101d46 */
[----:B------:R-:W-:Y:S05]  /*7740*/  @P6 IMAD.X R5, R2, 0x1, R7, P4 ;  /* 0x0000000102056824 */ /* 0x000fea00020e0607 */
[----:B------:R5:W-:Y:S01]  /*7750*/  @P6 LDGSTS.E.BYPASS.LTC128B.128 [R228+0x9100], [R4.64], !P3 ;  /* 0x0910000004e46fae */ /* 0x000be2000d901d46 */
[----:B-1----:R-:W-:Y:S01]  /*7760*/  FFMA.FTZ R0, R151, c[0x0][0x2d0], -R148 ;  /* 0x0000b40097007a23 */ /* 0x002fe20000010894 */
[----:B---3--:R-:W-:Y:S06]  /*7770*/  F2FP.PACK_AB R145, R43, R42 ;  /* 0x0000002a2b91723e */ /* 0x008fec00000000ff */
[----:B------:R5:W-:Y:S01]  /*7780*/  @P6 LDGSTS.E.BYPASS.LTC128B.128 [R228+0xd100], [R4.64+0x80], !P2 ;  /* 0x0d10008004e46fae */ /* 0x000be2000d101d46 */
[----:B------:R-:W-:Y:S01]  /*7790*/  IMAD.MOV.U32 R151, RZ, RZ, R12 ;  /* 0x000000ffff977224 */ /* 0x000fe200078e000c */
[----:B------:R1:W-:Y:S01]  /*77a0*/  MUFU.EX2 R35, R0 ;  /* 0x0000000000237308 */ /* 0x0003e20000000800 */
[-C--:B----4-:R-:W-:Y:S03]  /*77b0*/  @P6 IADD3 R6, P4, R4, R10.reuse, RZ ;  /* 0x0000000a04066210 */ /* 0x090fe60007f9e0ff */
[----:B------:R-:W-:Y:S02]  /*77c0*/  F2FP.PACK_AB R146, R40, R151 ;  /* 0x000000972892723e */ /* 0x000fe400000000ff */
[----:B------:R-:W-:Y:S02]  /*77d0*/  @P6 IMAD.X R7, R5, 0x1, R2, P4 ;  /* 0x0000000105076824 */ /* 0x000fe400020e0602 */
[----:B--2---:R-:W-:Y:S02]  /*77e0*/  FFMA.FTZ R9, R158, c[0x0][0x2d0], -R148 ;  /* 0x0000b4009e097a23 */ /* 0x004fe40000010894 */
[----:B------:R-:W-:Y:S01]  /*77f0*/  IMAD.MOV.U32 R158, RZ, RZ, R13 ;  /* 0x000000ffff9e7224 */ /* 0x000fe200078e000d */
[----:B------:R2:W-:Y:S01]  /*7800*/  @P6 LDGSTS.E.BYPASS.LTC128B.128 [R228+0xa100], [R6.64], !P3 ;  /* 0x0a10000006e46fae */ /* 0x0005e2000d901d46 */
[----:B------:R3:W4:Y:S07]  /*7810*/  MUFU.EX2 R41, R9 ;  /* 0x0000000900297308 */ /* 0x00072e0000000800 */
[----:B------:R2:W-:Y:S01]  /*7820*/  @P6 LDGSTS.E.BYPASS.LTC128B.128 [R228+0xe100], [R6.64+0x80], !P2 ;  /* 0x0e10008006e46fae */ /* 0x0005e2000d101d46 */
[----:B-1----:R-:W-:Y:S02]  /*7830*/  FSEL R0, R117, RZ, P1 ;  /* 0x000000ff75007208 */ /* 0x002fe40000800000 */
[----:B------:R-:W-:Y:S03]  /*7840*/  @P6 IADD3 R8, P1, R6, R10, RZ ;  /* 0x0000000a06086210 */ /* 0x000fe60007f3e0ff */
[----:B------:R-:W-:Y:S04]  /*7850*/  FADD.FTZ R0, -R0, R3 ;  /* 0x0000000300007221 */ /* 0x000fe80000010100 */
[----:B------:R-:W-:Y:S01]  /*7860*/  FMUL.FTZ R0, R0, c[0x0][0x2d0] ;  /* 0x0000b40000007a20 */ /* 0x000fe20000410000 */
[----:B---3--:R-:W-:Y:S03]  /*7870*/  @P6 IADD3.X R9, R7, R2, RZ, P1, !PT ;  /* 0x0000000207096210 */ /* 0x008fe60000ffe4ff */
[----:B------:R1:W5:Y:S01]  /*7880*/  MUFU.EX2 R3, R0 ;  /* 0x0000000000037308 */ /* 0x0003620000000800 */
[----:B------:R-:W-:Y:S02]  /*7890*/  FSEL R2, R116, RZ, P0 ;  /* 0x000000ff74027208 */ /* 0x000fe40000000000 */
[----:B----4-:R-:W-:Y:S01]  /*78a0*/  F2FP.PACK_AB R147, R41, R35 ;  /* 0x000000232993723e */ /* 0x010fe200000000ff */
[----:B------:R3:W-:Y:S08]  /*78b0*/  @P6 LDGSTS.E.BYPASS.LTC128B.128 [R228+0xb100], [R8.64], !P3 ;  /* 0x0b10000008e46fae */ /* 0x0007f0000d901d46 */
[----:B------:R3:W-:Y:S08]  /*78c0*/  @P6 LDGSTS.E.BYPASS.LTC128B.128 [R228+0xf100], [R8.64+0x80], !P2 ;  /* 0x0f10008008e46fae */ /* 0x0007f0000d101d46 */
[----:B------:R-:W4:Y:S01]  /*78d0*/  LDSM.16.MT88.4 R12, [R200] ;  /* 0x00000000c80c783b */ /* 0x000f220000004200 */
[----:B-1----:R-:W-:Y:S02]  /*78e0*/  FADD.FTZ R0, -R2, R118 ;  /* 0x0000007602007221 */ /* 0x002fe40000010100 */
[----:B------:R-:W-:Y:S02]  /*78f0*/  FFMA.FTZ R2, R152, c[0x0][0x2d0], -R149 ;  /* 0x0000b40098027a23 */ /* 0x000fe40000010895 */
[----:B------:R-:W-:Y:S03]  /*7900*/  FMUL.FTZ R0, R0, c[0x0][0x2d0] ;  /* 0x0000b40000007a20 */ /* 0x000fe60000410000 */
[----:B------:R-:W1:Y:S01]  /*7910*/  LDSM.16.MT88.4 R20, [R204] ;  /* 0x00000000cc14783b */ /* 0x000e620000004200 */
[----:B------:R-:W-:Y:S02]  /*7920*/  IMAD.MOV.U32 R118, RZ, RZ, R66 ;  /* 0x000000ffff767224 */ /* 0x000fe400078e0042 */
[C---:B-----5:R-:W-:Y:S01]  /*7930*/  FMUL.FTZ R4, R3.reuse, R120 ;  /* 0x0000007803047220 */ /* 0x060fe20000410000 */
[----:B------:R-:W5:Y:S01]  /*7940*/  MUFU.EX2 R0, R0 ;  /* 0x0000000000007308 */ /* 0x000f620000000800 */
[C---:B------:R-:W-:Y:S01]  /*7950*/  FMUL.FTZ R5, R3.reuse, R121 ;  /* 0x0000007903057220 */ /* 0x040fe20000410000 */
[----:B------:R-:W-:Y:S01]  /*7960*/  MOV R121, R40 ;  /* 0x0000002800797202 */ /* 0x000fe20000000f00 */
[C---:B------:R-:W-:Y:S01]  /*7970*/  FMUL.FTZ R24, R3.reuse, R80 ;  /* 0x0000005003187220 */ /* 0x040fe20000410000 */
[----:B------:R-:W1:Y:S01]  /*7980*/  LDSM.16.MT88.4 R28, [R203] ;  /* 0x00000000cb1c783b */ /* 0x000e620000004200 */
[C---:B---3--:R-:W-:Y:S02]  /*7990*/  FMUL.FTZ R8, R3.reuse, R124 ;  /* 0x0000007c03087220 */ /* 0x048fe40000410000 */
[C---:B------:R-:W-:Y:S02]  /*79a0*/  FMUL.FTZ R9, R3.reuse, R125 ;  /* 0x0000007d03097220 */ /* 0x040fe40000410000 */
[C---:B------:R-:W-:Y:S02]  /*79b0*/  FMUL.FTZ R16, R3.reuse, R72 ;  /* 0x0000004803107220 */ /* 0x040fe40000410000 */
[C---:B------:R-:W-:Y:S01]  /*79c0*/  FMUL.FTZ R17, R3.reuse, R73 ;  /* 0x0000004903117220 */ /* 0x040fe20000410000 */
[----:B------:R-:W3:Y:S01]  /*79d0*/  LDSM.16.MT88.4 R36, [R223] ;  /* 0x00000000df24783b */ /* 0x000ee20000004200 */
[C---:B------:R-:W-:Y:S02]  /*79e0*/  FMUL.FTZ R25, R3.reuse, R81 ;  /* 0x0000005103197220 */ /* 0x040fe40000410000 */
[----:B------:R-:W-:Y:S02]  /*79f0*/  IMAD.MOV.U32 R152, RZ, RZ, R32 ;  /* 0x000000ffff987224 */ /* 0x000fe400078e0020 */
[C---:B------:R-:W-:Y:S02]  /*7a00*/  FMUL.FTZ R32, R3.reuse, R88 ;  /* 0x0000005803207220 */ /* 0x040fe40000410000 */
[----:B------:R-:W-:Y:S01]  /*7a10*/  IMAD.MOV.U32 R88, RZ, RZ, R33 ;  /* 0x000000ffff587224 */ /* 0x000fe200078e0021 */
[----:B------:R-:W1:Y:S01]  /*7a20*/  LDSM.16.MT88.4 R44, [R200+0x4000] ;  /* 0x00400000c82c783b */ /* 0x000e620000004200 */
[C---:B------:R-:W-:Y:S02]  /*7a30*/  FMUL.FTZ R33, R3.reuse, R89 ;  /* 0x0000005903217220 */ /* 0x040fe40000410000 */
[----:B------:R-:W-:Y:S02]  /*7a40*/  IMAD.MOV.U32 R89, RZ, RZ, R34 ;  /* 0x000000ffff597224 */ /* 0x000fe400078e0022 */
[C---:B-----5:R-:W-:Y:S02]  /*7a50*/  FMUL.FTZ R11, R0.reuse, R127 ;  /* 0x0000007f000b7220 */ /* 0x060fe40000410000 */
[----:B------:R5:W-:Y:S01]  /*7a60*/  MUFU.EX2 R127, R2 ;  /* 0x00000002007f7308 */ /* 0x000be20000000800 */
[C---:B--2---:R-:W-:Y:S01]  /*7a70*/  FMUL.FTZ R6, R0.reuse, R122 ;  /* 0x0000007a00067220 */ /* 0x044fe20000410000 */
[----:B------:R-:W0:Y:S01]  /*7a80*/  LDGDEPBAR ;  /* 0x00000000000079af */ /* 0x000e220000000000 */
[C---:B------:R-:W-:Y:S02]  /*7a90*/  FMUL.FTZ R7, R0.reuse, R123 ;  /* 0x0000007b00077220 */ /* 0x040fe40000410000 */
[C---:B------:R-:W-:Y:S02]  /*7aa0*/  FMUL.FTZ R18, R0.reuse, R74 ;  /* 0x0000004a00127220 */ /* 0x040fe40000410000 */
[C---:B------:R-:W-:Y:S02]  /*7ab0*/  FMUL.FTZ R19, R0.reuse, R75 ;  /* 0x0000004b00137220 */ /* 0x040fe40000410000 */
[C---:B------:R-:W-:Y:S01]  /*7ac0*/  FMUL.FTZ R26, R0.reuse, R82 ;  /* 0x00000052001a7220 */ /* 0x040fe20000410000 */
[C---:B----4-:R-:W-:Y:S01]  /*7ad0*/  HMMA.16816.F32 R4, R144.reuse, R12, R4 ;  /* 0x0000000c9004723c */ /* 0x050fe20000001804 */
[----:B------:R-:W-:Y:S04]  /*7ae0*/  LDSM.16.MT88.4 R72, [R200+0x800] ;  /* 0x00080000c848783b */ /* 0x000fe80000004200 */
[C---:B------:R-:W-:Y:S02]  /*7af0*/  FMUL.FTZ R10, R0.reuse, R126 ;  /* 0x0000007e000a7220 */ /* 0x040fe40000410000 */
[C---:B------:R-:W-:Y:S02]  /*7b00*/  FMUL.FTZ R12, R3.reuse, R68 ;  /* 0x00000044030c7220 */ /* 0x040fe40000410000 */
[----:B------:R-:W-:Y:S03]  /*7b10*/  FMUL.FTZ R13, R3, R69 ;  /* 0x00000045030d7220 */ /* 0x000fe60000410000 */
[C---:B------:R-:W-:Y:S03]  /*7b20*/  HMMA.16816.F32 R8, R144.reuse, R14, R8 ;  /* 0x0000000e9008723c */ /* 0x040fe60000001808 */
[----:B-----5:R-:W-:Y:S02]  /*7b30*/  FFMA.FTZ R2, R153, c[0x0][0x2d0], -R149 ;  /* 0x0000b40099027a23 */ /* 0x020fe40000010895 */
[----:B------:R-:W-:Y:S02]  /*7b40*/  IMAD.MOV.U32 R122, RZ, RZ, R35 ;  /* 0x000000ffff7a7224 */ /* 0x000fe400078e0023 */
[----:B------:R2:W-:Y:S01]  /*7b50*/  MUFU.EX2 R66, R2 ;  /* 0x0000000200427308 */ /* 0x0005e20000000800 */
[C---:B------:R-:W-:Y:S04]  /*7b60*/  FMUL.FTZ R14, R0.reuse, R70 ;  /* 0x00000046000e7220 */ /* 0x040fe80000410000 */
[C---:B------:R-:W-:Y:S02]  /*7b70*/  FMUL.FTZ R15, R0.reuse, R71 ;  /* 0x00000047000f7220 */ /* 0x040fe40000410000 */
[----:B------:R-:W-:Y:S01]  /*7b80*/  LDSM.16.MT88.4 R68, [R206+0x4000] ;  /* 0x00400000ce44783b */ /* 0x000fe20000004200 */
[C---:B------:R-:W-:Y:S02]  /*7b90*/  FMUL.FTZ R27, R0.reuse, R83 ;  /* 0x00000053001b7220 */ /* 0x040fe40000410000 */
[----:B------:R-:W-:Y:S02]  /*7ba0*/  IMAD.MOV.U32 R126, RZ, RZ, R43 ;  /* 0x000000ffff7e7224 */ /* 0x000fe400078e002b */
[C---:B-1----:R-:W-:Y:S03]  /*7bb0*/  HMMA.16816.F32 R12, R144.reuse, R20, R12 ;  /* 0x00000014900c723c */ /* 0x042fe6000000180c */
[----:B------:R-:W-:Y:S02]  /*7bc0*/  FMUL.FTZ R35, R0, R91 ;  /* 0x0000005b00237220 */ /* 0x000fe40000410000 */
[----:B------:R-:W-:Y:S02]  /*7bd0*/  IMAD.MOV.U32 R125, RZ, RZ, R48 ;  /* 0x000000ffff7d7224 */ /* 0x000fe400078e0030 */
[C---:B------:R-:W-:Y:S01]  /*7be0*/  FMUL.FTZ R20, R3.reuse, R76 ;  /* 0x0000004c03147220 */ /* 0x040fe20000410000 */
[C---:B------:R-:W-:Y:S04]  /*7bf0*/  HMMA.16816.F32 R16, R144.reuse, R22, R16 ;  /* 0x000000169010723c */ /* 0x040fe80000001810 */
[----:B--2---:R-:W-:Y:S02]  /*7c00*/  FFMA.FTZ R2, R160, c[0x0][0x2d0], -R148 ;  /* 0x0000b400a0027a23 */ /* 0x004fe40000010894 */
[C---:B------:R-:W-:Y:S02]  /*7c10*/  FMUL.FTZ R21, R3.reuse, R77 ;  /* 0x0000004d03157220 */ /* 0x040fe40000410000 */
[----:B------:R1:W2:Y:S01]  /*7c20*/  MUFU.EX2 R65, R2 ;  /* 0x0000000200417308 */ /* 0x0002a20000000800 */
[C---:B------:R-:W-:Y:S03]  /*7c30*/  FMUL.FTZ R22, R0.reuse, R78 ;  /* 0x0000004e00167220 */ /* 0x040fe60000410000 */
[C---:B------:R-:W-:Y:S02]  /*7c40*/  FMUL.FTZ R23, R0.reuse, R79 ;  /* 0x0000004f00177220 */ /* 0x040fe40000410000 */
[----:B------:R-:W-:Y:S01]  /*7c50*/  LDSM.16.MT88.4 R76, [R204+0x800] ;  /* 0x00080000cc4c783b */ /* 0x000fe20000004200 */
[C---:B------:R-:W-:Y:S02]  /*7c60*/  FMUL.FTZ R34, R0.reuse, R90 ;  /* 0x0000005a00227220 */ /* 0x040fe40000410000 */
[C---:B------:R-:W-:Y:S02]  /*7c70*/  FMUL.FTZ R51, R0.reuse, R103 ;  /* 0x0000006700337220 */ /* 0x040fe40000410000 */
[C---:B------:R-:W-:Y:S03]  /*7c80*/  HMMA.16816.F32 R20, R144.reuse, R28, R20 ;  /* 0x0000001c9014723c */ /* 0x040fe60000001814 */
[----:B------:R-:W-:Y:S02]  /*7c90*/  IMAD.MOV.U32 R123, RZ, RZ, R42 ;  /* 0x000000ffff7b7224 */ /* 0x000fe400078e002a */
[----:B------:R-:W-:Y:S02]  /*7ca0*/  IMAD.MOV.U32 R120, RZ, RZ, R41 ;  /* 0x000000ffff787224 */ /* 0x000fe400078e0029 */
[C---:B------:R-:W-:Y:S01]  /*7cb0*/  FMUL.FTZ R28, R3.reuse, R84 ;  /* 0x00000054031c7220 */ /* 0x040fe20000410000 */
[C---:B------:R-:W-:Y:S04]  /*7cc0*/  HMMA.16816.F32 R24, R144.reuse, R30, R24 ;  /* 0x0000001e9018723c */ /* 0x040fe80000001818 */
[----:B------:R-:W-:Y:S02]  /*7cd0*/  FMUL.FTZ R29, R3, R85 ;  /* 0x00000055031d7220 */ /* 0x000fe40000410000 */
[----:B-1----:R-:W-:Y:S02]  /*7ce0*/  FFMA.FTZ R2, R161, c[0x0][0x2d0], -R148 ;  /* 0x0000b400a1027a23 */ /* 0x002fe40000010894 */
[C---:B------:R-:W-:Y:S02]  /*7cf0*/  FMUL.FTZ R30, R0.reuse, R86 ;  /* 0x00000056001e7220 */ /* 0x040fe40000410000 */
[----:B------:R1:W4:Y:S02]  /*7d00*/  MUFU.EX2 R67, R2 ;  /* 0x0000000200437308 */ /* 0x0003240000000800 */
[----:B------:R-:W-:Y:S02]  /*7d10*/  FMUL.FTZ R31, R0, R87 ;  /* 0x00000057001f7220 */ /* 0x000fe40000410000 */
[----:B------:R-:W-:Y:S02]  /*7d20*/  IMAD.MOV.U32 R87, RZ, RZ, R53 ;  /* 0x000000ffff577224 */ /* 0x000fe400078e0035 */
[----:B------:R-:W5:Y:S01]  /*7d30*/  LDSM.16.MT88.4 R52, [R204+0x4000] ;  /* 0x00400000cc34783b */ /* 0x000f620000004200 */
[----:B------:R-:W-:Y:S02]  /*7d40*/  IMAD.MOV.U32 R84, RZ, RZ, R62 ;  /* 0x000000ffff547224 */ /* 0x000fe400078e003e */
[C---:B---3--:R-:W-:Y:S03]  /*7d50*/  HMMA.16816.F32 R28, R144.reuse, R36, R28 ;  /* 0x00000024901c723c */ /* 0x048fe6000000181c */
[----:B------:R-:W-:Y:S02]  /*7d60*/  IMAD.MOV.U32 R85, RZ, RZ, R63 ;  /* 0x000000ffff557224 */ /* 0x000fe400078e003f */
[----:B------:R-:W3:Y:S01]  /*7d70*/  LDSM.16.MT88.4 R60, [R203+0x4000] ;  /* 0x00400000cb3c783b */ /* 0x000ee20000004200 */
[----:B------:R-:W-:Y:S02]  /*7d80*/  IMAD.MOV.U32 R86, RZ, RZ, R49 ;  /* 0x000000ffff567224 */ /* 0x000fe400078e0031 */
[C---:B------:R-:W-:Y:S04]  /*7d90*/  HMMA.16816.F32 R32, R144.reuse, R38, R32 ;  /* 0x000000269020723c */ /* 0x040fe80000001820 */
[C---:B------:R-:W-:Y:S02]  /*7da0*/  FMUL.FTZ R36, R3.reuse, R92 ;  /* 0x0000005c03247220 */ /* 0x040fe40000410000 */
[C---:B------:R-:W-:Y:S02]  /*7db0*/  FMUL.FTZ R37, R3.reuse, R93 ;  /* 0x0000005d03257220 */ /* 0x040fe40000410000 */
[----:B-1----:R-:W-:Y:S04]  /*7dc0*/  FFMA.FTZ R2, R154, c[0x0][0x2d0], -R149 ;  /* 0x0000b4009a027a23 */ /* 0x002fe80000010895 */
[----:B------:R1:W1:Y:S01]  /*7dd0*/  MUFU.EX2 R80, R2 ;  /* 0x0000000200507308 */ /* 0x0002620000000800 */
[C---:B------:R-:W-:Y:S02]  /*7de0*/  FMUL.FTZ R38, R0.reuse, R94 ;  /* 0x0000005e00267220 */ /* 0x040fe40000410000 */
[C---:B------:R-:W-:Y:S02]  /*7df0*/  FMUL.FTZ R39, R0.reuse, R95 ;  /* 0x0000005f00277220 */ /* 0x040fe40000410000 */
[----:B------:R-:W-:Y:S01]  /*7e00*/  LDSM.16.MT88.4 R92, [R204+0x1000] ;  /* 0x00100000cc5c783b */ /* 0x000fe20000004200 */
[C---:B------:R-:W-:Y:S02]  /*7e10*/  FMUL.FTZ R40, R3.reuse, R96 ;  /* 0x0000006003287220 */ /* 0x040fe40000410000 */
[----:B------:R-:W-:Y:S02]  /*7e20*/  FMUL.FTZ R41, R3, R97 ;  /* 0x0000006103297220 */ /* 0x000fe40000410000 */
[C---:B------:R-:W-:Y:S03]  /*7e30*/  HMMA.16816.F32 R36, R144.reuse, R44, R36 ;  /* 0x0000002c9024723c */ /* 0x040fe60000001824 */
[C---:B------:R-:W-:Y:S02]  /*7e40*/  FMUL.FTZ R42, R0.reuse, R98 ;  /* 0x00000062002a7220 */ /* 0x040fe40000410000 */
[C---:B------:R-:W-:Y:S02]  /*7e50*/  FMUL.FTZ R43, R0.reuse, R99 ;  /* 0x00000063002b7220 */ /* 0x040fe40000410000 */
[----:B------:R-:W-:Y:S02]  /*7e60*/  IMAD.MOV.U32 R98, RZ, RZ, R85 ;  /* 0x000000ffff627224 */ /* 0x000fe400078e0055 */
[----:B------:R-:W-:Y:S03]  /*7e70*/  IMAD.MOV.U32 R97, RZ, RZ, R84 ;  /* 0x000000ffff617224 */ /* 0x000fe600078e0054 */
[C---:B------:R-:W-:Y:S03]  /*7e80*/  HMMA.16816.F32 R40, R144.reuse, R46, R40 ;  /* 0x0000002e9028723c */ /* 0x040fe60000001828 */
[----:B-1----:R-:W-:Y:S02]  /*7e90*/  FFMA.FTZ R2, R155, c[0x0][0x2d0], -R149 ;  /* 0x0000b4009b027a23 */ /* 0x002fe40000010895 */
[C---:B------:R-:W-:Y:S02]  /*7ea0*/  FMUL.FTZ R44, R3.reuse, R128 ;  /* 0x00000080032c7220 */ /* 0x040fe40000410000 */
[----:B------:R1:W1:Y:S01]  /*7eb0*/  MUFU.EX2 R91, R2 ;  /* 0x00000002005b7308 */ /* 0x0002620000000800 */
[----:B------:R-:W-:Y:S04]  /*7ec0*/  FMUL.FTZ R45, R3, R129 ;  /* 0x00000081032d7220 */ /* 0x000fe80000410000 */
[C---:B------:R-:W-:Y:S02]  /*7ed0*/  FMUL.FTZ R46, R0.reuse, R130 ;  /* 0x00000082002e7220 */ /* 0x040fe40000410000 */
[----:B------:R-:W-:Y:S02]  /*7ee0*/  FMUL.FTZ R47, R0, R131 ;  /* 0x00000083002f7220 */ /* 0x000fe40000410000 */
[--C-:B------:R-:W-:Y:S02]  /*7ef0*/  FFMA.FTZ R97, R97, c[0x0][0x2d0], -R148.reuse ;  /* 0x0000b40061617a23 */ /* 0x100fe40000010894 */
[--C-:B------:R-:W-:Y:S02]  /*7f00*/  FFMA.FTZ R98, R98, c[0x0][0x2d0], -R148.reuse ;  /* 0x0000b40062627a23 */ /* 0x100fe40000010894 */
[C---:B------:R-:W-:Y:S01]  /*7f10*/  FMUL.FTZ R48, R3.reuse, R100 ;  /* 0x0000006403307220 */ /* 0x040fe20000410000 */
[C---:B-----5:R-:W-:Y:S03]  /*7f20*/  HMMA.16816.F32 R44, R144.reuse, R52, R44 ;  /* 0x00000034902c723c */ /* 0x060fe6000000182c */
[C---:B------:R-:W-:Y:S01]  /*7f30*/  FMUL.FTZ R49, R3.reuse, R101 ;  /* 0x0000006503317220 */ /* 0x040fe20000410000 */
[----:B------:R-:W-:Y:S01]  /*7f40*/  MOV R100, R158 ;  /* 0x0000009e00647202 */ /* 0x000fe20000000f00 */
[----:B------:R-:W-:Y:S02]  /*7f50*/  FMUL.FTZ R50, R0, R102 ;  /* 0x0000006600327220 */ /* 0x000fe40000410000 */
[C---:B------:R-:W-:Y:S02]  /*7f60*/  FMUL.FTZ R52, R3.reuse, R104 ;  /* 0x0000006803347220 */ /* 0x040fe40000410000 */
[C---:B------:R-:W-:Y:S03]  /*7f70*/  FMUL.FTZ R53, R3.reuse, R105 ;  /* 0x0000006903357220 */ /* 0x040fe60000410000 */
[C---:B------:R-:W-:Y:S03]  /*7f80*/  HMMA.16816.F32 R48, R144.reuse, R54, R48 ;  /* 0x000000369030723c */ /* 0x040fe60000001830 */
[----:B-1----:R-:W-:Y:S02]  /*7f90*/  FFMA.FTZ R2, R162, c[0x0][0x2d0], -R148 ;  /* 0x0000b400a2027a23 */ /* 0x002fe40000010894 */
[----:B------:R-:W-:Y:S02]  /*7fa0*/  IMAD.MOV.U32 R124, RZ, RZ, R58 ;  /* 0x000000ffff7c7224 */ /* 0x000fe400078e003a */
[----:B------:R1:W5:Y:S01]  /*7fb0*/  MUFU.EX2 R90, R2 ;  /* 0x00000002005a7308 */ /* 0x0003620000000800 */
[C---:B------:R-:W-:Y:S04]  /*7fc0*/  FMUL.FTZ R54, R0.reuse, R106 ;  /* 0x0000006a00367220 */ /* 0x040fe80000410000 */
[C---:B------:R-:W-:Y:S02]  /*7fd0*/  FMUL.FTZ R55, R0.reuse, R107 ;  /* 0x0000006b00377220 */ /* 0x040fe40000410000 */
[C---:B------:R-:W-:Y:S02]  /*7fe0*/  FMUL.FTZ R56, R3.reuse, R108 ;  /* 0x0000006c03387220 */ /* 0x040fe40000410000 */
[C---:B------:R-:W-:Y:S02]  /*7ff0*/  FMUL.FTZ R57, R3.reuse, R109 ;  /* 0x0000006d03397220 */ /* 0x040fe40000410000 */
[C---:B------:R-:W-:Y:S01]  /*8000*/  FMUL.FTZ R58, R0.reuse, R110 ;  /* 0x0000006e003a7220 */ /* 0x040fe20000410000 */
[C---:B---3--:R-:W-:Y:S03]  /*8010*/  HMMA.16816.F32 R52, R144.reuse, R60, R52 ;  /* 0x0000003c9034723c */ /* 0x048fe60000001834 */
[C---:B------:R-:W-:Y:S02]  /*8020*/  FMUL.FTZ R59, R0.reuse, R111 ;  /* 0x0000006f003b7220 */ /* 0x040fe40000410000 */
[C---:B------:R-:W-:Y:S02]  /*8030*/  FMUL.FTZ R64, R3.reuse, R112 ;  /* 0x0000007003407220 */ /* 0x040fe40000410000 */
[----:B------:R-:W-:Y:S02]  /*8040*/  FMUL.FTZ R61, R3, R133 ;  /* 0x00000085033d7220 */ /* 0x000fe40000410000 */
[----:B------:R-:W-:Y:S01]  /*8050*/  IMAD.MOV.U32 R133, RZ, RZ, R252 ;  /* 0x000000ffff857224 */ /* 0x000fe200078e00fc */
[C---:B------:R-:W-:Y:S03]  /*8060*/  HMMA.16816.F32 R56, R144.reuse, R62, R56 ;  /* 0x0000003e9038723c */ /* 0x040fe60000001838 */
[----:B-1----:R-:W-:Y:S02]  /*8070*/  FFMA.FTZ R2, R163, c[0x0][0x2d0], -R148 ;  /* 0x0000b400a3027a23 */ /* 0x002fe40000010894 */
[C---:B------:R-:W-:Y:S02]  /*8080*/  FMUL.FTZ R60, R3.reuse, R132 ;  /* 0x00000084033c7220 */ /* 0x040fe40000410000 */
[----:B------:R1:W3:Y:S01]  /*8090*/  MUFU.EX2 R103, R2 ;  /* 0x0000000200677308 */ /* 0x0002e20000000800 */
[C---:B------:R-:W-:Y:S04]  /*80a0*/  FMUL.FTZ R62, R0.reuse, R134 ;  /* 0x00000086003e7220 */ /* 0x040fe80000410000 */
[C---:B------:R-:W-:Y:S01]  /*80b0*/  FMUL.FTZ R63, R0.reuse, R135 ;  /* 0x00000087003f7220 */ /* 0x040fe20000410000 */
[----:B------:R-:W-:Y:S01]  /*80c0*/  MOV R135, R88 ;  /* 0x0000005800877202 */ /* 0x000fe20000000f00 */
[----:B------:R-:W-:Y:S02]  /*80d0*/  IMAD.MOV.U32 R132, RZ, RZ, R87 ;  /* 0x000000ffff847224 */ /* 0x000fe400078e0057 */
[----:B------:R-:W-:Y:S02]  /*80e0*/  IMAD.MOV.U32 R134, RZ, RZ, R89 ;  /* 0x000000ffff867224 */ /* 0x000fe400078e0059 */
[----:B--2---:R-:W-:Y:S01]  /*80f0*/  IMAD.MOV.U32 R112, RZ, RZ, R65 ;  /* 0x000000ffff707224 */ /* 0x004fe200078e0041 */
[C---:B------:R-:W-:Y:S03]  /*8100*/  HMMA.16816.F32 R60, R144.reuse, R68, R60 ;  /* 0x00000044903c723c */ /* 0x040fe6000000183c */
[----:B------:R-:W-:Y:S01]  /*8110*/  FMUL.FTZ R65, R3, R113 ;  /* 0x0000007103417220 */ /* 0x000fe20000410000 */
[----:B------:R-:W-:Y:S01]  /*8120*/  MOV R113, R66 ;  /* 0x0000004200717202 */ /* 0x000fe20000000f00 */
[C---:B------:R-:W-:Y:S02]  /*8130*/  FMUL.FTZ R66, R0.reuse, R114 ;  /* 0x0000007200427220 */ /* 0x040fe40000410000 */
[----:B----4-:R-:W-:Y:S01]  /*8140*/  IMAD.MOV.U32 R114, RZ, RZ, R67 ;  /* 0x000000ffff727224 */ /* 0x010fe200078e0043 */
[----:B------:R-:W-:Y:S01]  /*8150*/  F2FP.PACK_AB R68, R113, R127 ;  /* 0x0000007f7144723e */ /* 0x000fe200000000ff */
[----:B------:R-:W-:Y:S03]  /*8160*/  FMUL.FTZ R67, R0, R115 ;  /* 0x0000007300437220 */ /* 0x000fe60000410000 */
[----:B-1----:R-:W-:Y:S01]  /*8170*/  FFMA.FTZ R2, R164, c[0x0][0x2d0], -R149 ;  /* 0x0000b400a4027a23 */ /* 0x002fe20000010895 */
[----:B------:R-:W-:Y:S01]  /*8180*/  F2FP.PACK_AB R69, R114, R112 ;  /* 0x000000707245723e */ /* 0x000fe200000000ff */
[----:B------:R-:W-:Y:S02]  /*8190*/  IMAD.MOV.U32 R115, RZ, RZ, R80 ;  /* 0x000000ffff737224 */ /* 0x000fe400078e0050 */
[----:B------:R-:W-:Y:S01]  /*81a0*/  HMMA.16816.F32 R64, R144, R70, R64 ;  /* 0x000000469040723c */ /* 0x000fe20000001840 */
[----:B------:R1:W-:Y:S01]  /*81b0*/  MUFU.EX2 R102, R2 ;  /* 0x0000000200667308 */ /* 0x0003e20000000800 */
[----:B------:R-:W2:Y:S01]  /*81c0*/  LDSM.16.MT88.4 R80, [R203+0x800] ;  /* 0x00080000cb50783b */ /* 0x000ea20000004200 */
[----:B------:R-:W-:Y:S02]  /*81d0*/  IMAD.MOV.U32 R99, RZ, RZ, R159 ;  /* 0x000000ffff637224 */ /* 0x000fe400078e009f */
[----:B------:R-:W-:Y:S02]  /*81e0*/  IMAD.MOV.U32 R96, RZ, RZ, R157 ;  /* 0x000000ffff607224 */ /* 0x000fe400078e009d */
[----:B------:R-:W-:Y:S02]  /*81f0*/  IMAD.MOV.U32 R144, RZ, RZ, R251 ;  /* 0x000000ffff907224 */ /* 0x000fe400078e00fb */
[----:B------:R-:W-:Y:S03]  /*8200*/  IMAD.MOV.U32 R145, RZ, RZ, R91 ;  /* 0x000000ffff917224 */ /* 0x000fe600078e005b */
[----:B-----5:R-:W-:Y:S02]  /*8210*/  IMAD.MOV.U32 R146, RZ, RZ, R90 ;  /* 0x000000ffff927224 */ /* 0x020fe400078e005a */
[----:B------:R-:W-:Y:S01]  /*8220*/  F2FP.PACK_AB R70, R145, R115 ;  /* 0x000000739146723e */ /* 0x000fe200000000ff */
[----:B------:R-:W-:Y:S01]  /*8230*/  IMAD.MOV.U32 R147, RZ, RZ, R152 ;  /* 0x000000ffff937224 */ /* 0x000fe200078e0098 */
[----:B------:R-:W-:Y:S01]  /*8240*/  LDSM.16.MT88.4 R88, [R206+0x4800] ;  /* 0x00480000ce58783b */ /* 0x000fe20000004200 */
[----:B---3--:R-:W-:Y:S01]  /*8250*/  F2FP.PACK_AB R71, R103, R146 ;  /* 0x000000926747723e */ /* 0x008fe200000000ff */
[----:B------:R-:W-:Y:S02]  /*8260*/  IMAD.MOV.U32 R152, RZ, RZ, R86 ;  /* 0x000000ffff987224 */ /* 0x000fe400078e0056 */
[--C-:B------:R-:W-:Y:S02]  /*8270*/  FFMA.FTZ R96, R96, c[0x0][0x2d0], -R149.reuse ;  /* 0x0000b40060607a23 */ /* 0x100fe40000010895 */
[--C-:B------:R-:W-:Y:S02]  /*8280*/  FFMA.FTZ R99, R99, c[0x0][0x2d0], -R149.reuse ;  /* 0x0000b40063637a23 */ /* 0x100fe40000010895 */
[C---:B------:R-:W-:Y:S01]  /*8290*/  HMMA.16816.F32 R4, R68.reuse, R72, R4 ;  /* 0x000000484404723c */ /* 0x040fe20000001804 */
[----:B------:R-:W3:Y:S04]  /*82a0*/  LDSM.16.MT88.4 R84, [R206+0x800] ;  /* 0x00080000ce54783b */ /* 0x000ee80000004200 */
[--C-:B-1----:R-:W-:Y:S02]  /*82b0*/  FFMA.FTZ R2, R165, c[0x0][0x2d0], -R149.reuse ;  /* 0x0000b400a5027a23 */ /* 0x102fe40000010895 */
[--C-:B------:R-:W-:Y:S01]  /*82c0*/  FFMA.FTZ R118, R118, c[0x0][0x2d0], -R148.reuse ;  /* 0x0000b40076767a23 */ /* 0x100fe20000010894 */
[C---:B------:R-:W-:Y:S01]  /*82d0*/  HMMA.16816.F32 R8, R68.reuse, R74, R8 ;  /* 0x0000004a4408723c */ /* 0x040fe20000001808 */
[----:B------:R1:W4:Y:S01]  /*82e0*/  MUFU.EX2 R252, R2 ;  /* 0x0000000200fc7308 */ /* 0x0003220000000800 */
[----:B------:R-:W5:Y:S06]  /*82f0*/  LDSM.16.MT88.4 R72, [R200+0x4800] ;  /* 0x00480000c848783b */ /* 0x000f6c0000004200 */
[C---:B------:R-:W-:Y:S03]  /*8300*/  HMMA.16816.F32 R12, R68.reuse, R76, R12 ;  /* 0x0000004c440c723c */ /* 0x040fe6000000180c */
[----:B------:R-:W-:Y:S05]  /*8310*/  MUFU.EX2 R118, R118 ;  /* 0x0000007600767308 */ /* 0x000fea0000000800 */
[C---:B------:R-:W-:Y:S01]  /*8320*/  HMMA.16816.F32 R16, R68.reuse, R78, R16 ;  /* 0x0000004e4410723c */ /* 0x040fe20000001810 */
[----:B------:R-:W4:Y:S07]  /*8330*/  LDSM.16.MT88.4 R76, [R204+0x4800] ;  /* 0x00480000cc4c783b */ /* 0x000f2e0000004200 */
[C---:B--2---:R-:W-:Y:S04]  /*8340*/  HMMA.16816.F32 R20, R68.reuse, R80, R20 ;  /* 0x000000504414723c */ /* 0x044fe80000001814 */
[--C-:B-1----:R-:W-:Y:S04]  /*8350*/  FFMA.FTZ R2, R166, c[0x0][0x2d0], -R148.reuse ;  /* 0x0000b400a6027a23 */ /* 0x102fe80000010894 */
[C---:B------:R-:W-:Y:S01]  /*8360*/  HMMA.16816.F32 R24, R68.reuse, R82, R24 ;  /* 0x000000524418723c */ /* 0x040fe20000001818 */
[----:B------:R1:W-:Y:S01]  /*8370*/  MUFU.EX2 R101, R2 ;  /* 0x0000000200657308 */ /* 0x0003e20000000800 */
[----:B------:R-:W2:Y:S06]  /*8380*/  LDSM.16.MT88.4 R80, [R203+0x4800] ;  /* 0x00480000cb50783b */ /* 0x000eac0000004200 */
[C---:B---3--:R-:W-:Y:S08]  /*8390*/  HMMA.16816.F32 R28, R68.reuse, R84, R28 ;  /* 0x00000054441c723c */ /* 0x048ff0000000181c */
[C---:B------:R-:W-:Y:S01]  /*83a0*/  HMMA.16816.F32 R32, R68.reuse, R86, R32 ;  /* 0x000000564420723c */ /* 0x040fe20000001820 */
[----:B------:R-:W3:Y:S07]  /*83b0*/  LDSM.16.MT88.4 R84, [R200+0x1000] ;  /* 0x00100000c854783b */ /* 0x000eee0000004200 */
[C---:B-----5:R-:W-:Y:S04]  /*83c0*/  HMMA.16816.F32 R36, R68.reuse, R72, R36 ;  /* 0x000000484424723c */ /* 0x060fe80000001824 */
[----:B-1----:R-:W-:Y:S04]  /*83d0*/  FFMA.FTZ R2, R176, c[0x0][0x2d0], -R148 ;  /* 0x0000b400b0027a23 */ /* 0x002fe80000010894 */
[C---:B------:R-:W-:Y:S01]  /*83e0*/  HMMA.16816.F32 R40, R68.reuse, R74, R40 ;  /* 0x0000004a4428723c */ /* 0x040fe20000001828 */
[----:B------:R1:W5:Y:S01]  /*83f0*/  MUFU.EX2 R251, R2 ;  /* 0x0000000200fb7308 */ /* 0x0003620000000800 */
[----:B------:R-:W3:Y:S06]  /*8400*/  LDSM.16.MT88.4 R72, [R203+0x1000] ;  /* 0x00100000cb48783b */ /* 0x000eec0000004200 */
[C---:B----4-:R-:W-:Y:S08]  /*8410*/  HMMA.16816.F32 R44, R68.reuse, R76, R44 ;  /* 0x0000004c442c723c */ /* 0x050ff0000000182c */
[C---:B------:R-:W-:Y:S01]  /*8420*/  HMMA.16816.F32 R48, R68.reuse, R78, R48 ;  /* 0x0000004e4430723c */ /* 0x040fe20000001830 */
[----:B------:R-:W4:Y:S07]  /*8430*/  LDSM.16.MT88.4 R76, [R206+0x1000] ;  /* 0x00100000ce4c783b */ /* 0x000f2e0000004200 */
[C---:B--2---:R-:W-:Y:S04]  /*8440*/  HMMA.16816.F32 R52, R68.reuse, R80, R52 ;  /* 0x000000504434723c */ /* 0x044fe80000001834 */
[--C-:B-1----:R-:W-:Y:S04]  /*8450*/  FFMA.FTZ R2, R167, c[0x0][0x2d0], -R149.reuse ;  /* 0x0000b400a7027a23 */ /* 0x102fe80000010895 */
[C---:B------:R-:W-:Y:S01]  /*8460*/  HMMA.16816.F32 R56, R68.reuse, R82, R56 ;  /* 0x000000524438723c */ /* 0x040fe20000001838 */
[----:B------:R1:W-:Y:S01]  /*8470*/  MUFU.EX2 R176, R2 ;  /* 0x0000000200b07308 */ /* 0x0003e20000000800 */
[----:B------:R-:W2:Y:S06]  /*8480*/  LDSM.16.MT88.4 R80, [R200+0x5000] ;  /* 0x00500000c850783b */ /* 0x000eac0000004200 */
[C---:B------:R-:W-:Y:S07]  /*8490*/  HMMA.16816.F32 R60, R68.reuse, R88, R60 ;  /* 0x00000058443c723c */ /* 0x040fee000000183c */
[--C-:B------:R-:W-:Y:S01]  /*84a0*/  FFMA.FTZ R88, R183, c[0x0][0x2d0], -R149.reuse ;  /* 0x0000b400b7587a23 */ /* 0x100fe20000010895 */
[----:B------:R-:W-:Y:S03]  /*84b0*/  HMMA.16816.F32 R64, R68, R90, R64 ;  /* 0x0000005a4440723c */ /* 0x000fe60000001840 */
[----:B------:R2:W-:Y:S04]  /*84c0*/  MUFU.EX2 R164, R88 ;  /* 0x0000005800a47308 */ /* 0x0005e80000000800 */
[----:B------:R-:W-:Y:S01]  /*84d0*/  F2FP.PACK_AB R68, R252, R102 ;  /* 0x00000066fc44723e */ /* 0x000fe200000000ff */
[--C-:B-1----:R-:W-:Y:S01]  /*84e0*/  FFMA.FTZ R2, R177, c[0x0][0x2d0], -R149.reuse ;  /* 0x0000b400b1027a23 */ /* 0x102fe20000010895 */
[----:B-----5:R-:W-:Y:S04]  /*84f0*/  F2FP.PACK_AB R69, R251, R101 ;  /* 0x00000065fb45723e */ /* 0x020fe800000000ff */
[----:B------:R1:W5:Y:S01]  /*8500*/  MUFU.EX2 R167, R2 ;  /* 0x0000000200a77308 */ /* 0x0003620000000800 */
[----:B------:R-:W-:Y:S01]  /*8510*/  IMAD.MOV.U32 R177, RZ, RZ, R156 ;  /* 0x000000ffffb17224 */ /* 0x000fe200078e009c */
[----:B--2---:R-:W-:Y:S01]  /*8520*/  LDSM.16.MT88.4 R88, [R206+0x5800] ;  /* 0x00580000ce58783b */ /* 0x004fe20000004200 */
[----:B-1----:R-:W-:Y:S01]  /*8530*/  FFMA.FTZ R2, R178, c[0x0][0x2d0], -R148 ;  /* 0x0000b400b2027a23 */ /* 0x002fe20000010894 */
[----:B-----5:R-:W-:Y:S01]  /*8540*/  F2FP.PACK_AB R70, R167, R176 ;  /* 0x000000b0a746723e */ /* 0x020fe200000000ff */
[----:B------:R-:W-:Y:S05]  /*8550*/  IMAD.MOV.U32 R178, RZ, RZ, R146 ;  /* 0x000000ffffb27224 */ /* 0x000fea00078e0092 */
[----:B------:R1:W-:Y:S02]  /*8560*/  MUFU.EX2 R111, R2 ;  /* 0x00000002006f7308 */ /* 0x0003e40000000800 */
[----:B-1----:R-:W-:Y:S01]  /*8570*/  FFMA.FTZ R2, R179, c[0x0][0x2d0], -R148 ;  /* 0x0000b400b3027a23 */ /* 0x002fe20000010894 */
[----:B------:R-:W-:Y:S07]  /*8580*/  MOV R179, R115 ;  /* 0x0000007300b37202 */ /* 0x000fee0000000f00 */
[----:B------:R1:W2:Y:S02]  /*8590*/  MUFU.EX2 R110, R2 ;  /* 0x00000002006e7308 */ /* 0x0002a40000000800 */
[--C-:B-1----:R-:W-:Y:S01]  /*85a0*/  FFMA.FTZ R2, R180, c[0x0][0x2d0], -R149.reuse ;  /* 0x0000b400b4027a23 */ /* 0x102fe20000010895 */
[----:B--2---:R-:W-:Y:S01]  /*85b0*/  F2FP.PACK_AB R71, R110, R111 ;  /* 0x0000006f6e47723e */ /* 0x004fe200000000ff */
[----:B------:R-:W-:Y:S06]  /*85c0*/  IMAD.MOV.U32 R180, RZ, RZ, R114 ;  /* 0x000000ffffb47224 */ /* 0x000fec00078e0072 */
[----:B------:R1:W-:Y:S01]  /*85d0*/  MUFU.EX2 R109, R2 ;  /* 0x00000002006d7308 */ /* 0x0003e20000000800 */
[C---:B---3--:R-:W-:Y:S08]  /*85e0*/  HMMA.16816.F32 R4, R68.reuse, R84, R4 ;  /* 0x000000544404723c */ /* 0x048ff00000001804 */
[C---:B------:R-:W-:Y:S01]  /*85f0*/  HMMA.16816.F32 R8, R68.reuse, R86, R8 ;  /* 0x000000564408723c */ /* 0x040fe20000001808 */
[----:B------:R-:W2:Y:S07]  /*8600*/  LDSM.16.MT88.4 R84, [R204+0x5000] ;  /* 0x00500000cc54783b */ /* 0x000eae0000004200 */
[C---:B------:R-:W-:Y:S04]  /*8610*/  HMMA.16816.F32 R12, R68.reuse, R92, R12 ;  /* 0x0000005c440c723c */ /* 0x040fe8000000180c */
[----:B-1----:R-:W-:Y:S02]  /*8620*/  FFMA.FTZ R2, R181, c[0x0][0x2d0], -R149 ;  /* 0x0000b400b5027a23 */ /* 0x002fe40000010895 */
[----:B------:R-:W-:Y:S01]  /*8630*/  IMAD.MOV.U32 R181, RZ, RZ, R113 ;  /* 0x000000ffffb57224 */ /* 0x000fe200078e0071 */
[----:B------:R-:W-:Y:S01]  /*8640*/  MOV R113, R125 ;  /* 0x0000007d00717202 */ /* 0x000fe20000000f00 */
[C---:B------:R-:W-:Y:S01]  /*8650*/  HMMA.16816.F32 R16, R68.reuse, R94, R16 ;  /* 0x0000005e4410723c */ /* 0x040fe20000001810 */
[----:B------:R1:W3:Y:S01]  /*8660*/  MUFU.EX2 R166, R2 ;  /* 0x0000000200a67308 */ /* 0x0002e20000000800 */
[----:B------:R-:W-:Y:S06]  /*8670*/  LDSM.16.MT88.4 R92, [R204+0x2000] ;  /* 0x00200000cc5c783b */ /* 0x000fec0000004200 */
[C---:B------:R-:W-:Y:S08]  /*8680*/  HMMA.16816.F32 R20, R68.reuse, R72, R20 ;  /* 0x000000484414723c */ /* 0x040ff00000001814 */
[C---:B------:R-:W-:Y:S01]  /*8690*/  HMMA.16816.F32 R24, R68.reuse, R74, R24 ;  /* 0x0000004a4418723c */ /* 0x040fe20000001818 */
[----:B------:R-:W5:Y:S07]  /*86a0*/  LDSM.16.MT88.4 R72, [R203+0x5000] ;  /* 0x00500000cb48783b */ /* 0x000f6e0000004200 */
[C---:B----4-:R-:W-:Y:S04]  /*86b0*/  HMMA.16816.F32 R28, R68.reuse, R76, R28 ;  /* 0x0000004c441c723c */ /* 0x050fe8000000181c */
[----:B-1----:R-:W-:Y:S02]  /*86c0*/  FFMA.FTZ R2, R182, c[0x0][0x2d0], -R148 ;  /* 0x0000b400b6027a23 */ /* 0x002fe40000010894 */
[----:B------:R-:W-:Y:S02]  /*86d0*/  IMAD.MOV.U32 R182, RZ, RZ, R112 ;  /* 0x000000ffffb67224 */ /* 0x000fe400078e0070 */
[C---:B------:R-:W-:Y:S01]  /*86e0*/  HMMA.16816.F32 R32, R68.reuse, R78, R32 ;  /* 0x0000004e4420723c */ /* 0x040fe20000001820 */
[----:B------:R1:W-:Y:S01]  /*86f0*/  MUFU.EX2 R108, R2 ;  /* 0x00000002006c7308 */ /* 0x0003e20000000800 */
[----:B------:R-:W4:Y:S02]  /*8700*/  LDSM.16.MT88.4 R76, [R206+0x5000] ;  /* 0x00500000ce4c783b */ /* 0x000f240000004200 */
[----:B------:R-:W-:Y:S04]  /*8710*/  IMAD.MOV.U32 R112, RZ, RZ, R126 ;  /* 0x000000ffff707224 */ /* 0x000fe800078e007e */
[C---:B------:R-:W-:Y:S08]  /*8720*/  HMMA.16816.F32 R36, R68.reuse, R80, R36 ;  /* 0x000000504424723c */ /* 0x040ff00000001824 */
[C---:B------:R-:W-:Y:S01]  /*8730*/  HMMA.16816.F32 R40, R68.reuse, R82, R40 ;  /* 0x000000524428723c */ /* 0x040fe20000001828 */
[----:B------:R-:W3:Y:S07]  /*8740*/  LDSM.16.MT88.4 R80, [R200+0x1800] ;  /* 0x00180000c850783b */ /* 0x000eee0000004200 */
[C---:B--2---:R-:W-:Y:S04]  /*8750*/  HMMA.16816.F32 R44, R68.reuse, R84, R44 ;  /* 0x00000054442c723c */ /* 0x044fe8000000182c */
[--C-:B-1----:R-:W-:Y:S02]  /*8760*/  FFMA.FTZ R2, R231, c[0x0][0x2d0], -R148.reuse ;  /* 0x0000b400e7027a23 */ /* 0x102fe40000010894 */
[----:B------:R-:W-:Y:S02]  /*8770*/  IMAD.MOV.U32 R231, RZ, RZ, R127 ;  /* 0x000000ffffe77224 */ /* 0x000fe400078e007f */
[C---:B------:R-:W-:Y:S01]  /*8780*/  HMMA.16816.F32 R48, R68.reuse, R86, R48 ;  /* 0x000000564430723c */ /* 0x040fe20000001830 */
[----:B------:R1:W2:Y:S01]  /*8790*/  MUFU.EX2 R165, R2 ;  /* 0x0000000200a57308 */ /* 0x0002a20000000800 */
[----:B------:R-:W2:Y:S06]  /*87a0*/  LDSM.16.MT88.4 R84, [R204+0x1800] ;  /* 0x00180000cc54783b */ /* 0x000eac0000004200 */
[C---:B-----5:R-:W-:Y:S08]  /*87b0*/  HMMA.16816.F32 R52, R68.reuse, R72, R52 ;  /* 0x000000484434723c */ /* 0x060ff00000001834 */
[C---:B------:R-:W-:Y:S01]  /*87c0*/  HMMA.16816.F32 R56, R68.reuse, R74, R56 ;  /* 0x0000004a4438723c */ /* 0x040fe20000001838 */
[----:B------:R-:W5:Y:S07]  /*87d0*/  LDSM.16.MT88.4 R72, [R203+0x1800] ;  /* 0x00180000cb48783b */ /* 0x000f6e0000004200 */
[C---:B----4-:R-:W-:Y:S04]  /*87e0*/  HMMA.16816.F32 R60, R68.reuse, R76, R60 ;  /* 0x0000004c443c723c */ /* 0x050fe8000000183c */
[--C-:B-1----:R-:W-:Y:S04]  /*87f0*/  FFMA.FTZ R2, R232, c[0x0][0x2d0], -R149.reuse ;  /* 0x0000b400e8027a23 */ /* 0x102fe80000010895 */
[----:B------:R-:W-:Y:S01]  /*8800*/  HMMA.16816.F32 R64, R68, R78, R64 ;  /* 0x0000004e4440723c */ /* 0x000fe20000001840 */
[----:B------:R1:W4:Y:S01]  /*8810*/  MUFU.EX2 R163, R2 ;  /* 0x0000000200a37308 */ /* 0x0003220000000800 */
[----:B------:R-:W5:Y:S05]  /*8820*/  LDSM.16.MT88.4 R76, [R206+0x1800] ;  /* 0x00180000ce4c783b */ /* 0x000f6a0000004200 */
[----:B---3--:R-:W-:Y:S02]  /*8830*/  F2FP.PACK_AB R68, R166, R109 ;  /* 0x0000006da644723e */ /* 0x008fe400000000ff */
[----:B--2---:R-:W-:Y:S03]  /*8840*/  F2FP.PACK_AB R69, R165, R108 ;  /* 0x0000006ca545723e */ /* 0x004fe600000000ff */
[--C-:B-1----:R-:W-:Y:S01]  /*8850*/  FFMA.FTZ R2, R233, c[0x0][0x2d0], -R148.reuse ;  /* 0x0000b400e9027a23 */ /* 0x102fe20000010894 */
[----:B----4-:R-:W-:Y:S03]  /*8860*/  F2FP.PACK_AB R70, R163, R164 ;  /* 0x000000a4a346723e */ /* 0x010fe600000000ff */
[----:B------:R1:W-:Y:S02]  /*8870*/  MUFU.EX2 R162, R2 ;  /* 0x0000000200a27308 */ /* 0x0003e40000000800 */
[--C-:B-1----:R-:W-:Y:S08]  /*8880*/  FFMA.FTZ R2, R234, c[0x0][0x2d0], -R148.reuse ;  /* 0x0000b400ea027a23 */ /* 0x102ff00000010894 */
[----:B------:R1:W2:Y:S02]  /*8890*/  MUFU.EX2 R161, R2 ;  /* 0x0000000200a17308 */ /* 0x0002a40000000800 */
[--C-:B-1----:R-:W-:Y:S01]  /*88a0*/  FFMA.FTZ R2, R235, c[0x0][0x2d0], -R149.reuse ;  /* 0x0000b400eb027a23 */ /* 0x102fe20000010895 */
[----:B--2---:R-:W-:Y:S07]  /*88b0*/  F2FP.PACK_AB R71, R161, R162 ;  /* 0x000000a2a147723e */ /* 0x004fee00000000ff */
[----:B------:R1:W-:Y:S01]  /*88c0*/  MUFU.EX2 R159, R2 ;  /* 0x00000002009f7308 */ /* 0x0003e20000000800 */
[C---:B------:R-:W-:Y:S08]  /*88d0*/  HMMA.16816.F32 R4, R68.reuse, R80, R4 ;  /* 0x000000504404723c */ /* 0x040ff00000001804 */
[C---:B------:R-:W-:Y:S01]  /*88e0*/  HMMA.16816.F32 R8, R68.reuse, R82, R8 ;  /* 0x000000524408723c */ /* 0x040fe20000001808 */
[----:B------:R-:W2:Y:S07]  /*88f0*/  LDSM.16.MT88.4 R80, [R200+0x5800] ;  /* 0x00580000c850783b */ /* 0x000eae0000004200 */
[C---:B------:R-:W-:Y:S04]  /*8900*/  HMMA.16816.F32 R12, R68.reuse, R84, R12 ;  /* 0x00000054440c723c */ /* 0x040fe8000000180c */
[--C-:B-1----:R-:W-:Y:S04]  /*8910*/  FFMA.FTZ R2, R236, c[0x0][0x2d0], -R149.reuse ;  /* 0x0000b400ec027a23 */ /* 0x102fe80000010895 */
[C---:B------:R-:W-:Y:S01]  /*8920*/  HMMA.16816.F32 R16, R68.reuse, R86, R16 ;  /* 0x000000564410723c */ /* 0x040fe20000001810 */
[----:B------:R1:W3:Y:S01]  /*8930*/  MUFU.EX2 R160, R2 ;  /* 0x0000000200a07308 */ /* 0x0002e20000000800 */
[----:B------:R-:W4:Y:S06]  /*8940*/  LDSM.16.MT88.4 R84, [R204+0x5800] ;  /* 0x00580000cc54783b */ /* 0x000f2c0000004200 */
[C---:B-----5:R-:W-:Y:S08]  /*8950*/  HMMA.16816.F32 R20, R68.reuse, R72, R20 ;  /* 0x000000484414723c */ /* 0x060ff00000001814 */
[C---:B------:R-:W-:Y:S01]  /*8960*/  HMMA.16816.F32 R24, R68.reuse, R74, R24 ;  /* 0x0000004a4418723c */ /* 0x040fe20000001818 */
[----:B------:R-:W5:Y:S07]  /*8970*/  LDSM.16.MT88.4 R72, [R203+0x5800] ;  /* 0x00580000cb48783b */ /* 0x000f6e0000004200 */
[C---:B------:R-:W-:Y:S04]  /*8980*/  HMMA.16816.F32 R28, R68.reuse, R76, R28 ;  /* 0x0000004c441c723c */ /* 0x040fe8000000181c */
[--C-:B-1----:R-:W-:Y:S04]  /*8990*/  FFMA.FTZ R2, R237, c[0x0][0x2d0], -R148.reuse ;  /* 0x0000b400ed027a23 */ /* 0x102fe80000010894 */
[C---:B------:R-:W-:Y:S01]  /*89a0*/  HMMA.16816.F32 R32, R68.reuse, R78, R32 ;  /* 0x0000004e4420723c */ /* 0x040fe20000001820 */
[----:B------:R1:W-:Y:S01]  /*89b0*/  MUFU.EX2 R131, R2 ;  /* 0x0000000200837308 */ /* 0x0003e20000000800 */
[----:B------:R-:W3:Y:S06]  /*89c0*/  LDSM.16.MT88.4 R76, [R200+0x2000] ;  /* 0x00200000c84c783b */ /* 0x000eec0000004200 */
[C---:B--2---:R-:W-:Y:S08]  /*89d0*/  HMMA.16816.F32 R36, R68.reuse, R80, R36 ;  /* 0x000000504424723c */ /* 0x044ff00000001824 */
[C---:B------:R-:W-:Y:S01]  /*89e0*/  HMMA.16816.F32 R40, R68.reuse, R82, R40 ;  /* 0x000000524428723c */ /* 0x040fe20000001828 */
[----:B------:R-:W2:Y:S07]  /*89f0*/  LDSM.16.MT88.4 R80, [R203+0x2000] ;  /* 0x00200000cb50783b */ /* 0x000eae0000004200 */
[C---:B----4-:R-:W-:Y:S04]  /*8a00*/  HMMA.16816.F32 R44, R68.reuse, R84, R44 ;  /* 0x00000054442c723c */ /* 0x050fe8000000182c */
[--C-:B-1----:R-:W-:Y:S04]  /*8a10*/  FFMA.FTZ R2, R238, c[0x0][0x2d0], -R148.reuse ;  /* 0x0000b400ee027a23 */ /* 0x102fe80000010894 */
[C---:B------:R-:W-:Y:S01]  /*8a20*/  HMMA.16816.F32 R48, R68.reuse, R86, R48 ;  /* 0x000000564430723c */ /* 0x040fe20000001830 */
[----:B------:R1:W4:Y:S01]  /*8a30*/  MUFU.EX2 R130, R2 ;  /* 0x0000000200827308 */ /* 0x0003220000000800 */
[----:B------:R-:W-:Y:S06]  /*8a40*/  LDSM.16.MT88.4 R84, [R204+0x6000] ;  /* 0x00600000cc54783b */ /* 0x000fec0000004200 */
[C---:B-----5:R-:W-:Y:S08]  /*8a50*/  HMMA.16816.F32 R52, R68.reuse, R72, R52 ;  /* 0x000000484434723c */ /* 0x060ff00000001834 */
[C---:B------:R-:W-:Y:S01]  /*8a60*/  HMMA.16816.F32 R56, R68.reuse, R74, R56 ;  /* 0x0000004a4438723c */ /* 0x040fe20000001838 */
[----:B------:R-:W5:Y:S07]  /*8a70*/  LDSM.16.MT88.4 R72, [R206+0x2000] ;  /* 0x00200000ce48783b */ /* 0x000f6e0000004200 */
[C---:B------:R-:W-:Y:S04]  /*8a80*/  HMMA.16816.F32 R60, R68.reuse, R88, R60 ;  /* 0x00000058443c723c */ /* 0x040fe8000000183c */
[--C-:B-1----:R-:W-:Y:S04]  /*8a90*/  FFMA.FTZ R2, R239, c[0x0][0x2d0], -R149.reuse ;  /* 0x0000b400ef027a23 */ /* 0x102fe80000010895 */
[----:B------:R-:W-:Y:S01]  /*8aa0*/  HMMA.16816.F32 R64, R68, R90, R64 ;  /* 0x0000005a4440723c */ /* 0x000fe20000001840 */
[----:B------:R1:W-:Y:S01]  /*8ab0*/  MUFU.EX2 R129, R2 ;  /* 0x0000000200817308 */ /* 0x0003e20000000800 */
[----:B------:R-:W-:Y:S05]  /*8ac0*/  LDSM.16.MT88.4 R88, [R206+0x6000] ;  /* 0x00600000ce58783b */ /* 0x000fea0000004200 */
[----:B---3--:R-:W-:Y:S02]  /*8ad0*/  F2FP.PACK_AB R68, R160, R159 ;  /* 0x0000009fa044723e */ /* 0x008fe400000000ff */
[----:B----4-:R-:W-:Y:S03]  /*8ae0*/  F2FP.PACK_AB R69, R130, R131 ;  /* 0x000000838245723e */ /* 0x010fe600000000ff */
[--C-:B-1----:R-:W-:Y:S04]  /*8af0*/  FFMA.FTZ R2, R240, c[0x0][0x2d0], -R149.reuse ;  /* 0x0000b400f0027a23 */ /* 0x102fe80000010895 */
[----:B------:R1:W3:Y:S02]  /*8b00*/  MUFU.EX2 R158, R2 ;  /* 0x00000002009e7308 */ /* 0x0002e40000000800 */
[--C-:B-1----:R-:W-:Y:S01]  /*8b10*/  FFMA.FTZ R2, R241, c[0x0][0x2d0], -R148.reuse ;  /* 0x0000b400f1027a23 */ /* 0x102fe20000010894 */
[----:B---3--:R-:W-:Y:S07]  /*8b20*/  F2FP.PACK_AB R70, R158, R129 ;  /* 0x000000819e46723e */ /* 0x008fee00000000ff */
[----:B------:R1:W-:Y:S02]  /*8b30*/  MUFU.EX2 R128, R2 ;  /* 0x0000000200807308 */ /* 0x0003e40000000800 */
[--C-:B-1----:R-:W-:Y:S08]  /*8b40*/  FFMA.FTZ R2, R242, c[0x0][0x2d0], -R148.reuse ;  /* 0x0000b400f2027a23 */ /* 0x102ff00000010894 */
[----:B------:R1:W3:Y:S02]  /*8b50*/  MUFU.EX2 R157, R2 ;  /* 0x00000002009d7308 */ /* 0x0002e40000000800 */
[--C-:B-1----:R-:W-:Y:S01]  /*8b60*/  FFMA.FTZ R2, R243, c[0x0][0x2d0], -R149.reuse ;  /* 0x0000b400f3027a23 */ /* 0x102fe20000010895 */
[----:B---3--:R-:W-:Y:S07]  /*8b70*/  F2FP.PACK_AB R71, R157, R128 ;  /* 0x000000809d47723e */ /* 0x008fee00000000ff */
[----:B------:R1:W-:Y:S01]  /*8b80*/  MUFU.EX2 R156, R2 ;  /* 0x00000002009c7308 */ /* 0x0003e20000000800 */
[C---:B------:R-:W-:Y:S08]  /*8b90*/  HMMA.16816.F32 R4, R68.reuse, R76, R4 ;  /* 0x0000004c4404723c */ /* 0x040ff00000001804 */
[C---:B------:R-:W-:Y:S01]  /*8ba0*/  HMMA.16816.F32 R8, R68.reuse, R78, R8 ;  /* 0x0000004e4408723c */ /* 0x040fe20000001808 */
[----:B------:R-:W3:Y:S07]  /*8bb0*/  LDSM.16.MT88.4 R76, [R200+0x6000] ;  /* 0x00600000c84c783b */ /* 0x000eee0000004200 */
[C---:B------:R-:W-:Y:S04]  /*8bc0*/  HMMA.16816.F32 R12, R68.reuse, R92, R12 ;  /* 0x0000005c440c723c */ /* 0x040fe8000000180c */
[--C-:B-1----:R-:W-:Y:S04]  /*8bd0*/  FFMA.FTZ R2, R244, c[0x0][0x2d0], -R149.reuse ;  /* 0x0000b400f4027a23 */ /* 0x102fe80000010895 */
[C---:B------:R-:W-:Y:S01]  /*8be0*/  HMMA.16816.F32 R16, R68.reuse, R94, R16 ;  /* 0x0000005e4410723c */ /* 0x040fe20000001810 */
[----:B------:R1:W4:Y:S01]  /*8bf0*/  MUFU.EX2 R155, R2 ;  /* 0x00000002009b7308 */ /* 0x0003220000000800 */
[----:B------:R-:W-:Y:S06]  /*8c00*/  LDSM.16.MT88.4 R92, [R203+0x2800] ;  /* 0x00280000cb5c783b */ /* 0x000fec0000004200 */
[C---:B--2---:R-:W-:Y:S08]  /*8c10*/  HMMA.16816.F32 R20, R68.reuse, R80, R20 ;  /* 0x000000504414723c */ /* 0x044ff00000001814 */
[C---:B------:R-:W-:Y:S01]  /*8c20*/  HMMA.16816.F32 R24, R68.reuse, R82, R24 ;  /* 0x000000524418723c */ /* 0x040fe20000001818 */
[----:B------:R-:W2:Y:S07]  /*8c30*/  LDSM.16.MT88.4 R80, [R203+0x6000] ;  /* 0x00600000cb50783b */ /* 0x000eae0000004200 */
[C---:B-----5:R-:W-:Y:S04]  /*8c40*/  HMMA.16816.F32 R28, R68.reuse, R72, R28 ;  /* 0x00000048441c723c */ /* 0x060fe8000000181c */
[--C-:B-1----:R-:W-:Y:S04]  /*8c50*/  FFMA.FTZ R2, R245, c[0x0][0x2d0], -R148.reuse ;  /* 0x0000b400f5027a23 */ /* 0x102fe80000010894 */
[C---:B------:R-:W-:Y:S01]  /*8c60*/  HMMA.16816.F32 R32, R68.reuse, R74, R32 ;  /* 0x0000004a4420723c */ /* 0x040fe20000001820 */
[----:B------:R1:W-:Y:S01]  /*8c70*/  MUFU.EX2 R107, R2 ;  /* 0x00000002006b7308 */ /* 0x0003e20000000800 */
[----:B------:R-:W5:Y:S06]  /*8c80*/  LDSM.16.MT88.4 R72, [R200+0x2800] ;  /* 0x00280000c848783b */ /* 0x000f6c0000004200 */
[C---:B---3--:R-:W-:Y:S08]  /*8c90*/  HMMA.16816.F32 R36, R68.reuse, R76, R36 ;  /* 0x0000004c4424723c */ /* 0x048ff00000001824 */
[C---:B------:R-:W-:Y:S01]  /*8ca0*/  HMMA.16816.F32 R40, R68.reuse, R78, R40 ;  /* 0x0000004e4428723c */ /* 0x040fe20000001828 */
[----:B------:R-:W3:Y:S07]  /*8cb0*/  LDSM.16.MT88.4 R76, [R204+0x2800] ;  /* 0x00280000cc4c783b */ /* 0x000eee0000004200 */
[C---:B------:R-:W-:Y:S04]  /*8cc0*/  HMMA.16816.F32 R44, R68.reuse, R84, R44 ;  /* 0x00000054442c723c */ /* 0x040fe8000000182c */
[--C-:B-1----:R-:W-:Y:S04]  /*8cd0*/  FFMA.FTZ R2, R246, c[0x0][0x2d0], -R148.reuse ;  /* 0x0000b400f6027a23 */ /* 0x102fe80000010894 */
[C---:B------:R-:W-:Y:S01]  /*8ce0*/  HMMA.16816.F32 R48, R68.reuse, R86, R48 ;  /* 0x000000564430723c */ /* 0x040fe20000001830 */
[----:B------:R1:W1:Y:S01]  /*8cf0*/  MUFU.EX2 R106, R2 ;  /* 0x00000002006a7308 */ /* 0x0002620000000800 */
[----:B------:R-:W-:Y:S06]  /*8d00*/  LDSM.16.MT88.4 R84, [R200+0x6800] ;  /* 0x00680000c854783b */ /* 0x000fec0000004200 */
[C---:B--2---:R-:W-:Y:S08]  /*8d10*/  HMMA.16816.F32 R52, R68.reuse, R80, R52 ;  /* 0x000000504434723c */ /* 0x044ff00000001834 */
[C---:B------:R-:W-:Y:S01]  /*8d20*/  HMMA.16816.F32 R56, R68.reuse, R82, R56 ;  /* 0x000000524438723c */ /* 0x040fe20000001838 */
[----:B------:R-:W3:Y:S07]  /*8d30*/  LDSM.16.MT88.4 R80, [R206+0x2800] ;  /* 0x00280000ce50783b */ /* 0x000eee0000004200 */
[C---:B------:R-:W-:Y:S01]  /*8d40*/  HMMA.16816.F32 R60, R68.reuse, R88, R60 ;  /* 0x00000058443c723c */ /* 0x040fe2000000183c */
[----:B------:R-:W2:Y:S03]  /*8d50*/  LDL.LU R88, [R1+0x4] ;  /* 0x0000040001587983 */ /* 0x000ea60000300800 */
[--C-:B-1----:R-:W-:Y:S01]  /*8d60*/  FFMA.FTZ R2, R247, c[0x0][0x2d0], -R149.reuse ;  /* 0x0000b400f7027a23 */ /* 0x102fe20000010895 */
[----:B------:R-:W2:Y:S03]  /*8d70*/  LDL.LU R114, [R1+0x8] ;  /* 0x0000080001727983 */ /* 0x000ea60000300800 */
[----:B------:R-:W-:Y:S01]  /*8d80*/  HMMA.16816.F32 R64, R68, R90, R64 ;  /* 0x0000005a4440723c */ /* 0x000fe20000001840 */
[----:B------:R1:W-:Y:S06]  /*8d90*/  MUFU.EX2 R105, R2 ;  /* 0x0000000200697308 */ /* 0x0003ec0000000800 */
[----:B----4-:R-:W-:Y:S02]  /*8da0*/  F2FP.PACK_AB R68, R155, R156 ;  /* 0x0000009c9b44723e */ /* 0x010fe400000000ff */
[----:B------:R-:W-:Y:S03]  /*8db0*/  F2FP.PACK_AB R69, R106, R107 ;  /* 0x0000006b6a45723e */ /* 0x000fe600000000ff */
[--C-:B-1----:R-:W-:Y:S04]  /*8dc0*/  FFMA.FTZ R2, R249, c[0x0][0x2d0], -R149.reuse ;  /* 0x0000b400f9027a23 */ /* 0x102fe80000010895 */
[----:B------:R1:W4:Y:S02]  /*8dd0*/  MUFU.EX2 R154, R2 ;  /* 0x00000002009a7308 */ /* 0x0003240000000800 */
[--C-:B-1----:R-:W-:Y:S01]  /*8de0*/  FFMA.FTZ R2, R250, c[0x0][0x2d0], -R148.reuse ;  /* 0x0000b400fa027a23 */ /* 0x102fe20000010894 */
[----:B----4-:R-:W-:Y:S07]  /*8df0*/  F2FP.PACK_AB R70, R154, R105 ;  /* 0x000000699a46723e */ /* 0x010fee00000000ff */
[----:B------:R1:W-:Y:S02]  /*8e00*/  MUFU.EX2 R104, R2 ;  /* 0x0000000200687308 */ /* 0x0003e40000000800 */
[----:B-1----:R-:W-:Y:S08]  /*8e10*/  FFMA.FTZ R2, R248, c[0x0][0x2d0], -R148 ;  /* 0x0000b400f8027a23 */ /* 0x002ff00000010894 */
[----:B------:R1:W4:Y:S02]  /*8e20*/  MUFU.EX2 R153, R2 ;  /* 0x0000000200997308 */ /* 0x0003240000000800 */
[----:B-1----:R-:W-:Y:S01]  /*8e30*/  FFMA.FTZ R2, R177, c[0x0][0x2d0], -R149 ;  /* 0x0000b400b1027a23 */ /* 0x002fe20000010895 */
[----:B------:R-:W-:Y:S01]  /*8e40*/  MOV R177, R144 ;  /* 0x0000009000b17202 */ /* 0x000fe20000000f00 */
[----:B------:R-:W-:Y:S01]  /*8e50*/  IMAD.MOV.U32 R144, RZ, RZ, R133 ;  /* 0x000000ffff907224 */ /* 0x000fe200078e0085 */
[----:B----4-:R-:W-:Y:S01]  /*8e60*/  F2FP.PACK_AB R71, R153, R104 ;  /* 0x000000689947723e */ /* 0x010fe200000000ff */
[----:B------:R-:W-:Y:S02]  /*8e70*/  IMAD.MOV.U32 R133, RZ, RZ, R100 ;  /* 0x000000ffff857224 */ /* 0x000fe400078e0064 */
[----:B------:R-:W-:Y:S02]  /*8e80*/  IMAD.MOV.U32 R100, RZ, RZ, R152 ;  /* 0x000000ffff647224 */ /* 0x000fe400078e0098 */
[----:B------:R1:W-:Y:S02]  /*8e90*/  MUFU.EX2 R152, R2 ;  /* 0x0000000200987308 */ /* 0x0003e40000000800 */
[C---:B-----5:R-:W-:Y:S08]  /*8ea0*/  HMMA.16816.F32 R4, R68.reuse, R72, R4 ;  /* 0x000000484404723c */ /* 0x060ff00000001804 */
[C---:B------:R-:W-:Y:S01]  /*8eb0*/  HMMA.16816.F32 R8, R68.reuse, R74, R8 ;  /* 0x0000004a4408723c */ /* 0x040fe20000001808 */
[----:B------:R-:W4:Y:S07]  /*8ec0*/  LDSM.16.MT88.4 R72, [R204+0x6800] ;  /* 0x00680000cc48783b */ /* 0x000f2e0000004200 */
[C---:B---3--:R-:W-:Y:S04]  /*8ed0*/  HMMA.16816.F32 R12, R68.reuse, R76, R12 ;  /* 0x0000004c440c723c */ /* 0x048fe8000000180c */
[----:B-1----:R-:W-:Y:S04]  /*8ee0*/  FFMA.FTZ R2, R132, c[0x0][0x2d0], -R149 ;  /* 0x0000b40084027a23 */ /* 0x002fe80000010895 */
[C---:B------:R-:W-:Y:S01]  /*8ef0*/  HMMA.16816.F32 R16, R68.reuse, R78, R16 ;  /* 0x0000004e4410723c */ /* 0x040fe20000001810 */
[----:B------:R-:W1:Y:S03]  /*8f00*/  LDSM.16.MT88.4 R76, [R203+0x6800] ;  /* 0x00680000cb4c783b */ /* 0x000e660000004200 */
[----:B------:R-:W-:Y:S02]  /*8f10*/  IMAD.MOV.U32 R132, RZ, RZ, R124 ;  /* 0x000000ffff847224 */ /* 0x000fe400078e007c */
[----:B------:R-:W-:Y:S01]  /*8f20*/  IMAD.MOV.U32 R124, RZ, RZ, R123 ;  /* 0x000000ffff7c7224 */ /* 0x000fe200078e007b */
[----:B------:R-:W-:Y:S01]  /*8f30*/  MOV R123, R151 ;  /* 0x00000097007b7202 */ /* 0x000fe20000000f00 */
[C---:B------:R-:W-:Y:S01]  /*8f40*/  HMMA.16816.F32 R20, R68.reuse, R92, R20 ;  /* 0x0000005c4414723c */ /* 0x040fe20000001814 */
[----:B------:R3:W5:Y:S03]  /*8f50*/  MUFU.EX2 R151, R2 ;  /* 0x0000000200977308 */ /* 0x0007660000000800 */
[----:B------:R-:W-:Y:S02]  /*8f60*/  IMAD.MOV.U32 R115, RZ, RZ, R124 ;  /* 0x000000ffff737224 */ /* 0x000fe400078e007c */
[----:B------:R-:W-:Y:S02]  /*8f70*/  LDSM.16.MT88.4 R124, [R200+0x3800] ;  /* 0x00380000c87c783b */ /* 0x000fe40000004200 */
[C---:B------:R-:W-:Y:S06]  /*8f80*/  HMMA.16816.F32 R24, R68.reuse, R94, R24 ;  /* 0x0000005e4418723c */ /* 0x040fec0000001818 */
[----:B------:R-:W-:Y:S02]  /*8f90*/  LDSM.16.MT88.4 R92, [R204+0x7000] ;  /* 0x00700000cc5c783b */ /* 0x000fe40000004200 */
[C---:B------:R-:W-:Y:S08]  /*8fa0*/  HMMA.16816.F32 R28, R68.reuse, R80, R28 ;  /* 0x00000050441c723c */ /* 0x040ff0000000181c */
[C---:B------:R-:W-:Y:S01]  /*8fb0*/  HMMA.16816.F32 R32, R68.reuse, R82, R32 ;  /* 0x000000524420723c */ /* 0x040fe20000001820 */
[----:B------:R-:W5:Y:S03]  /*8fc0*/  LDSM.16.MT88.4 R80, [R206+0x6800] ;  /* 0x00680000ce50783b */ /* 0x000f660000004200 */
[--C-:B---3--:R-:W-:Y:S02]  /*8fd0*/  FFMA.FTZ R2, R147, c[0x0][0x2d0], -R148.reuse ;  /* 0x0000b40093027a23 */ /* 0x108fe40000010894 */
[----:B------:R-:W-:Y:S02]  /*8fe0*/  IMAD.MOV.U32 R147, RZ, RZ, R135 ;  /* 0x000000ffff937224 */ /* 0x000fe400078e0087 */
[C---:B------:R-:W-:Y:S01]  /*8ff0*/  HMMA.16816.F32 R36, R68.reuse, R84, R36 ;  /* 0x000000544424723c */ /* 0x040fe20000001824 */
[----:B------:R3:W-:Y:S07]  /*9000*/  MUFU.EX2 R135, R2 ;  /* 0x0000000200877308 */ /* 0x0007ee0000000800 */
[C---:B------:R-:W-:Y:S01]  /*9010*/  HMMA.16816.F32 R40, R68.reuse, R86, R40 ;  /* 0x000000564428723c */ /* 0x040fe20000001828 */
[----:B------:R-:W-:Y:S07]  /*9020*/  LDSM.16.MT88.4 R84, [R203+0x3000] ;  /* 0x00300000cb54783b */ /* 0x000fee0000004200 */
[C---:B----4-:R-:W-:Y:S08]  /*9030*/  HMMA.16816.F32 R44, R68.reuse, R72, R44 ;  /* 0x00000048442c723c */ /* 0x050ff0000000182c */
[C---:B------:R-:W-:Y:S01]  /*9040*/  HMMA.16816.F32 R48, R68.reuse, R74, R48 ;  /* 0x0000004a4430723c */ /* 0x040fe20000001830 */
[----:B------:R-:W4:Y:S03]  /*9050*/  LDSM.16.MT88.4 R72, [R200+0x3000] ;  /* 0x00300000c848783b */ /* 0x000f260000004200 */
[----:B---3--:R-:W-:Y:S04]  /*9060*/  FFMA.FTZ R2, R134, c[0x0][0x2d0], -R148 ;  /* 0x0000b40086027a23 */ /* 0x008fe80000010894 */
[C---:B-1----:R-:W-:Y:S01]  /*9070*/  HMMA.16816.F32 R52, R68.reuse, R76, R52 ;  /* 0x0000004c4434723c */ /* 0x042fe20000001834 */
[----:B------:R1:W3:Y:S07]  /*9080*/  MUFU.EX2 R134, R2 ;  /* 0x0000000200867308 */ /* 0x0002ee0000000800 */
[C---:B------:R-:W-:Y:S01]  /*9090*/  HMMA.16816.F32 R56, R68.reuse, R78, R56 ;  /* 0x0000004e4438723c */ /* 0x040fe20000001838 */
[----:B------:R-:W2:Y:S07]  /*90a0*/  LDSM.16.MT88.4 R76, [R204+0x3000] ;  /* 0x00300000cc4c783b */ /* 0x000eae0000004200 */
[C---:B-----5:R-:W-:Y:S08]  /*90b0*/  HMMA.16816.F32 R60, R68.reuse, R80, R60 ;  /* 0x00000050443c723c */ /* 0x060ff0000000183c */
[----:B------:R-:W-:Y:S01]  /*90c0*/  HMMA.16816.F32 R64, R68, R82, R64 ;  /* 0x000000524440723c */ /* 0x000fe20000001840 */
[----:B------:R-:W-:Y:S03]  /*90d0*/  LDSM.16.MT88.4 R80, [R200+0x7000] ;  /* 0x00700000c850783b */ /* 0x000fe60000004200 */
[----:B-1----:R-:W-:Y:S02]  /*90e0*/  FFMA.FTZ R2, R177, c[0x0][0x2d0], -R149 ;  /* 0x0000b400b1027a23 */ /* 0x002fe40000010895 */
[----:B------:R-:W-:Y:S01]  /*90f0*/  IMAD.MOV.U32 R177, RZ, RZ, R144 ;  /* 0x000000ffffb17224 */ /* 0x000fe200078e0090 */
[----:B------:R-:W-:Y:S01]  /*9100*/  F2FP.PACK_AB R68, R151, R152 ;  /* 0x000000989744723e */ /* 0x000fe200000000ff */
[----:B------:R-:W-:Y:S01]  /*9110*/  IMAD.MOV.U32 R144, RZ, RZ, R133 ;  /* 0x000000ffff907224 */ /* 0x000fe200078e0085 */
[----:B---3--:R-:W-:Y:S01]  /*9120*/  F2FP.PACK_AB R69, R134, R135 ;  /* 0x000000878645723e */ /* 0x008fe200000000ff */
[----:B------:R1:W-:Y:S02]  /*9130*/  MUFU.EX2 R133, R2 ;  /* 0x0000000200857308 */ /* 0x0003e40000000800 */
[----:B-1----:R-:W-:Y:S08]  /*9140*/  FFMA.FTZ R2, R150, c[0x0][0x2d0], -R149 ;  /* 0x0000b40096027a23 */ /* 0x002ff00000010895 */
[----:B------:R1:W3:Y:S01]  /*9150*/  MUFU.EX2 R150, R2 ;  /* 0x0000000200967308 */ /* 0x0002e20000000800 */
[----:B--2---:R-:W-:Y:S02]  /*9160*/  FFMA.FTZ R100, R3, R88, R100 ;  /* 0x0000005803647223 */ /* 0x004fe40000010064 */
[----:B------:R-:W2:Y:S07]  /*9170*/  LDSM.16.MT88.4 R88, [R206+0x3000] ;  /* 0x00300000ce58783b */ /* 0x000eae0000004200 */
[----:B------:R-:W-:Y:S01]  /*9180*/  MUFU.EX2 R3, R97 ;  /* 0x0000006100037308 */ /* 0x000fe20000000800 */
[----:B------:R-:W-:Y:S02]  /*9190*/  FFMA.FTZ R0, R0, R114, R115 ;  /* 0x0000007200007223 */ /* 0x000fe40000010073 */
[----:B-1----:R-:W-:Y:S01]  /*91a0*/  FFMA.FTZ R2, R132, c[0x0][0x2d0], -R148 ;  /* 0x0000b40084027a23 */ /* 0x002fe20000010894 */
[----:B---3--:R-:W-:Y:S01]  /*91b0*/  F2FP.PACK_AB R70, R150, R133 ;  /* 0x000000859646723e */ /* 0x008fe200000000ff */
[----:B------:R-:W-:Y:S05]  /*91c0*/  FADD.FTZ R0, R112, R0 ;  /* 0x0000000070007221 */ /* 0x000fea0000010000 */
[----:B------:R1:W-:Y:S01]  /*91d0*/  MUFU.EX2 R132, R2 ;  /* 0x0000000200847308 */ /* 0x0003e20000000800 */
[----:B------:R-:W-:Y:S04]  /*91e0*/  FADD.FTZ R0, R122, R0 ;  /* 0x000000007a007221 */ /* 0x000fe80000010000 */
[----:B------:R-:W-:Y:S04]  /*91f0*/  FADD.FTZ R0, R120, R0 ;  /* 0x0000000078007221 */ /* 0x000fe80000010000 */
[----:B------:R-:W-:Y:S04]  /*9200*/  FADD.FTZ R0, R182, R0 ;  /* 0x00000000b6007221 */ /* 0x000fe80000010000 */
[----:B------:R-:W-:Y:S04]  /*9210*/  FADD.FTZ R0, R180, R0 ;  /* 0x00000000b4007221 */ /* 0x000fe80000010000 */
[----:B------:R-:W-:Y:S04]  /*9220*/  FADD.FTZ R0, R178, R0 ;  /* 0x00000000b2007221 */ /* 0x000fe80000010000 */
[----:B------:R-:W-:Y:S02]  /*9230*/  FADD.FTZ R0, R103, R0 ;  /* 0x0000000067007221 */ /* 0x000fe40000010000 */
[--C-:B-1----:R-:W-:Y:S02]  /*9240*/  FFMA.FTZ R2, R147, c[0x0][0x2d0], -R148.reuse ;  /* 0x0000b40093027a23 */ /* 0x102fe40000010894 */
[----:B------:R-:W-:Y:S02]  /*9250*/  FFMA.FTZ R148, R119, c[0x0][0x2d0], -R148 ;  /* 0x0000b40077947a23 */ /* 0x000fe40000010894 */
[----:B------:R-:W1:Y:S01]  /*9260*/  MUFU.EX2 R147, R2 ;  /* 0x0000000200937308 */ /* 0x000e620000000800 */
[----:B------:R-:W-:Y:S04]  /*9270*/  FADD.FTZ R0, R101, R0 ;  /* 0x0000000065007221 */ /* 0x000fe80000010000 */
[----:B------:R-:W-:Y:S04]  /*9280*/  FADD.FTZ R0, R251, R0 ;  /* 0x00000000fb007221 */ /* 0x000fe80000010000 */
[----:B------:R-:W-:Y:S01]  /*9290*/  FADD.FTZ R0, R111, R0 ;  /* 0x000000006f007221 */ /* 0x000fe20000010000 */
[----:B------:R-:W-:Y:S03]  /*92a0*/  MUFU.EX2 R119, R99 ;  /* 0x0000006300777308 */ /* 0x000fe60000000800 */
[----:B------:R-:W-:Y:S04]  /*92b0*/  FADD.FTZ R0, R110, R0 ;  /* 0x000000006e007221 */ /* 0x000fe80000010000 */
[----:B------:R-:W-:Y:S03]  /*92c0*/  FADD.FTZ R0, R108, R0 ;  /* 0x000000006c007221 */ /* 0x000fe60000010000 */
[----:B------:R-:W3:Y:S01]  /*92d0*/  MUFU.EX2 R148, R148 ;  /* 0x0000009400947308 */ /* 0x000ee20000000800 */
[----:B------:R-:W-:Y:S01]  /*92e0*/  FADD.FTZ R0, R165, R0 ;  /* 0x00000000a5007221 */ /* 0x000fe20000010000 */
[----:B-1----:R-:W-:Y:S01]  /*92f0*/  F2FP.PACK_AB R71, R147, R132 ;  /* 0x000000849347723e */ /* 0x002fe200000000ff */
[--C-:B------:R-:W-:Y:S02]  /*9300*/  FFMA.FTZ R2, R177, c[0x0][0x2d0], -R149.reuse ;  /* 0x0000b400b1027a23 */ /* 0x100fe40000010895 */
[----:B------:R-:W-:Y:S02]  /*9310*/  FFMA.FTZ R149, R144, c[0x0][0x2d0], -R149 ;  /* 0x0000b40090957a23 */ /* 0x000fe40000010895 */
[----:B------:R-:W-:Y:S03]  /*9320*/  IMAD.MOV.U32 R177, RZ, RZ, R145 ;  /* 0x000000ffffb17224 */ /* 0x000fe600078e0091 */
[----:B------:R-:W-:Y:S01]  /*9330*/  MUFU.EX2 R144, R98 ;  /* 0x0000006200907308 */ /* 0x000fe20000000800 */
[C---:B----4-:R-:W-:Y:S03]  /*9340*/  HMMA.16816.F32 R4, R68.reuse, R72, R4 ;  /* 0x000000484404723c */ /* 0x050fe60000001804 */
[----:B------:R-:W-:Y:S04]  /*9350*/  FADD.FTZ R0, R162, R0 ;  /* 0x00000000a2007221 */ /* 0x000fe80000010000 */
[----:B------:R-:W-:Y:S01]  /*9360*/  FADD.FTZ R0, R161, R0 ;  /* 0x00000000a1007221 */ /* 0x000fe20000010000 */
[C---:B------:R-:W-:Y:S01]  /*9370*/  HMMA.16816.F32 R8, R68.reuse, R74, R8 ;  /* 0x0000004a4408723c */ /* 0x040fe20000001808 */
[----:B------:R-:W1:Y:S01]  /*9380*/  LDSM.16.MT88.4 R72, [R203+0x7000] ;  /* 0x00700000cb48783b */ /* 0x000e620000004200 */
[----:B------:R4:W-:Y:S02]  /*9390*/  MUFU.EX2 R145, R96 ;  /* 0x0000006000917308 */ /* 0x0009e40000000800 */
[----:B------:R-:W-:Y:S01]  /*93a0*/  FADD.FTZ R0, R131, R0 ;  /* 0x0000000083007221 */ /* 0x000fe20000010000 */
[----:B---3--:R-:W-:Y:S03]  /*93b0*/  F2FP.PACK_AB R115, R148, R118 ;  /* 0x000000769473723e */ /* 0x008fe600000000ff */
[C---:B------:R-:W-:Y:S04]  /*93c0*/  HMMA.16816.F32 R12, R68.reuse, R76, R12 ;  /* 0x0000004c440c723c */ /* 0x040fe8000000180c */
[----:B------:R3:W5:Y:S01]  /*93d0*/  MUFU.EX2 R146, R2 ;  /* 0x0000000200927308 */ /* 0x0007620000000800 */
[----:B------:R-:W-:Y:S03]  /*93e0*/  FADD.FTZ R0, R130, R0 ;  /* 0x0000000082007221 */ /* 0x000fe60000010000 */
[C---:B------:R-:W-:Y:S01]  /*93f0*/  HMMA.16816.F32 R16, R68.reuse, R78, R16 ;  /* 0x0000004e4410723c */ /* 0x040fe20000001810 */
[----:B------:R-:W1:Y:S03]  /*9400*/  LDSM.16.MT88.4 R76, [R206+0x7000] ;  /* 0x00700000ce4c783b */ /* 0x000e660000004200 */
[----:B------:R-:W-:Y:S02]  /*9410*/  FADD.FTZ R0, R128, R0 ;  /* 0x0000000080007221 */ /* 0x000fe40000010000 */
[----:B------:R-:W2:Y:S02]  /*9420*/  MUFU.EX2 R149, R149 ;  /* 0x0000009500957308 */ /* 0x000ea40000000800 */
[C---:B------:R-:W-:Y:S01]  /*9430*/  HMMA.16816.F32 R20, R68.reuse, R84, R20 ;  /* 0x000000544414723c */ /* 0x040fe20000001814 */
[----:B----4-:R-:W-:Y:S03]  /*9440*/  LDSM.16.MT88.4 R96, [R200+0x7800] ;  /* 0x00780000c860783b */ /* 0x010fe60000004200 */
[----:B------:R-:W-:Y:S04]  /*9450*/  FADD.FTZ R0, R157, R0 ;  /* 0x000000009d007221 */ /* 0x000fe80000010000 */
[C---:B------:R-:W-:Y:S01]  /*9460*/  HMMA.16816.F32 R24, R68.reuse, R86, R24 ;  /* 0x000000564418723c */ /* 0x040fe20000001818 */
[----:B------:R-:W-:Y:S03]  /*9470*/  LDSM.16.MT88.4 R84, [R203+0x3800] ;  /* 0x00380000cb54783b */ /* 0x000fe60000004200 */
[----:B---3--:R-:W-:Y:S01]  /*9480*/  FADD.FTZ R2, R113, R100 ;  /* 0x0000006471027221 */ /* 0x008fe20000010000 */
[----:B-----5:R-:W-:Y:S01]  /*9490*/  F2FP.PACK_AB R112, R145, R146 ;  /* 0x000000929170723e */ /* 0x020fe200000000ff */
[----:B------:R-:W-:Y:S01]  /*94a0*/  FADD.FTZ R0, R107, R0 ;  /* 0x000000006b007221 */ /* 0x000fe20000010000 */
[----:B------:R-:W-:Y:S01]  /*94b0*/  F2FP.PACK_AB R113, R144, R3 ;  /* 0x000000039071723e */ /* 0x000fe200000000ff */
[C---:B--2---:R-:W-:Y:S04]  /*94c0*/  HMMA.16816.F32 R28, R68.reuse, R88, R28 ;  /* 0x00000058441c723c */ /* 0x044fe8000000181c */
[----:B------:R-:W-:Y:S01]  /*94d0*/  FADD.FTZ R2, R123, R2 ;  /* 0x000000027b027221 */ /* 0x000fe20000010000 */
[----:B------:R-:W-:Y:S01]  /*94e0*/  F2FP.PACK_AB R114, R149, R119 ;  /* 0x000000779572723e */ /* 0x000fe200000000ff */
[----:B------:R-:W-:Y:S02]  /*94f0*/  FADD.FTZ R0, R106, R0 ;  /* 0x000000006a007221 */ /* 0x000fe40000010000 */
[C---:B------:R-:W-:Y:S01]  /*9500*/  HMMA.16816.F32 R32, R68.reuse, R90, R32 ;  /* 0x0000005a4420723c */ /* 0x040fe20000001820 */
[----:B------:R-:W-:Y:S03]  /*9510*/  LDSM.16.MT88.4 R88, [R206+0x3800] ;  /* 0x00380000ce58783b */ /* 0x000fe60000004200 */
[----:B------:R-:W-:Y:S02]  /*9520*/  FADD.FTZ R2, R121, R2 ;  /* 0x0000000279027221 */ /* 0x000fe40000010000 */
[----:B------:R-:W-:Y:S02]  /*9530*/  FADD.FTZ R0, R104, R0 ;  /* 0x0000000068007221 */ /* 0x000fe40000010000 */
[C---:B------:R-:W-:Y:S04]  /*9540*/  HMMA.16816.F32 R36, R68.reuse, R80, R36 ;  /* 0x000000504424723c */ /* 0x040fe80000001824 */
[----:B------:R-:W-:Y:S02]  /*9550*/  FADD.FTZ R2, R231, R2 ;  /* 0x00000002e7027221 */ /* 0x000fe40000010000 */
[----:B------:R-:W-:Y:S02]  /*9560*/  FADD.FTZ R0, R153, R0 ;  /* 0x0000000099007221 */ /* 0x000fe40000010000 */
[C---:B------:R-:W-:Y:S01]  /*9570*/  HMMA.16816.F32 R40, R68.reuse, R82, R40 ;  /* 0x000000524428723c */ /* 0x040fe20000001828 */
[----:B------:R-:W2:Y:S03]  /*9580*/  LDSM.16.MT88.4 R80, [R204+0x3800] ;  /* 0x00380000cc50783b */ /* 0x000ea60000004200 */
        /* <DEDUP_REMOVED lines=8> */
[C---:B-1----:R-:W-:Y:S04]  /*9610*/  HMMA.16816.F32 R52, R68.reuse, R72, R52 ;  /* 0x000000484434723c */ /* 0x042fe80000001834 */
[----:B------:R-:W-:Y:S02]  /*9620*/  FADD.FTZ R2, R102, R2 ;  /* 0x0000000266027221 */ /* 0x000fe40000010000 */
[----:B------:R-:W1:Y:S01]  /*9630*/  LDSM.16.MT88.4 R100, [R204+0x7800] ;  /* 0x00780000cc64783b */ /* 0x000e620000004200 */
[----:B------:R-:W-:Y:S01]  /*9640*/  FADD.FTZ R0, R147, R0 ;  /* 0x0000000093007221 */ /* 0x000fe20000010000 */
[C---:B------:R-:W-:Y:S04]  /*9650*/  HMMA.16816.F32 R56, R68.reuse, R74, R56 ;  /* 0x0000004a4438723c */ /* 0x040fe80000001838 */
[----:B------:R-:W-:Y:S02]  /*9660*/  FADD.FTZ R2, R252, R2 ;  /* 0x00000002fc027221 */ /* 0x000fe40000010000 */
[----:B------:R-:W-:Y:S02]  /*9670*/  FADD.FTZ R3, R3, R0 ;  /* 0x0000000003037221 */ /* 0x000fe40000010000 */
[C---:B------:R-:W-:Y:S04]  /*9680*/  HMMA.16816.F32 R60, R68.reuse, R76, R60 ;  /* 0x0000004c443c723c */ /* 0x040fe8000000183c */
[----:B------:R-:W-:Y:S02]  /*9690*/  FADD.FTZ R2, R176, R2 ;  /* 0x00000002b0027221 */ /* 0x000fe40000010000 */
[----:B------:R-:W-:Y:S02]  /*96a0*/  FADD.FTZ R3, R144, R3 ;  /* 0x0000000390037221 */ /* 0x000fe40000010000 */
[----:B------:R-:W-:Y:S04]  /*96b0*/  HMMA.16816.F32 R64, R68, R78, R64 ;  /* 0x0000004e4440723c */ /* 0x000fe80000001840 */
[----:B------:R-:W-:Y:S04]  /*96c0*/  FADD.FTZ R2, R167, R2 ;  /* 0x00000002a7027221 */ /* 0x000fe80000010000 */
[C---:B------:R-:W-:Y:S01]  /*96d0*/  HMMA.16816.F32 R120, R112.reuse, R124, R4 ;  /* 0x0000007c7078723c */ /* 0x040fe20000001804 */
[----:B------:R-:W-:Y:S04]  /*96e0*/  LDSM.16.MT88.4 R4, [R206+0x7800] ;  /* 0x00780000ce04783b */ /* 0x000fe80000004200 */
[----:B------:R-:W-:Y:S03]  /*96f0*/  FADD.FTZ R2, R109, R2 ;  /* 0x000000026d027221 */ /* 0x000fe60000010000 */
[C---:B------:R-:W-:Y:S01]  /*9700*/  HMMA.16816.F32 R124, R112.reuse, R126, R8 ;  /* 0x0000007e707c723c */ /* 0x040fe20000001808 */
[----:B------:R-:W3:Y:S03]  /*9710*/  LDL R8, [R1+0x28] ;  /* 0x0000280001087983 */ /* 0x000ee60000100800 */
[----:B------:R-:W-:Y:S01]  /*9720*/  FADD.FTZ R2, R166, R2 ;  /* 0x00000002a6027221 */ /* 0x000fe20000010000 */
[----:B------:R-:W4:Y:S03]  /*9730*/  LDSM.16.MT88.4 R108, [R203+0x7800] ;  /* 0x00780000cb6c783b */ /* 0x000f260000004200 */
[C---:B--2---:R-:W-:Y:S04]  /*9740*/  HMMA.16816.F32 R68, R112.reuse, R80, R12 ;  /* 0x000000507044723c */ /* 0x044fe8000000180c */
[----:B------:R-:W-:Y:S04]  /*9750*/  FADD.FTZ R2, R164, R2 ;  /* 0x00000002a4027221 */ /* 0x000fe80000010000 */
[C---:B------:R-:W-:Y:S04]  /*9760*/  HMMA.16816.F32 R72, R112.reuse, R82, R16 ;  /* 0x000000527048723c */ /* 0x040fe80000001810 */
        /* <DEDUP_REMOVED lines=13> */
[C---:B-1----:R-:W-:Y:S04]  /*9840*/  HMMA.16816.F32 R128, R112.reuse, R100, R44 ;  /* 0x000000647080723c */ /* 0x042fe8000000182c */
[----:B------:R-:W-:Y:S04]  /*9850*/  FADD.FTZ R2, R105, R2 ;  /* 0x0000000269027221 */ /* 0x000fe80000010000 */
[C---:B------:R-:W-:Y:S04]  /*9860*/  HMMA.16816.F32 R100, R112.reuse, R102, R48 ;  /* 0x000000667064723c */ /* 0x040fe80000001830 */
[----:B------:R-:W-:Y:S04]  /*9870*/  FADD.FTZ R2, R154, R2 ;  /* 0x000000029a027221 */ /* 0x000fe80000010000 */
[C---:B----4-:R-:W-:Y:S04]  /*9880*/  HMMA.16816.F32 R104, R112.reuse, R108, R52 ;  /* 0x0000006c7068723c */ /* 0x050fe80000001834 */
[----:B------:R-:W-:Y:S04]  /*9890*/  FADD.FTZ R2, R152, R2 ;  /* 0x0000000298027221 */ /* 0x000fe80000010000 */
[C---:B------:R-:W-:Y:S04]  /*98a0*/  HMMA.16816.F32 R108, R112.reuse, R110, R56 ;  /* 0x0000006e706c723c */ /* 0x040fe80000001838 */
[----:B------:R-:W-:Y:S04]  /*98b0*/  FADD.FTZ R2, R151, R2 ;  /* 0x0000000297027221 */ /* 0x000fe80000010000 */
[----:B------:R-:W-:Y:S02]  /*98c0*/  FADD.FTZ R2, R133, R2 ;  /* 0x0000000285027221 */ /* 0x000fe40000010000 */
[C---:B------:R-:W-:Y:S03]  /*98d0*/  HMMA.16816.F32 R132, R112.reuse, R4, R60 ;  /* 0x000000047084723c */ /* 0x040fe6000000183c */
[----:B------:R-:W-:Y:S04]  /*98e0*/  FADD.FTZ R2, R150, R2 ;  /* 0x0000000296027221 */ /* 0x000fe80000010000 */
[----:B------:R-:W-:Y:S01]  /*98f0*/  FADD.FTZ R2, R146, R2 ;  /* 0x0000000292027221 */ /* 0x000fe20000010000 */
[----:B------:R-:W-:Y:S04]  /*9900*/  HMMA.16816.F32 R112, R112, R6, R64 ;  /* 0x000000067070723c */ /* 0x000fe80000001840 */
[----:B------:R-:W-:Y:S04]  /*9910*/  FADD.FTZ R0, R145, R2 ;  /* 0x0000000291007221 */ /* 0x000fe80000010000 */
[----:B------:R-:W-:Y:S04]  /*9920*/  FADD.FTZ R2, R119, R0 ;  /* 0x0000000077027221 */ /* 0x000fe80000010000 */
[----:B------:R-:W-:Y:S02]  /*9930*/  FADD.FTZ R0, R118, R3 ;  /* 0x0000000376007221 */ /* 0x000fe40000010000 */
[----:B------:R-:W-:Y:S02]  /*9940*/  FADD.FTZ R2, R149, R2 ;  /* 0x0000000295027221 */ /* 0x000fe40000010000 */
[----:B------:R-:W-:Y:S02]  /*9950*/  FADD.FTZ R0, R148, R0 ;  /* 0x0000000094007221 */ /* 0x000fe40000010000 */
[----:B------:R-:W-:Y:S01]  /*9960*/  IMAD.MOV.U32 R118, RZ, RZ, R116 ;  /* 0x000000ffff767224 */ /* 0x000fe200078e0074 */
[----:B------:R1:W-:Y:S01]  /*9970*/  STL [R1+0x4], R2 ;  /* 0x0000040201007387 */ /* 0x0003e20000100800 */
[----:B------:R-:W-:Y:S03]  /*9980*/  IMAD.MOV.U32 R3, RZ, RZ, R117 ;  /* 0x000000ffff037224 */ /* 0x000fe600078e0075 */
[----:B------:R1:W-:Y:S01]  /*9990*/  STL [R1+0x8], R0 ;  /* 0x0000080001007387 */ /* 0x0003e20000100800 */
[----:B---3--:R-:W-:Y:S01]  /*99a0*/  ISETP.GT.AND P0, PT, R229, R8, PT ;  /* 0x00000008e500720c */ /* 0x008fe20003f04270 */
[----:B------:R-:W-:Y:S11]  /*99b0*/  IMAD.MOV.U32 R229, RZ, RZ, R230 ;  /* 0x000000ffffe57224 */ /* 0x000ff600078e00e6 */
[----:B------:R-:W-:Y:S01]  /*99c0*/  @!UPT UIADD3 URZ, URZ, URZ, URZ ;  /* 0x0000003f3f3ff290 */ /* 0x000fe2000fffe03f */
[----:B-1----:R-:W-:-:S05]  /*99d0*/  @P0 BRA `(.L_x_71) ;  /* 0xffffbe2000000947 */ /* 0x002fca000383ffff */
.L_x_70:
[----:B-1----:R-:W2:Y:S02]  /*99e0*/  LDL R0, [R1] ;  /* 0x0000000001007983 */ /* 0x002ea40000100800 */
[----:B--2---:R-:W-:-:S13]  /*99f0*/  ISETP.GE.AND P0, PT, R230, R0, PT ;  /* 0x00000000e600720c */ /* 0x004fda0003f06270 */
[----:B------:R-:W-:Y:S05]  /*9a00*/  @!P0 BRA `(.L_x_72) ;  /* 0x000034b000008947 */ /* 0x000fea0003800000 */
[----:B------:R-:W-:Y:S02]  /*9a10*/  MOV R119, R116 ;  /* 0x0000007400777202 */ /* 0x000fe40000000f00 */
[----:B------:R-:W-:Y:S02]  /*9a20*/  MOV R118, R117 ;  /* 0x0000007500767202 */ /* 0x000fe40000000f00 */
.L_x_73:
[----:B------:R-:W2:Y:S01]  /*9a30*/  LDL.64 R154, [R1+0x18] ;  /* 0x00001800019a7983 */ /* 0x000ea20000100a00 */
[----:B------:R-:W-:Y:S04]  /*9a40*/  DEPBAR.LE SB0, 0x0 ;  /* 0x000080000000791a */ /* 0x000fe80000000000 */
[----:B------:R-:W-:Y:S01]  /*9a50*/  WARPSYNC 0xffffffff ;  /* 0xffffffff00007948 */ /* 0x000fe20003800000 */
[----:B------:R-:W3:Y:S01]  /*9a60*/  LDL R152, [R1+0x24] ;  /* 0x0000240001987983 */ /* 0x000ee20000100800 */
[----:B------:R-:W-:Y:S01]  /*9a70*/  SHF.R.S32.HI R0, RZ, 0x1f, R230 ;  /* 0x0000001fff007819 */ /* 0x000fe200000114e6 */
[----:B------:R-:W-:Y:S01]  /*9a80*/  IMAD.WIDE.U32 R2, R230, c[0x0][0x208], RZ ;  /* 0x00008200e6027a25 */ /* 0x000fe200078e00ff */
[----:B------:R-:W-:Y:S01]  /*9a90*/  MOV R232, 0x6 ;  /* 0x0000000600e87802 */ /* 0x000fe20000000f00 */
[----:B------:R-:W-:Y:S02]  /*9aa0*/  BAR.SYNC.DEFER_BLOCKING 0x0 ;  /* 0x0000000000007b1d */ /* 0x000fe40000010000 */
[----:B------:R-:W-:Y:S01]  /*9ab0*/  IMAD R0, R0, c[0x0][0x208], RZ ;  /* 0x0000820000007a24 */ /* 0x000fe200078e02ff */
[----:B------:R-:W-:Y:S03]  /*9ac0*/  SHF.L.U32 R116, R2, 0x7, RZ ;  /* 0x0000000702747819 */ /* 0x000fe600000006ff */
[----:B------:R-:W-:Y:S05]  /*9ad0*/  IMAD R0, R230, c[0x0][0x20c], R0 ;  /* 0x00008300e6007a24 */ /* 0x000fea00078e0200 */
[----:B------:R-:W-:Y:S04]  /*9ae0*/  IADD3 R0, R3, R0, RZ ;  /* 0x0000000003007210 */ /* 0x000fe80007ffe0ff */
[----:B------:R-:W-:Y:S01]  /*9af0*/  SHF.L.U64.HI R0, R2, 0x7, R0 ;  /* 0x0000000702007819 */ /* 0x000fe20000010200 */
[----:B------:R-:W1:Y:S08]  /*9b00*/  LDSM.16.M88.4 R8, [R201] ;  /* 0x00000000c908783b */ /* 0x000e700000000200 */
[----:B------:R-:W4:Y:S08]  /*9b10*/  LDSM.16.M88.4 R16, [R201+0x800] ;  /* 0x00080000c910783b */ /* 0x000f300000000200 */
[----:B------:R-:W5:Y:S08]  /*9b20*/  LDSM.16.M88.4 R24, [R201+0x1000] ;  /* 0x00100000c918783b */ /* 0x000f700000000200 */
[----:B------:R-:W3:Y:S04]  /*9b30*/  LDL R229, [R1] ;  /* 0x0000000001e57983 */ /* 0x000ee80000100800 */
[----:B------:R-:W5:Y:S08]  /*9b40*/  LDSM.16.M88.4 R32, [R201+0x1800] ;  /* 0x00180000c920783b */ /* 0x000f700000000200 */
[----:B------:R-:W3:Y:S01]  /*9b50*/  LDL.64 R234, [R1+0x10] ;  /* 0x0000100001ea7983 */ /* 0x000ee20000100a00 */
[C---:B-1----:R-:W-:Y:S05]  /*9b60*/  HMMA.16816.F32 R4, R136.reuse, R8, RZ ;  /* 0x000000088804723c */ /* 0x042fea00000018ff */
[----:B------:R-:W1:Y:S03]  /*9b70*/  LDSM.16.M88.4 R40, [R201+0x2000] ;  /* 0x00200000c928783b */ /* 0x000e660000000200 */
[C---:B------:R-:W-:Y:S05]  /*9b80*/  HMMA.16816.F32 R8, R136.reuse, R10, RZ ;  /* 0x0000000a8808723c */ /* 0x040fea00000018ff */
[----:B------:R-:W3:Y:S04]  /*9b90*/  LDL R233, [R1+0x20] ;  /* 0x0000200001e97983 */ /* 0x000ee80000100800 */
[----:B------:R-:W1:Y:S01]  /*9ba0*/  LDSM.16.M88.4 R48, [R201+0x2800] ;  /* 0x00280000c930783b */ /* 0x000e620000000200 */
[C---:B----4-:R-:W-:Y:S07]  /*9bb0*/  HMMA.16816.F32 R12, R136.reuse, R16, RZ ;  /* 0x00000010880c723c */ /* 0x050fee00000018ff */
[----:B------:R-:W4:Y:S01]  /*9bc0*/  LDSM.16.M88.4 R56, [R201+0x3000] ;  /* 0x00300000c938783b */ /* 0x000f220000000200 */
[C---:B------:R-:W-:Y:S07]  /*9bd0*/  HMMA.16816.F32 R16, R136.reuse, R18, RZ ;  /* 0x000000128810723c */ /* 0x040fee00000018ff */
[----:B------:R-:W4:Y:S01]  /*9be0*/  LDSM.16.M88.4 R64, [R201+0x3800] ;  /* 0x00380000c940783b */ /* 0x000f220000000200 */
[C---:B-----5:R-:W-:Y:S07]  /*9bf0*/  HMMA.16816.F32 R20, R136.reuse, R24, RZ ;  /* 0x000000188814723c */ /* 0x060fee00000018ff */
[----:B------:R-:W5:Y:S01]  /*9c00*/  LDSM.16.M88.4 R144, [R207] ;  /* 0x00000000cf90783b */ /* 0x000f620000000200 */
[C---:B------:R-:W-:Y:S07]  /*9c10*/  HMMA.16816.F32 R24, R136.reuse, R26, RZ ;  /* 0x0000001a8818723c */ /* 0x040fee00000018ff */
[----:B------:R-:W4:Y:S01]  /*9c20*/  LDSM.16.M88.4 R148, [R222] ;  /* 0x00000000de94783b */ /* 0x000f220000000200 */
[C---:B------:R-:W-:Y:S07]  /*9c30*/  HMMA.16816.F32 R28, R136.reuse, R32, RZ ;  /* 0x00000020881c723c */ /* 0x040fee00000018ff */
[----:B------:R-:W-:Y:S01]  /*9c40*/  LDSM.16.M88.4 R156, [R219] ;  /* 0x00000000db9c783b */ /* 0x000fe20000000200 */
[C---:B------:R-:W-:Y:S07]  /*9c50*/  HMMA.16816.F32 R32, R136.reuse, R34, RZ ;  /* 0x000000228820723c */ /* 0x040fee00000018ff */
[----:B------:R-:W-:Y:S01]  /*9c60*/  LDSM.16.M88.4 R160, [R218] ;  /* 0x00000000daa0783b */ /* 0x000fe20000000200 */
[C---:B-1----:R-:W-:Y:S07]  /*9c70*/  HMMA.16816.F32 R36, R136.reuse, R40, RZ ;  /* 0x000000288824723c */ /* 0x042fee00000018ff */
[----:B------:R-:W-:Y:S01]  /*9c80*/  LDSM.16.M88.4 R164, [R217] ;  /* 0x00000000d9a4783b */ /* 0x000fe20000000200 */
[C---:B------:R-:W-:Y:S07]  /*9c90*/  HMMA.16816.F32 R40, R136.reuse, R42, RZ ;  /* 0x0000002a8828723c */ /* 0x040fee00000018ff */
[----:B------:R-:W-:Y:S01]  /*9ca0*/  LDSM.16.M88.4 R176, [R216] ;  /* 0x00000000d8b0783b */ /* 0x000fe20000000200 */
[C---:B------:R-:W-:Y:S08]  /*9cb0*/  HMMA.16816.F32 R44, R136.reuse, R48, RZ ;  /* 0x00000030882c723c */ /* 0x040ff000000018ff */
[C---:B------:R-:W-:Y:S08]  /*9cc0*/  HMMA.16816.F32 R48, R136.reuse, R50, RZ ;  /* 0x000000328830723c */ /* 0x040ff000000018ff */
[C---:B----4-:R-:W-:Y:S08]  /*9cd0*/  HMMA.16816.F32 R52, R136.reuse, R56, RZ ;  /* 0x000000388834723c */ /* 0x050ff000000018ff */
[C---:B------:R-:W-:Y:S08]  /*9ce0*/  HMMA.16816.F32 R56, R136.reuse, R58, RZ ;  /* 0x0000003a8838723c */ /* 0x040ff000000018ff */
[C---:B------:R-:W-:Y:S08]  /*9cf0*/  HMMA.16816.F32 R60, R136.reuse, R64, RZ ;  /* 0x00000040883c723c */ /* 0x040ff000000018ff */
[----:B------:R-:W-:Y:S08]  /*9d00*/  HMMA.16816.F32 R64, R136, R66, RZ ;  /* 0x000000428840723c */ /* 0x000ff000000018ff */
[C---:B-----5:R-:W-:Y:S08]  /*9d10*/  HMMA.16816.F32 R4, R140.reuse, R144, R4 ;  /* 0x000000908c04723c */ /* 0x060ff00000001804 */
[C---:B------:R-:W-:Y:S01]  /*9d20*/  HMMA.16816.F32 R8, R140.reuse, R146, R8 ;  /* 0x000000928c08723c */ /* 0x040fe20000001808 */
[----:B------:R-:W1:Y:S07]  /*9d30*/  LDSM.16.M88.4 R144, [R221] ;  /* 0x00000000dd90783b */ /* 0x000e6e0000000200 */
[C---:B------:R-:W-:Y:S08]  /*9d40*/  HMMA.16816.F32 R12, R140.reuse, R148, R12 ;  /* 0x000000948c0c723c */ /* 0x040ff0000000180c */
[C---:B------:R-:W-:Y:S08]  /*9d50*/  HMMA.16816.F32 R16, R140.reuse, R150, R16 ;  /* 0x000000968c10723c */ /* 0x040ff00000001810 */
[C---:B-1----:R-:W-:Y:S08]  /*9d60*/  HMMA.16816.F32 R20, R140.reuse, R144, R20 ;  /* 0x000000908c14723c */ /* 0x042ff00000001814 */
[C---:B------:R-:W-:Y:S04]  /*9d70*/  HMMA.16816.F32 R24, R140.reuse, R146, R24 ;  /* 0x000000928c18723c */ /* 0x040fe80000001818 */
[C---:B--2---:R-:W-:Y:S02]  /*9d80*/  IADD3 R3, P6, R116.reuse, R154, RZ ;  /* 0x0000009a74037210 */ /* 0x044fe40007fde0ff */
[----:B------:R-:W-:Y:S02]  /*9d90*/  IADD3 R116, P4, P1, R116, 0x40, R154 ;  /* 0x0000004074747810 */ /* 0x000fe4000799e09a */
[C---:B------:R-:W-:Y:S04]  /*9da0*/  LEA R2, P5, R3.reuse, c[0x0][0x1f8], 0x1 ;  /* 0x00007e0003027a11 */ /* 0x040fe800078a08ff */
[C---:B---3--:R-:W-:Y:S02]  /*9db0*/  IADD3.X R117, R0.reuse, R152, RZ, P6, !PT ;  /* 0x0000009800757210 */ /* 0x048fe400037fe4ff */
[----:B------:R-:W-:Y:S02]  /*9dc0*/  IADD3.X R0, R0, RZ, R152, P4, P1 ;  /* 0x000000ff00007210 */ /* 0x000fe400027e2498 */
[----:B------:R-:W1:Y:S01]  /*9dd0*/  LDSM.16.M88.4 R152, [R220] ;  /* 0x00000000dc98783b */ /* 0x000e620000000200 */
[----:B------:R-:W-:Y:S02]  /*9de0*/  LEA.HI.X R3, R3, c[0x0][0x1fc], R117, 0x1, P5 ;  /* 0x00007f0003037a11 */ /* 0x000fe400028f0c75 */
[C---:B------:R-:W-:Y:S04]  /*9df0*/  LEA R180, P0, R116.reuse, c[0x0][0x1f8], 0x1 ;  /* 0x00007e0074b47a11 */ /* 0x040fe800078008ff */
[----:B------:R-:W-:Y:S01]  /*9e00*/  LEA.HI.X R181, R116, c[0x0][0x1fc], R0, 0x1, P0 ;  /* 0x00007f0074b57a11 */ /* 0x000fe200000f0c00 */
[----:B------:R-:W-:Y:S01]  /*9e10*/  @!PT LDS RZ, [RZ] ;  /* 0x00000000fffff984 */ /* 0x000fe20000000800 */
[----:B------:R-:W-:Y:S01]  /*9e20*/  @!PT LDS RZ, [RZ] ;  /* 0x00000000fffff984 */ /* 0x000fe20000000800 */
[----:B------:R-:W-:Y:S01]  /*9e30*/  @!PT LDS RZ, [RZ] ;  /* 0x00000000fffff984 */ /* 0x000fe20000000800 */
[----:B------:R2:W-:Y:S01]  /*9e40*/  LDGSTS.E.BYPASS.LTC128B.128 [R228+0x100], [R2.64], !P3 ;  /* 0x0010000002e47fae */ /* 0x0005e2000d901d46 */
[----:B------:R-:W-:Y:S04]  /*9e50*/  MOV R0, c[0x0][0x208] ;  /* 0x0000820000007a02 */ /* 0x000fe80000000f00 */
[C---:B------:R-:W-:Y:S02]  /*9e60*/  SHF.L.U32 R148, R0.reuse, 0x6, RZ ;  /* 0x0000000600947819 */ /* 0x040fe400000006ff */
[----:B------:R-:W-:Y:S01]  /*9e70*/  SHF.L.U64.HI R0, R0, R232, c[0x0][0x20c] ;  /* 0x0000830000007619 */ /* 0x000fe200000102e8 */
[----:B------:R3:W-:Y:S01]  /*9e80*/  LDGSTS.E.BYPASS.LTC128B.128 [R228+0x4100], [R180.64], !P2 ;  /* 0x04100000b4e47fae */ /* 0x0007e2000d101d46 */
[----:B------:R-:W-:Y:S04]  /*9e90*/  IADD3 R116, P0, R2, R148, RZ ;  /* 0x0000009402747210 */ /* 0x000fe80007f1e0ff */
[----:B------:R-:W-:Y:S05]  /*9ea0*/  IADD3.X R117, R3, R0, RZ, P0, !PT ;  /* 0x0000000003757210 */ /* 0x000fea00007fe4ff */
[----:B------:R4:W-:Y:S08]  /*9eb0*/  LDGSTS.E.BYPASS.LTC128B.128 [R228+0x1100], [R116.64], !P3 ;  /* 0x0110000074e47fae */ /* 0x0009f0000d901d46 */
[----:B------:R4:W-:Y:S01]  /*9ec0*/  LDGSTS.E.BYPASS.LTC128B.128 [R228+0x5100], [R116.64+0x80], !P2 ;  /* 0x0510008074e47fae */ /* 0x0009e2000d101d46 */
[----:B--2---:R-:W-:Y:S04]  /*9ed0*/  IADD3 R2, P1, R116, R148, RZ ;  /* 0x0000009474027210 */ /* 0x004fe80007f3e0ff */
[----:B------:R-:W-:Y:S01]  /*9ee0*/  IADD3.X R3, R117, R0, RZ, P1, !PT ;  /* 0x0000000075037210 */ /* 0x000fe20000ffe4ff */
[C---:B-1----:R-:W-:Y:S03]  /*9ef0*/  HMMA.16816.F32 R28, R140.reuse, R152, R28 ;  /* 0x000000988c1c723c */ /* 0x042fe6000000181c */
[----:B------:R-:W-:Y:S01]  /*9f00*/  IADD3 R148, P0, R2, R148, RZ ;  /* 0x0000009402947210 */ /* 0x000fe20007f1e0ff */
[----:B------:R1:W-:Y:S03]  /*9f10*/  LDGSTS.E.BYPASS.LTC128B.128 [R228+0x2100], [R2.64], !P3 ;  /* 0x0210000002e47fae */ /* 0x0003e6000d901d46 */
[----:B------:R-:W-:Y:S01]  /*9f20*/  IADD3.X R149, R3, R0, RZ, P0, !PT ;  /* 0x0000000003957210 */ /* 0x000fe200007fe4ff */
[C---:B------:R-:W-:Y:S03]  /*9f30*/  HMMA.16816.F32 R32, R140.reuse, R154, R32 ;  /* 0x0000009a8c20723c */ /* 0x040fe60000001820 */
[C---:B------:R-:W-:Y:S01]  /*9f40*/  ISETP.GT.AND P0, PT, R230.reuse, R229, PT ;  /* 0x000000e5e600720c */ /* 0x040fe20003f04270 */
[----:B------:R1:W-:Y:S01]  /*9f50*/  LDGSTS.E.BYPASS.LTC128B.128 [R228+0x6100], [R2.64+0x80], !P2 ;  /* 0x0610008002e47fae */ /* 0x0003e2000d101d46 */
[----:B------:R-:W-:Y:S03]  /*9f60*/  IADD3 R230, R230, -0x1, RZ ;  /* 0xffffffffe6e67810 */ /* 0x000fe60007ffe0ff */
[C---:B------:R-:W-:Y:S04]  /*9f70*/  HMMA.16816.F32 R36, R140.reuse, R156, R36 ;  /* 0x0000009c8c24723c */ /* 0x040fe80000001824 */
[----:B------:R2:W-:Y:S04]  /*9f80*/  LDGSTS.E.BYPASS.LTC128B.128 [R228+0x3100], [R148.64], !P3 ;  /* 0x0310000094e47fae */ /* 0x0005e8000d901d46 */
[C---:B------:R-:W-:Y:S04]  /*9f90*/  HMMA.16816.F32 R40, R140.reuse, R158, R40 ;  /* 0x0000009e8c28723c */ /* 0x040fe80000001828 */
[----:B------:R2:W-:Y:S04]  /*9fa0*/  LDGSTS.E.BYPASS.LTC128B.128 [R228+0x7100], [R148.64+0x80], !P2 ;  /* 0x0710008094e47fae */ /* 0x0005e8000d101d46 */
[C---:B------:R-:W-:Y:S04]  /*9fb0*/  HMMA.16816.F32 R44, R140.reuse, R160, R44 ;  /* 0x000000a08c2c723c */ /* 0x040fe8000000182c */
[----:B---3--:R-:W3:Y:S04]  /*9fc0*/  LDSM.16.M88.4 R180, [R205] ;  /* 0x00000000cdb4783b */ /* 0x008ee80000000200 */
[C---:B------:R-:W-:Y:S04]  /*9fd0*/  HMMA.16816.F32 R48, R140.reuse, R162, R48 ;  /* 0x000000a28c30723c */ /* 0x040fe80000001830 */
[----:B------:R-:W0:Y:S04]  /*9fe0*/  LDGDEPBAR ;  /* 0x00000000000079af */ /* 0x000e280000000000 */
[C---:B------:R-:W-:Y:S04]  /*9ff0*/  HMMA.16816.F32 R52, R140.reuse, R164, R52 ;  /* 0x000000a48c34723c */ /* 0x040fe80000001834 */
[----:B------:R-:W-:Y:S04]  /*a000*/  LDSM.16.M88.4 R144, [R205+0x1000] ;  /* 0x00100000cd90783b */ /* 0x000fe80000000200 */
[C---:B------:R-:W-:Y:S04]  /*a010*/  HMMA.16816.F32 R56, R140.reuse, R166, R56 ;  /* 0x000000a68c38723c */ /* 0x040fe80000001838 */
[----:B--2---:R-:W2:Y:S04]  /*a020*/  LDSM.16.M88.4 R148, [R205+0x800] ;  /* 0x00080000cd94783b */ /* 0x004ea80000000200 */
[C---:B------:R-:W-:Y:S04]  /*a030*/  HMMA.16816.F32 R60, R140.reuse, R176, R60 ;  /* 0x000000b08c3c723c */ /* 0x040fe8000000183c */
[----:B------:R-:W5:Y:S04]  /*a040*/  LDSM.16.M88.4 R152, [R205+0x1800] ;  /* 0x00180000cd98783b */ /* 0x000f680000000200 */
[----:B------:R-:W-:Y:S04]  /*a050*/  HMMA.16816.F32 R64, R140, R178, R64 ;  /* 0x000000b28c40723c */ /* 0x000fe80000001840 */
[----:B------:R-:W1:Y:S04]  /*a060*/  LDSM.16.M88.4 R156, [R205+0x2000] ;  /* 0x00200000cd9c783b */ /* 0x000e680000000200 */
[C---:B---3--:R-:W-:Y:S04]  /*a070*/  HMMA.16816.F32 R4, R168.reuse, R180, R4 ;  /* 0x000000b4a804723c */ /* 0x048fe80000001804 */
[----:B------:R-:W-:Y:S04]  /*a080*/  LDSM.16.M88.4 R160, [R205+0x3800] ;  /* 0x00380000cda0783b */ /* 0x000fe80000000200 */
[C---:B------:R-:W-:Y:S04]  /*a090*/  HMMA.16816.F32 R8, R168.reuse, R182, R8 ;  /* 0x000000b6a808723c */ /* 0x040fe80000001808 */
[----:B------:R-:W-:Y:S04]  /*a0a0*/  LDSM.16.M88.4 R164, [R202] ;  /* 0x00000000caa4783b */ /* 0x000fe80000000200 */
[C---:B--2---:R-:W-:Y:S04]  /*a0b0*/  HMMA.16816.F32 R12, R168.reuse, R148, R12 ;  /* 0x00000094a80c723c */ /* 0x044fe8000000180c */
[----:B------:R-:W-:Y:S04]  /*a0c0*/  LDSM.16.M88.4 R176, [R202+0x800] ;  /* 0x00080000cab0783b */ /* 0x000fe80000000200 */
[C---:B------:R-:W-:Y:S04]  /*a0d0*/  HMMA.16816.F32 R16, R168.reuse, R150, R16 ;  /* 0x00000096a810723c */ /* 0x040fe80000001810 */
[----:B------:R-:W2:Y:S04]  /*a0e0*/  LDSM.16.M88.4 R148, [R205+0x2800] ;  /* 0x00280000cd94783b */ /* 0x000ea80000000200 */
[C---:B------:R-:W-:Y:S04]  /*a0f0*/  HMMA.16816.F32 R20, R168.reuse, R144, R20 ;  /* 0x00000090a814723c */ /* 0x040fe80000001814 */
[----:B------:R-:W-:Y:S04]  /*a100*/  LDSM.16.M88.4 R180, [R201+0x6800] ;  /* 0x00680000c9b4783b */ /* 0x000fe80000000200 */
[C---:B------:R-:W-:Y:S04]  /*a110*/  HMMA.16816.F32 R24, R168.reuse, R146, R24 ;  /* 0x00000092a818723c */ /* 0x040fe80000001818 */
[----:B------:R-:W3:Y:S04]  /*a120*/  LDSM.16.M88.4 R144, [R205+0x3000] ;  /* 0x00300000cd90783b */ /* 0x000ee80000000200 */
[C---:B-----5:R-:W-:Y:S08]  /*a130*/  HMMA.16816.F32 R28, R168.reuse, R152, R28 ;  /* 0x00000098a81c723c */ /* 0x060ff0000000181c */
[C---:B------:R-:W-:Y:S01]  /*a140*/  HMMA.16816.F32 R32, R168.reuse, R154, R32 ;  /* 0x0000009aa820723c */ /* 0x040fe20000001820 */
[----:B------:R-:W5:Y:S07]  /*a150*/  LDSM.16.M88.4 R152, [R202+0x1000] ;  /* 0x00100000ca98783b */ /* 0x000f6e0000000200 */
        /* <DEDUP_REMOVED lines=32> */
[----:B------:R-:W2:Y:S07]  /*a360*/  LDSM.16.M88.4 R160, [R201+0x7000] ;  /* 0x00700000c9a0783b */ /* 0x000eae0000000200 */
[C---:B-----5:R-:W-:Y:S08]  /*a370*/  HMMA.16816.F32 R60, R172.reuse, R152, R60 ;  /* 0x00000098ac3c723c */ /* 0x060ff0000000183c */
[----:B------:R-:W-:Y:S01]  /*a380*/  HMMA.16816.F32 R64, R172, R154, R64 ;  /* 0x0000009aac40723c */ /* 0x000fe20000001840 */
[----:B------:R-:W5:Y:S07]  /*a390*/  LDSM.16.M88.4 R152, [R201+0x7800] ;  /* 0x00780000c998783b */ /* 0x000f6e0000000200 */
[C---:B-1----:R-:W-:Y:S08]  /*a3a0*/  HMMA.16816.F32 R4, R184.reuse, R156, R4 ;  /* 0x0000009cb804723c */ /* 0x042ff00000001804 */
[C---:B------:R-:W-:Y:S01]  /*a3b0*/  HMMA.16816.F32 R8, R184.reuse, R158, R8 ;  /* 0x0000009eb808723c */ /* 0x040fe20000001808 */
[----:B------:R-:W1:Y:S07]  /*a3c0*/  LDSM.16.M88.4 R156, [R215] ;  /* 0x00000000d79c783b */ /* 0x000e6e0000000200 */
[C---:B------:R-:W-:Y:S08]  /*a3d0*/  HMMA.16816.F32 R12, R184.reuse, R164, R12 ;  /* 0x000000a4b80c723c */ /* 0x040ff0000000180c */
[C---:B------:R-:W-:Y:S01]  /*a3e0*/  HMMA.16816.F32 R16, R184.reuse, R166, R16 ;  /* 0x000000a6b810723c */ /* 0x040fe20000001810 */
[----:B------:R-:W1:Y:S07]  /*a3f0*/  LDSM.16.M88.4 R164, [R214] ;  /* 0x00000000d6a4783b */ /* 0x000e6e0000000200 */
[C---:B--2---:R-:W-:Y:S08]  /*a400*/  HMMA.16816.F32 R20, R184.reuse, R148, R20 ;  /* 0x00000094b814723c */ /* 0x044ff00000001814 */
[C---:B------:R-:W-:Y:S01]  /*a410*/  HMMA.16816.F32 R24, R184.reuse, R150, R24 ;  /* 0x00000096b818723c */ /* 0x040fe20000001818 */
[----:B------:R-:W-:Y:S07]  /*a420*/  LDSM.16.M88.4 R148, [R212] ;  /* 0x00000000d494783b */ /* 0x000fee0000000200 */
[C---:B---3--:R-:W-:Y:S08]  /*a430*/  HMMA.16816.F32 R28, R184.reuse, R144, R28 ;  /* 0x00000090b81c723c */ /* 0x048ff0000000181c */
[C---:B------:R-:W-:Y:S01]  /*a440*/  HMMA.16816.F32 R32, R184.reuse, R146, R32 ;  /* 0x00000092b820723c */ /* 0x040fe20000001820 */
[----:B------:R-:W2:Y:S07]  /*a450*/  LDSM.16.M88.4 R144, [R213] ;  /* 0x00000000d590783b */ /* 0x000eae0000000200 */
[C---:B------:R-:W-:Y:S08]  /*a460*/  HMMA.16816.F32 R36, R184.reuse, R176, R36 ;  /* 0x000000b0b824723c */ /* 0x040ff00000001824 */
[C---:B------:R-:W-:Y:S01]  /*a470*/  HMMA.16816.F32 R40, R184.reuse, R178, R40 ;  /* 0x000000b2b828723c */ /* 0x040fe20000001828 */
[----:B------:R-:W3:Y:S07]  /*a480*/  LDSM.16.M88.4 R176, [R211] ;  /* 0x00000000d3b0783b */ /* 0x000eee0000000200 */
[C---:B------:R-:W-:Y:S08]  /*a490*/  HMMA.16816.F32 R44, R184.reuse, R180, R44 ;  /* 0x000000b4b82c723c */ /* 0x040ff0000000182c */
[C---:B------:R-:W-:Y:S01]  /*a4a0*/  HMMA.16816.F32 R48, R184.reuse, R182, R48 ;  /* 0x000000b6b830723c */ /* 0x040fe20000001830 */
[----:B------:R-:W-:Y:S07]  /*a4b0*/  LDSM.16.M88.4 R180, [R205+0x7000] ;  /* 0x00700000cdb4783b */ /* 0x000fee0000000200 */
[C---:B------:R-:W-:Y:S08]  /*a4c0*/  HMMA.16816.F32 R52, R184.reuse, R160, R52 ;  /* 0x000000a0b834723c */ /* 0x040ff00000001834 */
[C---:B------:R-:W-:Y:S01]  /*a4d0*/  HMMA.16816.F32 R56, R184.reuse, R162, R56 ;  /* 0x000000a2b838723c */ /* 0x040fe20000001838 */
[----:B------:R-:W2:Y:S07]  /*a4e0*/  LDSM.16.M88.4 R160, [R210] ;  /* 0x00000000d2a0783b */ /* 0x000eae0000000200 */
[C---:B-----5:R-:W-:Y:S08]  /*a4f0*/  HMMA.16816.F32 R60, R184.reuse, R152, R60 ;  /* 0x00000098b83c723c */ /* 0x060ff0000000183c */
[----:B------:R-:W-:Y:S01]  /*a500*/  HMMA.16816.F32 R64, R184, R154, R64 ;  /* 0x0000009ab840723c */ /* 0x000fe20000001840 */
[----:B------:R-:W5:Y:S07]  /*a510*/  LDSM.16.M88.4 R152, [R209] ;  /* 0x00000000d198783b */ /* 0x000f6e0000000200 */
[C---:B-1----:R-:W-:Y:S08]  /*a520*/  HMMA.16816.F32 R4, R188.reuse, R156, R4 ;  /* 0x0000009cbc04723c */ /* 0x042ff00000001804 */
[C---:B------:R-:W-:Y:S01]  /*a530*/  HMMA.16816.F32 R8, R188.reuse, R158, R8 ;  /* 0x0000009ebc08723c */ /* 0x040fe20000001808 */
[----:B------:R-:W1:Y:S07]  /*a540*/  LDSM.16.M88.4 R156, [R208] ;  /* 0x00000000d09c783b */ /* 0x000e6e0000000200 */
[C---:B------:R-:W-:Y:S08]  /*a550*/  HMMA.16816.F32 R12, R188.reuse, R164, R12 ;  /* 0x000000a4bc0c723c */ /* 0x040ff0000000180c */
[C---:B------:R-:W-:Y:S01]  /*a560*/  HMMA.16816.F32 R16, R188.reuse, R166, R16 ;  /* 0x000000a6bc10723c */ /* 0x040fe20000001810 */
[----:B------:R-:W-:Y:S07]  /*a570*/  LDSM.16.M88.4 R164, [R205+0x5000] ;  /* 0x00500000cda4783b */ /* 0x000fee0000000200 */
        /* <DEDUP_REMOVED lines=8> */
[----:B------:R-:W-:Y:S07]  /*a600*/  LDSM.16.M88.4 R176, [R205+0x6800] ;  /* 0x00680000cdb0783b */ /* 0x000fee0000000200 */
[C---:B------:R-:W-:Y:S08]  /*a610*/  HMMA.16816.F32 R44, R188.reuse, R160, R44 ;  /* 0x000000a0bc2c723c */ /* 0x040ff0000000182c */
[C---:B------:R-:W-:Y:S01]  /*a620*/  HMMA.16816.F32 R48, R188.reuse, R162, R48 ;  /* 0x000000a2bc30723c */ /* 0x040fe20000001830 */
[----:B------:R-:W3:Y:S07]  /*a630*/  LDSM.16.M88.4 R160, [R205+0x5800] ;  /* 0x00580000cda0783b */ /* 0x000eee0000000200 */
[C---:B-----5:R-:W-:Y:S08]  /*a640*/  HMMA.16816.F32 R52, R188.reuse, R152, R52 ;  /* 0x00000098bc34723c */ /* 0x060ff00000001834 */
[C---:B------:R-:W-:Y:S01]  /*a650*/  HMMA.16816.F32 R56, R188.reuse, R154, R56 ;  /* 0x0000009abc38723c */ /* 0x040fe20000001838 */
[----:B------:R-:W5:Y:S07]  /*a660*/  LDSM.16.M88.4 R152, [R205+0x6000] ;  /* 0x00600000cd98783b */ /* 0x000f6e0000000200 */
[C---:B-1----:R-:W-:Y:S08]  /*a670*/  HMMA.16816.F32 R60, R188.reuse, R156, R60 ;  /* 0x0000009cbc3c723c */ /* 0x042ff0000000183c */
[----:B------:R-:W-:Y:S01]  /*a680*/  HMMA.16816.F32 R64, R188, R158, R64 ;  /* 0x0000009ebc40723c */ /* 0x000fe20000001840 */
[----:B------:R-:W1:Y:S07]  /*a690*/  LDSM.16.M88.4 R156, [R205+0x7800] ;  /* 0x00780000cd9c783b */ /* 0x000e6e0000000200 */
[C---:B--2---:R-:W-:Y:S08]  /*a6a0*/  HMMA.16816.F32 R4, R192.reuse, R144, R4 ;  /* 0x00000090c004723c */ /* 0x044ff00000001804 */
[C---:B------:R-:W-:Y:S01]  /*a6b0*/  HMMA.16816.F32 R8, R192.reuse, R146, R8 ;  /* 0x00000092c008723c */ /* 0x040fe20000001808 */
[----:B------:R-:W2:Y:S07]  /*a6c0*/  LDSM.16.M88.4 R144, [R202+0x4000] ;  /* 0x00400000ca90783b */ /* 0x000eae0000000200 */
[C---:B------:R-:W-:Y:S08]  /*a6d0*/  HMMA.16816.F32 R12, R192.reuse, R148, R12 ;  /* 0x00000094c00c723c */ /* 0x040ff0000000180c */
[C---:B------:R-:W-:Y:S01]  /*a6e0*/  HMMA.16816.F32 R16, R192.reuse, R150, R16 ;  /* 0x00000096c010723c */ /* 0x040fe20000001810 */
[----:B------:R-:W1:Y:S07]  /*a6f0*/  LDSM.16.M88.4 R148, [R202+0x4800] ;  /* 0x00480000ca94783b */ /* 0x000e6e0000000200 */
[C---:B------:R-:W-:Y:S08]  /*a700*/  HMMA.16816.F32 R20, R192.reuse, R164, R20 ;  /* 0x000000a4c014723c */ /* 0x040ff00000001814 */
[C---:B------:R-:W-:Y:S08]  /*a710*/  HMMA.16816.F32 R24, R192.reuse, R166, R24 ;  /* 0x000000a6c018723c */ /* 0x040ff00000001818 */
[C---:B---3--:R-:W-:Y:S08]  /*a720*/  HMMA.16816.F32 R28, R192.reuse, R160, R28 ;  /* 0x000000a0c01c723c */ /* 0x048ff0000000181c */
[C---:B------:R-:W-:Y:S08]  /*a730*/  HMMA.16816.F32 R32, R192.reuse, R162, R32 ;  /* 0x000000a2c020723c */ /* 0x040ff00000001820 */
[C---:B-----5:R-:W-:Y:S08]  /*a740*/  HMMA.16816.F32 R36, R192.reuse, R152, R36 ;  /* 0x00000098c024723c */ /* 0x060ff00000001824 */
        /* <DEDUP_REMOVED lines=14> */
[----:B------:R-:W5:Y:S03]  /*a830*/  LDSM.16.M88.4 R148, [R202+0x6800] ;  /* 0x00680000ca94783b */ /* 0x000f660000000200 */
[----:B------:R-:W-:Y:S02]  /*a840*/  FMNMX.FTZ R0, R4, R118, !PT ;  /* 0x0000007604007209 */ /* 0x000fe40007810000 */
[----:B------:R-:W-:Y:S02]  /*a850*/  FMNMX.FTZ R2, R6, R119, !PT ;  /* 0x0000007706027209 */ /* 0x000fe40007810000 */
[C---:B---3--:R-:W-:Y:S04]  /*a860*/  HMMA.16816.F32 R20, R196.reuse, R152, R20 ;  /* 0x00000098c414723c */ /* 0x048fe80000001814 */
[----:B------:R-:W-:Y:S02]  /*a870*/  FMNMX.FTZ R0, R5, R0, !PT ;  /* 0x0000000005007209 */ /* 0x000fe40007810000 */
[----:B------:R-:W-:Y:S02]  /*a880*/  FMNMX.FTZ R2, R7, R2, !PT ;  /* 0x0000000207027209 */ /* 0x000fe40007810000 */
[C---:B------:R-:W-:Y:S01]  /*a890*/  HMMA.16816.F32 R24, R196.reuse, R154, R24 ;  /* 0x0000009ac418723c */ /* 0x040fe20000001818 */
[----:B------:R-:W3:Y:S03]  /*a8a0*/  LDSM.16.M88.4 R152, [R202+0x7000] ;  /* 0x00700000ca98783b */ /* 0x000ee60000000200 */
[----:B------:R-:W-:Y:S02]  /*a8b0*/  FMNMX.FTZ R0, R8, R0, !PT ;  /* 0x0000000008007209 */ /* 0x000fe40007810000 */
[----:B------:R-:W-:Y:S02]  /*a8c0*/  FMNMX.FTZ R2, R10, R2, !PT ;  /* 0x000000020a027209 */ /* 0x000fe40007810000 */
[C---:B-1----:R-:W-:Y:S04]  /*a8d0*/  HMMA.16816.F32 R28, R196.reuse, R156, R28 ;  /* 0x0000009cc41c723c */ /* 0x042fe8000000181c */
        /* <DEDUP_REMOVED lines=9> */
[----:B------:R-:W1:Y:S01]  /*a970*/  LDSM.16.M88.4 R144, [R202+0x7800] ;  /* 0x00780000ca90783b */ /* 0x000e620000000200 */
[----:B------:R-:W-:Y:S04]  /*a980*/  DEPBAR.LE SB0, 0x0 ;  /* 0x000080000000791a */ /* 0x000fe80000000000 */
[----:B------:R-:W-:Y:S02]  /*a990*/  FMNMX.FTZ R0, R16, R0, !PT ;  /* 0x0000000010007209 */ /* 0x000fe40007810000 */
[C---:B-----5:R-:W-:Y:S01]  /*a9a0*/  HMMA.16816.F32 R44, R196.reuse, R148, R44 ;  /* 0x00000094c42c723c */ /* 0x060fe2000000182c */
[----:B------:R-:W-:Y:S04]  /*a9b0*/  BAR.SYNC.DEFER_BLOCKING 0x0 ;  /* 0x0000000000007b1d */ /* 0x000fe80000010000 */
[----:B------:R-:W-:Y:S02]  /*a9c0*/  FMNMX.FTZ R0, R17, R0, !PT ;  /* 0x0000000011007209 */ /* 0x000fe40007810000 */
[----:B------:R-:W-:Y:S01]  /*a9d0*/  FMNMX.FTZ R2, R18, R2, !PT ;  /* 0x0000000212027209 */ /* 0x000fe20007810000 */
[C---:B------:R-:W-:Y:S04]  /*a9e0*/  HMMA.16816.F32 R48, R196.reuse, R150, R48 ;  /* 0x00000096c430723c */ /* 0x040fe80000001830 */
[----:B------:R-:W-:Y:S02]  /*a9f0*/  FMNMX.FTZ R0, R20, R0, !PT ;  /* 0x0000000014007209 */ /* 0x000fe40007810000 */
[----:B------:R-:W-:Y:S02]  /*aa00*/  FMNMX.FTZ R2, R19, R2, !PT ;  /* 0x0000000213027209 */ /* 0x000fe40007810000 */
[C---:B---3--:R-:W-:Y:S04]  /*aa10*/  HMMA.16816.F32 R52, R196.reuse, R152, R52 ;  /* 0x00000098c434723c */ /* 0x048fe80000001834 */
[----:B------:R-:W-:Y:S02]  /*aa20*/  FMNMX.FTZ R0, R21, R0, !PT ;  /* 0x0000000015007209 */ /* 0x000fe40007810000 */
[----:B------:R-:W-:Y:S02]  /*aa30*/  FMNMX.FTZ R2, R22, R2, !PT ;  /* 0x0000000216027209 */ /* 0x000fe40007810000 */
[C---:B------:R-:W-:Y:S04]  /*aa40*/  HMMA.16816.F32 R56, R196.reuse, R154, R56 ;  /* 0x0000009ac438723c */ /* 0x040fe80000001838 */
[----:B------:R-:W-:Y:S02]  /*aa50*/  FMNMX.FTZ R0, R24, R0, !PT ;  /* 0x0000000018007209 */ /* 0x000fe40007810000 */
[----:B------:R-:W-:Y:S02]  /*aa60*/  FMNMX.FTZ R2, R23, R2, !PT ;  /* 0x0000000217027209 */ /* 0x000fe40007810000 */
[----:B------:R-:W-:Y:S01]  /*aa70*/  FMNMX.FTZ R0, R25, R0, !PT ;  /* 0x0000000019007209 */ /* 0x000fe20007810000 */
[C---:B-1----:R-:W-:Y:S03]  /*aa80*/  HMMA.16816.F32 R60, R196.reuse, R144, R60 ;  /* 0x00000090c43c723c */ /* 0x042fe6000000183c */
[----:B------:R-:W-:Y:S02]  /*aa90*/  FMNMX.FTZ R0, R28, R0, !PT ;  /* 0x000000001c007209 */ /* 0x000fe40007810000 */
[----:B------:R-:W-:Y:S02]  /*aaa0*/  FMNMX.FTZ R2, R26, R2, !PT ;  /* 0x000000021a027209 */ /* 0x000fe40007810000 */
[----:B------:R-:W-:Y:S01]  /*aab0*/  FMNMX.FTZ R0, R29, R0, !PT ;  /* 0x000000001d007209 */ /* 0x000fe20007810000 */
        /* <DEDUP_REMOVED lines=34> */
[----:B----4-:R-:W-:Y:S02]  /*ace0*/  FMNMX.FTZ R117, R64, R0, !PT ;  /* 0x0000000040757209 */ /* 0x010fe40007810000 */
[----:B------:R-:W-:Y:S02]  /*acf0*/  FMNMX.FTZ R2, R62, R2, !PT ;  /* 0x000000023e027209 */ /* 0x000fe40007810000 */
[----:B------:R-:W-:Y:S02]  /*ad00*/  FMNMX.FTZ R117, R65, R117, !PT ;  /* 0x0000007541757209 */ /* 0x000fe40007810000 */
[----:B------:R-:W-:Y:S03]  /*ad10*/  FMNMX.FTZ R0, R63, R2, !PT ;  /* 0x000000023f007209 */ /* 0x000fe60007810000 */
[----:B------:R-:W1:Y:S01]  /*ad20*/  SHFL.BFLY PT, R3, R117, 0x2, 0x1f ;  /* 0x0c401f0075037f89 */ /* 0x000e6200000e0000 */
[----:B------:R-:W-:Y:S04]  /*ad30*/  FMNMX.FTZ R0, R66, R0, !PT ;  /* 0x0000000042007209 */ /* 0x000fe80007810000 */
[----:B------:R-:W-:Y:S05]  /*ad40*/  FMNMX.FTZ R0, R67, R0, !PT ;  /* 0x0000000043007209 */ /* 0x000fea0007810000 */
[----:B------:R-:W2:Y:S01]  /*ad50*/  SHFL.BFLY PT, R2, R0, 0x2, 0x1f ;  /* 0x0c401f0000027f89 */ /* 0x000ea200000e0000 */
[----:B-1----:R-:W-:Y:S07]  /*ad60*/  FMNMX.FTZ R117, R117, R3, !PT ;  /* 0x0000000375757209 */ /* 0x002fee0007810000 */
[----:B------:R-:W1:Y:S01]  /*ad70*/  SHFL.BFLY PT, R116, R117, 0x1, 0x1f ;  /* 0x0c201f0075747f89 */ /* 0x000e6200000e0000 */
[----:B--2---:R-:W-:Y:S07]  /*ad80*/  FMNMX.FTZ R0, R0, R2, !PT ;  /* 0x0000000200007209 */ /* 0x004fee0007810000 */
[----:B------:R-:W2:Y:S01]  /*ad90*/  SHFL.BFLY PT, R3, R0, 0x1, 0x1f ;  /* 0x0c201f0000037f89 */ /* 0x000ea200000e0000 */
[----:B-1----:R-:W-:Y:S05]  /*ada0*/  FMNMX.FTZ R117, R117, R116, !PT ;  /* 0x0000007475757209 */ /* 0x002fea0007810000 */
[C---:B------:R-:W-:Y:S02]  /*adb0*/  FMUL.FTZ R156, R117.reuse, c[0x0][0x2d0] ;  /* 0x0000b400759c7a20 */ /* 0x040fe40000410000 */
[----:B------:R-:W-:Y:S02]  /*adc0*/  FADD.FTZ R2, -R117, R118 ;  /* 0x0000007675027221 */ /* 0x000fe40000010100 */
[----:B------:R-:W-:Y:S01]  /*add0*/  FFMA.FTZ R4, R4, c[0x0][0x2d0], -R156 ;  /* 0x0000b40004047a23 */ /* 0x000fe2000001089c */
[----:B--2---:R-:W-:Y:S01]  /*ade0*/  FMNMX.FTZ R116, R0, R3, !PT ;  /* 0x0000000300747209 */ /* 0x004fe20007810000 */
[----:B------:R-:W-:Y:S01]  /*adf0*/  FMUL.FTZ R0, R2, c[0x0][0x2d0] ;  /* 0x0000b40002007a20 */ /* 0x000fe20000410000 */
[----:B------:R-:W-:Y:S01]  /*ae00*/  @P0 SHF.R.S32.HI R3, RZ, 0x1f, R230 ;  /* 0x0000001fff030819 */ /* 0x000fe200000114e6 */
[----:B------:R1:W-:Y:S01]  /*ae10*/  MUFU.EX2 R229, R4 ;  /* 0x0000000400e57308 */ /* 0x0003e20000000800 */
[--C-:B------:R-:W-:Y:S02]  /*ae20*/  FFMA.FTZ R5, R5, c[0x0][0x2d0], -R156.reuse ;  /* 0x0000b40005057a23 */ /* 0x100fe4000001089c */
[--C-:B------:R-:W-:Y:S02]  /*ae30*/  FFMA.FTZ R9, R9, c[0x0][0x2d0], -R156.reuse ;  /* 0x0000b40009097a23 */ /* 0x100fe4000001089c */
[----:B------:R-:W-:Y:S02]  /*ae40*/  @P0 IMAD R3, R3, c[0x0][0x1e0], RZ ;  /* 0x0000780003030a24 */ /* 0x000fe400078e02ff */
[--C-:B------:R-:W-:Y:S02]  /*ae50*/  FFMA.FTZ R12, R12, c[0x0][0x2d0], -R156.reuse ;  /* 0x0000b4000c0c7a23 */ /* 0x100fe4000001089c */
[--C-:B------:R-:W-:Y:S01]  /*ae60*/  FFMA.FTZ R13, R13, c[0x0][0x2d0], -R156.reuse ;  /* 0x0000b4000d0d7a23 */ /* 0x100fe2000001089c */
[----:B------:R2:W3:Y:S01]  /*ae70*/  MUFU.EX2 R2, R0 ;  /* 0x0000000000027308 */ /* 0x0004e20000000800 */
[--C-:B------:R-:W-:Y:S02]  /*ae80*/  FFMA.FTZ R20, R20, c[0x0][0x2d0], -R156.reuse ;  /* 0x0000b40014147a23 */ /* 0x100fe4000001089c */
[--C-:B------:R-:W-:Y:S02]  /*ae90*/  FFMA.FTZ R21, R21, c[0x0][0x2d0], -R156.reuse ;  /* 0x0000b40015157a23 */ /* 0x100fe4000001089c */
[--C-:B------:R-:W-:Y:S02]  /*aea0*/  FFMA.FTZ R24, R24, c[0x0][0x2d0], -R156.reuse ;  /* 0x0000b40018187a23 */ /* 0x100fe4000001089c */
[--C-:B------:R-:W-:Y:S02]  /*aeb0*/  FFMA.FTZ R25, R25, c[0x0][0x2d0], -R156.reuse ;  /* 0x0000b40019197a23 */ /* 0x100fe4000001089c */
[--C-:B------:R-:W-:Y:S01]  /*aec0*/  FFMA.FTZ R28, R28, c[0x0][0x2d0], -R156.reuse ;  /* 0x0000b4001c1c7a23 */ /* 0x100fe2000001089c */
[----:B------:R4:W-:Y:S01]  /*aed0*/  MUFU.EX2 R231, R5 ;  /* 0x0000000500e77308 */ /* 0x0009e20000000800 */
[--C-:B------:R-:W-:Y:S02]  /*aee0*/  FFMA.FTZ R29, R29, c[0x0][0x2d0], -R156.reuse ;  /* 0x0000b4001d1d7a23 */ /* 0x100fe4000001089c */
[--C-:B------:R-:W-:Y:S02]  /*aef0*/  FFMA.FTZ R32, R32, c[0x0][0x2d0], -R156.reuse ;  /* 0x0000b40020207a23 */ /* 0x100fe4000001089c */
[----:B-1----:R-:W-:Y:S02]  /*af00*/  @P0 IMAD R4, R230, c[0x0][0x1e4], R3 ;  /* 0x00007900e6040a24 */ /* 0x002fe400078e0203 */
[--C-:B------:R-:W-:Y:S02]  /*af10*/  FFMA.FTZ R33, R33, c[0x0][0x2d0], -R156.reuse ;  /* 0x0000b40021217a23 */ /* 0x100fe4000001089c */
[--C-:B------:R-:W-:Y:S01]  /*af20*/  FFMA.FTZ R36, R36, c[0x0][0x2d0], -R156.reuse ;  /* 0x0000b40024247a23 */ /* 0x100fe2000001089c */
[----:B------:R-:W-:Y:S01]  /*af30*/  MUFU.EX2 R182, R12 ;  /* 0x0000000c00b67308 */ /* 0x000fe20000000800 */
[--C-:B------:R-:W-:Y:S02]  /*af40*/  FFMA.FTZ R37, R37, c[0x0][0x2d0], -R156.reuse ;  /* 0x0000b40025257a23 */ /* 0x100fe4000001089c */
[----:B------:R-:W-:Y:S02]  /*af50*/  FFMA.FTZ R40, R40, c[0x0][0x2d0], -R156 ;  /* 0x0000b40028287a23 */ /* 0x000fe4000001089c */
[----:B--2---:R-:W-:Y:S02]  /*af60*/  FADD.FTZ R0, -R116, R119 ;  /* 0x0000007774007221 */ /* 0x004fe40000010100 */
[----:B------:R-:W-:Y:S03]  /*af70*/  @P0 IMAD.WIDE.U32 R118, R230, c[0x0][0x1e0], RZ ;  /* 0x00007800e6760a25 */ /* 0x000fe600078e00ff */
[----:B------:R-:W-:Y:S01]  /*af80*/  MUFU.EX2 R181, R13 ;  /* 0x0000000d00b57308 */ /* 0x000fe20000000800 */
[----:B------:R-:W-:Y:S01]  /*af90*/  FMUL.FTZ R0, R0, c[0x0][0x2d0] ;  /* 0x0000b40000007a20 */ /* 0x000fe20000410000 */
[----:B------:R-:W-:Y:S01]  /*afa0*/  @P0 IADD3 R4, R119, R4, RZ ;  /* 0x0000000477040210 */ /* 0x000fe20007ffe0ff */
[----:B---3--:R-:W-:Y:S01]  /*afb0*/  FMUL.FTZ R68, R2, R68 ;  /* 0x0000004402447220 */ /* 0x008fe20000410000 */
[----:B------:R-:W-:Y:S01]  /*afc0*/  @P0 SHF.L.U32 R3, R118, 0x7, RZ ;  /* 0x0000000776030819 */ /* 0x000fe200000006ff */
[----:B------:R-:W-:Y:S01]  /*afd0*/  FMUL.FTZ R69, R2, R69 ;  /* 0x0000004502457220 */ /* 0x000fe20000410000 */
[----:B------:R-:W-:Y:S01]  /*afe0*/  @P0 SHF.L.U64.HI R119, R118, 0x7, R4 ;  /* 0x0000000776770819 */ /* 0x000fe20000010204 */
[----:B------:R-:W-:Y:S01]  /*aff0*/  FFMA.FTZ R118, R8, c[0x0][0x2d0], -R156 ;  /* 0x0000b40008767a23 */ /* 0x000fe2000001089c */
[----:B----4-:R-:W-:Y:S01]  /*b000*/  @P0 IADD3 R5, P4, R3, R234, RZ ;  /* 0x000000ea03050210 */ /* 0x010fe20007f9e0ff */
[C---:B------:R-:W-:Y:S01]  /*b010*/  FMUL.FTZ R72, R2.reuse, R72 ;  /* 0x0000004802487220 */ /* 0x040fe20000410000 */
[----:B------:R-:W1:Y:S01]  /*b020*/  MUFU.EX2 R0, R0 ;  /* 0x0000000000007308 */ /* 0x000e620000000800 */
[C---:B------:R-:W-:Y:S01]  /*b030*/  FMUL.FTZ R73, R2.reuse, R73 ;  /* 0x0000004902497220 */ /* 0x040fe20000410000 */
[----:B------:R-:W-:Y:S01]  /*b040*/  @P0 LEA R4, P1, R5, c[0x0][0x1c8], 0x1 ;  /* 0x0000720005040a11 */ /* 0x000fe200078208ff */
[C---:B------:R-:W-:Y:S01]  /*b050*/  FMUL.FTZ R76, R2.reuse, R76 ;  /* 0x0000004c024c7220 */ /* 0x040fe20000410000 */
[----:B------:R-:W-:Y:S01]  /*b060*/  @P0 IADD3.X R8, R119, R233, RZ, P4, !PT ;  /* 0x000000e977080210 */ /* 0x000fe200027fe4ff */
[C---:B------:R-:W-:Y:S01]  /*b070*/  FMUL.FTZ R77, R2.reuse, R77 ;  /* 0x0000004d024d7220 */ /* 0x040fe20000410000 */
[----:B------:R-:W-:Y:S01]  /*b080*/  @P0 IADD3 R3, P5, P4, R3, 0x40, R234 ;  /* 0x0000004003030810 */ /* 0x000fe20007cbe0ea */
[C---:B------:R-:W-:Y:S01]  /*b090*/  FMUL.FTZ R80, R2.reuse, R80 ;  /* 0x0000005002507220 */ /* 0x040fe20000410000 */
[----:B------:R-:W-:Y:S01]  /*b0a0*/  @P0 LEA.HI.X R5, R5, c[0x0][0x1cc], R8, 0x1, P1 ;  /* 0x0000730005050a11 */ /* 0x000fe200008f0c08 */
[C---:B------:R-:W-:Y:S01]  /*b0b0*/  FMUL.FTZ R81, R2.reuse, R81 ;  /* 0x0000005102517220 */ /* 0x040fe20000410000 */
[----:B------:R2:W-:Y:S01]  /*b0c0*/  MUFU.EX2 R183, R118 ;  /* 0x0000007600b77308 */ /* 0x0005e20000000800 */
[----:B------:R-:W-:Y:S01]  /*b0d0*/  @P0 IADD3.X R8, R119, RZ, R233, P5, P4 ;  /* 0x000000ff77080210 */ /* 0x000fe20002fe84e9 */
[C---:B------:R-:W-:Y:S01]  /*b0e0*/  FMUL.FTZ R84, R2.reuse, R84 ;  /* 0x0000005402547220 */ /* 0x040fe20000410000 */
[----:B------:R3:W-:Y:S01]  /*b0f0*/  @P0 LDGSTS.E.BYPASS.LTC128B.128 [R228+0x8100], [R4.64], !P3 ;  /* 0x0810000004e40fae */ /* 0x0007e2000d901d46 */
[C---:B------:R-:W-:Y:S01]  /*b100*/  @P0 LEA R144, P1, R3.reuse, c[0x0][0x1c8], 0x1 ;  /* 0x0000720003900a11 */ /* 0x040fe200078208ff */
[C---:B------:R-:W-:Y:S02]  /*b110*/  FMUL.FTZ R85, R2.reuse, R85 ;  /* 0x0000005502557220 */ /* 0x040fe40000410000 */
[----:B------:R-:W-:Y:S01]  /*b120*/  FMUL.FTZ R88, R2, R88 ;  /* 0x0000005802587220 */ /* 0x000fe20000410000 */
[----:B------:R-:W-:Y:S01]  /*b130*/  @P0 LEA.HI.X R145, R3, c[0x0][0x1cc], R8, 0x1, P1 ;  /* 0x0000730003910a11 */ /* 0x000fe200008f0c08 */
[----:B------:R-:W-:Y:S01]  /*b140*/  FMUL.FTZ R3, R116, c[0x0][0x2d0] ;  /* 0x0000b40074037a20 */ /* 0x000fe20000410000 */
[----:B------:R-:W-:Y:S01]  /*b150*/  MUFU.EX2 R178, R20 ;  /* 0x0000001400b27308 */ /* 0x000fe20000000800 */
[----:B------:R-:W-:Y:S01]  /*b160*/  FMUL.FTZ R89, R2, R89 ;  /* 0x0000005902597220 */ /* 0x000fe20000410000 */
[----:B------:R-:W4:Y:S01]  /*b170*/  LDL.LU R234, [R1+0x4] ;  /* 0x0000040001ea7983 */ /* 0x000f220000300800 */
[--C-:B------:R-:W-:Y:S02]  /*b180*/  FFMA.FTZ R6, R6, c[0x0][0x2d0], -R3.reuse ;  /* 0x0000b40006067a23 */ /* 0x100fe40000010803 */
[--C-:B------:R-:W-:Y:S01]  /*b190*/  FFMA.FTZ R7, R7, c[0x0][0x2d0], -R3.reuse ;  /* 0x0000b40007077a23 */ /* 0x100fe20000010803 */
[----:B------:R5:W-:Y:S01]  /*b1a0*/  @P0 LDGSTS.E.BYPASS.LTC128B.128 [R228+0xc100], [R144.64], !P2 ;  /* 0x0c10000090e40fae */ /* 0x000be2000d101d46 */
[--C-:B------:R-:W-:Y:S02]  /*b1b0*/  FFMA.FTZ R10, R10, c[0x0][0x2d0], -R3.reuse ;  /* 0x0000b4000a0a7a23 */ /* 0x100fe40000010803 */
[--C-:B------:R-:W-:Y:S01]  /*b1c0*/  FFMA.FTZ R11, R11, c[0x0][0x2d0], -R3.reuse ;  /* 0x0000b4000b0b7a23 */ /* 0x100fe20000010803 */
[----:B------:R-:W-:Y:S01]  /*b1d0*/  MUFU.EX2 R163, R6 ;  /* 0x0000000600a37308 */ /* 0x000fe20000000800 */
[C---:B-1----:R-:W-:Y:S02]  /*b1e0*/  FMUL.FTZ R70, R0.reuse, R70 ;  /* 0x0000004600467220 */ /* 0x042fe40000410000 */
[C---:B------:R-:W-:Y:S01]  /*b1f0*/  FMUL.FTZ R71, R0.reuse, R71 ;  /* 0x0000004700477220 */ /* 0x040fe20000410000 */
[----:B--2---:R-:W-:Y:S01]  /*b200*/  @P0 MOV R118, c[0x0][0x1e0] ;  /* 0x0000780000760a02 */ /* 0x004fe20000000f00 */
[C---:B------:R-:W-:Y:S01]  /*b210*/  FMUL.FTZ R74, R0.reuse, R74 ;  /* 0x0000004a004a7220 */ /* 0x040fe20000410000 */
[----:B------:R-:W2:Y:S01]  /*b220*/  LDL.LU R233, [R1+0x8] ;  /* 0x0000080001e97983 */ /* 0x000ea20000300800 */
[----:B------:R-:W-:Y:S01]  /*b230*/  FMUL.FTZ R75, R0, R75 ;  /* 0x0000004b004b7220 */ /* 0x000fe20000410000 */
[----:B------:R-:W-:Y:S01]  /*b240*/  @P0 SHF.L.U64.HI R119, R118, R232, c[0x0][0x1e4] ;  /* 0x0000790076770619 */ /* 0x000fe200000102e8 */
[----:B------:R-:W-:Y:S01]  /*b250*/  FMUL.FTZ R78, R0, R78 ;  /* 0x0000004e004e7220 */ /* 0x000fe20000410000 */
[----:B------:R1:W-:Y:S01]  /*b260*/  MUFU.EX2 R232, R9 ;  /* 0x0000000900e87308 */ /* 0x0003e20000000800 */
[----:B------:R-:W-:Y:S01]  /*b270*/  @P0 SHF.L.U32 R118, R118, 0x6, RZ ;  /* 0x0000000676760819 */ /* 0x000fe200000006ff */
[C---:B------:R-:W-:Y:S02]  /*b280*/  FMUL.FTZ R79, R0.reuse, R79 ;  /* 0x0000004f004f7220 */ /* 0x040fe40000410000 */
[----:B------:R-:W-:Y:S01]  /*b290*/  FMUL.FTZ R82, R0, R82 ;  /* 0x0000005200527220 */ /* 0x000fe20000410000 */
[----:B------:R-:W-:Y:S01]  /*b2a0*/  @P0 IADD3 R8, P1, R4, R118, RZ ;  /* 0x0000007604080210 */ /* 0x000fe20007f3e0ff */
[C---:B------:R-:W-:Y:S02]  /*b2b0*/  FMUL.FTZ R83, R0.reuse, R83 ;  /* 0x0000005300537220 */ /* 0x040fe40000410000 */
[----:B------:R-:W-:Y:S01]  /*b2c0*/  FMUL.FTZ R86, R0, R86 ;  /* 0x0000005600567220 */ /* 0x000fe20000410000 */
[----:B---3--:R-:W-:Y:S01]  /*b2d0*/  @P0 IADD3 R4, P4, R8, R118, RZ ;  /* 0x0000007608040210 */ /* 0x008fe20007f9e0ff */
[----:B------:R3:W3:Y:S01]  /*b2e0*/  MUFU.EX2 R162, R7 ;  /* 0x0000000700a27308 */ /* 0x0006e20000000800 */
[----:B------:R-:W-:Y:S02]  /*b2f0*/  FMUL.FTZ R87, R0, R87 ;  /* 0x0000005700577220 */ /* 0x000fe40000410000 */
[--C-:B------:R-:W-:Y:S02]  /*b300*/  FFMA.FTZ R14, R14, c[0x0][0x2d0], -R3.reuse ;  /* 0x0000b4000e0e7a23 */ /* 0x100fe40000010803 */
[--C-:B------:R-:W-:Y:S02]  /*b310*/  FFMA.FTZ R15, R15, c[0x0][0x2d0], -R3.reuse ;  /* 0x0000b4000f0f7a23 */ /* 0x100fe40000010803 */
[C---:B------:R-:W-:Y:S02]  /*b320*/  FMUL.FTZ R90, R0.reuse, R90 ;  /* 0x0000005a005a7220 */ /* 0x040fe40000410000 */
[----:B------:R-:W-:Y:S01]  /*b330*/  FMUL.FTZ R91, R0, R91 ;  /* 0x0000005b005b7220 */ /* 0x000fe20000410000 */
[----:B------:R5:W-:Y:S01]  /*b340*/  MUFU.EX2 R161, R10 ;  /* 0x0000000a00a17308 */ /* 0x000be20000000800 */
[C---:B------:R-:W-:Y:S02]  /*b350*/  FMUL.FTZ R12, R2.reuse, R128 ;  /* 0x00000080020c7220 */ /* 0x040fe40000410000 */
[----:B------:R-:W-:Y:S01]  /*b360*/  FMUL.FTZ R13, R2, R129 ;  /* 0x00000081020d7220 */ /* 0x000fe20000410000 */
[-C--:B-1----:R-:W-:Y:S01]  /*b370*/  @P0 IADD3.X R9, R5, R119.reuse, RZ, P1, !PT ;  /* 0x0000007705090210 */ /* 0x082fe20000ffe4ff */
[--C-:B------:R-:W-:Y:S01]  /*b380*/  FFMA.FTZ R22, R22, c[0x0][0x2d0], -R3.reuse ;  /* 0x0000b40016167a23 */ /* 0x100fe20000010803 */
[----:B------:R-:W-:Y:S01]  /*b390*/  @P0 IADD3 R6, P1, R4, R118, RZ ;  /* 0x0000007604060210 */ /* 0x000fe20007f3e0ff */
[--C-:B------:R-:W-:Y:S01]  /*b3a0*/  FFMA.FTZ R23, R23, c[0x0][0x2d0], -R3.reuse ;  /* 0x0000b40017177a23 */ /* 0x100fe20000010803 */
[-C--:B------:R-:W-:Y:S01]  /*b3b0*/  @P0 IADD3.X R5, R9, R119.reuse, RZ, P4, !PT ;  /* 0x0000007709050210 */ /* 0x080fe200027fe4ff */
[----:B------:R1:W-:Y:S01]  /*b3c0*/  @P0 LDGSTS.E.BYPASS.LTC128B.128 [R228+0x9100], [R8.64], !P3 ;  /* 0x0910000008e40fae */ /* 0x0003e2000d901d46 */
[----:B------:R1:W1:Y:S01]  /*b3d0*/  MUFU.EX2 R164, R11 ;  /* 0x0000000b00a47308 */ /* 0x0002620000000800 */
[--C-:B------:R-:W-:Y:S02]  /*b3e0*/  FFMA.FTZ R26, R26, c[0x0][0x2d0], -R3.reuse ;  /* 0x0000b4001a1a7a23 */ /* 0x100fe40000010803 */
[--C-:B------:R-:W-:Y:S01]  /*b3f0*/  FFMA.FTZ R27, R27, c[0x0][0x2d0], -R3.reuse ;  /* 0x0000b4001b1b7a23 */ /* 0x100fe20000010803 */
[----:B---3--:R-:W-:Y:S01]  /*b400*/  @P0 IADD3.X R7, R5, R119, RZ, P1, !PT ;  /* 0x0000007705070210 */ /* 0x008fe20000ffe4ff */
[--C-:B------:R-:W-:Y:S02]  /*b410*/  FFMA.FTZ R30, R30, c[0x0][0x2d0], -R3.reuse ;  /* 0x0000b4001e1e7a23 */ /* 0x100fe40000010803 */
[----:B------:R3:W-:Y:S01]  /*b420*/  @P0 LDGSTS.E.BYPASS.LTC128B.128 [R228+0xd100], [R8.64+0x80], !P2 ;  /* 0x0d10008008e40fae */ /* 0x0007e2000d101d46 */
[--C-:B------:R-:W-:Y:S02]  /*b430*/  FFMA.FTZ R31, R31, c[0x0][0x2d0], -R3.reuse ;  /* 0x0000b4001f1f7a23 */ /* 0x100fe40000010803 */
[----:B------:R3:W-:Y:S01]  /*b440*/  MUFU.EX2 R160, R14 ;  /* 0x0000000e00a07308 */ /* 0x0007e20000000800 */
[--C-:B------:R-:W-:Y:S02]  /*b450*/  FFMA.FTZ R34, R34, c[0x0][0x2d0], -R3.reuse ;  /* 0x0000b40022227a23 */ /* 0x100fe40000010803 */
[--C-:B------:R-:W-:Y:S02]  /*b460*/  FFMA.FTZ R35, R35, c[0x0][0x2d0], -R3.reuse ;  /* 0x0000b40023237a23 */ /* 0x100fe40000010803 */
[----:B------:R3:W-:Y:S01]  /*b470*/  @P0 LDGSTS.E.BYPASS.LTC128B.128 [R228+0xa100], [R4.64], !P3 ;  /* 0x0a10000004e40fae */ /* 0x0007e2000d901d46 */
[----:B-----5:R-:W-:Y:S02]  /*b480*/  FMUL.FTZ R10, R0, R126 ;  /* 0x0000007e000a7220 */ /* 0x020fe40000410000 */
[--C-:B------:R-:W-:Y:S02]  /*b490*/  FFMA.FTZ R38, R38, c[0x0][0x2d0], -R3.reuse ;  /* 0x0000b40026267a23 */ /* 0x100fe40000010803 */
[----:B------:R5:W5:Y:S01]  /*b4a0*/  MUFU.EX2 R159, R15 ;  /* 0x0000000f009f7308 */ /* 0x000b620000000800 */
[--C-:B------:R-:W-:Y:S02]  /*b4b0*/  FFMA.FTZ R39, R39, c[0x0][0x2d0], -R3.reuse ;  /* 0x0000b40027277a23 */ /* 0x100fe40000010803 */
[----:B------:R5:W-:Y:S01]  /*b4c0*/  @P0 LDGSTS.E.BYPASS.LTC128B.128 [R228+0xe100], [R4.64+0x80], !P2 ;  /* 0x0e10008004e40fae */ /* 0x000be2000d101d46 */
[----:B-1----:R-:W-:Y:S02]  /*b4d0*/  FMUL.FTZ R11, R0, R127 ;  /* 0x0000007f000b7220 */ /* 0x002fe40000410000 */
[--C-:B------:R-:W-:Y:S02]  /*b4e0*/  FFMA.FTZ R41, R41, c[0x0][0x2d0], -R156.reuse ;  /* 0x0000b40029297a23 */ /* 0x100fe4000001089c */
[--C-:B------:R-:W-:Y:S02]  /*b4f0*/  FFMA.FTZ R42, R42, c[0x0][0x2d0], -R3.reuse ;  /* 0x0000b4002a2a7a23 */ /* 0x100fe40000010803 */
[----:B------:R-:W-:Y:S01]  /*b500*/  MUFU.EX2 R177, R21 ;  /* 0x0000001500b17308 */ /* 0x000fe20000000800 */
[----:B------:R1:W-:Y:S01]  /*b510*/  @P0 LDGSTS.E.BYPASS.LTC128B.128 [R228+0xb100], [R6.64], !P3 ;  /* 0x0b10000006e40fae */ /* 0x0003e2000d901d46 */
[--C-:B------:R-:W-:Y:S02]  /*b520*/  FFMA.FTZ R43, R43, c[0x0][0x2d0], -R3.reuse ;  /* 0x0000b4002b2b7a23 */ /* 0x100fe40000010803 */
[C---:B---3--:R-:W-:Y:S02]  /*b530*/  FMUL.FTZ R8, R2.reuse, R124 ;  /* 0x0000007c02087220 */ /* 0x048fe40000410000 */
[----:B------:R-:W-:Y:S02]  /*b540*/  FMUL.FTZ R9, R2, R125 ;  /* 0x0000007d02097220 */ /* 0x000fe40000410000 */
[----:B------:R-:W-:Y:S01]  /*b550*/  FMUL.FTZ R14, R0, R130 ;  /* 0x00000082000e7220 */ /* 0x000fe20000410000 */
[----:B------:R1:W-:Y:S01]  /*b560*/  @P0 LDGSTS.E.BYPASS.LTC128B.128 [R228+0xf100], [R6.64+0x80], !P2 ;  /* 0x0f10008006e40fae */ /* 0x0003e2000d101d46 */
[----:B------:R-:W-:Y:S01]  /*b570*/  MUFU.EX2 R176, R24 ;  /* 0x0000001800b07308 */ /* 0x000fe20000000800 */
[--C-:B------:R-:W-:Y:S02]  /*b580*/  FFMA.FTZ R44, R44, c[0x0][0x2d0], -R156.reuse ;  /* 0x0000b4002c2c7a23 */ /* 0x100fe4000001089c */
[--C-:B------:R-:W-:Y:S02]  /*b590*/  FFMA.FTZ R45, R45, c[0x0][0x2d0], -R156.reuse ;  /* 0x0000b4002d2d7a23 */ /* 0x100fe4000001089c */
[----:B-----5:R-:W-:Y:S02]  /*b5a0*/  FMUL.FTZ R15, R0, R131 ;  /* 0x00000083000f7220 */ /* 0x020fe40000410000 */
[----:B------:R-:W3:Y:S01]  /*b5b0*/  LDSM.16.MT88.4 R144, [R200] ;  /* 0x00000000c890783b */ /* 0x000ee20000004200 */
[--C-:B------:R-:W-:Y:S02]  /*b5c0*/  FFMA.FTZ R46, R46, c[0x0][0x2d0], -R3.reuse ;  /* 0x0000b4002e2e7a23 */ /* 0x100fe40000010803 */
[C---:B------:R-:W-:Y:S01]  /*b5d0*/  FMUL.FTZ R4, R2.reuse, R120 ;  /* 0x0000007802047220 */ /* 0x040fe20000410000 */
[----:B------:R-:W-:Y:S01]  /*b5e0*/  F2FP.PACK_AB R120, R231, R229 ;  /* 0x000000e5e778723e */ /* 0x000fe200000000ff */
[----:B------:R-:W-:Y:S01]  /*b5f0*/  FMUL.FTZ R5, R2, R121 ;  /* 0x0000007902057220 */ /* 0x000fe20000410000 */
[----:B------:R-:W-:Y:S01]  /*b600*/  F2FP.PACK_AB R121, R162, R163 ;  /* 0x000000a3a279723e */ /* 0x000fe200000000ff */
[----:B------:R-:W-:Y:S01]  /*b610*/  MUFU.EX2 R167, R25 ;  /* 0x0000001900a77308 */ /* 0x000fe20000000800 */
[----:B------:R-:W5:Y:S01]  /*b620*/  LDSM.16.MT88.4 R148, [R204] ;  /* 0x00000000cc94783b */ /* 0x000f620000004200 */
[--C-:B------:R-:W-:Y:S02]  /*b630*/  FFMA.FTZ R47, R47, c[0x0][0x2d0], -R3.reuse ;  /* 0x0000b4002f2f7a23 */ /* 0x100fe40000010803 */
[C---:B------:R-:W-:Y:S02]  /*b640*/  FMUL.FTZ R92, R2.reuse, R92 ;  /* 0x0000005c025c7220 */ /* 0x040fe40000410000 */
[----:B------:R-:W-:Y:S02]  /*b650*/  FMUL.FTZ R93, R2, R93 ;  /* 0x0000005d025d7220 */ /* 0x000fe40000410000 */
[C---:B------:R-:W-:Y:S01]  /*b660*/  FMUL.FTZ R94, R0.reuse, R94 ;  /* 0x0000005e005e7220 */ /* 0x040fe20000410000 */
[----:B------:R-:W5:Y:S01]  /*b670*/  LDSM.16.MT88.4 R152, [R203] ;  /* 0x00000000cb98783b */ /* 0x000f620000004200 */
[----:B------:R-:W-:Y:S01]  /*b680*/  MUFU.EX2 R166, R28 ;  /* 0x0000001c00a67308 */ /* 0x000fe20000000800 */
[C---:B------:R-:W-:Y:S02]  /*b690*/  FMUL.FTZ R95, R0.reuse, R95 ;  /* 0x0000005f005f7220 */ /* 0x040fe40000410000 */
[----:B-1----:R-:W-:Y:S01]  /*b6a0*/  FMUL.FTZ R6, R0, R122 ;  /* 0x0000007a00067220 */ /* 0x002fe20000410000 */
[----:B------:R-:W-:Y:S01]  /*b6b0*/  F2FP.PACK_AB R122, R232, R183 ;  /* 0x000000b7e87a723e */ /* 0x000fe200000000ff */
[----:B------:R-:W-:Y:S01]  /*b6c0*/  FMUL.FTZ R7, R0, R123 ;  /* 0x0000007b00077220 */ /* 0x000fe20000410000 */
[----:B------:R-:W-:Y:S01]  /*b6d0*/  F2FP.PACK_AB R123, R164, R161 ;  /* 0x000000a1a47b723e */ /* 0x000fe200000000ff */
[----:B------:R-:W1:Y:S01]  /*b6e0*/  LDSM.16.MT88.4 R124, [R223] ;  /* 0x00000000df7c783b */ /* 0x000e620000004200 */
[C---:B------:R-:W-:Y:S02]  /*b6f0*/  FMUL.FTZ R96, R2.reuse, R96 ;  /* 0x0000006002607220 */ /* 0x040fe40000410000 */
[----:B------:R-:W-:Y:S01]  /*b700*/  MUFU.EX2 R165, R29 ;  /* 0x0000001d00a57308 */ /* 0x000fe20000000800 */
[----:B------:R-:W-:Y:S02]  /*b710*/  FMUL.FTZ R97, R2, R97 ;  /* 0x0000006102617220 */ /* 0x000fe40000410000 */
[C---:B------:R-:W-:Y:S02]  /*b720*/  FMUL.FTZ R98, R0.reuse, R98 ;  /* 0x0000006200627220 */ /* 0x040fe40000410000 */
[----:B------:R-:W-:Y:S01]  /*b730*/  LDSM.16.MT88.4 R128, [R206+0x4000] ;  /* 0x00400000ce80783b */ /* 0x000fe20000004200 */
[----:B------:R-:W-:Y:S02]  /*b740*/  FMUL.FTZ R99, R0, R99 ;  /* 0x0000006300637220 */ /* 0x000fe40000410000 */
[--C-:B------:R-:W-:Y:S02]  /*b750*/  FFMA.FTZ R16, R16, c[0x0][0x2d0], -R156.reuse ;  /* 0x0000b40010107a23 */ /* 0x100fe4000001089c */
[----:B------:R-:W-:Y:S01]  /*b760*/  MUFU.EX2 R119, R46 ;  /* 0x0000002e00777308 */ /* 0x000fe20000000800 */
[--C-:B------:R-:W-:Y:S01]  /*b770*/  FFMA.FTZ R17, R17, c[0x0][0x2d0], -R156.reuse ;  /* 0x0000b40011117a23 */ /* 0x100fe2000001089c */
[C---:B---3--:R-:W-:Y:S01]  /*b780*/  HMMA.16816.F32 R4, R120.reuse, R144, R4 ;  /* 0x000000907804723c */ /* 0x048fe20000001804 */
[----:B------:R-:W0:Y:S04]  /*b790*/  LDGDEPBAR ;  /* 0x00000000000079af */ /* 0x000e280000000000 */
[--C-:B------:R-:W-:Y:S03]  /*b7a0*/  FFMA.FTZ R18, R18, c[0x0][0x2d0], -R3.reuse ;  /* 0x0000b40012127a23 */ /* 0x100fe60000010803 */
[----:B------:R-:W-:Y:S01]  /*b7b0*/  MUFU.EX2 R118, R47 ;  /* 0x0000002f00767308 */ /* 0x000fe20000000800 */
[C---:B------:R-:W-:Y:S01]  /*b7c0*/  HMMA.16816.F32 R8, R120.reuse, R146, R8 ;  /* 0x000000927808723c */ /* 0x040fe20000001808 */
[----:B------:R-:W3:Y:S02]  /*b7d0*/  LDSM.16.MT88.4 R144, [R200+0x4000] ;  /* 0x00400000c890783b */ /* 0x000ee40000004200 */
[--C-:B------:R-:W-:Y:S02]  /*b7e0*/  FFMA.FTZ R19, R19, c[0x0][0x2d0], -R3.reuse ;  /* 0x0000b40013137a23 */ /* 0x100fe40000010803 */
[C---:B------:R-:W-:Y:S03]  /*b7f0*/  FMUL.FTZ R100, R2.reuse, R100 ;  /* 0x0000006402647220 */ /* 0x040fe60000410000 */
[C---:B-----5:R-:W-:Y:S01]  /*b800*/  HMMA.16816.F32 R68, R120.reuse, R148, R68 ;  /* 0x000000947844723c */ /* 0x060fe20000001844 */
[----:B------:R5:W-:Y:S03]  /*b810*/  MUFU.EX2 R180, R16 ;  /* 0x0000001000b47308 */ /* 0x000be60000000800 */
[----:B------:R-:W-:Y:S02]  /*b820*/  FMUL.FTZ R101, R2, R101 ;  /* 0x0000006502657220 */ /* 0x000fe40000410000 */
[C---:B------:R-:W-:Y:S02]  /*b830*/  FMUL.FTZ R102, R0.reuse, R102 ;  /* 0x0000006600667220 */ /* 0x040fe40000410000 */
[C---:B------:R-:W-:Y:S01]  /*b840*/  HMMA.16816.F32 R72, R120.reuse, R150, R72 ;  /* 0x000000967848723c */ /* 0x040fe20000001848 */
[----:B------:R-:W3:Y:S02]  /*b850*/  LDSM.16.MT88.4 R148, [R204+0x4000] ;  /* 0x00400000cc94783b */ /* 0x000ee40000004200 */
[----:B------:R1:W1:Y:S01]  /*b860*/  MUFU.EX2 R179, R17 ;  /* 0x0000001100b37308 */ /* 0x0002620000000800 */
[----:B------:R-:W-:Y:S02]  /*b870*/  FMUL.FTZ R103, R0, R103 ;  /* 0x0000006700677220 */ /* 0x000fe40000410000 */
[C---:B------:R-:W-:Y:S02]  /*b880*/  FMUL.FTZ R104, R2.reuse, R104 ;  /* 0x0000006802687220 */ /* 0x040fe40000410000 */
[C---:B------:R-:W-:Y:S04]  /*b890*/  HMMA.16816.F32 R76, R120.reuse, R152, R76 ;  /* 0x00000098784c723c */ /* 0x040fe8000000184c */
[----:B------:R-:W-:Y:S01]  /*b8a0*/  FMUL.FTZ R105, R2, R105 ;  /* 0x0000006902697220 */ /* 0x000fe20000410000 */
[----:B------:R-:W-:Y:S01]  /*b8b0*/  MUFU.EX2 R153, R26 ;  /* 0x0000001a00997308 */ /* 0x000fe20000000800 */
[----:B------:R-:W-:Y:S02]  /*b8c0*/  FMUL.FTZ R106, R0, R106 ;  /* 0x0000006a006a7220 */ /* 0x000fe40000410000 */
[C---:B------:R-:W-:Y:S04]  /*b8d0*/  HMMA.16816.F32 R80, R120.reuse, R154, R80 ;  /* 0x0000009a7850723c */ /* 0x040fe80000001850 */
[----:B-----5:R-:W-:Y:S02]  /*b8e0*/  FMUL.FTZ R16, R2, R132 ;  /* 0x0000008402107220 */ /* 0x020fe40000410000 */
[----:B------:R-:W-:Y:S01]  /*b8f0*/  FMUL.FTZ R107, R0, R107 ;  /* 0x0000006b006b7220 */ /* 0x000fe20000410000 */
[----:B------:R-:W-:Y:S01]  /*b900*/  MUFU.EX2 R155, R22 ;  /* 0x00000016009b7308 */ /* 0x000fe20000000800 */
[C---:B-1----:R-:W-:Y:S04]  /*b910*/  HMMA.16816.F32 R84, R120.reuse, R124, R84 ;  /* 0x0000007c7854723c */ /* 0x042fe80000001854 */
[C---:B------:R-:W-:Y:S02]  /*b920*/  FMUL.FTZ R17, R2.reuse, R133 ;  /* 0x0000008502117220 */ /* 0x040fe40000410000 */
[C---:B------:R-:W-:Y:S02]  /*b930*/  FMUL.FTZ R108, R2.reuse, R108 ;  /* 0x0000006c026c7220 */ /* 0x040fe40000410000 */
[C---:B------:R-:W-:Y:S01]  /*b940*/  HMMA.16816.F32 R88, R120.reuse, R126, R88 ;  /* 0x0000007e7858723c */ /* 0x040fe20000001858 */
[----:B------:R-:W1:Y:S01]  /*b950*/  LDSM.16.MT88.4 R124, [R203+0x4000] ;  /* 0x00400000cb7c783b */ /* 0x000e620000004200 */
[----:B------:R5:W-:Y:S02]  /*b960*/  MUFU.EX2 R154, R23 ;  /* 0x00000017009a7308 */ /* 0x000be40000000800 */
[----:B------:R-:W-:Y:S02]  /*b970*/  FMUL.FTZ R109, R2, R109 ;  /* 0x0000006d026d7220 */ /* 0x000fe40000410000 */
[C---:B------:R-:W-:Y:S02]  /*b980*/  FMUL.FTZ R110, R0.reuse, R110 ;  /* 0x0000006e006e7220 */ /* 0x040fe40000410000 */
[C---:B---3--:R-:W-:Y:S04]  /*b990*/  HMMA.16816.F32 R92, R120.reuse, R144, R92 ;  /* 0x00000090785c723c */ /* 0x048fe8000000185c */
[----:B------:R3:W-:Y:S01]  /*b9a0*/  MUFU.EX2 R152, R27 ;  /* 0x0000001b00987308 */ /* 0x0007e20000000800 */
[----:B------:R-:W-:Y:S02]  /*b9b0*/  FMUL.FTZ R111, R0, R111 ;  /* 0x0000006f006f7220 */ /* 0x000fe40000410000 */
[C---:B------:R-:W-:Y:S01]  /*b9c0*/  FMUL.FTZ R112, R2.reuse, R112 ;  /* 0x0000007002707220 */ /* 0x040fe20000410000 */
[C---:B------:R-:W-:Y:S01]  /*b9d0*/  HMMA.16816.F32 R96, R120.reuse, R146, R96 ;  /* 0x000000927860723c */ /* 0x040fe20000001860 */
[----:B------:R-:W3:Y:S03]  /*b9e0*/  LDSM.16.MT88.4 R144, [R200+0x800] ;  /* 0x00080000c890783b */ /* 0x000ee60000004200 */
[----:B------:R-:W-:Y:S02]  /*b9f0*/  FMUL.FTZ R113, R2, R113 ;  /* 0x0000007102717220 */ /* 0x000fe40000410000 */
[----:B------:R3:W-:Y:S01]  /*ba00*/  MUFU.EX2 R158, R18 ;  /* 0x00000012009e7308 */ /* 0x0007e20000000800 */
[C---:B------:R-:W-:Y:S01]  /*ba10*/  FMUL.FTZ R114, R0.reuse, R114 ;  /* 0x0000007200727220 */ /* 0x040fe20000410000 */
[C---:B------:R-:W-:Y:S01]  /*ba20*/  HMMA.16816.F32 R12, R120.reuse, R148, R12 ;  /* 0x00000094780c723c */ /* 0x040fe2000000180c */
[----:B-----5:R-:W-:Y:S03]  /*ba30*/  LDSM.16.MT88.4 R20, [R204+0x4800] ;  /* 0x00480000cc14783b */ /* 0x020fe60000004200 */
[----:B------:R-:W-:Y:S02]  /*ba40*/  FMUL.FTZ R115, R0, R115 ;  /* 0x0000007300737220 */ /* 0x000fe40000410000 */
[--C-:B------:R-:W-:Y:S02]  /*ba50*/  FFMA.FTZ R48, R48, c[0x0][0x2d0], -R156.reuse ;  /* 0x0000b40030307a23 */ /* 0x100fe4000001089c */
[C---:B------:R-:W-:Y:S01]  /*ba60*/  HMMA.16816.F32 R100, R120.reuse, R150, R100 ;  /* 0x000000967864723c */ /* 0x040fe20000001864 */
[----:B------:R5:W3:Y:S01]  /*ba70*/  MUFU.EX2 R157, R19 ;  /* 0x00000013009d7308 */ /* 0x000ae20000000800 */
[----:B------:R-:W-:Y:S02]  /*ba80*/  LDSM.16.MT88.4 R148, [R206+0x4800] ;  /* 0x00480000ce94783b */ /* 0x000fe40000004200 */
[--C-:B------:R-:W-:Y:S02]  /*ba90*/  FFMA.FTZ R49, R49, c[0x0][0x2d0], -R156.reuse ;  /* 0x0000b40031317a23 */ /* 0x100fe4000001089c */
[--C-:B------:R-:W-:Y:S02]  /*baa0*/  FFMA.FTZ R50, R50, c[0x0][0x2d0], -R3.reuse ;  /* 0x0000b40032327a23 */ /* 0x100fe40000010803 */
[--C-:B------:R-:W-:Y:S01]  /*bab0*/  FFMA.FTZ R51, R51, c[0x0][0x2d0], -R3.reuse ;  /* 0x0000b40033337a23 */ /* 0x100fe20000010803 */
[C---:B-1----:R-:W-:Y:S01]  /*bac0*/  HMMA.16816.F32 R104, R120.reuse, R124, R104 ;  /* 0x0000007c7868723c */ /* 0x042fe20000001868 */
[----:B---3--:R-:W-:Y:S01]  /*bad0*/  LDSM.16.MT88.4 R24, [R204+0x1000] ;  /* 0x00100000cc18783b */ /* 0x008fe20000004200 */
[----:B------:R-:W-:Y:S01]  /*bae0*/  MUFU.EX2 R48, R48 ;  /* 0x0000003000307308 */ /* 0x000fe20000000800 */
[--C-:B------:R-:W-:Y:S02]  /*baf0*/  FFMA.FTZ R52, R52, c[0x0][0x2d0], -R156.reuse ;  /* 0x0000b40034347a23 */ /* 0x100fe4000001089c */
[----:B------:R-:W-:Y:S02]  /*bb00*/  FMUL.FTZ R18, R0, R134 ;  /* 0x0000008600127220 */ /* 0x000fe40000410000 */
[--C-:B------:R-:W-:Y:S01]  /*bb10*/  FFMA.FTZ R53, R53, c[0x0][0x2d0], -R156.reuse ;  /* 0x0000b40035357a23 */ /* 0x100fe2000001089c */
[C---:B------:R-:W-:Y:S01]  /*bb20*/  HMMA.16816.F32 R108, R120.reuse, R126, R108 ;  /* 0x0000007e786c723c */ /* 0x040fe2000000186c */
[----:B------:R-:W1:Y:S03]  /*bb30*/  LDSM.16.MT88.4 R124, [R204+0x800] ;  /* 0x00080000cc7c783b */ /* 0x000e660000004200 */
[----:B------:R-:W-:Y:S01]  /*bb40*/  MUFU.EX2 R49, R49 ;  /* 0x0000003100317308 */ /* 0x000fe20000000800 */
[--C-:B------:R-:W-:Y:S02]  /*bb50*/  FFMA.FTZ R54, R54, c[0x0][0x2d0], -R3.reuse ;  /* 0x0000b40036367a23 */ /* 0x100fe40000010803 */
[--C-:B------:R-:W-:Y:S02]  /*bb60*/  FFMA.FTZ R55, R55, c[0x0][0x2d0], -R3.reuse ;  /* 0x0000b40037377a23 */ /* 0x100fe40000010803 */
[----:B-----5:R-:W-:Y:S02]  /*bb70*/  FMUL.FTZ R19, R0, R135 ;  /* 0x0000008700137220 */ /* 0x020fe40000410000 */
[----:B------:R-:W3:Y:S01]  /*bb80*/  LDSM.16.MT88.4 R132, [R203+0x800] ;  /* 0x00080000cb84783b */ /* 0x000ee20000004200 */
[--C-:B------:R-:W-:Y:S02]  /*bb90*/  FFMA.FTZ R56, R56, c[0x0][0x2d0], -R156.reuse ;  /* 0x0000b40038387a23 */ /* 0x100fe4000001089c */
[----:B------:R-:W-:Y:S01]  /*bba0*/  MUFU.EX2 R50, R50 ;  /* 0x0000003200327308 */ /* 0x000fe20000000800 */
[--C-:B------:R-:W-:Y:S01]  /*bbb0*/  FFMA.FTZ R57, R57, c[0x0][0x2d0], -R156.reuse ;  /* 0x0000b40039397a23 */ /* 0x100fe2000001089c */
[C---:B------:R-:W-:Y:S03]  /*bbc0*/  HMMA.16816.F32 R16, R120.reuse, R128, R16 ;  /* 0x000000807810723c */ /* 0x040fe60000001810 */
[--C-:B------:R-:W-:Y:S02]  /*bbd0*/  FFMA.FTZ R58, R58, c[0x0][0x2d0], -R3.reuse ;  /* 0x0000b4003a3a7a23 */ /* 0x100fe40000010803 */
[--C-:B------:R-:W-:Y:S02]  /*bbe0*/  FFMA.FTZ R59, R59, c[0x0][0x2d0], -R3.reuse ;  /* 0x0000b4003b3b7a23 */ /* 0x100fe40000010803 */
[--C-:B------:R-:W-:Y:S01]  /*bbf0*/  FFMA.FTZ R60, R60, c[0x0][0x2d0], -R156.reuse ;  /* 0x0000b4003c3c7a23 */ /* 0x100fe2000001089c */
[----:B------:R-:W-:Y:S01]  /*bc00*/  HMMA.16816.F32 R112, R120, R130, R112 ;  /* 0x000000827870723c */ /* 0x000fe20000001870 */
[----:B------:R-:W5:Y:S01]  /*bc10*/  LDSM.16.MT88.4 R128, [R206+0x800] ;  /* 0x00080000ce80783b */ /* 0x000f620000004200 */
[----:B------:R-:W-:Y:S02]  /*bc20*/  MUFU.EX2 R51, R51 ;  /* 0x0000003300337308 */ /* 0x000fe40000000800 */
[--C-:B------:R-:W-:Y:S02]  /*bc30*/  FFMA.FTZ R61, R61, c[0x0][0x2d0], -R156.reuse ;  /* 0x0000b4003d3d7a23 */ /* 0x100fe4000001089c */
[--C-:B------:R-:W-:Y:S01]  /*bc40*/  FFMA.FTZ R64, R64, c[0x0][0x2d0], -R156.reuse ;  /* 0x0000b40040407a23 */ /* 0x100fe2000001089c */
[----:B------:R-:W-:Y:S01]  /*bc50*/  F2FP.PACK_AB R120, R181, R182 ;  /* 0x000000b6b578723e */ /* 0x000fe200000000ff */
[----:B------:R-:W-:Y:S01]  /*bc60*/  FFMA.FTZ R156, R65, c[0x0][0x2d0], -R156 ;  /* 0x0000b400419c7a23 */ /* 0x000fe2000001089c */
[----:B------:R-:W-:Y:S03]  /*bc70*/  F2FP.PACK_AB R121, R159, R160 ;  /* 0x000000a09f79723e */ /* 0x000fe600000000ff */
[----:B------:R-:W-:Y:S01]  /*bc80*/  F2FP.PACK_AB R122, R179, R180 ;  /* 0x000000b4b37a723e */ /* 0x000fe200000000ff */
[----:B------:R-:W-:Y:S01]  /*bc90*/  MUFU.EX2 R52, R52 ;  /* 0x0000003400347308 */ /* 0x000fe20000000800 */
[----:B------:R-:W-:Y:S01]  /*bca0*/  F2FP.PACK_AB R123, R157, R158 ;  /* 0x0000009e9d7b723e */ /* 0x000fe200000000ff */
[--C-:B------:R-:W-:Y:S02]  /*bcb0*/  FFMA.FTZ R62, R62, c[0x0][0x2d0], -R3.reuse ;  /* 0x0000b4003e3e7a23 */ /* 0x100fe40000010803 */
[--C-:B------:R-:W-:Y:S02]  /*bcc0*/  FFMA.FTZ R63, R63, c[0x0][0x2d0], -R3.reuse ;  /* 0x0000b4003f3f7a23 */ /* 0x100fe40000010803 */
[--C-:B------:R-:W-:Y:S02]  /*bcd0*/  FFMA.FTZ R66, R66, c[0x0][0x2d0], -R3.reuse ;  /* 0x0000b40042427a23 */ /* 0x100fe40000010803 */
[C---:B------:R-:W-:Y:S02]  /*bce0*/  HMMA.16816.F32 R4, R120.reuse, R144, R4 ;  /* 0x000000907804723c */ /* 0x040fe40000001804 */
[----:B------:R-:W-:Y:S01]  /*bcf0*/  MUFU.EX2 R156, R156 ;  /* 0x0000009c009c7308 */ /* 0x000fe20000000800 */
[----:B------:R-:W-:Y:S05]  /*bd00*/  FFMA.FTZ R3, R67, c[0x0][0x2d0], -R3 ;  /* 0x0000b40043037a23 */ /* 0x000fea0000010803 */
[C---:B------:R-:W-:Y:S01]  /*bd10*/  HMMA.16816.F32 R8, R120.reuse, R146, R8 ;  /* 0x000000927808723c */ /* 0x040fe20000001808 */
[----:B------:R-:W5:Y:S03]  /*bd20*/  LDSM.16.MT88.4 R144, [R200+0x4800] ;  /* 0x00480000c890783b */ /* 0x000f660000004200 */
[----:B------:R-:W-:Y:S01]  /*bd30*/  MUFU.EX2 R53, R53 ;  /* 0x0000003500357308 */ /* 0x000fe20000000800 */
[----:B----4-:R-:W-:Y:S03]  /*bd40*/  FFMA.FTZ R2, R2, R234, R229 ;  /* 0x000000ea02027223 */ /* 0x010fe600000100e5 */
[C---:B-1----:R-:W-:Y:S04]  /*bd50*/  HMMA.16816.F32 R68, R120.reuse, R124, R68 ;  /* 0x0000007c7844723c */ /* 0x042fe80000001844 */
[----:B------:R-:W-:Y:S02]  /*bd60*/  FADD.FTZ R2, R231, R2 ;  /* 0x00000002e7027221 */ /* 0x000fe40000010000 */
[----:B------:R-:W-:Y:S02]  /*bd70*/  MUFU.EX2 R54, R54 ;  /* 0x0000003600367308 */ /* 0x000fe40000000800 */
[C---:B------:R-:W-:Y:S01]  /*bd80*/  HMMA.16816.F32 R72, R120.reuse, R126, R72 ;  /* 0x0000007e7848723c */ /* 0x040fe20000001848 */
[----:B------:R-:W1:Y:S03]  /*bd90*/  LDSM.16.MT88.4 R124, [R203+0x4800] ;  /* 0x00480000cb7c783b */ /* 0x000e660000004200 */
[----:B------:R-:W-:Y:S02]  /*bda0*/  FADD.FTZ R2, R183, R2 ;  /* 0x00000002b7027221 */ /* 0x000fe40000010000 */
[----:B--2---:R-:W-:Y:S02]  /*bdb0*/  FFMA.FTZ R0, R0, R233, R163 ;  /* 0x000000e900007223 */ /* 0x004fe400000100a3 */
[C---:B---3--:R-:W-:Y:S01]  /*bdc0*/  HMMA.16816.F32 R76, R120.reuse, R132, R76 ;  /* 0x00000084784c723c */ /* 0x048fe2000000184c */
[----:B------:R-:W-:Y:S03]  /*bdd0*/  MUFU.EX2 R55, R55 ;  /* 0x0000003700377308 */ /* 0x000fe60000000800 */
[----:B------:R-:W-:Y:S02]  /*bde0*/  FADD.FTZ R2, R232, R2 ;  /* 0x00000002e8027221 */ /* 0x000fe40000010000 */
[----:B------:R-:W-:Y:S02]  /*bdf0*/  FADD.FTZ R0, R162, R0 ;  /* 0x00000000a2007221 */ /* 0x000fe40000010000 */
[C---:B------:R-:W-:Y:S01]  /*be00*/  HMMA.16816.F32 R80, R120.reuse, R134, R80 ;  /* 0x000000867850723c */ /* 0x040fe20000001850 */
[----:B------:R-:W-:Y:S02]  /*be10*/  LDSM.16.MT88.4 R132, [R204+0x1800] ;  /* 0x00180000cc84783b */ /* 0x000fe40000004200 */
[----:B------:R-:W-:Y:S01]  /*be20*/  MUFU.EX2 R56, R56 ;  /* 0x0000003800387308 */ /* 0x000fe20000000800 */
[----:B------:R-:W-:Y:S02]  /*be30*/  FADD.FTZ R2, R182, R2 ;  /* 0x00000002b6027221 */ /* 0x000fe40000010000 */
[----:B------:R-:W-:Y:S02]  /*be40*/  FADD.FTZ R0, R161, R0 ;  /* 0x00000000a1007221 */ /* 0x000fe40000010000 */
[C---:B-----5:R-:W-:Y:S04]  /*be50*/  HMMA.16816.F32 R84, R120.reuse, R128, R84 ;  /* 0x000000807854723c */ /* 0x060fe80000001854 */
[----:B------:R-:W-:Y:S01]  /*be60*/  FADD.FTZ R2, R181, R2 ;  /* 0x00000002b5027221 */ /* 0x000fe20000010000 */
[----:B------:R-:W-:Y:S01]  /*be70*/  MUFU.EX2 R57, R57 ;  /* 0x0000003900397308 */ /* 0x000fe20000000800 */
[----:B------:R-:W-:Y:S02]  /*be80*/  FADD.FTZ R0, R164, R0 ;  /* 0x00000000a4007221 */ /* 0x000fe40000010000 */
[C---:B------:R-:W-:Y:S01]  /*be90*/  HMMA.16816.F32 R88, R120.reuse, R130, R88 ;  /* 0x000000827858723c */ /* 0x040fe20000001858 */
[----:B------:R-:W2:Y:S03]  /*bea0*/  LDSM.16.MT88.4 R128, [R200+0x1000] ;  /* 0x00100000c880783b */ /* 0x000ea60000004200 */
[----:B------:R-:W-:Y:S02]  /*beb0*/  FADD.FTZ R2, R180, R2 ;  /* 0x00000002b4027221 */ /* 0x000fe40000010000 */
[----:B------:R-:W-:Y:S01]  /*bec0*/  FADD.FTZ R0, R160, R0 ;  /* 0x00000000a0007221 */ /* 0x000fe20000010000 */
[----:B------:R-:W-:Y:S01]  /*bed0*/  MUFU.EX2 R58, R58 ;  /* 0x0000003a003a7308 */ /* 0x000fe20000000800 */
[C---:B------:R-:W-:Y:S04]  /*bee0*/  HMMA.16816.F32 R92, R120.reuse, R144, R92 ;  /* 0x00000090785c723c */ /* 0x040fe8000000185c */
[----:B------:R-:W-:Y:S02]  /*bef0*/  FADD.FTZ R2, R179, R2 ;  /* 0x00000002b3027221 */ /* 0x000fe40000010000 */
[----:B------:R-:W-:Y:S02]  /*bf00*/  FADD.FTZ R0, R159, R0 ;  /* 0x000000009f007221 */ /* 0x000fe40000010000 */
[C---:B------:R-:W-:Y:S01]  /*bf10*/  HMMA.16816.F32 R96, R120.reuse, R146, R96 ;  /* 0x000000927860723c */ /* 0x040fe20000001860 */
[----:B------:R-:W3:Y:S03]  /*bf20*/  MUFU.EX2 R147, R30 ;  /* 0x0000001e00937308 */ /* 0x000ee60000000800 */
[----:B------:R-:W-:Y:S02]  /*bf30*/  FADD.FTZ R2, R178, R2 ;  /* 0x00000002b2027221 */ /* 0x000fe40000010000 */
[----:B------:R-:W-:Y:S02]  /*bf40*/  FADD.FTZ R0, R158, R0 ;  /* 0x000000009e007221 */ /* 0x000fe40000010000 */
[C---:B------:R-:W-:Y:S03]  /*bf50*/  HMMA.16816.F32 R12, R120.reuse, R20, R12 ;  /* 0x00000014780c723c */ /* 0x040fe6000000180c */
[----:B------:R4:W-:Y:S01]  /*bf60*/  MUFU.EX2 R146, R31 ;  /* 0x0000001f00927308 */ /* 0x0009e20000000800 */
[----:B------:R-:W-:Y:S02]  /*bf70*/  FADD.FTZ R2, R177, R2 ;  /* 0x00000002b1027221 */ /* 0x000fe40000010000 */
[----:B------:R-:W-:Y:S01]  /*bf80*/  FADD.FTZ R0, R157, R0 ;  /* 0x000000009d007221 */ /* 0x000fe20000010000 */
[----:B------:R-:W-:Y:S01]  /*bf90*/  F2FP.PACK_AB R20, R177, R178 ;  /* 0x000000b2b114723e */ /* 0x000fe200000000ff */
[C---:B------:R-:W-:Y:S04]  /*bfa0*/  HMMA.16816.F32 R100, R120.reuse, R22, R100 ;  /* 0x000000167864723c */ /* 0x040fe80000001864 */
[----:B------:R-:W-:Y:S01]  /*bfb0*/  F2FP.PACK_AB R21, R154, R155 ;  /* 0x0000009b9a15723e */ /* 0x000fe200000000ff */
[----:B------:R-:W-:Y:S01]  /*bfc0*/  MUFU.EX2 R145, R34 ;  /* 0x0000002200917308 */ /* 0x000fe20000000800 */
[----:B------:R-:W-:Y:S01]  /*bfd0*/  FADD.FTZ R2, R176, R2 ;  /* 0x00000002b0027221 */ /* 0x000fe20000010000 */
[C---:B------:R-:W-:Y:S01]  /*bfe0*/  F2FP.PACK_AB R22, R167.reuse, R176 ;  /* 0x000000b0a716723e */ /* 0x040fe200000000ff */
[C---:B-1----:R-:W-:Y:S04]  /*bff0*/  HMMA.16816.F32 R104, R120.reuse, R124, R104 ;  /* 0x0000007c7868723c */ /* 0x042fe80000001868 */
[----:B------:R-:W-:Y:S01]  /*c000*/  F2FP.PACK_AB R23, R152, R153 ;  /* 0x000000999817723e */ /* 0x000fe200000000ff */
[----:B------:R-:W-:Y:S02]  /*c010*/  FADD.FTZ R2, R167, R2 ;  /* 0x00000002a7027221 */ /* 0x000fe40000010000 */
[----:B------:R-:W-:Y:S01]  /*c020*/  MUFU.EX2 R144, R35 ;  /* 0x0000002300907308 */ /* 0x000fe20000000800 */
[C---:B------:R-:W-:Y:S01]  /*c030*/  HMMA.16816.F32 R108, R120.reuse, R126, R108 ;  /* 0x0000007e786c723c */ /* 0x040fe2000000186c */
[----:B------:R-:W1:Y:S03]  /*c040*/  LDSM.16.MT88.4 R124, [R203+0x1000] ;  /* 0x00100000cb7c783b */ /* 0x000e660000004200 */
[----:B------:R-:W-:Y:S02]  /*c050*/  FADD.FTZ R2, R166, R2 ;  /* 0x00000002a6027221 */ /* 0x000fe40000010000 */
[----:B------:R-:W-:Y:S02]  /*c060*/  FADD.FTZ R0, R155, R0 ;  /* 0x000000009b007221 */ /* 0x000fe40000010000 */
[C---:B------:R-:W-:Y:S01]  /*c070*/  HMMA.16816.F32 R16, R120.reuse, R148, R16 ;  /* 0x000000947810723c */ /* 0x040fe20000001810 */
[----:B----4-:R-:W-:Y:S01]  /*c080*/  LDSM.16.MT88.4 R28, [R203+0x5000] ;  /* 0x00500000cb1c783b */ /* 0x010fe20000004200 */
[----:B------:R-:W-:Y:S02]  /*c090*/  MUFU.EX2 R149, R40 ;  /* 0x0000002800957308 */ /* 0x000fe40000000800 */
[----:B------:R-:W-:Y:S02]  /*c0a0*/  FADD.FTZ R2, R165, R2 ;  /* 0x00000002a5027221 */ /* 0x000fe40000010000 */
[----:B------:R-:W-:Y:S02]  /*c0b0*/  FADD.FTZ R0, R154, R0 ;  /* 0x000000009a007221 */ /* 0x000fe40000010000 */
[----:B------:R-:W-:Y:S01]  /*c0c0*/  HMMA.16816.F32 R112, R120, R150, R112 ;  /* 0x000000967870723c */ /* 0x000fe20000001870 */
[----:B------:R-:W4:Y:S03]  /*c0d0*/  LDSM.16.MT88.4 R120, [R206+0x1000] ;  /* 0x00100000ce78783b */ /* 0x000f260000004200 */
[----:B------:R-:W5:Y:S01]  /*c0e0*/  MUFU.EX2 R151, R32 ;  /* 0x0000002000977308 */ /* 0x000f620000000800 */
[----:B------:R-:W-:Y:S03]  /*c0f0*/  FADD.FTZ R0, R153, R0 ;  /* 0x0000000099007221 */ /* 0x000fe60000010000 */
[C---:B--2---:R-:W-:Y:S05]  /*c100*/  HMMA.16816.F32 R4, R20.reuse, R128, R4 ;  /* 0x000000801404723c */ /* 0x044fea0000001804 */
[----:B------:R-:W-:Y:S01]  /*c110*/  FADD.FTZ R0, R152, R0 ;  /* 0x0000000098007221 */ /* 0x000fe20000010000 */
[----:B------:R-:W2:Y:S02]  /*c120*/  MUFU.EX2 R150, R33 ;  /* 0x0000002100967308 */ /* 0x000ea40000000800 */
[C---:B------:R-:W-:Y:S01]  /*c130*/  HMMA.16816.F32 R8, R20.reuse, R130, R8 ;  /* 0x000000821408723c */ /* 0x040fe20000001808 */
[----:B------:R-:W4:Y:S03]  /*c140*/  LDSM.16.MT88.4 R128, [R200+0x5000] ;  /* 0x00500000c880783b */ /* 0x000f260000004200 */
[----:B---3--:R-:W-:Y:S04]  /*c150*/  FADD.FTZ R0, R147, R0 ;  /* 0x0000000093007221 */ /* 0x008fe80000010000 */
[C---:B------:R-:W-:Y:S01]  /*c160*/  HMMA.16816.F32 R68, R20.reuse, R24, R68 ;  /* 0x000000181444723c */ /* 0x040fe20000001844 */
[----:B------:R-:W-:Y:S03]  /*c170*/  MUFU.EX2 R148, R41 ;  /* 0x0000002900947308 */ /* 0x000fe60000000800 */
[----:B-----5:R-:W-:Y:S02]  /*c180*/  FADD.FTZ R2, R151, R2 ;  /* 0x0000000297027221 */ /* 0x020fe40000010000 */
[----:B------:R-:W-:Y:S02]  /*c190*/  FADD.FTZ R0, R146, R0 ;  /* 0x0000000092007221 */ /* 0x000fe40000010000 */
[C---:B------:R-:W-:Y:S01]  /*c1a0*/  HMMA.16816.F32 R72, R20.reuse, R26, R72 ;  /* 0x0000001a1448723c */ /* 0x040fe20000001848 */
[----:B------:R-:W3:Y:S02]  /*c1b0*/  LDSM.16.MT88.4 R24, [R204+0x5000] ;  /* 0x00500000cc18783b */ /* 0x000ee40000004200 */
[----:B------:R-:W-:Y:S01]  /*c1c0*/  MUFU.EX2 R59, R59 ;  /* 0x0000003b003b7308 */ /* 0x000fe20000000800 */
[----:B------:R-:W-:Y:S02]  /*c1d0*/  FADD.FTZ R0, R145, R0 ;  /* 0x0000000091007221 */ /* 0x000fe40000010000 */
[----:B--2---:R-:W-:Y:S02]  /*c1e0*/  FADD.FTZ R2, R150, R2 ;  /* 0x0000000296027221 */ /* 0x004fe40000010000 */
[C---:B-1----:R-:W-:Y:S01]  /*c1f0*/  HMMA.16816.F32 R76, R20.reuse, R124, R76 ;  /* 0x0000007c144c723c */ /* 0x042fe2000000184c */
[----:B------:R-:W-:Y:S03]  /*c200*/  LDSM.16.MT88.4 R32, [R203+0x1800] ;  /* 0x00180000cb20783b */ /* 0x000fe60000004200 */
[----:B------:R-:W-:Y:S01]  /*c210*/  FADD.FTZ R0, R144, R0 ;  /* 0x0000000090007221 */ /* 0x000fe20000010000 */
[----:B------:R-:W-:Y:S03]  /*c220*/  MUFU.EX2 R60, R60 ;  /* 0x0000003c003c7308 */ /* 0x000fe60000000800 */
[C---:B------:R-:W-:Y:S01]  /*c230*/  HMMA.16816.F32 R80, R20.reuse, R126, R80 ;  /* 0x0000007e1450723c */ /* 0x040fe20000001850 */
[----:B------:R-:W1:Y:S06]  /*c240*/  LDSM.16.MT88.4 R124, [R206+0x5000] ;  /* 0x00500000ce7c783b */ /* 0x000e6c0000004200 */
[----:B------:R-:W-:Y:S01]  /*c250*/  MUFU.EX2 R61, R61 ;  /* 0x0000003d003d7308 */ /* 0x000fe20000000800 */
[C---:B----4-:R-:W-:Y:S08]  /*c260*/  HMMA.16816.F32 R84, R20.reuse, R120, R84 ;  /* 0x000000781454723c */ /* 0x050ff00000001854 */
[C---:B------:R-:W-:Y:S01]  /*c270*/  HMMA.16816.F32 R88, R20.reuse, R122, R88 ;  /* 0x0000007a1458723c */ /* 0x040fe20000001858 */
[----:B------:R-:W2:Y:S01]  /*c280*/  LDSM.16.MT88.4 R120, [R200+0x1800] ;  /* 0x00180000c878783b */ /* 0x000ea20000004200 */
[----:B------:R-:W-:Y:S06]  /*c290*/  MUFU.EX2 R62, R62 ;  /* 0x0000003e003e7308 */ /* 0x000fec0000000800 */
[C---:B------:R-:W-:Y:S04]  /*c2a0*/  HMMA.16816.F32 R92, R20.reuse, R128, R92 ;  /* 0x00000080145c723c */ /* 0x040fe8000000185c */
[----:B------:R-:W4:Y:S04]  /*c2b0*/  MUFU.EX2 R129, R38 ;  /* 0x0000002600817308 */ /* 0x000f280000000800 */
[C---:B------:R-:W-:Y:S06]  /*c2c0*/  HMMA.16816.F32 R96, R20.reuse, R130, R96 ;  /* 0x000000821460723c */ /* 0x040fec0000001860 */
[----:B------:R-:W5:Y:S02]  /*c2d0*/  MUFU.EX2 R131, R36 ;  /* 0x0000002400837308 */ /* 0x000f640000000800 */
[C---:B---3--:R-:W-:Y:S08]  /*c2e0*/  HMMA.16816.F32 R12, R20.reuse, R24, R12 ;  /* 0x00000018140c723c */ /* 0x048ff0000000180c */
[C---:B------:R-:W-:Y:S01]  /*c2f0*/  HMMA.16816.F32 R100, R20.reuse, R26, R100 ;  /* 0x0000001a1464723c */ /* 0x040fe20000001864 */
[----:B------:R-:W3:Y:S01]  /*c300*/  LDSM.16.MT88.4 R24, [R206+0x1800] ;  /* 0x00180000ce18783b */ /* 0x000ee20000004200 */
[----:B------:R-:W2:Y:S02]  /*c310*/  MUFU.EX2 R130, R37 ;  /* 0x0000002500827308 */ /* 0x000ea40000000800 */
[----:B----4-:R-:W-:Y:S04]  /*c320*/  FADD.FTZ R0, R129, R0 ;  /* 0x0000000081007221 */ /* 0x010fe80000010000 */
[C---:B------:R-:W-:Y:S04]  /*c330*/  HMMA.16816.F32 R104, R20.reuse, R28, R104 ;  /* 0x0000001c1468723c */ /* 0x040fe80000001868 */
[----:B------:R-:W4:Y:S01]  /*c340*/  MUFU.EX2 R128, R39 ;  /* 0x0000002700807308 */ /* 0x000f220000000800 */
[----:B-----5:R-:W-:Y:S03]  /*c350*/  FADD.FTZ R2, R131, R2 ;  /* 0x0000000283027221 */ /* 0x020fe60000010000 */
[C---:B------:R-:W-:Y:S01]  /*c360*/  HMMA.16816.F32 R108, R20.reuse, R30, R108 ;  /* 0x0000001e146c723c */ /* 0x040fe2000000186c */
[----:B------:R-:W5:Y:S05]  /*c370*/  LDSM.16.MT88.4 R28, [R200+0x5800] ;  /* 0x00580000c81c783b */ /* 0x000f6a0000004200 */
[----:B------:R-:W-:Y:S02]  /*c380*/  MUFU.EX2 R63, R63 ;  /* 0x0000003f003f7308 */ /* 0x000fe40000000800 */
[C---:B-1----:R-:W-:Y:S04]  /*c390*/  HMMA.16816.F32 R16, R20.reuse, R124, R16 ;  /* 0x0000007c1410723c */ /* 0x042fe80000001810 */
[----:B--2---:R-:W-:Y:S04]  /*c3a0*/  FADD.FTZ R2, R130, R2 ;  /* 0x0000000282027221 */ /* 0x004fe80000010000 */
[----:B------:R-:W-:Y:S01]  /*c3b0*/  HMMA.16816.F32 R112, R20, R126, R112 ;  /* 0x0000007e1470723c */ /* 0x000fe20000001870 */
[----:B------:R-:W-:Y:S01]  /*c3c0*/  LDSM.16.MT88.4 R124, [R200+0x3800] ;  /* 0x00380000c87c783b */ /* 0x000fe20000004200 */
[----:B------:R-:W-:Y:S02]  /*c3d0*/  MUFU.EX2 R64, R64 ;  /* 0x0000004000407308 */ /* 0x000fe40000000800 */
[----:B------:R-:W-:Y:S02]  /*c3e0*/  FADD.FTZ R2, R149, R2 ;  /* 0x0000000295027221 */ /* 0x000fe40000010000 */
[----:B----4-:R-:W-:Y:S01]  /*c3f0*/  FADD.FTZ R0, R128, R0 ;  /* 0x0000000080007221 */ /* 0x010fe20000010000 */
[----:B------:R-:W-:Y:S01]  /*c400*/  F2FP.PACK_AB R20, R165, R166 ;  /* 0x000000a6a514723e */ /* 0x000fe200000000ff */
[----:B------:R-:W-:Y:S01]  /*c410*/  FADD.FTZ R2, R148, R2 ;  /* 0x0000000294027221 */ /* 0x000fe20000010000 */
[----:B------:R-:W-:Y:S01]  /*c420*/  F2FP.PACK_AB R21, R146, R147 ;  /* 0x000000939215723e */ /* 0x000fe200000000ff */
[----:B------:R-:W-:Y:S02]  /*c430*/  LDSM.16.MT88.4 R36, [R204+0x2000] ;  /* 0x00200000cc24783b */ /* 0x000fe40000004200 */
[----:B------:R-:W-:Y:S02]  /*c440*/  F2FP.PACK_AB R22, R150, R151 ;  /* 0x000000979616723e */ /* 0x000fe400000000ff */
[----:B------:R-:W-:Y:S07]  /*c450*/  F2FP.PACK_AB R23, R144, R145 ;  /* 0x000000919017723e */ /* 0x000fee00000000ff */
[C---:B------:R-:W-:Y:S08]  /*c460*/  HMMA.16816.F32 R4, R20.reuse, R120, R4 ;  /* 0x000000781404723c */ /* 0x040ff00000001804 */
[C---:B------:R-:W-:Y:S01]  /*c470*/  HMMA.16816.F32 R8, R20.reuse, R122, R8 ;  /* 0x0000007a1408723c */ /* 0x040fe20000001808 */
[----:B------:R-:W1:Y:S07]  /*c480*/  LDSM.16.MT88.4 R120, [R204+0x5800] ;  /* 0x00580000cc78783b */ /* 0x000e6e0000004200 */
[C---:B------:R-:W-:Y:S01]  /*c490*/  HMMA.16816.F32 R68, R20.reuse, R132, R68 ;  /* 0x000000841444723c */ /* 0x040fe20000001844 */
[----:B------:R-:W2:Y:S07]  /*c4a0*/  MUFU.EX2 R133, R42 ;  /* 0x0000002a00857308 */ /* 0x000eae0000000800 */
[C---:B------:R-:W-:Y:S03]  /*c4b0*/  HMMA.16816.F32 R72, R20.reuse, R134, R72 ;  /* 0x000000861448723c */ /* 0x040fe60000001848 */
[----:B------:R4:W1:Y:S05]  /*c4c0*/  MUFU.EX2 R132, R43 ;  /* 0x0000002b00847308 */ /* 0x00086a0000000800 */
[C---:B------:R-:W-:Y:S05]  /*c4d0*/  HMMA.16816.F32 R76, R20.reuse, R32, R76 ;  /* 0x00000020144c723c */ /* 0x040fea000000184c */
[----:B------:R-:W5:Y:S03]  /*c4e0*/  MUFU.EX2 R135, R44 ;  /* 0x0000002c00877308 */ /* 0x000f660000000800 */
[C---:B------:R-:W-:Y:S01]  /*c4f0*/  HMMA.16816.F32 R80, R20.reuse, R34, R80 ;  /* 0x000000221450723c */ /* 0x040fe20000001850 */
[----:B------:R-:W5:Y:S03]  /*c500*/  LDSM.16.MT88.4 R32, [R203+0x5800] ;  /* 0x00580000cb20783b */ /* 0x000f660000004200 */
[----:B--2---:R-:W-:Y:S03]  /*c510*/  FADD.FTZ R0, R133, R0 ;  /* 0x0000000085007221 */ /* 0x004fe60000010000 */
[----:B------:R2:W2:Y:S01]  /*c520*/  MUFU.EX2 R134, R45 ;  /* 0x0000002d00867308 */ /* 0x0004a20000000800 */
[C---:B---3--:R-:W-:Y:S01]  /*c530*/  HMMA.16816.F32 R84, R20.reuse, R24, R84 ;  /* 0x000000181454723c */ /* 0x048fe20000001854 */
[----:B----4-:R-:W-:Y:S03]  /*c540*/  LDSM.16.MT88.4 R40, [R203+0x2000] ;  /* 0x00200000cb28783b */ /* 0x010fe60000004200 */
[----:B-1----:R-:W-:Y:S04]  /*c550*/  FADD.FTZ R0, R132, R0 ;  /* 0x0000000084007221 */ /* 0x002fe80000010000 */
[C---:B------:R-:W-:Y:S01]  /*c560*/  HMMA.16816.F32 R88, R20.reuse, R26, R88 ;  /* 0x0000001a1458723c */ /* 0x040fe20000001858 */
[----:B------:R-:W1:Y:S03]  /*c570*/  LDSM.16.MT88.4 R24, [R206+0x5800] ;  /* 0x00580000ce18783b */ /* 0x000e660000004200 */
[----:B------:R-:W-:Y:S02]  /*c580*/  FADD.FTZ R0, R119, R0 ;  /* 0x0000000077007221 */ /* 0x000fe40000010000 */
[----:B-----5:R-:W-:Y:S02]  /*c590*/  FADD.FTZ R2, R135, R2 ;  /* 0x0000000287027221 */ /* 0x020fe40000010000 */
[C---:B------:R-:W-:Y:S04]  /*c5a0*/  HMMA.16816.F32 R92, R20.reuse, R28, R92 ;  /* 0x0000001c145c723c */ /* 0x040fe8000000185c */
[----:B------:R-:W-:Y:S01]  /*c5b0*/  FADD.FTZ R0, R118, R0 ;  /* 0x0000000076007221 */ /* 0x000fe20000010000 */
[----:B--2---:R-:W-:Y:S03]  /*c5c0*/  LDSM.16.MT88.4 R44, [R203+0x2800] ;  /* 0x00280000cb2c783b */ /* 0x004fe60000004200 */
[C---:B------:R-:W-:Y:S04]  /*c5d0*/  HMMA.16816.F32 R96, R20.reuse, R30, R96 ;  /* 0x0000001e1460723c */ /* 0x040fe80000001860 */
[----:B------:R-:W-:Y:S02]  /*c5e0*/  FADD.FTZ R0, R50, R0 ;  /* 0x0000000032007221 */ /* 0x000fe40000010000 */
[----:B------:R-:W-:Y:S01]  /*c5f0*/  FADD.FTZ R2, R134, R2 ;  /* 0x0000000286027221 */ /* 0x000fe20000010000 */
[----:B------:R-:W2:Y:S01]  /*c600*/  LDSM.16.MT88.4 R28, [R200+0x2000] ;  /* 0x00200000c81c783b */ /* 0x000ea20000004200 */
        /* <DEDUP_REMOVED lines=9> */
[C---:B------:R-:W-:Y:S01]  /*c6a0*/  HMMA.16816.F32 R108, R20.reuse, R34, R108 ;  /* 0x00000022146c723c */ /* 0x040fe2000000186c */
[----:B------:R-:W-:Y:S03]  /*c6b0*/  LDSM.16.MT88.4 R32, [R204+0x6000] ;  /* 0x00600000cc20783b */ /* 0x000fe60000004200 */
[----:B------:R-:W-:Y:S02]  /*c6c0*/  FADD.FTZ R0, R58, R0 ;  /* 0x000000003a007221 */ /* 0x000fe40000010000 */
[----:B------:R-:W-:Y:S02]  /*c6d0*/  FADD.FTZ R2, R53, R2 ;  /* 0x0000000235027221 */ /* 0x000fe40000010000 */
[C---:B-1----:R-:W-:Y:S04]  /*c6e0*/  HMMA.16816.F32 R16, R20.reuse, R24, R16 ;  /* 0x000000181410723c */ /* 0x042fe80000001810 */
[----:B------:R-:W-:Y:S04]  /*c6f0*/  FADD.FTZ R2, R56, R2 ;  /* 0x0000000238027221 */ /* 0x000fe80000010000 */
[----:B------:R-:W-:Y:S01]  /*c700*/  HMMA.16816.F32 R112, R20, R26, R112 ;  /* 0x0000001a1470723c */ /* 0x000fe20000001870 */
[----:B------:R-:W1:Y:S03]  /*c710*/  LDSM.16.MT88.4 R24, [R206+0x2000] ;  /* 0x00200000ce18783b */ /* 0x000e660000004200 */
[----:B------:R-:W-:Y:S03]  /*c720*/  FADD.FTZ R2, R57, R2 ;  /* 0x0000000239027221 */ /* 0x000fe60000010000 */
        /* <DEDUP_REMOVED lines=9> */
[----:B------:R-:W3:Y:S07]  /*c7c0*/  LDSM.16.MT88.4 R36, [R203+0x6000] ;  /* 0x00600000cb24783b */ /* 0x000eee0000004200 */
[C---:B------:R-:W-:Y:S08]  /*c7d0*/  HMMA.16816.F32 R76, R20.reuse, R40, R76 ;  /* 0x00000028144c723c */ /* 0x040ff0000000184c */
[C---:B------:R-:W-:Y:S01]  /*c7e0*/  HMMA.16816.F32 R80, R20.reuse, R42, R80 ;  /* 0x0000002a1450723c */ /* 0x040fe20000001850 */
[----:B------:R-:W4:Y:S07]  /*c7f0*/  LDSM.16.MT88.4 R40, [R206+0x6000] ;  /* 0x00600000ce28783b */ /* 0x000f2e0000004200 */
        /* <DEDUP_REMOVED lines=8> */
[----:B------:R-:W5:Y:S07]  /*c880*/  LDSM.16.MT88.4 R32, [R206+0x2800] ;  /* 0x00280000ce20783b */ /* 0x000f6e0000004200 */
[C---:B---3--:R-:W-:Y:S08]  /*c890*/  HMMA.16816.F32 R104, R20.reuse, R36, R104 ;  /* 0x000000241468723c */ /* 0x048ff00000001868 */
[C---:B------:R-:W-:Y:S01]  /*c8a0*/  HMMA.16816.F32 R108, R20.reuse, R38, R108 ;  /* 0x00000026146c723c */ /* 0x040fe2000000186c */
[----:B------:R-:W3:Y:S07]  /*c8b0*/  LDSM.16.MT88.4 R36, [R200+0x6800] ;  /* 0x00680000c824783b */ /* 0x000eee0000004200 */
[C---:B----4-:R-:W-:Y:S08]  /*c8c0*/  HMMA.16816.F32 R16, R20.reuse, R40, R16 ;  /* 0x000000281410723c */ /* 0x050ff00000001810 */
[----:B------:R-:W-:Y:S01]  /*c8d0*/  HMMA.16816.F32 R112, R20, R42, R112 ;  /* 0x0000002a1470723c */ /* 0x000fe20000001870 */
[----:B------:R-:W-:Y:S06]  /*c8e0*/  LDSM.16.MT88.4 R40, [R206+0x3000] ;  /* 0x00300000ce28783b */ /* 0x000fec0000004200 */
[----:B------:R-:W-:Y:S02]  /*c8f0*/  F2FP.PACK_AB R20, R134, R135 ;  /* 0x000000878614723e */ /* 0x000fe400000000ff */
[----:B------:R-:W-:Y:S03]  /*c900*/  F2FP.PACK_AB R21, R118, R119 ;  /* 0x000000777615723e */ /* 0x000fe600000000ff */
[----:B------:R-:W-:Y:S02]  /*c910*/  F2FP.PACK_AB R22, R49, R48 ;  /* 0x000000303116723e */ /* 0x000fe400000000ff */
[----:B------:R-:W-:Y:S02]  /*c920*/  F2FP.PACK_AB R23, R51, R50 ;  /* 0x000000323317723e */ /* 0x000fe400000000ff */
[----:B------:R-:W-:Y:S02]  /*c930*/  MOV R119, R116 ;  /* 0x0000007400777202 */ /* 0x000fe40000000f00 */
[----:B------:R-:W-:Y:S03]  /*c940*/  MOV R118, R117 ;  /* 0x0000007500767202 */ /* 0x000fe60000000f00 */
        /* <DEDUP_REMOVED lines=8> */
[----:B------:R-:W-:Y:S07]  /*c9d0*/  LDSM.16.MT88.4 R44, [R204+0x7000] ;  /* 0x00700000cc2c783b */ /* 0x000fee0000004200 */
[C---:B-----5:R-:W-:Y:S08]  /*c9e0*/  HMMA.16816.F32 R84, R20.reuse, R32, R84 ;  /* 0x000000201454723c */ /* 0x060ff00000001854 */
[C---:B------:R-:W-:Y:S01]  /*c9f0*/  HMMA.16816.F32 R88, R20.reuse, R34, R88 ;  /* 0x000000221458723c */ /* 0x040fe20000001858 */
[----:B------:R-:W4:Y:S07]  /*ca00*/  LDSM.16.MT88.4 R32, [R206+0x6800] ;  /* 0x00680000ce20783b */ /* 0x000f2e0000004200 */
[C---:B---3--:R-:W-:Y:S08]  /*ca10*/  HMMA.16816.F32 R92, R20.reuse, R36, R92 ;  /* 0x00000024145c723c */ /* 0x048ff0000000185c */
[C---:B------:R-:W-:Y:S01]  /*ca20*/  HMMA.16816.F32 R96, R20.reuse, R38, R96 ;  /* 0x000000261460723c */ /* 0x040fe20000001860 */
[----:B------:R-:W-:Y:S07]  /*ca30*/  LDSM.16.MT88.4 R36, [R203+0x3000] ;  /* 0x00300000cb24783b */ /* 0x000fee0000004200 */
[C---:B-1----:R-:W-:Y:S08]  /*ca40*/  HMMA.16816.F32 R12, R20.reuse, R24, R12 ;  /* 0x00000018140c723c */ /* 0x042ff0000000180c */
[C---:B------:R-:W-:Y:S01]  /*ca50*/  HMMA.16816.F32 R100, R20.reuse, R26, R100 ;  /* 0x0000001a1464723c */ /* 0x040fe20000001864 */
[----:B------:R-:W1:Y:S07]  /*ca60*/  LDSM.16.MT88.4 R24, [R200+0x3000] ;  /* 0x00300000c818783b */ /* 0x000e6e0000004200 */
[C---:B--2---:R-:W-:Y:S08]  /*ca70*/  HMMA.16816.F32 R104, R20.reuse, R28, R104 ;  /* 0x0000001c1468723c */ /* 0x044ff00000001868 */
[C---:B------:R-:W-:Y:S01]  /*ca80*/  HMMA.16816.F32 R108, R20.reuse, R30, R108 ;  /* 0x0000001e146c723c */ /* 0x040fe2000000186c */
[----:B------:R-:W2:Y:S07]  /*ca90*/  LDSM.16.MT88.4 R28, [R204+0x3000] ;  /* 0x00300000cc1c783b */ /* 0x000eae0000004200 */
[C---:B----4-:R-:W-:Y:S08]  /*caa0*/  HMMA.16816.F32 R16, R20.reuse, R32, R16 ;  /* 0x000000201410723c */ /* 0x050ff00000001810 */
[----:B------:R-:W-:Y:S01]  /*cab0*/  HMMA.16816.F32 R112, R20, R34, R112 ;  /* 0x000000221470723c */ /* 0x000fe20000001870 */
[----:B------:R-:W3:Y:S06]  /*cac0*/  LDSM.16.MT88.4 R32, [R200+0x7000] ;  /* 0x00700000c820783b */ /* 0x000eec0000004200 */
[----:B------:R-:W-:Y:S02]  /*cad0*/  F2FP.PACK_AB R20, R53, R52 ;  /* 0x000000343514723e */ /* 0x000fe400000000ff */
[----:B------:R-:W-:Y:S03]  /*cae0*/  F2FP.PACK_AB R21, R55, R54 ;  /* 0x000000363715723e */ /* 0x000fe600000000ff */
[----:B------:R-:W-:Y:S02]  /*caf0*/  F2FP.PACK_AB R22, R57, R56 ;  /* 0x000000383916723e */ /* 0x000fe400000000ff */
[C---:B------:R-:W-:Y:S07]  /*cb00*/  F2FP.PACK_AB R23, R59.reuse, R58 ;  /* 0x0000003a3b17723e */ /* 0x040fee00000000ff */
[C---:B-1----:R-:W-:Y:S08]  /*cb10*/  HMMA.16816.F32 R4, R20.reuse, R24, R4 ;  /* 0x000000181404723c */ /* 0x042ff00000001804 */
[C---:B------:R-:W-:Y:S01]  /*cb20*/  HMMA.16816.F32 R8, R20.reuse, R26, R8 ;  /* 0x0000001a1408723c */ /* 0x040fe20000001808 */
[----:B------:R-:W1:Y:S07]  /*cb30*/  LDSM.16.MT88.4 R24, [R203+0x7000] ;  /* 0x00700000cb18783b */ /* 0x000e6e0000004200 */
[C---:B--2---:R-:W-:Y:S08]  /*cb40*/  HMMA.16816.F32 R68, R20.reuse, R28, R68 ;  /* 0x0000001c1444723c */ /* 0x044ff00000001844 */
[C---:B------:R-:W-:Y:S01]  /*cb50*/  HMMA.16816.F32 R72, R20.reuse, R30, R72 ;  /* 0x0000001e1448723c */ /* 0x040fe20000001848 */
[----:B------:R-:W2:Y:S07]  /*cb60*/  LDSM.16.MT88.4 R28, [R206+0x7000] ;  /* 0x00700000ce1c783b */ /* 0x000eae0000004200 */
[C---:B------:R-:W-:Y:S01]  /*cb70*/  HMMA.16816.F32 R76, R20.reuse, R36, R76 ;  /* 0x00000024144c723c */ /* 0x040fe2000000184c */
[----:B------:R4:W-:Y:S07]  /*cb80*/  MUFU.EX2 R36, R3 ;  /* 0x0000000300247308 */ /* 0x0009ee0000000800 */
[C---:B------:R-:W-:Y:S03]  /*cb90*/  HMMA.16816.F32 R80, R20.reuse, R38, R80 ;  /* 0x000000261450723c */ /* 0x040fe60000001850 */
[----:B------:R-:W5:Y:S05]  /*cba0*/  MUFU.EX2 R37, R66 ;  /* 0x0000004200257308 */ /* 0x000f6a0000000800 */
[C---:B------:R-:W-:Y:S08]  /*cbb0*/  HMMA.16816.F32 R84, R20.reuse, R40, R84 ;  /* 0x000000281454723c */ /* 0x040ff00000001854 */
[C---:B------:R-:W-:Y:S04]  /*cbc0*/  HMMA.16816.F32 R88, R20.reuse, R42, R88 ;  /* 0x0000002a1458723c */ /* 0x040fe80000001858 */
[----:B----4-:R-:W-:Y:S02]  /*cbd0*/  FADD.FTZ R3, R59, R0 ;  /* 0x000000003b037221 */ /* 0x010fe40000010000 */
[----:B------:R-:W-:Y:S02]  /*cbe0*/  FADD.FTZ R0, R60, R2 ;  /* 0x000000023c007221 */ /* 0x000fe40000010000 */
[C---:B---3--:R-:W-:Y:S04]  /*cbf0*/  HMMA.16816.F32 R92, R20.reuse, R32, R92 ;  /* 0x00000020145c723c */ /* 0x048fe8000000185c */
[----:B------:R-:W-:Y:S02]  /*cc00*/  FADD.FTZ R0, R61, R0 ;  /* 0x000000003d007221 */ /* 0x000fe40000010000 */
[----:B------:R-:W-:Y:S02]  /*cc10*/  FADD.FTZ R3, R62, R3 ;  /* 0x000000033e037221 */ /* 0x000fe40000010000 */
[C---:B------:R-:W-:Y:S01]  /*cc20*/  HMMA.16816.F32 R96, R20.reuse, R34, R96 ;  /* 0x000000221460723c */ /* 0x040fe20000001860 */
[----:B------:R-:W3:Y:S03]  /*cc30*/  LDSM.16.MT88.4 R32, [R204+0x3800] ;  /* 0x00380000cc20783b */ /* 0x000ee60000004200 */
[----:B------:R-:W-:Y:S02]  /*cc40*/  FADD.FTZ R2, R64, R0 ;  /* 0x0000000040027221 */ /* 0x000fe40000010000 */
[----:B------:R-:W-:Y:S02]  /*cc50*/  FADD.FTZ R3, R63, R3 ;  /* 0x000000033f037221 */ /* 0x000fe40000010000 */
[C---:B------:R-:W-:Y:S04]  /*cc60*/  HMMA.16816.F32 R12, R20.reuse, R44, R12 ;  /* 0x0000002c140c723c */ /* 0x040fe8000000180c */
[----:B------:R-:W-:Y:S02]  /*cc70*/  FADD.FTZ R2, R156, R2 ;  /* 0x000000029c027221 */ /* 0x000fe40000010000 */
[----:B-----5:R-:W-:Y:S02]  /*cc80*/  FADD.FTZ R0, R37, R3 ;  /* 0x0000000325007221 */ /* 0x020fe40000010000 */
[C---:B------:R-:W-:Y:S01]  /*cc90*/  HMMA.16816.F32 R100, R20.reuse, R46, R100 ;  /* 0x0000002e1464723c */ /* 0x040fe20000001864 */
[----:B------:R-:W-:Y:S03]  /*cca0*/  STL [R1+0x4], R2 ;  /* 0x0000040201007387 */ /* 0x000fe60000100800 */
[----:B------:R-:W-:Y:S04]  /*ccb0*/  FADD.FTZ R0, R36, R0 ;  /* 0x0000000024007221 */ /* 0x000fe80000010000 */
[C---:B-1----:R-:W-:Y:S01]  /*ccc0*/  HMMA.16816.F32 R104, R20.reuse, R24, R104 ;  /* 0x000000181468723c */ /* 0x042fe20000001868 */
[----:B------:R-:W-:Y:S07]  /*ccd0*/  STL [R1+0x8], R0 ;  /* 0x0000080001007387 */ /* 0x000fee0000100800 */
[C---:B------:R-:W-:Y:S01]  /*cce0*/  HMMA.16816.F32 R108, R20.reuse, R26, R108 ;  /* 0x0000001a146c723c */ /* 0x040fe2000000186c */
[----:B------:R-:W1:Y:S07]  /*ccf0*/  LDSM.16.MT88.4 R24, [R203+0x3800] ;  /* 0x00380000cb18783b */ /* 0x000e6e0000004200 */
[C---:B--2---:R-:W-:Y:S08]  /*cd00*/  HMMA.16816.F32 R16, R20.reuse, R28, R16 ;  /* 0x0000001c1410723c */ /* 0x044ff00000001810 */
[----:B------:R-:W-:Y:S01]  /*cd10*/  HMMA.16816.F32 R112, R20, R30, R112 ;  /* 0x0000001e1470723c */ /* 0x000fe20000001870 */
[----:B------:R-:W2:Y:S06]  /*cd20*/  LDSM.16.MT88.4 R28, [R206+0x3800] ;  /* 0x00380000ce1c783b */ /* 0x000eac0000004200 */
[----:B------:R-:W-:Y:S02]  /*cd30*/  F2FP.PACK_AB R20, R61, R60 ;  /* 0x0000003c3d14723e */ /* 0x000fe400000000ff */
[----:B------:R-:W-:Y:S03]  /*cd40*/  F2FP.PACK_AB R21, R63, R62 ;  /* 0x0000003e3f15723e */ /* 0x000fe600000000ff */
[----:B------:R-:W-:Y:S02]  /*cd50*/  F2FP.PACK_AB R22, R156, R64 ;  /* 0x000000409c16723e */ /* 0x000fe400000000ff */
[----:B------:R-:W-:Y:S07]  /*cd60*/  F2FP.PACK_AB R23, R36, R37 ;  /* 0x000000252417723e */ /* 0x000fee00000000ff */
[C---:B------:R-:W-:Y:S01]  /*cd70*/  HMMA.16816.F32 R120, R20.reuse, R124, R4 ;  /* 0x0000007c1478723c */ /* 0x040fe20000001804 */
[----:B------:R-:W4:Y:S07]  /*cd80*/  LDSM.16.MT88.4 R4, [R200+0x7800] ;  /* 0x00780000c804783b */ /* 0x000f2e0000004200 */
[C---:B------:R-:W-:Y:S01]  /*cd90*/  HMMA.16816.F32 R124, R20.reuse, R126, R8 ;  /* 0x0000007e147c723c */ /* 0x040fe20000001808 */
[----:B------:R-:W5:Y:S07]  /*cda0*/  LDSM.16.MT88.4 R8, [R204+0x7800] ;  /* 0x00780000cc08783b */ /* 0x000f6e0000004200 */
        /* <DEDUP_REMOVED lines=8> */
[C---:B------:R-:W-:Y:S01]  /*ce30*/  HMMA.16816.F32 R96, R20.reuse, R6, R96 ;  /* 0x000000061460723c */ /* 0x040fe20000001860 */
[----:B------:R-:W2:Y:S07]  /*ce40*/  LDSM.16.MT88.4 R4, [R206+0x7800] ;  /* 0x00780000ce04783b */ /* 0x000eae0000004200 */
[C---:B-----5:R-:W-:Y:S08]  /*ce50*/  HMMA.16816.F32 R128, R20.reuse, R8, R12 ;  /* 0x000000081480723c */ /* 0x060ff0000000180c */
[C---:B------:R-:W-:Y:S08]  /*ce60*/  HMMA.16816.F32 R100, R20.reuse, R10, R100 ;  /* 0x0000000a1464723c */ /* 0x040ff00000001864 */
[C---:B-1----:R-:W-:Y:S08]  /*ce70*/  HMMA.16816.F32 R104, R20.reuse, R24, R104 ;  /* 0x000000181468723c */ /* 0x042ff00000001868 */
[C---:B------:R-:W-:Y:S08]  /*ce80*/  HMMA.16816.F32 R108, R20.reuse, R26, R108 ;  /* 0x0000001a146c723c */ /* 0x040ff0000000186c */
[C---:B--2---:R-:W-:Y:S08]  /*ce90*/  HMMA.16816.F32 R132, R20.reuse, R4, R16 ;  /* 0x000000041484723c */ /* 0x044ff00000001810 */
[----:B------:R-:W-:Y:S01]  /*cea0*/  HMMA.16816.F32 R112, R20, R6, R112 ;  /* 0x000000061470723c */ /* 0x000fe20000001870 */
[----:B------:R-:W-:-:S07]  /*ceb0*/  @P0 BRA `(.L_x_73) ;  /* 0xffffcb7000000947 */ /* 0x000fce000383ffff */
.L_x_72:
[----:B------:R-:W-:Y:S07]  /*cec0*/  @!UPT UIADD3 URZ, URZ, URZ, URZ ;  /* 0x0000003f3f3ff290 */ /* 0x000fee000fffe03f */
[----:B------:R-:W-:Y:S02]  /*ced0*/  MOV R7, 0x1f ;  /* 0x0000001f00077802 */ /* 0x000fe40000000f00 */
[----:B------:R-:W-:Y:S01]  /*cee0*/  MOV R6, 0xffffffff ;  /* 0xffffffff00067802 */ /* 0x000fe20000000f00 */
[----:B------:R-:W-:Y:S06]  /*cef0*/  BRA.DIV ~URZ, `(.L_x_74) ;  /* 0x00001c427f007947 */ /* 0x000fec000b800000 */
[----:B------:R-:W2:Y:S04]  /*cf00*/  LDL R2, [R1+0x4] ;  /* 0x0000040001027983 */ /* 0x000ea80000100800 */
[----:B--2---:R1:W2:Y:S02]  /*cf10*/  SHFL.BFLY PT, R0, R2, 0x2, 0x1f ;  /* 0x0c401f0002007f89 */ /* 0x0042a400000e0000 */
.L_x_88:
[----:B-1----:R-:W3:Y:S02]  /*cf20*/  LDL.LU R2, [R1+0x4] ;  /* 0x0000040001027983 */ /* 0x002ee40000300800 */
[----:B--23--:R-:W-:Y:S01]  /*cf30*/  FADD.FTZ R0, R0, R2 ;  /* 0x0000000200007221 */ /* 0x00cfe20000010000 */
[----:B------:R-:W-:Y:S05]  /*cf40*/  BRA.DIV ~URZ, `(.L_x_75) ;  /* 0x00001c527f007947 */ /* 0x000fea000b800000 */
[----:B------:R-:W2:Y:S04]  /*cf50*/  LDL.LU R5, [R1+0x8] ;  /* 0x0000080001057983 */ /* 0x000ea80000300800 */
[----:B------:R-:W1:Y:S02]  /*cf60*/  SHFL.BFLY PT, R2, R0, 0x1, 0x1f ;  /* 0x0c201f0000027f89 */ /* 0x000e6400000e0000 */
[----:B-1----:R-:W-:-:S02]  /*cf70*/  FADD.FTZ R0, R0, R2 ;  /* 0x0000000200007221 */ /* 0x002fc40000010000 */
[----:B--2---:R-:W1:Y:S02]  /*cf80*/  SHFL.BFLY PT, R3, R5, 0x2, 0x1f ;  /* 0x0c401f0005037f89 */ /* 0x004e6400000e0000 */
[----:B-1----:R-:W-:-:S05]  /*cf90*/  FADD.FTZ R3, R3, R5 ;  /* 0x0000000503037221 */ /* 0x002fca0000010000 */
[----:B------:R1:W2:Y:S02]  /*cfa0*/  SHFL.BFLY PT, R4, R3, 0x1, 0x1f ;  /* 0x0c201f0003047f89 */ /* 0x0002a400000e0000 */
.L_x_89:
[----:B------:R-:W-:Y:S01]  /*cfb0*/  FSETP.NE.FTZ.AND P1, PT, R0, RZ, PT ;  /* 0x000000ff0000720b */ /* 0x000fe20003f35000 */
[----:B-12---:R-:W-:Y:S01]  /*cfc0*/  FADD.FTZ R3, R4, R3 ;  /* 0x0000000304037221 */ /* 0x006fe20000010000 */
[----:B------:R-:W-:Y:S02]  /*cfd0*/  MOV R2, RZ ;  /* 0x000000ff00027202 */ /* 0x000fe40000000f00 */
[----:B------:R-:W-:Y:S02]  /*cfe0*/  MOV R16, 0xff800000 ;  /* 0xff80000000107802 */ /* 0x000fe40000000f00 */
[----:B------:R-:W-:Y:S02]  /*cff0*/  FSETP.NE.FTZ.AND P0, PT, R3, RZ, PT ;  /* 0x000000ff0300720b */ /* 0x000fe40003f15000 */
[----:B------:R-:W-:-:S05]  /*d000*/  MOV R15, 0xff800000 ;  /* 0xff800000000f7802 */ /* 0x000fca0000000f00 */
[----:B------:R-:W1:Y:S01]  /*d010*/  @P1 MUFU.RCP R2, R0 ;  /* 0x0000000000021308 */ /* 0x000e620000001000 */
[----:B------:R-:W-:-:S05]  /*d020*/  @P1 MOV R4, 0x3f317218 ;  /* 0x3f31721800041802 */ /* 0x000fca0000000f00 */
[----:B------:R-:W-:Y:S02]  /*d030*/  @P1 FMUL.FTZ R4, R4, c[0x0][0x2d0] ;  /* 0x0000b40004041a20 */ /* 0x000fe40000410000 */
[----:B------:R2:W3:Y:S01]  /*d040*/  @P1 MUFU.LG2 R5, R0 ;  /* 0x0000000000051308 */ /* 0x0004e20000000c00 */
[C---:B-1----:R-:W-:Y:S02]  /*d050*/  FMUL.FTZ R120, R2.reuse, R120 ;  /* 0x0000007802787220 */ /* 0x042fe40000410000 */
[C---:B------:R-:W-:Y:S02]  /*d060*/  FMUL.FTZ R121, R2.reuse, R121 ;  /* 0x0000007902797220 */ /* 0x040fe40000410000 */
[C---:B------:R-:W-:Y:S02]  /*d070*/  FMUL.FTZ R124, R2.reuse, R124 ;  /* 0x0000007c027c7220 */ /* 0x040fe40000410000 */
[C---:B------:R-:W-:Y:S01]  /*d080*/  FMUL.FTZ R125, R2.reuse, R125 ;  /* 0x0000007d027d7220 */ /* 0x040fe20000410000 */
[----:B--2---:R-:W-:Y:S01]  /*d090*/  MOV R0, RZ ;  /* 0x000000ff00007202 */ /* 0x004fe20000000f00 */
[----:B------:R-:W-:-:S02]  /*d0a0*/  FMUL.FTZ R68, R2, R68 ;  /* 0x0000004402447220 */ /* 0x000fc40000410000 */
[C---:B------:R-:W-:Y:S02]  /*d0b0*/  FMUL.FTZ R69, R2.reuse, R69 ;  /* 0x0000004502457220 */ /* 0x040fe40000410000 */
[C---:B------:R-:W-:Y:S01]  /*d0c0*/  FMUL.FTZ R72, R2.reuse, R72 ;  /* 0x0000004802487220 */ /* 0x040fe20000410000 */
[----:B------:R-:W1:Y:S01]  /*d0d0*/  @P0 MUFU.RCP R0, R3 ;  /* 0x0000000300000308 */ /* 0x000e620000001000 */
        /* <DEDUP_REMOVED lines=24> */
[----:B------:R-:W-:Y:S02]  /*d260*/  FMUL.FTZ R113, R2, R113 ;  /* 0x0000007102717220 */ /* 0x000fe40000410000 */
[----:B------:R2:W4:Y:S01]  /*d270*/  @P0 MUFU.LG2 R2, R3 ;  /* 0x0000000300020308 */ /* 0x0005220000000c00 */
[----:B---3--:R-:W-:Y:S02]  /*d280*/  @P1 FMUL.FTZ R5, R5, 0.69314718246459960938 ;  /* 0x3f31721805051820 */ /* 0x008fe40000410000 */
[----:B-1----:R-:W-:Y:S02]  /*d290*/  FMUL.FTZ R122, R0, R122 ;  /* 0x0000007a007a7220 */ /* 0x002fe40000410000 */
[----:B------:R-:W-:Y:S01]  /*d2a0*/  @P1 FFMA.FTZ R16, R4, R117, R5 ;  /* 0x0000007504101223 */ /* 0x000fe20000010005 */
[----:B------:R-:W-:Y:S01]  /*d2b0*/  MOV R4, 0x1 ;  /* 0x0000000100047802 */ /* 0x000fe20000000f00 */
[----:B------:R-:W-:-:S02]  /*d2c0*/  FMUL.FTZ R123, R0, R123 ;  /* 0x0000007b007b7220 */ /* 0x000fc40000410000 */
[C---:B------:R-:W-:Y:S02]  /*d2d0*/  FMUL.FTZ R126, R0.reuse, R126 ;  /* 0x0000007e007e7220 */ /* 0x040fe40000410000 */
[C---:B------:R-:W-:Y:S02]  /*d2e0*/  FMUL.FTZ R127, R0.reuse, R127 ;  /* 0x0000007f007f7220 */ /* 0x040fe40000410000 */
[C---:B------:R-:W-:Y:S02]  /*d2f0*/  FMUL.FTZ R70, R0.reuse, R70 ;  /* 0x0000004600467220 */ /* 0x040fe40000410000 */
[----:B------:R-:W-:Y:S01]  /*d300*/  FMUL.FTZ R71, R0, R71 ;  /* 0x0000004700477220 */ /* 0x000fe20000410000 */
[----:B--2---:R-:W-:Y:S01]  /*d310*/  @P0 MOV R3, 0x3f317218 ;  /* 0x3f31721800030802 */ /* 0x004fe20000000f00 */
[----:B----4-:R-:W-:Y:S02]  /*d320*/  @P0 FMUL.FTZ R2, R2, 0.69314718246459960938 ;  /* 0x3f31721802020820 */ /* 0x010fe40000410000 */
[----:B------:R-:W-:-:S02]  /*d330*/  FMUL.FTZ R74, R0, R74 ;  /* 0x0000004a004a7220 */ /* 0x000fc40000410000 */
[----:B------:R-:W-:Y:S02]  /*d340*/  @P0 FMUL.FTZ R3, R3, c[0x0][0x2d0] ;  /* 0x0000b40003030a20 */ /* 0x000fe40000410000 */
        /* <DEDUP_REMOVED lines=24> */
[----:B------:R-:W-:Y:S01]  /*d4d0*/  FMUL.FTZ R115, R0, R115 ;  /* 0x0000007300737220 */ /* 0x000fe20000410000 */
[----:B------:R-:W-:Y:S01]  /*d4e0*/  PRMT R0, R4, 0x7610, R0 ;  /* 0x0000761004007816 */ /* 0x000fe20000000000 */
[----:B------:R-:W-:Y:S02]  /*d4f0*/  @P0 FFMA.FTZ R15, R3, R116, R2 ;  /* 0x00000074030f0223 */ /* 0x000fe40000010002 */
.L_x_67:
[----:B--2---:R2:W5:Y:S01]  /*d500*/  LDL R7, [R1+0x48] ;  /* 0x0000480001077983 */ /* 0x0045620000100800 */
[----:B------:R-:W-:Y:S03]  /*d510*/  BSSY B0, `(.L_x_76) ;  /* 0x0000012000007945 */ /* 0x000fe60003800000 */
[----:B------:R-:W3:Y:S02]  /*d520*/  S2R R6, SR_TID.X ;  /* 0x0000000000067919 */ /* 0x000ee40000002100 */
[----:B---3--:R-:W-:-:S13]  /*d530*/  LOP3.LUT P6, RZ, R6, 0xff, RZ, 0xc0, !PT ;  /* 0x000000ff06ff7812 */ /* 0x008fda00078cc0ff */
[----:B------:R-:W-:Y:S05]  /*d540*/  @P6 BRA `(.L_x_77) ;  /* 0x000000e000006947 */ /* 0x000fea0003800000 */
[----:B--2---:R-:W2:Y:S01]  /*d550*/  S2R R4, SR_LANEID ;  /* 0x0000000000047919 */ /* 0x004ea20000000000 */
[----:B------:R-:W-:Y:S01]  /*d560*/  VOTEU.ANY UR4, UPT, PT ;  /* 0x0000000000047886 */ /* 0x000fe200038e0100 */
[----:B------:R-:W-:Y:S01]  /*d570*/  IMAD.MOV.U32 R5, RZ, RZ, c[0x0][0x584] ;  /* 0x00016100ff057624 */ /* 0x000fe200078e00ff */
[----:B------:R-:W2:Y:S08]  /*d580*/  FLO.U32 R3, UR4 ;  /* 0x0000000400037d00 */ /* 0x000eb000080e0000 */
[----:B------:R-:W3:Y:S01]  /*d590*/  POPC R2, UR4 ;  /* 0x0000000400027d09 */ /* 0x000ee20008000000 */
[----:B--2---:R-:W-:Y:S01]  /*d5a0*/  ISETP.EQ.U32.AND P0, PT, R3, R4, PT ;  /* 0x000000040300720c */ /* 0x004fe20003f02070 */
[----:B------:R-:W-:-:S12]  /*d5b0*/  IMAD.MOV.U32 R4, RZ, RZ, c[0x0][0x580] ;  /* 0x00016000ff047624 */ /* 0x000fd800078e00ff */
[----:B---3--:R2:W3:Y:S04]  /*d5c0*/  @P0 ATOMG.E.ADD.STRONG.GPU PT, R2, [R4.64], R2 ;  /* 0x00000002040209a8 */ /* 0x0084e800081ee1c6 */
[----:B--2---:R-:W2:Y:S04]  /*d5d0*/  S2R R4, SR_LTMASK ;  /* 0x0000000000047919 */ /* 0x004ea80000003900 */
[----:B---3--:R2:W3:Y:S02]  /*d5e0*/  SHFL.IDX PT, R3, R2, R3, 0x1f ;  /* 0x00001f0302037589 */ /* 0x0084e400000e0000 */
[----:B--2---:R-:W-:-:S06]  /*d5f0*/  LOP3.LUT R2, R4, UR4, RZ, 0xc0, !PT ;  /* 0x0000000404027c12 */ /* 0x004fcc000f8ec0ff */
[----:B------:R-:W3:Y:S02]  /*d600*/  POPC R2, R2 ;  /* 0x0000000200027309 */ /* 0x000ee40000000000 */
[----:B---3-5:R-:W-:-:S05]  /*d610*/  IADD3 R7, R3, c[0x0][0xc], R2 ;  /* 0x0000030003077a10 */ /* 0x028fca0007ffe002 */
[----:B------:R2:W-:Y:S02]  /*d620*/  STL [R1+0x48], R7 ;  /* 0x0000480701007387 */ /* 0x0005e40000100800 */
.L_x_77:
[----:B--2---:R-:W-:Y:S05]  /*d630*/  BSYNC B0 ;  /* 0x0000000000007941 */ /* 0x004fea0003800000 */
.L_x_76:
[----:B------:R-:W-:Y:S01]  /*d640*/  PRMT R0, R0, 0x9910, RZ ;  /* 0x0000991000007816 */ /* 0x000fe200000000ff */
[----:B------:R-:W-:Y:S01]  /*d650*/  BSSY B1, `(.L_x_78) ;  /* 0x000013a000017945 */ /* 0x000fe20003800000 */
[----:B-----5:R-:W-:Y:S01]  /*d660*/  IMAD.MOV.U32 R41, RZ, RZ, R7 ;  /* 0x000000ffff297224 */ /* 0x020fe200078e0007 */
[----:B------:R-:W-:Y:S01]  /*d670*/  MOV R43, 0x1f ;  /* 0x0000001f002b7802 */ /* 0x000fe20000000f00 */
[----:B------:R-:W-:Y:S01]  /*d680*/  IMAD.MOV.U32 R44, RZ, RZ, RZ ;  /* 0x000000ffff2c7224 */ /* 0x000fe200078e00ff */
[----:B------:R-:W-:Y:S01]  /*d690*/  ISETP.NE.AND P0, PT, R0, RZ, PT ;  /* 0x000000ff0000720c */ /* 0x000fe20003f05270 */
[----:B------:R-:W-:-:S12]  /*d6a0*/  IMAD.MOV.U32 R42, RZ, RZ, -0x1 ;  /* 0xffffffffff2a7424 */ /* 0x000fd800078e00ff */
[----:B------:R-:W-:Y:S05]  /*d6b0*/  @!P0 BRA `(.L_x_79) ;  /* 0x0000107000008947 */ /* 0x000fea0003800000 */
[----:B------:R-:W-:Y:S01]  /*d6c0*/  WARPSYNC 0xffffffff ;  /* 0xffffffff00007948 */ /* 0x000fe20003800000 */
[----:B------:R-:W-:Y:S06]  /*d6d0*/  BAR.SYNC.DEFER_BLOCKING 0x1, 0x100 ;  /* 0x0044000000007b1d */ /* 0x000fec0000010000 */
[----:B------:R-:W-:Y:S05]  /*d6e0*/  BRA.CONV ~URZ, `(.L_x_80) ;  /* 0x000000537f007947 */ /* 0x000fea000b800000 */
[----:B------:R-:W-:Y:S02]  /*d6f0*/  SHF.R.S32.HI R0, RZ, 0x1f, R6 ;  /* 0x0000001fff007819 */ /* 0x000fe40000011406 */
[----:B------:R-:W-:Y:S02]  /*d700*/  MOV R2, 0xd740 ;  /* 0x0000d74000027802 */ /* 0x000fe40000000f00 */
[----:B------:R-:W-:-:S04]  /*d710*/  LEA.HI R0, R0, R6, RZ, 0x7 ;  /* 0x0000000600007211 */ /* 0x000fc800078f38ff */
[----:B------:R-:W-:Y:S02]  /*d720*/  SHF.R.S32.HI R0, RZ, 0x7, R0 ;  /* 0x00000007ff007819 */ /* 0x000fe40000011400 */
[----:B-1----:R-:W-:Y:S05]  /*d730*/  CALL.REL.NOINC `($__internal_1_$__cuda_sm70_shflsync_idx_p) ;  /* 0x000015f000007944 */ /* 0x002fea0003c00000 */
.L_x_80:
[----:B------:R-:W3:Y:S04]  /*d740*/  LDL R8, [R1+0x50] ;  /* 0x0000500001087983 */ /* 0x000ee80000100800 */
[----:B------:R-:W4:Y:S04]  /*d750*/  LDL.LU R5, [R1+0x30] ;  /* 0x0000300001057983 */ /* 0x000f280000300800 */
[----:B-1----:R-:W5:Y:S04]  /*d760*/  LDL.LU R11, [R1+0x34] ;  /* 0x00003400010b7983 */ /* 0x002f680000300800 */
[----:B--2---:R-:W2:Y:S04]  /*d770*/  LDL.LU R17, [R1+0x38] ;  /* 0x0000380001117983 */ /* 0x004ea80000300800 */
[----:B------:R-:W3:Y:S01]  /*d780*/  LDL.LU R19, [R1+0x3c] ;  /* 0x00003c0001137983 */ /* 0x000ee20000300800 */
[----:B------:R-:W-:-:S03]  /*d790*/  IMAD.MOV.U32 R3, RZ, RZ, 0x1 ;  /* 0x00000001ff037424 */ /* 0x000fc600078e00ff */
[----:B------:R-:W2:Y:S02]  /*d7a0*/  LDL R18, [R1+0x58] ;  /* 0x0000580001127983 */ /* 0x000ea40000100800 */
[----:B------:R-:W-:Y:S02]  /*d7b0*/  ISETP.NE.AND P1, PT, R3, c[0x0][0x4e8], PT ;  /* 0x00013a0003007a0c */ /* 0x000fe40003f25270 */
[----:B------:R-:W2:Y:S04]  /*d7c0*/  LDL R45, [R1+0x2c] ;  /* 0x00002c00012d7983 */ /* 0x000ea80000100800 */
[----:B------:R-:W1:Y:S01]  /*d7d0*/  S2R R20, SR_TID.X ;  /* 0x0000000000147919 */ /* 0x000e620000002100 */
[----:B------:R-:W-:Y:S02]  /*d7e0*/  ULDC UR5, c[0x0][0x4e8] ;  /* 0x00013a0000057ab9 */ /* 0x000fe40000000800 */
[----:B------:R-:W-:-:S02]  /*d7f0*/  ULDC UR4, c[0x0][0x388] ;  /* 0x0000e20000047ab9 */ /* 0x000fc40000000800 */
[----:B------:R-:W-:Y:S01]  /*d800*/  UIMAD UR4, UR5, UR4, URZ ;  /* 0x00000004050472a4 */ /* 0x000fe2000f8e023f */
[----:B------:R-:W-:Y:S01]  /*d810*/  BSSY B0, `(.L_x_81) ;  /* 0x00000ad000007945 */ /* 0x000fe20003800000 */
[----:B----4-:R-:W-:Y:S01]  /*d820*/  SHF.R.S32.HI R0, RZ, 0x1f, R5 ;  /* 0x0000001fff007819 */ /* 0x010fe20000011405 */
[----:B------:R-:W-:-:S04]  /*d830*/  IMAD.WIDE.U32 R6, R5, c[0x0][0x4d0], RZ ;  /* 0x0001340005067a25 */ /* 0x000fc800078e00ff */
[C---:B------:R-:W-:Y:S02]  /*d840*/  IMAD R2, R0.reuse, c[0x0][0x4d0], RZ ;  /* 0x0001340000027a24 */ /* 0x040fe400078e02ff */
[----:B------:R-:W-:Y:S02]  /*d850*/  IMAD R4, R0, c[0x0][0x438], RZ ;  /* 0x00010e0000047a24 */ /* 0x000fe400078e02ff */
[----:B------:R-:W-:Y:S01]  /*d860*/  IMAD R3, R5, c[0x0][0x4d4], R2 ;  /* 0x0001350005037a24 */ /* 0x000fe200078e0202 */
[----:B-----5:R-:W-:Y:S01]  /*d870*/  SHF.R.S32.HI R2, RZ, 0x1f, R11 ;  /* 0x0000001fff027819 */ /* 0x020fe2000001140b */
[----:B---3--:R-:W-:Y:S02]  /*d880*/  IMAD.IADD R0, R8, 0x1, R19 ;  /* 0x0000000108007824 */ /* 0x008fe400078e0213 */
[----:B------:R-:W-:Y:S02]  /*d890*/  IMAD.IADD R7, R7, 0x1, R3 ;  /* 0x0000000107077824 */ /* 0x000fe400078e0203 */
[----:B------:R-:W-:-:S02]  /*d8a0*/  IMAD R9, R2, c[0x0][0x4d8], RZ ;  /* 0x0001360002097a24 */ /* 0x000fc400078e02ff */
[----:B------:R-:W-:-:S04]  /*d8b0*/  @P1 IMAD.HI.U32 R10, R0, c[0x0][0x4ec], RZ ;  /* 0x00013b00000a1a27 */ /* 0x000fc800078e00ff */
[----:B------:R-:W-:Y:S02]  /*d8c0*/  IMAD R8, R5, c[0x0][0x43c], R4 ;  /* 0x00010f0005087a24 */ /* 0x000fe400078e0204 */
[----:B------:R-:W-:Y:S01]  /*d8d0*/  IMAD.MOV.U32 R3, RZ, RZ, R0 ;  /* 0x000000ffff037224 */ /* 0x000fe200078e0000 */
[----:B------:R-:W-:Y:S01]  /*d8e0*/  @P1 SHF.R.U32.HI R3, RZ, c[0x0][0x4f0], R10 ;  /* 0x00013c00ff031a19 */ /* 0x000fe2000001160a */
[C---:B------:R-:W-:Y:S02]  /*d8f0*/  IMAD R9, R11.reuse, c[0x0][0x4dc], R9 ;  /* 0x000137000b097a24 */ /* 0x040fe400078e0209 */
[----:B------:R-:W-:-:S04]  /*d900*/  IMAD.WIDE.U32 R6, R11, c[0x0][0x4d8], R6 ;  /* 0x000136000b067a25 */ /* 0x000fc800078e0006 */
[----:B------:R-:W-:-:S04]  /*d910*/  IMAD.WIDE.U32 R4, R5, c[0x0][0x438], RZ ;  /* 0x00010e0005047a25 */ /* 0x000fc800078e00ff */
[----:B------:R-:W-:Y:S01]  /*d920*/  IMAD.IADD R7, R7, 0x1, R9 ;  /* 0x0000000107077824 */ /* 0x000fe200078e0209 */
[----:B--2---:R-:W-:Y:S01]  /*d930*/  SHF.R.S32.HI R9, RZ, 0x1f, R17 ;  /* 0x0000001fff097819 */ /* 0x004fe20000011411 */
[----:B------:R-:W-:Y:S02]  /*d940*/  IMAD.IADD R5, R5, 0x1, R8 ;  /* 0x0000000105057824 */ /* 0x000fe400078e0208 */
[----:B------:R-:W-:Y:S02]  /*d950*/  IMAD.MOV R8, RZ, RZ, -R3 ;  /* 0x000000ffff087224 */ /* 0x000fe400078e0a03 */
[----:B------:R-:W-:Y:S02]  /*d960*/  IMAD R2, R2, c[0x0][0x440], RZ ;  /* 0x0001100002027a24 */ /* 0x000fe400078e02ff */
[----:B------:R-:W-:Y:S02]  /*d970*/  IMAD R10, R9, c[0x0][0x4e0], RZ ;  /* 0x00013800090a7a24 */ /* 0x000fe400078e02ff */
[----:B------:R-:W-:-:S02]  /*d980*/  IMAD R8, R8, c[0x0][0x4e8], R0 ;  /* 0x00013a0008087a24 */ /* 0x000fc400078e0200 */
[----:B------:R-:W-:Y:S01]  /*d990*/  IMAD.WIDE.U32 R6, R17, c[0x0][0x4e0], R6 ;  /* 0x0001380011067a25 */ /* 0x000fe200078e0006 */
[----:B------:R-:W-:-:S03]  /*d9a0*/  SHF.R.S32.HI R12, RZ, 0x1f, R3 ;  /* 0x0000001fff0c7819 */ /* 0x000fc60000011403 */
[C---:B------:R-:W-:Y:S02]  /*d9b0*/  IMAD R14, R11.reuse, c[0x0][0x444], R2 ;  /* 0x000111000b0e7a24 */ /* 0x040fe400078e0202 */
[----:B------:R-:W-:Y:S01]  /*d9c0*/  IMAD.WIDE.U32 R4, R11, c[0x0][0x440], R4 ;  /* 0x000110000b047a25 */ /* 0x000fe200078e0004 */
[----:B------:R-:W-:Y:S02]  /*d9d0*/  SHF.R.S32.HI R13, RZ, 0x1f, R8 ;  /* 0x0000001fff0d7819 */ /* 0x000fe40000011408 */
[----:B------:R-:W-:Y:S01]  /*d9e0*/  IADD3 R6, P0, R3, R6, RZ ;  /* 0x0000000603067210 */ /* 0x000fe20007f1e0ff */
[----:B------:R-:W-:Y:S02]  /*d9f0*/  IMAD R11, R17, c[0x0][0x4e4], R10 ;  /* 0x00013900110b7a24 */ /* 0x000fe400078e020a */
[----:B------:R-:W-:-:S03]  /*da00*/  @P1 IMAD.HI.U32 R10, R0, c[0x0][0x4ec], RZ ;  /* 0x00013b00000a1a27 */ /* 0x000fc600078e00ff */
[----:B------:R-:W-:Y:S01]  /*da10*/  IADD3.X R7, R12, R7, R11, P0, !PT ;  /* 0x000000070c077210 */ /* 0x000fe200007fe40b */
[----:B------:R-:W-:Y:S02]  /*da20*/  IMAD R9, R9, c[0x0][0x448], RZ ;  /* 0x0001120009097a24 */ /* 0x000fe400078e02ff */
[----:B------:R-:W-:Y:S01]  /*da30*/  IMAD.MOV.U32 R2, RZ, RZ, R0 ;  /* 0x000000ffff027224 */ /* 0x000fe200078e0000 */
[----:B------:R-:W-:Y:S01]  /*da40*/  @P1 SHF.R.U32.HI R2, RZ, c[0x0][0x4f0], R10 ;  /* 0x00013c00ff021a19 */ /* 0x000fe2000001160a */
[----:B------:R-:W-:Y:S02]  /*da50*/  IMAD.IADD R5, R5, 0x1, R14 ;  /* 0x0000000105057824 */ /* 0x000fe400078e020e */
[----:B------:R-:W-:Y:S02]  /*da60*/  IMAD R3, R13, c[0x0][0x4c8], RZ ;  /* 0x000132000d037a24 */ /* 0x000fe400078e02ff */
[C---:B------:R-:W-:Y:S02]  /*da70*/  IMAD R10, R17.reuse, c[0x0][0x44c], R9 ;  /* 0x00011300110a7a24 */ /* 0x040fe400078e0209 */
[----:B------:R-:W-:Y:S01]  /*da80*/  IMAD.WIDE.U32 R4, R17, c[0x0][0x448], R4 ;  /* 0x0001120011047a25 */ /* 0x000fe200078e0004 */
[----:B-1----:R-:W-:-:S03]  /*da90*/  SHF.R.S32.HI R17, RZ, 0x1f, R20 ;  /* 0x0000001fff117819 */ /* 0x002fc60000011414 */
[C---:B------:R-:W-:Y:S02]  /*daa0*/  IMAD R9, R8.reuse, c[0x0][0x4cc], R3 ;  /* 0x0001330008097a24 */ /* 0x040fe400078e0203 */
[----:B------:R-:W-:Y:S01]  /*dab0*/  IMAD.WIDE.U32 R6, R8, c[0x0][0x4c8], R6 ;  /* 0x0001320008067a25 */ /* 0x000fe200078e0006 */
[----:B------:R-:W-:-:S03]  /*dac0*/  SHF.R.S32.HI R8, RZ, 0x1f, R2 ;  /* 0x0000001fff087819 */ /* 0x000fc60000011402 */
[----:B------:R-:W-:Y:S02]  /*dad0*/  IMAD.MOV R3, RZ, RZ, -R2 ;  /* 0x000000ffff037224 */ /* 0x000fe400078e0a02 */
[----:B------:R-:W-:Y:S01]  /*dae0*/  IMAD.IADD R5, R5, 0x1, R10 ;  /* 0x0000000105057824 */ /* 0x000fe200078e020a */
[----:B------:R-:W-:Y:S01]  /*daf0*/  LEA R10, P0, R6, c[0x0][0x4a8], 0x2 ;  /* 0x00012a00060a7a11 */ /* 0x000fe200078010ff */
[----:B------:R-:W-:Y:S01]  /*db00*/  IMAD.IADD R9, R7, 0x1, R9 ;  /* 0x0000000107097824 */ /* 0x000fe200078e0209 */
[----:B------:R-:W-:Y:S01]  /*db10*/  LEA.HI R17, R17, R20, RZ, 0x5 ;  /* 0x0000001411117211 */ /* 0x000fe200078f28ff */
[----:B------:R-:W-:Y:S02]  /*db20*/  IMAD R7, R3, c[0x0][0x4e8], R0 ;  /* 0x00013a0003077a24 */ /* 0x000fe400078e0200 */
[----:B------:R-:W-:Y:S01]  /*db30*/  IMAD R0, R8, c[0x0][0x430], RZ ;  /* 0x00010c0008007a24 */ /* 0x000fe200078e02ff */
[----:B------:R-:W-:Y:S02]  /*db40*/  LEA.HI.X R6, R6, c[0x0][0x4ac], R9, 0x2, P0 ;  /* 0x00012b0006067a11 */ /* 0x000fe400000f1409 */
[----:B------:R-:W-:Y:S01]  /*db50*/  LOP3.LUT R17, R17, 0xffffffe0, RZ, 0xc0, !PT ;  /* 0xffffffe011117812 */ /* 0x000fe200078ec0ff */
[----:B------:R-:W-:-:S02]  /*db60*/  IMAD R0, R2, c[0x0][0x434], R0 ;  /* 0x00010d0002007a24 */ /* 0x000fc400078e0200 */
[----:B------:R-:W-:Y:S01]  /*db70*/  IMAD.WIDE.U32 R2, R2, c[0x0][0x430], R4 ;  /* 0x00010c0002027a25 */ /* 0x000fe200078e0004 */
[----:B------:R-:W-:Y:S04]  /*db80*/  SHFL.IDX PT, R8, R10, RZ, 0x1c1f ;  /* 0x001c1fff0a087589 */ /* 0x000fe800000e0000 */
[----:B------:R-:W1:Y:S01]  /*db90*/  SHFL.IDX PT, R9, R6, RZ, 0x1c1f ;  /* 0x001c1fff06097589 */ /* 0x000e6200000e0000 */
[----:B------:R-:W-:Y:S02]  /*dba0*/  IMAD.IADD R17, R20, 0x1, -R17 ;  /* 0x0000000114117824 */ /* 0x000fe400078e0a11 */
[----:B------:R-:W-:Y:S01]  /*dbb0*/  IMAD.IADD R3, R3, 0x1, R0 ;  /* 0x0000000103037824 */ /* 0x000fe200078e0200 */
[----:B------:R-:W-:Y:S01]  /*dbc0*/  SHFL.IDX PT, R4, R10, 0x1, 0x1c1f ;  /* 0x003c1f000a047f89 */ /* 0x000fe200000e0000 */
[----:B------:R-:W-:-:S03]  /*dbd0*/  IMAD.IADD R0, R18, 0x1, R19 ;  /* 0x0000000112007824 */ /* 0x000fc600078e0213 */
[----:B------:R2:W3:Y:S01]  /*dbe0*/  SHFL.IDX PT, R5, R6, 0x1, 0x1c1f ;  /* 0x003c1f0006057f89 */ /* 0x0004e200000e0000 */
[----:B------:R-:W-:Y:S01]  /*dbf0*/  LOP3.LUT P3, RZ, R17, 0x3, RZ, 0xc0, !PT ;  /* 0x0000000311ff7812 */ /* 0x000fe2000786c0ff */
[----:B------:R-:W-:-:S03]  /*dc00*/  IMAD.WIDE.U32 R2, R7, c[0x0][0x428], R2 ;  /* 0x00010a0007027a25 */ /* 0x000fc600078e0002 */
[C---:B------:R-:W-:Y:S02]  /*dc10*/  ISETP.GE.OR P4, PT, R0.reuse, UR4, P3 ;  /* 0x0000000400007c0c */ /* 0x040fe40009f86670 */
[----:B------:R-:W-:Y:S02]  /*dc20*/  ISETP.GE.AND P1, PT, R0, UR4, PT ;  /* 0x0000000400007c0c */ /* 0x000fe4000bf26270 */
[----:B--2---:R-:W-:-:S05]  /*dc30*/  SHF.R.S32.HI R6, RZ, 0x1f, R7 ;  /* 0x0000001fff067819 */ /* 0x004fca0000011407 */
[----:B------:R-:W-:Y:S01]  /*dc40*/  IMAD R10, R6, c[0x0][0x428], RZ ;  /* 0x00010a00060a7a24 */ /* 0x000fe200078e02ff */
[----:B------:R-:W-:-:S03]  /*dc50*/  IADD3 R6, R0, 0x8, RZ ;  /* 0x0000000800067810 */ /* 0x000fc60007ffe0ff */
[----:B------:R-:W-:Y:S01]  /*dc60*/  IMAD R10, R7, c[0x0][0x42c], R10 ;  /* 0x00010b00070a7a24 */ /* 0x000fe200078e020a */
[----:B------:R-:W-:Y:S02]  /*dc70*/  ISETP.GE.OR P3, PT, R6, UR4, P3 ;  /* 0x0000000406007c0c */ /* 0x000fe40009f66670 */
[----:B------:R-:W-:Y:S01]  /*dc80*/  LEA R27, P2, R2, c[0x0][0x400], 0x2 ;  /* 0x00010000021b7a11 */ /* 0x000fe200078410ff */
[----:B------:R-:W-:Y:S01]  /*dc90*/  IMAD.IADD R3, R3, 0x1, R10 ;  /* 0x0000000103037824 */ /* 0x000fe200078e020a */
[----:B-1----:R1:W-:Y:S01]  /*dca0*/  @!P4 ST.E [R8.64], R16 ;  /* 0x000000100800c985 */ /* 0x0023e2000c101906 */
[----:B------:R-:W-:-:S03]  /*dcb0*/  ISETP.GE.AND P0, PT, R6, UR4, PT ;  /* 0x0000000406007c0c */ /* 0x000fc6000bf06270 */
[----:B------:R-:W-:Y:S02]  /*dcc0*/  LEA.HI.X R24, R2, c[0x0][0x404], R3, 0x2, P2 ;  /* 0x0001010002187a11 */ /* 0x000fe400010f1403 */
[C---:B------:R-:W-:Y:S01]  /*dcd0*/  IADD3 R17, R45.reuse, 0x8, RZ ;  /* 0x000000082d117810 */ /* 0x040fe20007ffe0ff */
[----:B------:R-:W2:Y:S01]  /*dce0*/  SHFL.IDX PT, R2, R27, RZ, 0x1c1f ;  /* 0x001c1fff1b027589 */ /* 0x000ea200000e0000 */
[C---:B------:R-:W-:Y:S02]  /*dcf0*/  IADD3 R14, R45.reuse, 0x20, RZ ;  /* 0x000000202d0e7810 */ /* 0x040fe40007ffe0ff */
[C---:B------:R-:W-:Y:S01]  /*dd00*/  IADD3 R13, R45.reuse, 0x28, RZ ;  /* 0x000000282d0d7810 */ /* 0x040fe20007ffe0ff */
[----:B---3--:R3:W-:Y:S01]  /*dd10*/  @!P3 ST.E [R4.64], R15 ;  /* 0x0000000f0400b985 */ /* 0x0087e2000c101906 */
[C---:B------:R-:W-:Y:S02]  /*dd20*/  IADD3 R12, R45.reuse, 0x30, RZ ;  /* 0x000000302d0c7810 */ /* 0x040fe40007ffe0ff */
[C---:B------:R-:W-:Y:S01]  /*dd30*/  IADD3 R11, R45.reuse, 0x38, RZ ;  /* 0x000000382d0b7810 */ /* 0x040fe20007ffe0ff */
[----:B------:R4:W2:Y:S01]  /*dd40*/  SHFL.IDX PT, R3, R24, RZ, 0x1c1f ;  /* 0x001c1fff18037589 */ /* 0x0008a200000e0000 */
[----:B------:R-:W-:-:S02]  /*dd50*/  IADD3 R10, R45, 0x40, RZ ;  /* 0x000000402d0a7810 */ /* 0x000fc40007ffe0ff */
[C---:B------:R-:W-:Y:S02]  /*dd60*/  IADD3 R7, R45.reuse, 0x58, RZ ;  /* 0x000000582d077810 */ /* 0x040fe40007ffe0ff */
[C---:B------:R-:W-:Y:S02]  /*dd70*/  IADD3 R6, R45.reuse, 0x60, RZ ;  /* 0x000000602d067810 */ /* 0x040fe40007ffe0ff */
[C---:B------:R-:W-:Y:S02]  /*dd80*/  IADD3 R0, R45.reuse, 0x78, RZ ;  /* 0x000000782d007810 */ /* 0x040fe40007ffe0ff */
[C---:B-1----:R-:W-:Y:S02]  /*dd90*/  IADD3 R16, R45.reuse, 0x10, RZ ;  /* 0x000000102d107810 */ /* 0x042fe40007ffe0ff */
[C---:B------:R-:W-:Y:S02]  /*dda0*/  IADD3 R9, R45.reuse, 0x48, RZ ;  /* 0x000000482d097810 */ /* 0x040fe40007ffe0ff */
[----:B------:R-:W-:-:S02]  /*ddb0*/  IADD3 R8, R45, 0x50, RZ ;  /* 0x000000502d087810 */ /* 0x000fc40007ffe0ff */
[----:B------:R-:W-:Y:S02]  /*ddc0*/  SHF.R.S32.HI R25, RZ, 0x1f, R17 ;  /* 0x0000001fff197819 */ /* 0x000fe40000011411 */
[C---:B---3--:R-:W-:Y:S02]  /*ddd0*/  IADD3 R15, R45.reuse, 0x18, RZ ;  /* 0x000000182d0f7810 */ /* 0x048fe40007ffe0ff */
[C---:B------:R-:W-:Y:S02]  /*dde0*/  IADD3 R5, R45.reuse, 0x68, RZ ;  /* 0x000000682d057810 */ /* 0x040fe40007ffe0ff */
[----:B------:R-:W-:Y:S02]  /*ddf0*/  IADD3 R4, R45, 0x70, RZ ;  /* 0x000000702d047810 */ /* 0x000fe40007ffe0ff */
[----:B------:R-:W-:Y:S02]  /*de00*/  SHF.R.S32.HI R26, RZ, 0x1f, R16 ;  /* 0x0000001fff1a7819 */ /* 0x000fe40000011410 */
[----:B------:R-:W-:-:S02]  /*de10*/  SHF.R.S32.HI R29, RZ, 0x1f, R15 ;  /* 0x0000001fff1d7819 */ /* 0x000fc4000001140f */
[----:B------:R-:W-:Y:S02]  /*de20*/  SHF.R.S32.HI R28, RZ, 0x1f, R14 ;  /* 0x0000001fff1c7819 */ /* 0x000fe4000001140e */
[----:B------:R-:W-:Y:S02]  /*de30*/  SHF.R.S32.HI R30, RZ, 0x1f, R13 ;  /* 0x0000001fff1e7819 */ /* 0x000fe4000001140d */
[----:B------:R-:W-:Y:S02]  /*de40*/  SHF.R.S32.HI R31, RZ, 0x1f, R12 ;  /* 0x0000001fff1f7819 */ /* 0x000fe4000001140c */
[----:B------:R-:W-:Y:S02]  /*de50*/  SHF.R.S32.HI R32, RZ, 0x1f, R11 ;  /* 0x0000001fff207819 */ /* 0x000fe4000001140b */
[----:B------:R-:W-:Y:S02]  /*de60*/  SHF.R.S32.HI R33, RZ, 0x1f, R10 ;  /* 0x0000001fff217819 */ /* 0x000fe4000001140a */
[----:B------:R-:W-:-:S02]  /*de70*/  SHF.R.S32.HI R34, RZ, 0x1f, R9 ;  /* 0x0000001fff227819 */ /* 0x000fc40000011409 */
[----:B------:R-:W-:Y:S02]  /*de80*/  SHF.R.S32.HI R36, RZ, 0x1f, R8 ;  /* 0x0000001fff247819 */ /* 0x000fe40000011408 */
[----:B------:R-:W-:Y:S02]  /*de90*/  SHF.R.S32.HI R35, RZ, 0x1f, R7 ;  /* 0x0000001fff237819 */ /* 0x000fe40000011407 */
[----:B------:R-:W-:Y:S02]  /*dea0*/  SHF.R.S32.HI R37, RZ, 0x1f, R6 ;  /* 0x0000001fff257819 */ /* 0x000fe40000011406 */
[----:B------:R-:W-:Y:S02]  /*deb0*/  SHF.R.S32.HI R38, RZ, 0x1f, R5 ;  /* 0x0000001fff267819 */ /* 0x000fe40000011405 */
[----:B------:R-:W-:Y:S02]  /*dec0*/  SHF.R.S32.HI R39, RZ, 0x1f, R4 ;  /* 0x0000001fff277819 */ /* 0x000fe40000011404 */
[----:B------:R-:W-:Y:S01]  /*ded0*/  SHF.R.S32.HI R40, RZ, 0x1f, R0 ;  /* 0x0000001fff287819 */ /* 0x000fe20000011400 */
[----:B------:R-:W-:Y:S05]  /*dee0*/  @P1 BRA `(.L_x_82) ;  /* 0x000003f000001947 */ /* 0x000fea0003800000 */
[----:B--2-4-:R-:W-:Y:S02]  /*def0*/  ISETP.GE.AND P5, PT, R45, c[0x0][0x3c8], PT ;  /* 0x0000f2002d007a0c */ /* 0x014fe40003fa6270 */
[----:B------:R-:W-:-:S02]  /*df00*/  ISETP.GE.AND P1, PT, R17, c[0x0][0x3c8], PT ;  /* 0x0000f20011007a0c */ /* 0x000fc40003f26270 */
[----:B------:R-:W-:Y:S02]  /*df10*/  ISETP.GE.AND P4, PT, R16, c[0x0][0x3c8], PT ;  /* 0x0000f20010007a0c */ /* 0x000fe40003f86270 */
[----:B------:R-:W-:-:S07]  /*df20*/  ISETP.GE.AND P2, PT, R15, c[0x0][0x3c8], PT ;  /* 0x0000f2000f007a0c */ /* 0x000fce0003f46270 */
[----:B------:R-:W-:Y:S02]  /*df30*/  @!P5 IMAD.WIDE R20, R45, 0x4, R2 ;  /* 0x000000042d14d825 */ /* 0x000fe400078e0202 */
[----:B------:R-:W-:-:S03]  /*df40*/  @!P1 LEA R18, P3, R17, R2, 0x2 ;  /* 0x0000000211129211 */ /* 0x000fc600078610ff */
[----:B------:R1:W-:Y:S01]  /*df50*/  @!P5 ST.E.64 [R20.64], R120 ;  /* 0x000000781400d985 */ /* 0x0003e2000c101b06 */
[----:B------:R-:W-:Y:S02]  /*df60*/  @!P1 LEA.HI.X R19, R17, R3, R25, 0x2, P3 ;  /* 0x0000000311139211 */ /* 0x000fe400018f1419 */
[----:B------:R-:W-:-:S03]  /*df70*/  ISETP.GE.AND P5, PT, R14, c[0x0][0x3c8], PT ;  /* 0x0000f2000e007a0c */ /* 0x000fc60003fa6270 */
[----:B------:R2:W-:Y:S01]  /*df80*/  @!P1 ST.E.64 [R18.64], R124 ;  /* 0x0000007c12009985 */ /* 0x0005e2000c101b06 */
[----:B------:R-:W-:Y:S02]  /*df90*/  ISETP.GE.AND P1, PT, R13, c[0x0][0x3c8], PT ;  /* 0x0000f2000d007a0c */ /* 0x000fe40003f26270 */
[----:B-1----:R-:W-:-:S04]  /*dfa0*/  @!P4 LEA R20, P3, R16, R2, 0x2 ;  /* 0x000000021014c211 */ /* 0x002fc800078610ff */
[----:B------:R-:W-:Y:S02]  /*dfb0*/  @!P4 LEA.HI.X R21, R16, R3, R26, 0x2, P3 ;  /* 0x000000031015c211 */ /* 0x000fe400018f141a */
[----:B--2---:R-:W-:-:S03]  /*dfc0*/  @!P2 LEA R18, P3, R15, R2, 0x2 ;  /* 0x000000020f12a211 */ /* 0x004fc600078610ff */
        /* <DEDUP_REMOVED lines=28> */
[----:B-1----:R-:W-:-:S04]  /*e190*/  @!P3 LEA R20, P4, R8, R2, 0x2 ;  /* 0x000000020814b211 */ /* 0x002fc800078810ff */
[-C--:B------:R-:W-:Y:S02]  /*e1a0*/  @!P3 LEA.HI.X R21, R8, R3.reuse, R36, 0x2, P4 ;  /* 0x000000030815b211 */ /* 0x080fe400020f1424 */
[-C--:B--2---:R-:W-:Y:S02]  /*e1b0*/  @!P2 LEA R18, P1, R7, R2.reuse, 0x2 ;  /* 0x000000020712a211 */ /* 0x084fe400078210ff */
[----:B------:R-:W-:Y:S01]  /*e1c0*/  ISETP.GE.AND P4, PT, R5, c[0x0][0x3c8], PT ;  /* 0x0000f20005007a0c */ /* 0x000fe20003f86270 */
[----:B------:R1:W-:Y:S01]  /*e1d0*/  @!P3 ST.E.64 [R20.64], R128 ;  /* 0x000000801400b985 */ /* 0x0003e2000c101b06 */
[----:B------:R-:W-:Y:S02]  /*e1e0*/  @!P2 LEA.HI.X R19, R7, R3, R35, 0x2, P1 ;  /* 0x000000030713a211 */ /* 0x000fe400008f1423 */
[----:B------:R-:W-:Y:S02]  /*e1f0*/  ISETP.GE.AND P3, PT, R4, c[0x0][0x3c8], PT ;  /* 0x0000f20004007a0c */ /* 0x000fe40003f66270 */
[----:B------:R-:W-:Y:S01]  /*e200*/  @!P5 LEA R22, P1, R6, R2, 0x2 ;  /* 0x000000020616d211 */ /* 0x000fe200078210ff */
[----:B------:R2:W-:Y:S01]  /*e210*/  @!P2 ST.E.64 [R18.64], R100 ;  /* 0x000000641200a985 */ /* 0x0005e2000c101b06 */
[----:B------:R-:W-:-:S02]  /*e220*/  ISETP.GE.AND P2, PT, R0, c[0x0][0x3c8], PT ;  /* 0x0000f20000007a0c */ /* 0x000fc40003f46270 */
[----:B------:R-:W-:-:S05]  /*e230*/  @!P5 LEA.HI.X R23, R6, R3, R37, 0x2, P1 ;  /* 0x000000030617d211 */ /* 0x000fca00008f1425 */
[----:B------:R3:W-:Y:S01]  /*e240*/  @!P5 ST.E.64 [R22.64], R104 ;  /* 0x000000681600d985 */ /* 0x0007e2000c101b06 */
[----:B-1----:R-:W-:-:S04]  /*e250*/  @!P4 LEA R20, P1, R5, R2, 0x2 ;  /* 0x000000020514c211 */ /* 0x002fc800078210ff */
[----:B------:R-:W-:Y:S02]  /*e260*/  @!P4 LEA.HI.X R21, R5, R3, R38, 0x2, P1 ;  /* 0x000000030515c211 */ /* 0x000fe400008f1426 */
[----:B--2---:R-:W-:-:S03]  /*e270*/  @!P3 LEA R18, P1, R4, R2, 0x2 ;  /* 0x000000020412b211 */ /* 0x004fc600078210ff */
[----:B------:R3:W-:Y:S01]  /*e280*/  @!P4 ST.E.64 [R20.64], R108 ;  /* 0x0000006c1400c985 */ /* 0x0007e2000c101b06 */
[----:B------:R-:W-:Y:S02]  /*e290*/  @!P3 LEA.HI.X R19, R4, R3, R39, 0x2, P1 ;  /* 0x000000030413b211 */ /* 0x000fe400008f1427 */
[----:B------:R-:W-:-:S03]  /*e2a0*/  @!P2 LEA R2, P1, R0, R2, 0x2 ;  /* 0x000000020002a211 */ /* 0x000fc600078210ff */
[----:B------:R3:W-:Y:S01]  /*e2b0*/  @!P3 ST.E.64 [R18.64], R132 ;  /* 0x000000841200b985 */ /* 0x0007e2000c101b06 */
[----:B------:R-:W-:-:S05]  /*e2c0*/  @!P2 LEA.HI.X R3, R0, R3, R40, 0x2, P1 ;  /* 0x000000030003a211 */ /* 0x000fca00008f1428 */
[----:B------:R3:W-:Y:S04]  /*e2d0*/  @!P2 ST.E.64 [R2.64], R112 ;  /* 0x000000700200a985 */ /* 0x0007e8000c101b06 */
.L_x_82:
[----:B--2-4-:R-:W-:Y:S05]  /*e2e0*/  BSYNC B0 ;  /* 0x0000000000007941 */ /* 0x014fea0003800000 */
.L_x_81:
[----:B---3--:R1:W2:Y:S04]  /*e2f0*/  SHFL.IDX PT, R3, R24, 0x1, 0x1c1f ;  /* 0x003c1f0018037f89 */ /* 0x0082a800000e0000 */
[----:B------:R1:W3:Y:S01]  /*e300*/  SHFL.IDX PT, R2, R27, 0x1, 0x1c1f ;  /* 0x003c1f001b027f89 */ /* 0x0002e200000e0000 */
[----:B------:R-:W-:Y:S05]  /*e310*/  @P0 BRA `(.L_x_83) ;  /* 0x000006d000000947 */ /* 0x000fea0003800000 */
[----:B------:R-:W-:Y:S02]  /*e320*/  ISETP.GE.AND P2, PT, R17, c[0x0][0x3c8], PT ;  /* 0x0000f20011007a0c */ /* 0x000fe40003f46270 */
[----:B------:R-:W-:Y:S02]  /*e330*/  ISETP.GE.AND P3, PT, R45, c[0x0][0x3c8], PT ;  /* 0x0000f2002d007a0c */ /* 0x000fe40003f66270 */
[----:B------:R-:W-:Y:S02]  /*e340*/  ISETP.GE.AND P1, PT, R16, c[0x0][0x3c8], PT ;  /* 0x0000f20010007a0c */ /* 0x000fe40003f26270 */
[----:B------:R-:W-:-:S02]  /*e350*/  ISETP.GE.AND P0, PT, R15, c[0x0][0x3c8], PT ;  /* 0x0000f2000f007a0c */ /* 0x000fc40003f06270 */
[----:B------:R-:W-:-:S05]  /*e360*/  ISETP.GE.AND P4, PT, R14, c[0x0][0x3c8], PT ;  /* 0x0000f2000e007a0c */ /* 0x000fca0003f86270 */
[----:B---3--:R-:W-:Y:S02]  /*e370*/  @!P2 LEA R20, P5, R17, R2, 0x2 ;  /* 0x000000021114a211 */ /* 0x008fe400078a10ff */
[----:B--2---:R-:W-:Y:S02]  /*e380*/  @!P3 IMAD.WIDE R18, R45, 0x4, R2 ;  /* 0x000000042d12b825 */ /* 0x004fe400078e0202 */
[----:B------:R-:W-:-:S03]  /*e390*/  @!P2 LEA.HI.X R21, R17, R3, R25, 0x2, P5 ;  /* 0x000000031115a211 */ /* 0x000fc600028f1419 */
[----:B------:R2:W-:Y:S01]  /*e3a0*/  @!P3 ST.E.64 [R18.64], R122 ;  /* 0x0000007a1200b985 */ /* 0x0005e2000c101b06 */
[----:B------:R-:W-:-:S03]  /*e3b0*/  ISETP.GE.AND P3, PT, R13, c[0x0][0x3c8], PT ;  /* 0x0000f2000d007a0c */ /* 0x000fc60003f66270 */
[----:B------:R3:W-:Y:S01]  /*e3c0*/  @!P2 ST.E.64 [R20.64], R126 ;  /* 0x0000007e1400a985 */ /* 0x0007e2000c101b06 */
[CC--:B--2---:R-:W-:Y:S02]  /*e3d0*/  @!P1 LEA R18, P5, R16.reuse, R2.reuse, 0x2 ;  /* 0x0000000210129211 */ /* 0x0c4fe400078a10ff */
[CC--:B---3--:R-:W-:Y:S02]  /*e3e0*/  @!P0 LEA R20, P2, R15.reuse, R2.reuse, 0x2 ;  /* 0x000000020f148211 */ /* 0x0c8fe400078410ff */
[-C--:B------:R-:W-:Y:S02]  /*e3f0*/  @!P1 LEA.HI.X R19, R16, R3.reuse, R26, 0x2, P5 ;  /* 0x0000000310139211 */ /* 0x080fe400028f141a */
[----:B------:R-:W-:Y:S02]  /*e400*/  @!P0 LEA.HI.X R21, R15, R3, R29, 0x2, P2 ;  /* 0x000000030f158211 */ /* 0x000fe400010f141d */
[----:B------:R-:W-:Y:S01]  /*e410*/  ISETP.GE.AND P2, PT, R12, c[0x0][0x3c8], PT ;  /* 0x0000f2000c007a0c */ /* 0x000fe20003f46270 */
[----:B------:R2:W-:Y:S01]  /*e420*/  @!P1 ST.E.64 [R18.64], R70 ;  /* 0x0000004612009985 */ /* 0x0005e2000c101b06 */
[----:B------:R-:W-:-:S02]  /*e430*/  @!P4 LEA R22, P5, R14, R2, 0x2 ;  /* 0x000000020e16c211 */ /* 0x000fc400078a10ff */
[----:B------:R-:W-:Y:S01]  /*e440*/  ISETP.GE.AND P1, PT, R11, c[0x0][0x3c8], PT ;  /* 0x0000f2000b007a0c */ /* 0x000fe20003f26270 */
[----:B------:R-:W-:Y:S01]  /*e450*/  @!P0 ST.E.64 [R20.64], R74 ;  /* 0x0000004a14008985 */ /* 0x000fe2000c101b06 */
[----:B------:R-:W-:Y:S02]  /*e460*/  @!P4 LEA.HI.X R23, R14, R3, R28, 0x2, P5 ;  /* 0x000000030e17c211 */ /* 0x000fe400028f141c */
[----:B------:R-:W-:-:S03]  /*e470*/  ISETP.GE.AND P0, PT, R10, c[0x0][0x3c8], PT ;  /* 0x0000f2000a007a0c */ /* 0x000fc60003f06270 */
[----:B------:R-:W-:Y:S01]  /*e480*/  @!P4 ST.E.64 [R22.64], R78 ;  /* 0x0000004e1600c985 */ /* 0x000fe2000c101b06 */
[----:B--2---:R-:W-:-:S04]  /*e490*/  @!P3 LEA R18, P5, R13, R2, 0x2 ;  /* 0x000000020d12b211 */ /* 0x004fc800078a10ff */
[----:B------:R-:W-:Y:S02]  /*e4a0*/  @!P3 LEA.HI.X R19, R13, R3, R30, 0x2, P5 ;  /* 0x000000030d13b211 */ /* 0x000fe400028f141e */
[----:B------:R-:W-:-:S03]  /*e4b0*/  @!P2 LEA R16, P5, R12, R2, 0x2 ;  /* 0x000000020c10a211 */ /* 0x000fc600078a10ff */
[----:B------:R-:W-:Y:S01]  /*e4c0*/  @!P3 ST.E.64 [R18.64], R82 ;  /* 0x000000521200b985 */ /* 0x000fe2000c101b06 */
[-C--:B------:R-:W-:Y:S02]  /*e4d0*/  @!P2 LEA.HI.X R17, R12, R3.reuse, R31, 0x2, P5 ;  /* 0x000000030c11a211 */ /* 0x080fe400028f141f */
[CC--:B------:R-:W-:Y:S02]  /*e4e0*/  @!P1 LEA R14, P5, R11.reuse, R2.reuse, 0x2 ;  /* 0x000000020b0e9211 */ /* 0x0c0fe400078a10ff */
[C---:B------:R-:W-:Y:S01]  /*e4f0*/  @!P0 LEA R12, P4, R10.reuse, R2, 0x2 ;  /* 0x000000020a0c8211 */ /* 0x040fe200078810ff */
[----:B------:R-:W-:Y:S01]  /*e500*/  @!P2 ST.E.64 [R16.64], R86 ;  /* 0x000000561000a985 */ /* 0x000fe2000c101b06 */
[-C--:B------:R-:W-:Y:S02]  /*e510*/  @!P1 LEA.HI.X R15, R11, R3.reuse, R32, 0x2, P5 ;  /* 0x000000030b0f9211 */ /* 0x080fe400028f1420 */
[----:B------:R-:W-:Y:S02]  /*e520*/  ISETP.GE.AND P5, PT, R9, c[0x0][0x3c8], PT ;  /* 0x0000f20009007a0c */ /* 0x000fe40003fa6270 */
[----:B------:R-:W-:Y:S01]  /*e530*/  @!P0 LEA.HI.X R13, R10, R3, R33, 0x2, P4 ;  /* 0x000000030a0d8211 */ /* 0x000fe200020f1421 */
[----:B------:R2:W-:Y:S01]  /*e540*/  @!P1 ST.E.64 [R14.64], R90 ;  /* 0x0000005a0e009985 */ /* 0x0005e2000c101b06 */
[----:B------:R-:W-:-:S02]  /*e550*/  ISETP.GE.AND P4, PT, R8, c[0x0][0x3c8], PT ;  /* 0x0000f20008007a0c */ /* 0x000fc40003f86270 */
[----:B------:R-:W-:Y:S01]  /*e560*/  ISETP.GE.AND P3, PT, R7, c[0x0][0x3c8], PT ;  /* 0x0000f20007007a0c */ /* 0x000fe20003f66270 */
[----:B------:R3:W-:Y:S01]  /*e570*/  @!P0 ST.E.64 [R12.64], R94 ;  /* 0x0000005e0c008985 */ /* 0x0007e2000c101b06 */
[----:B------:R-:W-:-:S05]  /*e580*/  ISETP.GE.AND P2, PT, R6, c[0x0][0x3c8], PT ;  /* 0x0000f20006007a0c */ /* 0x000fca0003f46270 */
[----:B------:R-:W-:-:S04]  /*e590*/  @!P5 LEA R10, P1, R9, R2, 0x2 ;  /* 0x00000002090ad211 */ /* 0x000fc800078210ff */
[----:B------:R-:W-:Y:S02]  /*e5a0*/  @!P5 LEA.HI.X R11, R9, R3, R34, 0x2, P1 ;  /* 0x00000003090bd211 */ /* 0x000fe400008f1422 */
[----:B------:R-:W-:-:S03]  /*e5b0*/  ISETP.GE.AND P1, PT, R5, c[0x0][0x3c8], PT ;  /* 0x0000f20005007a0c */ /* 0x000fc60003f26270 */
[----:B------:R4:W-:Y:S01]  /*e5c0*/  @!P5 ST.E.64 [R10.64], R98 ;  /* 0x000000620a00d985 */ /* 0x0009e2000c101b06 */
[CC--:B--2---:R-:W-:Y:S02]  /*e5d0*/  @!P4 LEA R14, P0, R8.reuse, R2.reuse, 0x2 ;  /* 0x00000002080ec211 */ /* 0x0c4fe400078010ff */
[CC--:B---3--:R-:W-:Y:S02]  /*e5e0*/  @!P3 LEA R12, P5, R7.reuse, R2.reuse, 0x2 ;  /* 0x00000002070cb211 */ /* 0x0c8fe400078a10ff */
[-C--:B------:R-:W-:Y:S02]  /*e5f0*/  @!P4 LEA.HI.X R15, R8, R3.reuse, R36, 0x2, P0 ;  /* 0x00000003080fc211 */ /* 0x080fe400000f1424 */
[----:B------:R-:W-:Y:S02]  /*e600*/  ISETP.GE.AND P0, PT, R4, c[0x0][0x3c8], PT ;  /* 0x0000f20004007a0c */ /* 0x000fe40003f06270 */
[----:B------:R-:W-:Y:S01]  /*e610*/  @!P3 LEA.HI.X R13, R7, R3, R35, 0x2, P5 ;  /* 0x00000003070db211 */ /* 0x000fe200028f1423 */
[----:B------:R2:W-:Y:S04]  /*e620*/  @!P4 ST.E.64 [R14.64], R130 ;  /* 0x000000820e00c985 */ /* 0x0005e8000c101b06 */
[----:B------:R2:W-:Y:S01]  /*e630*/  @!P3 ST.E.64 [R12.64], R102 ;  /* 0x000000660c00b985 */ /* 0x0005e2000c101b06 */
[----:B----4-:R-:W-:-:S04]  /*e640*/  @!P2 LEA R10, P5, R6, R2, 0x2 ;  /* 0x00000002060aa211 */ /* 0x010fc800078a10ff */
[----:B------:R-:W-:Y:S02]  /*e650*/  @!P2 LEA.HI.X R11, R6, R3, R37, 0x2, P5 ;  /* 0x00000003060ba211 */ /* 0x000fe400028f1425 */
[----:B------:R-:W-:-:S03]  /*e660*/  @!P1 LEA R8, P5, R5, R2, 0x2 ;  /* 0x0000000205089211 */ /* 0x000fc600078a10ff */
[----:B------:R2:W-:Y:S01]  /*e670*/  @!P2 ST.E.64 [R10.64], R106 ;  /* 0x0000006a0a00a985 */ /* 0x0005e2000c101b06 */
[----:B------:R-:W-:Y:S02]  /*e680*/  @!P1 LEA.HI.X R9, R5, R3, R38, 0x2, P5 ;  /* 0x0000000305099211 */ /* 0x000fe400028f1426 */
[----:B------:R-:W-:-:S03]  /*e690*/  @!P0 LEA R6, P5, R4, R2, 0x2 ;  /* 0x0000000204068211 */ /* 0x000fc600078a10ff */
[----:B------:R2:W-:Y:S01]  /*e6a0*/  @!P1 ST.E.64 [R8.64], R110 ;  /* 0x0000006e08009985 */ /* 0x0005e2000c101b06 */
[----:B------:R-:W-:-:S05]  /*e6b0*/  @!P0 LEA.HI.X R7, R4, R3, R39, 0x2, P5 ;  /* 0x0000000304078211 */ /* 0x000fca00028f1427 */
[----:B------:R2:W-:Y:S01]  /*e6c0*/  @!P0 ST.E.64 [R6.64], R134 ;  /* 0x0000008606008985 */ /* 0x0005e2000c101b06 */
[----:B------:R-:W-:-:S13]  /*e6d0*/  ISETP.GE.AND P0, PT, R0, c[0x0][0x3c8], PT ;  /* 0x0000f20000007a0c */ /* 0x000fda0003f06270 */
[----:B------:R-:W-:Y:S05]  /*e6e0*/  @P0 BRA `(.L_x_83) ;  /* 0x0000030000000947 */ /* 0x000fea0003800000 */
[----:B------:R-:W-:-:S04]  /*e6f0*/  LEA R2, P0, R0, R2, 0x2 ;  /* 0x0000000200027211 */ /* 0x000fc800078010ff */
[----:B------:R-:W-:-:S05]  /*e700*/  LEA.HI.X R3, R0, R3, R40, 0x2, P0 ;  /* 0x0000000300037211 */ /* 0x000fca00000f1428 */
[----:B------:R3:W-:Y:S01]  /*e710*/  ST.E.64 [R2.64], R114 ;  /* 0x0000007202007985 */ /* 0x0007e2000c101b06 */
[----:B------:R-:W-:Y:S05]  /*e720*/  BRA `(.L_x_83) ;  /* 0x000002c000007947 */ /* 0x000fea0003800000 */
.L_x_79:
[----:B------:R-:W2:Y:S02]  /*e730*/  S2R R4, SR_TID.X ;  /* 0x0000000000047919 */ /* 0x000ea40000002100 */
[----:B--2---:R-:W-:-:S13]  /*e740*/  ISETP.GT.AND P0, PT, R4, 0x7f, PT ;  /* 0x0000007f0400780c */ /* 0x004fda0003f04270 */
[----:B------:R-:W-:Y:S05]  /*e750*/  @P0 BRA `(.L_x_83) ;  /* 0x0000029000000947 */ /* 0x000fea0003800000 */
[----:B------:R-:W2:Y:S01]  /*e760*/  LDL.LU R3, [R1+0x3c] ;  /* 0x00003c0001037983 */ /* 0x000ea20000300800 */
[----:B------:R-:W-:-:S05]  /*e770*/  MOV R2, c[0x0][0x4e8] ;  /* 0x00013a0000027a02 */ /* 0x000fca0000000f00 */
[----:B------:R-:W-:Y:S01]  /*e780*/  IMAD R0, R2, c[0x0][0x388], RZ ;  /* 0x0000e20002007a24 */ /* 0x000fe200078e02ff */
[----:B--2---:R-:W-:-:S04]  /*e790*/  IADD3 R4, R3, R4, RZ ;  /* 0x0000000403047210 */ /* 0x004fc80007ffe0ff */
[----:B------:R-:W-:-:S13]  /*e7a0*/  ISETP.GE.AND P0, PT, R4, R0, PT ;  /* 0x000000000400720c */ /* 0x000fda0003f06270 */
[----:B------:R-:W-:Y:S05]  /*e7b0*/  @P0 BRA `(.L_x_83) ;  /* 0x0000023000000947 */ /* 0x000fea0003800000 */
[----:B------:R-:W2:Y:S04]  /*e7c0*/  LDL.LU R3, [R1+0x30] ;  /* 0x0000300001037983 */ /* 0x000ea80000300800 */
[----:B------:R-:W3:Y:S04]  /*e7d0*/  LDL.LU R9, [R1+0x34] ;  /* 0x0000340001097983 */ /* 0x000ee80000300800 */
[----:B------:R-:W4:Y:S01]  /*e7e0*/  LDL.LU R8, [R1+0x38] ;  /* 0x0000380001087983 */ /* 0x000f220000300800 */
[----:B------:R-:W-:-:S13]  /*e7f0*/  ISETP.NE.AND P0, PT, R2, 0x1, PT ;  /* 0x000000010200780c */ /* 0x000fda0003f05270 */
[----:B------:R-:W-:Y:S01]  /*e800*/  @P0 IMAD.HI.U32 R7, R4, c[0x0][0x4ec], RZ ;  /* 0x00013b0004070a27 */ /* 0x000fe200078e00ff */
[----:B--2---:R-:W-:Y:S02]  /*e810*/  SHF.R.S32.HI R0, RZ, 0x1f, R3 ;  /* 0x0000001fff007819 */ /* 0x004fe40000011403 */
[----:B---3--:R-:W-:-:S03]  /*e820*/  SHF.R.S32.HI R6, RZ, 0x1f, R9 ;  /* 0x0000001fff067819 */ /* 0x008fc60000011409 */
[----:B------:R-:W-:-:S04]  /*e830*/  IMAD R0, R0, c[0x0][0x4d0], RZ ;  /* 0x0001340000007a24 */ /* 0x000fc800078e02ff */
[C---:B------:R-:W-:Y:S01]  /*e840*/  IMAD R5, R3.reuse, c[0x0][0x4d4], R0 ;  /* 0x0001350003057a24 */ /* 0x040fe200078e0200 */
[----:B------:R-:W-:Y:S01]  /*e850*/  MOV R0, R4 ;  /* 0x0000000400007202 */ /* 0x000fe20000000f00 */
[----:B------:R-:W-:Y:S01]  /*e860*/  IMAD.WIDE.U32 R2, R3, c[0x0][0x4d0], RZ ;  /* 0x0001340003027a25 */ /* 0x000fe200078e00ff */
[----:B------:R-:W-:-:S03]  /*e870*/  @P0 SHF.R.U32.HI R0, RZ, c[0x0][0x4f0], R7 ;  /* 0x00013c00ff000a19 */ /* 0x000fc60000011607 */
[----:B------:R-:W-:Y:S01]  /*e880*/  IMAD R6, R6, c[0x0][0x4d8], RZ ;  /* 0x0001360006067a24 */ /* 0x000fe200078e02ff */
[----:B------:R-:W-:Y:S02]  /*e890*/  IADD3 R3, R3, R5, RZ ;  /* 0x0000000503037210 */ /* 0x000fe40007ffe0ff */
[----:B----4-:R-:W-:Y:S01]  /*e8a0*/  SHF.R.S32.HI R5, RZ, 0x1f, R8 ;  /* 0x0000001fff057819 */ /* 0x010fe20000011408 */
[C---:B------:R-:W-:Y:S01]  /*e8b0*/  IMAD R7, R9.reuse, c[0x0][0x4dc], R6 ;  /* 0x0001370009077a24 */ /* 0x040fe200078e0206 */
[----:B------:R-:W-:Y:S01]  /*e8c0*/  IADD3 R6, -R0, RZ, RZ ;  /* 0x000000ff00067210 */ /* 0x000fe20007ffe1ff */
[----:B------:R-:W-:-:S04]  /*e8d0*/  IMAD.WIDE.U32 R2, R9, c[0x0][0x4d8], R2 ;  /* 0x0001360009027a25 */ /* 0x000fc800078e0002 */
[----:B------:R-:W-:Y:S01]  /*e8e0*/  IMAD R5, R5, c[0x0][0x4e0], RZ ;  /* 0x0001380005057a24 */ /* 0x000fe200078e02ff */
[----:B------:R-:W-:Y:S01]  /*e8f0*/  IADD3 R3, R3, R7, RZ ;  /* 0x0000000703037210 */ /* 0x000fe20007ffe0ff */
[----:B------:R-:W-:Y:S01]  /*e900*/  IMAD R4, R6, c[0x0][0x4e8], R4 ;  /* 0x00013a0006047a24 */ /* 0x000fe200078e0204 */
[----:B------:R-:W-:Y:S01]  /*e910*/  SHF.R.S32.HI R7, RZ, 0x1f, R0 ;  /* 0x0000001fff077819 */ /* 0x000fe20000011400 */
[C---:B------:R-:W-:Y:S02]  /*e920*/  IMAD R6, R8.reuse, c[0x0][0x4e4], R5 ;  /* 0x0001390008067a24 */ /* 0x040fe400078e0205 */
[----:B------:R-:W-:Y:S01]  /*e930*/  IMAD.WIDE.U32 R2, R8, c[0x0][0x4e0], R2 ;  /* 0x0001380008027a25 */ /* 0x000fe200078e0002 */
[----:B------:R-:W-:-:S04]  /*e940*/  SHF.R.S32.HI R5, RZ, 0x1f, R4 ;  /* 0x0000001fff057819 */ /* 0x000fc80000011404 */
[----:B------:R-:W-:Y:S01]  /*e950*/  IADD3 R2, P0, R0, R2, RZ ;  /* 0x0000000200027210 */ /* 0x000fe20007f1e0ff */
[----:B------:R-:W-:-:S03]  /*e960*/  IMAD R0, R5, c[0x0][0x4c8], RZ ;  /* 0x0001320005007a24 */ /* 0x000fc600078e02ff */
[----:B------:R-:W-:Y:S01]  /*e970*/  IADD3.X R3, R7, R3, R6, P0, !PT ;  /* 0x0000000307037210 */ /* 0x000fe200007fe406 */
[----:B------:R-:W-:-:S04]  /*e980*/  IMAD R0, R4, c[0x0][0x4cc], R0 ;  /* 0x0001330004007a24 */ /* 0x000fc800078e0200 */
[----:B------:R-:W-:-:S05]  /*e990*/  IMAD.WIDE.U32 R2, R4, c[0x0][0x4c8], R2 ;  /* 0x0001320004027a25 */ /* 0x000fca00078e0002 */
[----:B------:R-:W-:Y:S02]  /*e9a0*/  IADD3 R0, R3, R0, RZ ;  /* 0x0000000003007210 */ /* 0x000fe40007ffe0ff */
[----:B------:R-:W-:-:S04]  /*e9b0*/  LEA R4, P0, R2, c[0x0][0x4a8], 0x2 ;  /* 0x00012a0002047a11 */ /* 0x000fc800078010ff */
[----:B------:R-:W-:Y:S02]  /*e9c0*/  LEA.HI.X R5, R2, c[0x0][0x4ac], R0, 0x2, P0 ;  /* 0x00012b0002057a11 */ /* 0x000fe400000f1400 */
[----:B------:R-:W-:-:S05]  /*e9d0*/  MOV R0, 0xff800000 ;  /* 0xff80000000007802 */ /* 0x000fca0000000f00 */
[----:B------:R2:W-:Y:S02]  /*e9e0*/  STG.E [R4.64], R0 ;  /* 0x0000000004007986 */ /* 0x0005e4000c101906 */
.L_x_83:
[----:B------:R-:W-:Y:S05]  /*e9f0*/  BSYNC B1 ;  /* 0x0000000000017941 */ /* 0x000fea0003800000 */
.L_x_78:
[----:B--2---:R-:W2:Y:S02]  /*ea00*/  LDL R0, [R1+0x54] ;  /* 0x0000540001007983 */ /* 0x004ea40000100800 */
[----:B--2---:R-:W-:-:S13]  /*ea10*/  ISETP.NE.AND P0, PT, R0, RZ, PT ;  /* 0x000000ff0000720c */ /* 0x004fda0003f05270 */
[----:B------:R-:W-:Y:S01]  /*ea20*/  @P0 WARPSYNC 0xffffffff ;  /* 0xffffffff00000948 */ /* 0x000fe20003800000 */
[----:B------:R-:W-:Y:S06]  /*ea30*/  @P0 BAR.SYNC.DEFER_BLOCKING 0x5, 0x100 ;  /* 0x0144000000000b1d */ /* 0x000fec0000010000 */
[----:B------:R-:W2:Y:S04]  /*ea40*/  @P0 LDS R0, [0x10100] ;  /* 0x01010000ff000984 */ /* 0x000ea80000000800 */
[----:B--2---:R2:W-:Y:S04]  /*ea50*/  @P0 STL [R1+0x48], R0 ;  /* 0x0000480001000387 */ /* 0x0045e80000100800 */
[----:B------:R-:W-:Y:S06]  /*ea60*/  @P0 BAR.ARV 0x4, 0x100 ;  /* 0x0104000000000b1d */ /* 0x000fec0000002000 */
[----:B------:R-:W-:Y:S05]  /*ea70*/  @P0 BRA `(.L_x_84) ;  /* 0x0000007000000947 */ /* 0x000fea0003800000 */
[----:B------:R-:W-:Y:S05]  /*ea80*/  BRA.DIV ~URZ, `(.L_x_85) ;  /* 0x000002227f007947 */ /* 0x000fea000b800000 */
[----:B--2---:R2:W4:Y:S02]  /*ea90*/  SHFL.IDX PT, R0, R41, RZ, 0x1f ;  /* 0x00001fff29007589 */ /* 0x00452400000e0000 */
.L_x_90:
[----:B------:R-:W-:Y:S01]  /*eaa0*/  WARPSYNC 0xffffffff ;  /* 0xffffffff00007948 */ /* 0x000fe20003800000 */
[----:B------:R-:W-:Y:S06]  /*eab0*/  BAR.SYNC.DEFER_BLOCKING 0x4, 0x100 ;  /* 0x0104000000007b1d */ /* 0x000fec0000010000 */
[----:B----4-:R4:W-:Y:S04]  /*eac0*/  STL [R1+0x48], R0 ;  /* 0x0000480001007387 */ /* 0x0109e80000100800 */
[----:B------:R4:W-:Y:S04]  /*ead0*/  @!P6 STS [0x10100], R41 ;  /* 0x01010029ff00e388 */ /* 0x0009e80000000800 */
[----:B------:R-:W-:Y:S06]  /*eae0*/  BAR.ARV 0x5, 0x100 ;  /* 0x0144000000007b1d */ /* 0x000fec0000002000 */
.L_x_84:
[----:B--2-4-:R-:W2:Y:S02]  /*eaf0*/  LDL R0, [R1+0x48] ;  /* 0x0000480001007983 */ /* 0x014ea40000100800 */
[----:B--2---:R-:W-:-:S13]  /*eb00*/  ISETP.GE.AND P0, PT, R0, c[0x0][0x538], PT ;  /* 0x00014e0000007a0c */ /* 0x004fda0003f06270 */
[----:B-1-3--:R-:W-:Y:S01]  /*eb10*/  @P0 CALL.REL.NOINC `(.L_x_86) ;  /* 0x0000001000000944 */ /* 0x00afe20003c00000 */
[----:B------:R-:W-:Y:S05]  /*eb20*/  BRA `(.L_x_87) ;  /* 0xffff1ca000007947 */ /* 0x000fea000383ffff */
.L_x_86:
[----:B------:R-:W-:Y:S05]  /*eb30*/  EXIT ;  /* 0x000000000000794d */ /* 0x000fea0003800000 */
.L_x_74:
[----:B------:R1:W5:Y:S01]  /*eb40*/  LDL R2, [R1+0x4] ;  /* 0x0000040001027983 */ /* 0x0003620000100800 */
[----:B------:R-:W-:Y:S02]  /*eb50*/  MOV R5, 0x2 ;  /* 0x0000000200057802 */ /* 0x000fe40000000f00 */
[----:B------:R-:W-:Y:S02]  /*eb60*/  MOV R4, 0xeb80 ;  /* 0x0000eb8000047802 */ /* 0x000fe40000000f00 */
[----:B-1---5:R-:W-:Y:S05]  /*eb70*/  CALL.REL.NOINC `($__internal_0_$__cuda_sm70_shflsync_bfly_p) ;  /* 0x0000017000007944 */ /* 0x022fea0003c00000 */
[----:B------:R-:W-:Y:S01]  /*eb80*/  MOV R0, R2 ;  /* 0x0000000200007202 */ /* 0x000fe20000000f00 */
[----:B------:R-:W-:Y:S05]  /*eb90*/  BRA `(.L_x_88) ;  /* 0xffffe38000007947 */ /* 0x000fea000383ffff */
.L_x_75:
[----:B------:R-:W-:Y:S01]  /*eba0*/  IMAD.MOV.U32 R2, RZ, RZ, R0 ;  /* 0x000000ffff027224 */ /* 0x000fe200078e0000 */
[----:B------:R-:W-:Y:S02]  /*ebb0*/  MOV R5, 0x1 ;  /* 0x0000000100057802 */ /* 0x000fe40000000f00 */
[----:B------:R-:W-:Y:S02]  /*ebc0*/  MOV R4, 0xebe0 ;  /* 0x0000ebe000047802 */ /* 0x000fe40000000f00 */
[----:B------:R-:W-:Y:S05]  /*ebd0*/  CALL.REL.NOINC `($__internal_0_$__cuda_sm70_shflsync_bfly_p) ;  /* 0x0000011000007944 */ /* 0x000fea0003c00000 */
[----:B------:R-:W-:Y:S02]  /*ebe0*/  FADD.FTZ R0, R0, R2 ;  /* 0x0000000200007221 */ /* 0x000fe40000010000 */
[----:B------:R1:W5:Y:S01]  /*ebf0*/  LDL R2, [R1+0x8] ;  /* 0x0000080001027983 */ /* 0x0003620000100800 */
[----:B------:R-:W-:-:S02]  /*ec00*/  MOV R5, 0x2 ;  /* 0x0000000200057802 */ /* 0x000fc40000000f00 */
[----:B------:R-:W-:Y:S02]  /*ec10*/  MOV R4, 0xec30 ;  /* 0x0000ec3000047802 */ /* 0x000fe40000000f00 */
[----:B-1---5:R-:W-:Y:S05]  /*ec20*/  CALL.REL.NOINC `($__internal_0_$__cuda_sm70_shflsync_bfly_p) ;  /* 0x000000c000007944 */ /* 0x022fea0003c00000 */
[----:B------:R-:W2:Y:S01]  /*ec30*/  LDL.LU R3, [R1+0x8] ;  /* 0x0000080001037983 */ /* 0x000ea20000300800 */
[----:B------:R-:W-:Y:S02]  /*ec40*/  MOV R5, 0x1 ;  /* 0x0000000100057802 */ /* 0x000fe40000000f00 */
[----:B------:R-:W-:Y:S01]  /*ec50*/  MOV R4, 0xec90 ;  /* 0x0000ec9000047802 */ /* 0x000fe20000000f00 */
[----:B--2---:R-:W-:-:S05]  /*ec60*/  FADD.FTZ R3, R3, R2 ;  /* 0x0000000203037221 */ /* 0x004fca0000010000 */
[----:B------:R-:W-:Y:S02]  /*ec70*/  MOV R2, R3 ;  /* 0x0000000300027202 */ /* 0x000fe40000000f00 */
[----:B------:R-:W-:Y:S05]  /*ec80*/  CALL.REL.NOINC `($__internal_0_$__cuda_sm70_shflsync_bfly_p) ;  /* 0x0000006000007944 */ /* 0x000fea0003c00000 */
[----:B------:R-:W-:Y:S01]  /*ec90*/  MOV R4, R2 ;  /* 0x0000000200047202 */ /* 0x000fe20000000f00 */
[----:B------:R-:W-:Y:S05]  /*eca0*/  BRA `(.L_x_89) ;  /* 0xffffe30000007947 */ /* 0x000fea000383ffff */
.L_x_85:
[----:B--2---:R-:W-:Y:S02]  /*ecb0*/  MOV R0, R41 ;  /* 0x0000002900007202 */ /* 0x004fe40000000f00 */
[----:B---3--:R-:W-:Y:S02]  /*ecc0*/  MOV R2, 0xece0 ;  /* 0x0000ece000027802 */ /* 0x008fe40000000f00 */
[----:B-1----:R-:W-:Y:S05]  /*ecd0*/  CALL.REL.NOINC `($__internal_1_$__cuda_sm70_shflsync_idx_p) ;  /* 0x0000005000007944 */ /* 0x002fea0003c00000 */
[----:B-12---:R-:W-:Y:S05]  /*ece0*/  BRA `(.L_x_90) ;  /* 0xfffffdb000007947 */ /* 0x006fea000383ffff */
        .weak           $__internal_0_$__cuda_sm70_shflsync_bfly_p
        .type           $__internal_0_$__cuda_sm70_shflsync_bfly_p,@function
        .size           $__internal_0_$__cuda_sm70_shflsync_bfly_p,($__internal_1_$__cuda_sm70_shflsync_idx_p - $__internal_0_$__cuda_sm70_shflsync_bfly_p)
$__internal_0_$__cuda_sm70_shflsync_bfly_p:
[----:B------:R-:W-:Y:S04]  /*ecf0*/  WARPSYNC R6 ;  /* 0x0000000600007348 */ /* 0x000fe80003800000 */
[----:B------:R1:W2:Y:S02]  /*ed00*/  SHFL.BFLY PT, R2, R2, R5, R7 ;  /* 0x0c00000502027389 */ /* 0x0002a400000e0007 */
[----:B-1----:R-:W-:-:S04]  /*ed10*/  MOV R5, 0x0 ;  /* 0x0000000000057802 */ /* 0x002fc80000000f00 */
[----:B--2---:R-:W-:Y:S05]  /*ed20*/  RET.REL.NODEC R4 `(_ZN7cutlass13device_kernelIN5flash19enable_sm80_to_sm89INS1_16FlashAttnFwdSm80INS1_25CollectiveMainloopFwdSm80ILi8ELi1ELb1EN4cute5tupleIJNS5_1CILi128EEES8_S8_EEELi128ENS_6half_tEfNS_4arch4Sm80ELb1ELb0ELb0ELb0ELb0ELb0ELb1ELb1EEENS1_21CollectiveEpilogueFwdIS9_NS6_IJNS7_ILi1EEESF_SF_EEESA_SC_Li256ELb0ELb1ELb1ELb0EEENS1_30DynamicPersistentTileSchedulerILi256ELi256ELb1ELb1ELb0EEEEEEEEEvNT_6ParamsE) ;  /* 0xffff12d004007950 */ /* 0x004fea0003c3ffff */
        .weak           $__internal_1_$__cuda_sm70_shflsync_idx_p
        .type           $__internal_1_$__cuda_sm70_shflsync_idx_p,@function
        .size           $__internal_1_$__cuda_sm70_shflsync_idx_p,(.L_x_1338 - $__internal_1_$__cuda_sm70_shflsync_idx_p)
$__internal_1_$__cuda_sm70_shflsync_idx_p:
[----:B------:R-:W-:Y:S01]  /*ed30*/  MOV R3, 0x0 ;  /* 0x0000000000037802 */ /* 0x000fe20000000f00 */
[----:B------:R-:W-:Y:S04]  /*ed40*/  WARPSYNC R42 ;  /* 0x0000002a00007348 */ /* 0x000fe80003800000 */
[----:B------:R1:W2:Y:S01]  /*ed50*/  SHFL.IDX PT, R0, R0, R44, R43 ;  /* 0x0000002c00007389 */ /* 0x0002a200000e002b */
[----:B------:R-:W-:Y:S05]  /*ed60*/  RET.REL.NODEC R2 `(_ZN7cutlass13device_kernelIN5flash19enable_sm80_to_sm89INS1_16FlashAttnFwdSm80INS1_25CollectiveMainloopFwdSm80ILi8ELi1ELb1EN4cute5tupleIJNS5_1CILi128EEES8_S8_EEELi128ENS_6half_tEfNS_4arch4Sm80ELb1ELb0ELb0ELb0ELb0ELb0ELb1ELb1EEENS1_21CollectiveEpilogueFwdIS9_NS6_IJNS7_ILi1EEESF_SF_EEESA_SC_Li256ELb0ELb1ELb1ELb0EEENS1_30DynamicPersistentTileSchedulerILi256ELi256ELb1ELb1ELb0EEEEEEEEEvNT_6ParamsE) ;  /* 0xffff129002007950 */ /* 0x000fea0003c3ffff */
.L_x_91:
        /* <DEDUP_REMOVED lines=9> */
.L_x_1338:


//--------------------- .text._ZN7cutlass13device_kernelIN5flash19enable_sm80_to_sm89INS1_16FlashAttnFwdSm80INS1_25CollectiveMainloopFwdSm80ILi4ELi1ELb0EN4cute5tupleIJNS5_1CILi128EEENS7_ILi64EEES8_EEELi128ENS_6half_tEfNS_4arch4Sm80ELb0ELb0ELb0ELb0ELb0ELb0ELb1ELb1EEENS1_21CollectiveEpilogueFwdINS6_IJS8_S8_S9_EEENS6_IJNS7_ILi1EEESH_SH_EEESB_SD_Li128ELb0ELb1ELb1ELb0EEENS1_19SingleTileSchedulerILb0ELb1ELb1ELi128EEEEEEEEEvNT_6ParamsE --------------------------
	.section	.text._ZN7cutlass13device_kernelIN5flash19enable_sm80_to_sm89INS1_16FlashAttnFwdSm80INS1_25CollectiveMainloopFwdSm80ILi4ELi1ELb0EN4cute5tupleIJNS5_1CILi128EEENS7_ILi64EEES8_EEELi128ENS_6half_tEfNS_4arch4Sm80ELb0ELb0ELb0ELb0ELb0ELb0ELb1ELb1EEENS1_21CollectiveEpilogueFwdINS6_IJS8_S8_S9_EEENS6_IJNS7_ILi1EEESH_SH_EEESB_SD_Li128ELb0ELb1ELb1ELb0EEENS1_19SingleTileSchedulerILb0ELb1ELb1ELi128EEEEEEEEEvNT_6ParamsE,"ax",@progbits
	.sectioninfo	@"SHI_REGISTERS=255"
	.align	128
.text._ZN7cutlass13device_kernelIN5flash19enable_sm80_to_sm89INS1_16FlashAttnFwdSm80INS1_25CollectiveMainloopFwdSm80ILi4ELi1ELb0EN4cute5tupleIJNS5_1CILi128EEENS7_ILi64EEES8_EEELi128ENS_6half_tEfNS_4arch4Sm80ELb0ELb0ELb0ELb0ELb0ELb0ELb1ELb1EEENS1_21CollectiveEpilogueFwdINS6_IJS8_S8_S9_EEENS6_IJNS7_ILi1EEESH_SH_EEESB_SD_Li128ELb0ELb1ELb1ELb0EEENS1_19SingleTileSchedulerILb0ELb1ELb1ELi128EEEEEEEEEvNT_6ParamsE:
        .type           _ZN7cutlass13device_kernelIN5flash19enable_sm80_to_sm89INS1_16FlashAttnFwdSm80INS1_25CollectiveMainloopFwdSm80ILi4ELi1ELb0EN4cute5tupleIJNS5_1CILi128EEENS7_ILi64EEES8_EEELi128ENS_6half_tEfNS_4arch4Sm80ELb0ELb0ELb0ELb0ELb0ELb0ELb1ELb1EEENS1_21CollectiveEpilogueFwdINS6_IJS8_S8_S9_EEENS6_IJNS7_ILi1EEESH_SH_EEESB_SD_Li128ELb0ELb1ELb1ELb0EEENS1_19SingleTileSchedulerILb0ELb1ELb1ELi128EEEEEEEEEvNT_6ParamsE,@function
        .size           _ZN7cutlass13device_kernelIN5flash19enable_sm80_to_sm89INS1_16FlashAttnFwdSm80INS1_25CollectiveMainloopFwdSm80ILi4ELi1ELb0EN4cute5tupleIJNS5_1CILi128EEENS7_ILi64EEES8_EEELi128ENS_6half_tEfNS_4arch4Sm80ELb0ELb0ELb0ELb0ELb0ELb0ELb1ELb1EEENS1_21CollectiveEpilogueFwdINS6_IJS8_S8_S9_EEENS6_IJNS7_ILi1EEESH_SH_EEESB_SD_Li128ELb0ELb1ELb1ELb0EEENS1_19SingleTileSchedulerILb0ELb1ELb1ELi128EEEEEEEEEvNT_6ParamsE,(.L_x_1341 - _ZN7cutlass13device_kernelIN5flash19enable_sm80_to_sm89INS1_16FlashAttnFwdSm80INS1_25CollectiveMainloopFwdSm80ILi4ELi1ELb0EN4cute5tupleIJNS5_1CILi128EEENS7_ILi64EEES8_EEELi128ENS_6half_tEfNS_4arch4Sm80ELb0ELb0ELb0ELb0ELb0ELb0ELb1ELb1EEENS1_21CollectiveEpilogueFwdINS6_IJS8_S8_S9_EEENS6_IJNS7_ILi1EEESH_SH_EEESB_SD_Li128ELb0ELb1ELb1ELb0EEENS1_19SingleTileSchedulerILb0ELb1ELb1ELi128EEEEEEEEEvNT_6ParamsE)
        .other          _ZN7cutlass13device_kernelIN5flash19enable_sm80_to_sm89INS1_16FlashAttnFwdSm80INS1_25CollectiveMainloopFwdSm80ILi4ELi1ELb0EN4cute5tupleIJNS5_1CILi128EEENS7_ILi64EEES8_EEELi128ENS_6half_tEfNS_4arch4Sm80ELb0ELb0ELb0ELb0ELb0ELb0ELb1ELb1EEENS1_21CollectiveEpilogueFwdINS6_IJS8_S8_S9_EEENS6_IJNS7_ILi1EEESH_SH_EEESB_SD_Li128ELb0ELb1ELb1ELb0EEENS1_19SingleTileSchedulerILb0ELb1ELb1ELi128EEEEEEEEEvNT_6ParamsE,@"STO_CUDA_ENTRY STV_DEFAULT"
_ZN7cutlass13device_kernelIN5flash19enable_sm80_to_sm89INS1_16FlashAttnFwdSm80INS1_25CollectiveMainloopFwdSm80ILi4ELi1ELb0EN4cute5tupleIJNS5_1CILi128EEENS7_ILi64EEES8_EEELi128ENS_6half_tEfNS_4arch4Sm80ELb0ELb0ELb0ELb0ELb0ELb0ELb1ELb1EEENS1_21CollectiveEpilogueFwdINS6_IJS8_S8_S9_EEENS6_IJNS7_ILi1EEESH_SH_EEESB_SD_Li128ELb0ELb1ELb1ELb0EEENS1_19SingleTileSchedulerILb0ELb1ELb1ELi128EEEEEEEEEvNT_6ParamsE:
[----:B------:R-:W-:Y:S02]  /*0000*/  MOV R1, c[0x0][0x28] ;  /* 0x00000a0000017a02 */ /* 0x000fe40000000f00 */
[----:B------:R-:W1:Y:S01]  /*0010*/  S2R R168, SR_TID.X ;  /* 0x0000000000a87919 */ /* 0x000e620000002100 */
[----:B------:R-:W2:Y:S01]  /*0020*/  S2UR UR6, SR_CTAID.Y ;  /* 0x00000000000679c3 */ /* 0x000ea20000002600 */
[----:B------:R-:W-:Y:S02]  /*0030*/  IADD3 R1, R1, -0x90, RZ ;  /* 0xffffff7001017810 */ /* 0x000fe40007ffe0ff */
        /* <DEDUP_REMOVED lines=14> */
.L_x_92:
[----:B---3--:R-:W-:Y:S02]  /*0120*/  ULDC.64 UR4, c[0x0][0x550] ;  /* 0x0001540000047ab9 */ /* 0x008fe40000000a00 */
[----:B------:R-:W-:Y:S02]  /*0130*/  UISETP.NE.AND UP0, UPT, UR4, 0x1, UPT ;  /* 0x000000010400788c */ /* 0x000fe4000bf05270 */
[----:B------:R-:W-:-:S02]  /*0140*/  UIMAD.WIDE.U32 UR8, UR6, UR5, URZ ;  /* 0x00000005060872a5 */ /* 0x000fc4000f8e003f */
[----:B------:R-:W-:Y:S02]  /*0150*/  ULDC UR4, c[0x0][0x558] ;  /* 0x0001560000047ab9 */ /* 0x000fe40000000800 */
[----:B------:R-:W-:-:S05]  /*0160*/  UMOV UR11, UR6 ;  /* 0x00000006000b7c82 */ /* 0x000fca0008000000 */
[----:B------:R-:W-:-:S03]  /*0170*/  @UP0 USHF.R.U32.HI UR11, URZ, UR4, UR9 ;  /* 0x000000043f0b0299 */ /* 0x000fc60008011609 */
.L_x_93:
        /* <DEDUP_REMOVED lines=21> */
[----:B------:R-:W-:-:S04]  /*02d0*/  IABS R0, R3 ;  /* 0x0000000300007213 */ /* 0x000fc80000000000 */
[----:B------:R-:W1:Y:S02]  /*02e0*/  R2UR UR9, R0 ;  /* 0x00000000000973c2 */ /* 0x000e6400000e0000 */
[----:B-1----:R-:W1:Y:S08]  /*02f0*/  I2F.RP R0, UR9 ;  /* 0x0000000900007d06 */ /* 0x002e700008209400 */
[----:B-1----:R-:W1:Y:S02]  /*0300*/  MUFU.RCP R0, R0 ;  /* 0x0000000000007308 */ /* 0x002e640000001000 */
[----:B-1----:R-:W-:-:S06]  /*0310*/  IADD3 R0, R0, 0xffffffe, RZ ;  /* 0x0ffffffe00007810 */ /* 0x002fcc0007ffe0ff */
[----:B------:R-:W1:Y:S02]  /*0320*/  F2I.FTZ.U32.TRUNC.NTZ R0, R0 ;  /* 0x0000000000007305 */ /* 0x000e64000021f000 */
[----:B-1----:R1:W2:Y:S02]  /*0330*/  R2UR UR13, R0 ;  /* 0x00000000000d73c2 */ /* 0x0022a400000e0000 */
[----:B-1----:R-:W-:Y:S01]  /*0340*/  IMAD.U32 R0, RZ, RZ, UR10 ;  /* 0x0000000aff007e24 */ /* 0x002fe2000f8e00ff */
[----:B--2---:R-:W-:Y:S02]  /*0350*/  UIADD3 UR4, URZ, -UR13, URZ ;  /* 0x8000000d3f047290 */ /* 0x004fe4000fffe03f */
[----:B------:R-:W-:Y:S02]  /*0360*/  ULOP3.LUT UR10, UR10, UR5, URZ, 0x3c, !UPT ;  /* 0x000000050a0a7292 */ /* 0x000fe4000f8e3c3f */
[----:B------:R-:W-:Y:S01]  /*0370*/  IABS R2, R0 ;  /* 0x0000000000027213 */ /* 0x000fe20000000000 */
[----:B------:R-:W-:Y:S01]  /*0380*/  UIMAD UR4, UR4, UR9, URZ ;  /* 0x00000009040472a4 */ /* 0x000fe2000f8e023f */
[----:B------:R-:W-:-:S02]  /*0390*/  IABS R0, R3 ;  /* 0x0000000300007213 */ /* 0x000fc40000000000 */
[----:B------:R-:W1:Y:S01]  /*03a0*/  R2UR UR8, R2 ;  /* 0x00000000020873c2 */ /* 0x000e6200000e0000 */
[----:B------:R-:W-:Y:S02]  /*03b0*/  UIMAD.WIDE.U32 UR12, UR13, UR4, UR12 ;  /* 0x000000040d0c72a5 */ /* 0x000fe4000f8e000c */
[----:B------:R-:W-:-:S05]  /*03c0*/  IMAD.MOV R0, RZ, RZ, -R0 ;  /* 0x000000ffff007224 */ /* 0x000fca00078e0a00 */
[----:B------:R-:W2:Y:S01]  /*03d0*/  R2UR UR7, R0 ;  /* 0x00000000000773c2 */ /* 0x000ea200000e0000 */
[----:B-1----:R-:W-:-:S04]  /*03e0*/  UIMAD.WIDE.U32 UR12, UR13, UR8, URZ ;  /* 0x000000080d0c72a5 */ /* 0x002fc8000f8e003f */
[----:B--2---:R-:W-:-:S04]  /*03f0*/  UIMAD UR7, UR13, UR7, UR8 ;  /* 0x000000070d0772a4 */ /* 0x004fc8000f8e0208 */
        /* <DEDUP_REMOVED lines=9> */
.L_x_94:
[----:B------:R-:W-:Y:S01]  /*0490*/  ULOP3.LUT UR8, UR6, 0xffff, URZ, 0xc0, !UPT ;  /* 0x0000ffff06087892 */ /* 0x000fe2000f8ec03f */
[----:B------:R-:W-:Y:S01]  /*04a0*/  PLOP3.LUT P4, PT, PT, PT, PT, 0x80, 0x0 ;  /* 0x000000000000781c */ /* 0x000fe20003f8f070 */
[----:B------:R-:W-:Y:S01]  /*04b0*/  ULDC.64 UR18, c[0x0][0x118] ;  /* 0x0000460000127ab9 */ /* 0x000fe20000000a00 */
[----:B------:R-:W-:Y:S01]  /*04c0*/  CS2R R20, SRZ ;  /* 0x0000000000147805 */ /* 0x000fe2000001ff00 */
[----:B------:R-:W-:Y:S01]  /*04d0*/  UIMAD UR8, UR8, UR13, URZ ;  /* 0x0000000d080872a4 */ /* 0x000fe2000f8e023f */
[----:B------:R-:W-:Y:S01]  /*04e0*/  CS2R R18, SRZ ;  /* 0x0000000000127805 */ /* 0x000fe2000001ff00 */
        /* <DEDUP_REMOVED lines=70> */
[----:B------:R-:W-:Y:S01]  /*0950*/  ISETP.NE.U32.AND P2, PT, RZ, c[0x0][0x340], PT ;  /* 0x0000d000ff007a0c */ /* 0x000fe20003f45070 */
[----:B------:R-:W1:Y:S01]  /*0960*/  S2R R27, SR_CTAID.X ;  /* 0x00000000001b7919 */ /* 0x000e620000002500 */
[----:B------:R-:W-:Y:S01]  /*0970*/  SHF.R.S32.HI R24, RZ, 0x1f, R168 ;  /* 0x0000001fff187819 */ /* 0x000fe200000114a8 */
[----:B------:R-:W-:Y:S01]  /*0980*/  USHF.R.S32.HI UR9, URZ, 0x1f, UR11 ;  /* 0x0000001f3f097899 */ /* 0x000fe2000801140b */
[----:B------:R-:W-:Y:S01]  /*0990*/  ISETP.NE.AND.EX P2, PT, RZ, c[0x0][0x344], PT, P2 ;  /* 0x0000d100ff007a0c */ /* 0x000fe20003f45320 */
[----:B------:R-:W-:-:S12]  /*09a0*/  ULDC.64 UR4, c[0x0][0x1b8] ;  /* 0x00006e0000047ab9 */ /* 0x000fd80000000a00 */
[----:B------:R-:W-:-:S04]  /*09b0*/  @P2 IMAD.MOV.U32 R2, RZ, RZ, 0x4 ;  /* 0x00000004ff022424 */ /* 0x000fc800078e00ff */
[----:B------:R-:W-:-:S05]  /*09c0*/  @P2 IMAD.WIDE R2, R25, R2, c[0x0][0x340] ;  /* 0x0000d00019022625 */ /* 0x000fca00078e0202 */
[----:B------:R2:W3:Y:S01]  /*09d0*/  @P2 LDG.E R18, [R2.64] ;  /* 0x0000001202122981 */ /* 0x0004e2000c1e1900 */
[----:B------:R-:W-:Y:S01]  /*09e0*/  UIMAD.WIDE.U32 UR6, UR11, UR4, URZ ;  /* 0x000000040b0672a5 */ /* 0x000fe2000f8e003f */
[----:B------:R-:W-:Y:S01]  /*09f0*/  SHF.R.S32.HI R19, RZ, 0x1f, R25 ;  /* 0x0000001fff137819 */ /* 0x000fe20000011419 */
[----:B------:R-:W-:Y:S01]  /*0a00*/  UIMAD UR4, UR9, UR4, URZ ;  /* 0x00000004090472a4 */ /* 0x000fe2000f8e023f */
[----:B------:R-:W-:Y:S01]  /*0a10*/  LEA.HI R23, R24, R168, RZ, 0x4 ;  /* 0x000000a818177211 */ /* 0x000fe200078f20ff */
[----:B------:R-:W-:Y:S01]  /*0a20*/  IMAD.MOV.U32 R26, RZ, RZ, 0x20 ;  /* 0x00000020ff1a7424 */ /* 0x000fe200078e00ff */
[----:B------:R-:W-:Y:S01]  /*0a30*/  BSSY B0, `(.L_x_96) ;  /* 0x0000075000007945 */ /* 0x000fe20003800000 */
[----:B------:R-:W-:Y:S01]  /*0a40*/  UIMAD UR4, UR11, UR5, UR4 ;  /* 0x000000050b0472a4 */ /* 0x000fe2000f8e0204 */
[----:B------:R-:W-:-:S03]  /*0a50*/  IMAD R12, R19, c[0x0][0x1c0], RZ ;  /* 0x00007000130c7a24 */ /* 0x000fc600078e02ff */
[----:B------:R-:W-:Y:S01]  /*0a60*/  UIADD3 UR4, UR7, UR4, URZ ;  /* 0x0000000407047290 */ /* 0x000fe2000fffe03f */
[----:B------:R-:W-:Y:S01]  /*0a70*/  IMAD R12, R25, c[0x0][0x1c4], R12 ;  /* 0x00007100190c7a24 */ /* 0x000fe200078e020c */
[----:B--2---:R-:W-:Y:S01]  /*0a80*/  LEA.HI R2, R24, R168, RZ, 0x3 ;  /* 0x000000a818027211 */ /* 0x004fe200078f18ff */
[----:B------:R-:W-:-:S03]  /*0a90*/  IMAD.MOV.U32 R3, RZ, RZ, c[0x0][0x2c4] ;  /* 0x0000b100ff037624 */ /* 0x000fc600078e00ff */
[----:B------:R-:W-:Y:S02]  /*0aa0*/  LOP3.LUT R0, R2, 0xfffffff8, RZ, 0xc0, !PT ;  /* 0xfffffff802007812 */ /* 0x000fe400078ec0ff */
[----:B------:R-:W-:Y:S02]  /*0ab0*/  ISETP.NE.AND P0, PT, R3, 0x1, PT ;  /* 0x000000010300780c */ /* 0x000fe40003f05270 */
[----:B------:R-:W-:Y:S01]  /*0ac0*/  SHF.R.S32.HI R28, RZ, 0x3, R2 ;  /* 0x00000003ff1c7819 */ /* 0x000fe20000011402 */
[----:B------:R-:W-:Y:S01]  /*0ad0*/  IMAD.IADD R36, R168, 0x1, -R0 ;  /* 0x00000001a8247824 */ /* 0x000fe200078e0a00 */
[----:B------:R-:W-:Y:S01]  /*0ae0*/  MOV R3, UR7 ;  /* 0x0000000700037c02 */ /* 0x000fe20008000f00 */
[----:B------:R-:W-:Y:S01]  /*0af0*/  IMAD.U32 R2, RZ, RZ, UR6 ;  /* 0x00000006ff027e24 */ /* 0x000fe2000f8e00ff */
[----:B------:R-:W-:Y:S01]  /*0b00*/  SHF.R.S32.HI R4, RZ, 0x1f, R28 ;  /* 0x0000001fff047819 */ /* 0x000fe2000001141c */
[C---:B------:R-:W-:Y:S01]  /*0b10*/  IMAD.SHL.U32 R10, R36.reuse, 0x8, RZ ;  /* 0x00000008240a7824 */ /* 0x040fe200078e00ff */
[----:B------:R-:W-:Y:S01]  /*0b20*/  LEA R0, R36, R28, 0x4 ;  /* 0x0000001c24007211 */ /* 0x000fe200078e20ff */
[----:B------:R-:W-:Y:S01]  /*0b30*/  IMAD.U32 R3, RZ, RZ, UR4 ;  /* 0x00000004ff037e24 */ /* 0x000fe2000f8e00ff */
[----:B------:R-:W-:Y:S01]  /*0b40*/  ULDC.64 UR4, c[0x0][0x210] ;  /* 0x0000840000047ab9 */ /* 0x000fe20000000a00 */
[----:B------:R-:W-:Y:S01]  /*0b50*/  IMAD R5, R4, c[0x0][0x1e0], RZ ;  /* 0x0000780004057a24 */ /* 0x000fe200078e02ff */
[----:B------:R-:W-:Y:S01]  /*0b60*/  SHF.R.S32.HI R11, RZ, 0x1f, R10 ;  /* 0x0000001fff0b7819 */ /* 0x000fe2000001140a */
[----:B-1----:R-:W-:Y:S01]  /*0b70*/  IMAD R9, R27, 0x80, R0 ;  /* 0x000000801b097824 */ /* 0x002fe200078e0200 */
[----:B------:R-:W-:Y:S01]  /*0b80*/  ULDC.64 UR6, c[0x0][0x1e8] ;  /* 0x00007a0000067ab9 */ /* 0x000fe20000000a00 */
[----:B------:R-:W-:Y:S01]  /*0b90*/  IMAD.WIDE.U32 R2, R25, c[0x0][0x1c0], R2 ;  /* 0x0000700019027a25 */ /* 0x000fe200078e0002 */
[----:B------:R-:W-:Y:S01]  /*0ba0*/  UIMAD UR4, UR9, UR4, URZ ;  /* 0x00000004090472a4 */ /* 0x000fe2000f8e023f */
[----:B------:R-:W-:Y:S01]  /*0bb0*/  ISETP.GE.AND P3, PT, R10, c[0x0][0x1d4], PT ;  /* 0x000075000a007a0c */ /* 0x000fe20003f66270 */
[----:B------:R-:W-:Y:S01]  /*0bc0*/  UIMAD UR6, UR9, UR6, URZ ;  /* 0x00000006090672a4 */ /* 0x000fe2000f8e023f */
[----:B------:R-:W-:Y:S01]  /*0bd0*/  @P0 IMAD.HI.U32 R0, R9, c[0x0][0x2c8], RZ ;  /* 0x0000b20009000a27 */ /* 0x000fe200078e00ff */
[----:B------:R-:W-:-:S02]  /*0be0*/  UIMAD UR4, UR11, UR5, UR4 ;  /* 0x000000050b0472a4 */ /* 0x000fc4000f8e0204 */
[----:B------:R-:W-:Y:S01]  /*0bf0*/  UIMAD UR6, UR11, UR7, UR6 ;  /* 0x000000070b0672a4 */ /* 0x000fe2000f8e0206 */
[----:B------:R-:W-:Y:S01]  /*0c00*/  IMAD.MOV.U32 R8, RZ, RZ, R9 ;  /* 0x000000ffff087224 */ /* 0x000fe200078e0009 */
[----:B------:R-:W-:Y:S01]  /*0c10*/  @P0 SHF.R.U32.HI R8, RZ, c[0x0][0x2cc], R0 ;  /* 0x0000b300ff080a19 */ /* 0x000fe20000011600 */
[C---:B------:R-:W-:Y:S01]  /*0c20*/  IMAD R14, R28.reuse, c[0x0][0x1e4], R5 ;  /* 0x000079001c0e7a24 */ /* 0x040fe200078e0205 */
[C---:B------:R-:W-:Y:S01]  /*0c30*/  SHF.L.U32 R0, R28.reuse, 0x6, RZ ;  /* 0x000000061c007819 */ /* 0x040fe200000006ff */
[----:B------:R-:W-:Y:S01]  /*0c40*/  IMAD.WIDE.U32 R6, R28, c[0x0][0x1e0], R10 ;  /* 0x000078001c067a25 */ /* 0x000fe200078e000a */
[----:B------:R-:W-:Y:S02]  /*0c50*/  ULDC UR5, c[0x0][0x2c4] ;  /* 0x0000b10000057ab9 */ /* 0x000fe40000000800 */
[----:B------:R-:W-:Y:S01]  /*0c60*/  LOP3.LUT R0, R0, 0x1c0, RZ, 0xc0, !PT ;  /* 0x000001c000007812 */ /* 0x000fe200078ec0ff */
[----:B------:R-:W-:Y:S01]  /*0c70*/  IMAD.IADD R3, R3, 0x1, R12 ;  /* 0x0000000103037824 */ /* 0x000fe200078e020c */
[----:B------:R-:W-:Y:S01]  /*0c80*/  IADD3 R12, -R8, RZ, RZ ;  /* 0x000000ff080c7210 */ /* 0x000fe20007ffe1ff */
[----:B------:R-:W-:Y:S01]  /*0c90*/  IMAD.IADD R7, R7, 0x1, R14 ;  /* 0x0000000107077824 */ /* 0x000fe200078e020e */
[----:B------:R-:W-:Y:S01]  /*0ca0*/  LOP3.LUT R13, R0, 0x38, R10, 0xf8, !PT ;  /* 0x00000038000d7812 */ /* 0x000fe200078ef80a */
[----:B------:R-:W-:Y:S01]  /*0cb0*/  IMAD R4, R4, c[0x0][0x208], RZ ;  /* 0x0000820004047a24 */ /* 0x000fe200078e02ff */
[----:B------:R-:W-:Y:S01]  /*0cc0*/  SHF.R.U32.HI R0, RZ, 0x3, R0 ;  /* 0x00000003ff007819 */ /* 0x000fe20000011600 */
[----:B------:R-:W-:-:S02]  /*0cd0*/  IMAD R12, R12, c[0x0][0x2c4], R9 ;  /* 0x0000b1000c0c7a24 */ /* 0x000fc400078e0209 */
[----:B------:R-:W-:Y:S01]  /*0ce0*/  IMAD.WIDE.U32 R2, R8, c[0x0][0x1b0], R2 ;  /* 0x00006c0008027a25 */ /* 0x000fe200078e0002 */
[----:B------:R-:W-:Y:S02]  /*0cf0*/  LOP3.LUT R20, R13, R0, RZ, 0x3c, !PT ;  /* 0x000000000d147212 */ /* 0x000fe400078e3cff */
[----:B------:R-:W-:Y:S01]  /*0d00*/  MOV R0, UR11 ;  /* 0x0000000b00007c02 */ /* 0x000fe20008000f00 */
[C---:B------:R-:W-:Y:S01]  /*0d10*/  IMAD R15, R28.reuse, c[0x0][0x20c], R4 ;  /* 0x000083001c0f7a24 */ /* 0x040fe200078e0204 */
[----:B------:R-:W-:Y:S01]  /*0d20*/  SHF.R.S32.HI R13, RZ, 0x1f, R8 ;  /* 0x0000001fff0d7819 */ /* 0x000fe20000011408 */
[----:B------:R-:W-:-:S04]  /*0d30*/  IMAD.WIDE.U32 R4, R28, c[0x0][0x208], R10 ;  /* 0x000082001c047a25 */ /* 0x000fc800078e000a */
[----:B------:R-:W-:Y:S01]  /*0d40*/  IMAD.WIDE.U32 R6, R0, c[0x0][0x1e8], R6 ;  /* 0x00007a0000067a25 */ /* 0x000fe200078e0006 */
[----:B------:R-:W-:-:S03]  /*0d50*/  LOP3.LUT R0, R23, 0xfffffff0, RZ, 0xc0, !PT ;  /* 0xfffffff017007812 */ /* 0x000fc600078ec0ff */
[----:B------:R-:W-:Y:S01]  /*0d60*/  IMAD R9, R13, c[0x0][0x1b0], RZ ;  /* 0x00006c000d097a24 */ /* 0x000fe200078e02ff */
[----:B------:R-:W-:Y:S01]  /*0d70*/  IADD3 R7, R7, UR6, RZ ;  /* 0x0000000607077c10 */ /* 0x000fe2000fffe0ff */
[----:B------:R-:W-:Y:S02]  /*0d80*/  IMAD.IADD R0, R168, 0x1, -R0 ;  /* 0x00000001a8007824 */ /* 0x000fe400078e0a00 */
[----:B------:R-:W-:Y:S01]  /*0d90*/  IMAD R9, R8, c[0x0][0x1b4], R9 ;  /* 0x00006d0008097a24 */ /* 0x000fe200078e0209 */
[----:B------:R-:W-:Y:S01]  /*0da0*/  SHF.R.S32.HI R8, RZ, 0x1f, R12 ;  /* 0x0000001fff087819 */ /* 0x000fe2000001140c */
[----:B------:R-:W-:Y:S01]  /*0db0*/  IMAD.IADD R5, R5, 0x1, R15 ;  /* 0x0000000105057824 */ /* 0x000fe200078e020f */
[----:B------:R-:W-:Y:S01]  /*0dc0*/  SHF.L.U32 R15, R36, 0x3, RZ ;  /* 0x00000003240f7819 */ /* 0x000fe200000006ff */
[----:B------:R-:W-:Y:S01]  /*0dd0*/  IMAD.U32 R13, RZ, RZ, UR11 ;  /* 0x0000000bff0d7e24 */ /* 0x000fe2000f8e00ff */
[----:B------:R-:W-:Y:S01]  /*0de0*/  IADD3 R3, R3, R9, RZ ;  /* 0x0000000903037210 */ /* 0x000fe20007ffe0ff */
[----:B------:R-:W-:Y:S01]  /*0df0*/  IMAD R8, R8, c[0x0][0x1a8], RZ ;  /* 0x00006a0008087a24 */ /* 0x000fe200078e02ff */
[----:B------:R-:W-:Y:S01]  /*0e00*/  SHF.R.S32.HI R9, RZ, 0x1f, R0 ;  /* 0x0000001fff097819 */ /* 0x000fe20000011400 */
[----:B------:R-:W-:Y:S01]  /*0e10*/  IMAD.WIDE.U32 R4, R13, c[0x0][0x210], R4 ;  /* 0x000084000d047a25 */ /* 0x000fe200078e0004 */
[----:B------:R-:W-:-:S02]  /*0e20*/  ISETP.GE.AND P5, PT, R15, c[0x0][0x198], PT ;  /* 0x000066000f007a0c */ /* 0x000fc40003fa6270 */
[----:B------:R-:W-:Y:S01]  /*0e30*/  LEA.HI R22, R9, R0, RZ, 0x3 ;  /* 0x0000000009167211 */ /* 0x000fe200078f18ff */
[C---:B------:R-:W-:Y:S01]  /*0e40*/  IMAD R8, R12.reuse, c[0x0][0x1ac], R8 ;  /* 0x00006b000c087a24 */ /* 0x040fe200078e0208 */
[----:B------:R-:W-:Y:S01]  /*0e50*/  IADD3 R5, R5, UR4, RZ ;  /* 0x0000000405057c10 */ /* 0x000fe2000fffe0ff */
[----:B------:R-:W-:Y:S01]  /*0e60*/  IMAD.WIDE.U32 R2, R12, c[0x0][0x1a8], R2 ;  /* 0x00006a000c027a25 */ /* 0x000fe200078e0002 */
[----:B------:R-:W-:Y:S01]  /*0e70*/  LOP3.LUT R13, R22, 0xfffffff8, RZ, 0xc0, !PT ;  /* 0xfffffff8160d7812 */ /* 0x000fe200078ec0ff */
[----:B------:R-:W-:Y:S01]  /*0e80*/  ULDC UR4, c[0x0][0x168] ;  /* 0x00005a0000047ab9 */ /* 0x000fe20000000800 */
[----:B------:R-:W-:Y:S01]  /*0e90*/  IADD3 R9, R10, 0x40, RZ ;  /* 0x000000400a097810 */ /* 0x000fe20007ffe0ff */
[----:B------:R-:W-:Y:S01]  /*0ea0*/  UIMAD UR4, UR5, UR4, URZ ;  /* 0x00000004050472a4 */ /* 0x000fe2000f8e023f */
[----:B------:R-:W-:Y:S01]  /*0eb0*/  LEA R17, P1, R2, c[0x0][0x160], 0x1 ;  /* 0x0000580002117a11 */ /* 0x000fe200078208ff */
[----:B------:R-:W-:Y:S01]  /*0ec0*/  IMAD.IADD R21, R0, 0x1, -R13 ;  /* 0x0000000100157824 */ /* 0x000fe200078e0a0d */
[----:B------:R-:W-:Y:S01]  /*0ed0*/  LEA.HI R13, R24, R168, RZ, 0x6 ;  /* 0x000000a8180d7211 */ /* 0x000fe200078f30ff */
[----:B------:R-:W-:Y:S01]  /*0ee0*/  IMAD.IADD R0, R3, 0x1, R8 ;  /* 0x0000000103007824 */ /* 0x000fe200078e0208 */
[----:B------:R-:W-:Y:S01]  /*0ef0*/  ISETP.GE.AND P0, PT, R9, c[0x0][0x1d4], PT ;  /* 0x0000750009007a0c */ /* 0x000fe20003f06270 */
[----:B------:R1:W2:Y:S02]  /*0f00*/  SHFL.IDX PT, R8, R17, RZ, 0x181f ;  /* 0x00181fff11087589 */ /* 0x0002a400000e0000 */
[----:B------:R-:W-:Y:S01]  /*0f10*/  IMAD.SHL.U32 R13, R13, 0x8, RZ ;  /* 0x000000080d0d7824 */ /* 0x000fe200078e00ff */
[----:B------:R-:W-:-:S04]  /*0f20*/  LEA.HI.X R16, R2, c[0x0][0x164], R0, 0x1, P1 ;  /* 0x0000590002107a11 */ /* 0x000fc800008f0c00 */
[----:B------:R-:W-:Y:S01]  /*0f30*/  LOP3.LUT R13, R20, 0xfffffe00, R13, 0xf8, !PT ;  /* 0xfffffe00140d7812 */ /* 0x000fe200078ef80d */
[----:B------:R1:W4:Y:S01]  /*0f40*/  SHFL.IDX PT, R9, R16, RZ, 0x181f ;  /* 0x00181fff10097589 */ /* 0x00032200000e0000 */
[----:B---3--:R-:W-:Y:S01]  /*0f50*/  @P2 SHF.R.S32.HI R3, RZ, 0x1f, R18 ;  /* 0x0000001fff032819 */ /* 0x008fe20000011412 */
[----:B------:R-:W-:Y:S01]  /*0f60*/  @!P2 IMAD.MOV.U32 R3, RZ, RZ, R19 ;  /* 0x000000ffff03a224 */ /* 0x000fe200078e0013 */
[----:B------:R-:W-:Y:S01]  /*0f70*/  @P2 MOV R2, R18 ;  /* 0x0000001200022202 */ /* 0x000fe20000000f00 */
[----:B------:R-:W-:Y:S01]  /*0f80*/  @!P2 IMAD.MOV.U32 R2, RZ, RZ, R25 ;  /* 0x000000ffff02a224 */ /* 0x000fe200078e0019 */
[----:B------:R-:W-:Y:S01]  /*0f90*/  IADD3 R18, R15, 0x40, RZ ;  /* 0x000000400f127810 */ /* 0x000fe20007ffe0ff */
[C---:B------:R-:W-:Y:S01]  /*0fa0*/  IMAD R12, R3.reuse, c[0x0][0x1f0], RZ ;  /* 0x00007c00030c7a24 */ /* 0x040fe200078e02ff */
[----:B------:R-:W-:Y:S01]  /*0fb0*/  MOV R25, 0x10 ;  /* 0x0000001000197802 */ /* 0x000fe20000000f00 */
[----:B------:R-:W-:Y:S01]  /*0fc0*/  IMAD R0, R3, c[0x0][0x218], RZ ;  /* 0x0000860003007a24 */ /* 0x000fe200078e02ff */
[----:B------:R-:W-:Y:S01]  /*0fd0*/  ISETP.GE.AND P4, PT, R18, c[0x0][0x198], PT ;  /* 0x0000660012007a0c */ /* 0x000fe20003f86270 */
[----:B------:R-:W-:-:S02]  /*0fe0*/  IMAD R14, R2, c[0x0][0x1f4], R12 ;  /* 0x00007d00020e7a24 */ /* 0x000fc400078e020c */
[C---:B------:R-:W-:Y:S02]  /*0ff0*/  IMAD R12, R2.reuse, c[0x0][0x21c], R0 ;  /* 0x00008700020c7a24 */ /* 0x040fe400078e0200 */
[----:B------:R-:W-:-:S04]  /*1000*/  IMAD.WIDE.U32 R30, R2, c[0x0][0x218], R4 ;  /* 0x00008600021e7a25 */ /* 0x000fc800078e0004 */
[----:B------:R-:W-:Y:S01]  /*1010*/  IMAD.WIDE.U32 R32, R2, c[0x0][0x1f0], R6 ;  /* 0x00007c0002207a25 */ /* 0x000fe200078e0006 */
[----:B------:R-:W-:-:S03]  /*1020*/  IADD3 R29, R31, R12, RZ ;  /* 0x0000000c1f1d7210 */ /* 0x000fc60007ffe0ff */
[----:B------:R-:W-:Y:S01]  /*1030*/  IMAD.IADD R35, R33, 0x1, R14 ;  /* 0x0000000121237824 */ /* 0x000fe200078e020e */
[----:B------:R1:W-:Y:S01]  /*1040*/  STL.64 [R1+0x38], R32 ;  /* 0x0000382001007387 */ /* 0x0003e20000100a00 */
[----:B------:R-:W-:-:S03]  /*1050*/  IMAD R19, R27, 0x80, R28 ;  /* 0x000000801b137824 */ /* 0x000fc600078e021c */
[----:B------:R1:W-:Y:S02]  /*1060*/  STL.64 [R1+0x30], R30 ;  /* 0x0000301e01007387 */ /* 0x0003e40000100a00 */
[----:B------:R-:W-:Y:S02]  /*1070*/  ISETP.GE.AND P6, PT, R19, UR4, PT ;  /* 0x0000000413007c0c */ /* 0x000fe4000bfc6270 */
[----:B------:R1:W-:Y:S02]  /*1080*/  STL [R1+0x20], R29 ;  /* 0x0000201d01007387 */ /* 0x0003e40000100800 */
[----:B------:R-:W-:Y:S02]  /*1090*/  R2P PR, R21, 0x6 ;  /* 0x0000000615007804 */ /* 0x000fe40000000000 */
[----:B------:R1:W-:Y:S03]  /*10a0*/  STL [R1+0x2c], R35 ;  /* 0x00002c2301007387 */ /* 0x0003e60000100800 */
[----:B------:R-:W-:-:S02]  /*10b0*/  SEL R3, R25, 0xfffffff0, !P1 ;  /* 0xfffffff019037807 */ /* 0x000fc40004800000 */
[----:B------:R-:W-:Y:S02]  /*10c0*/  SEL R0, R26, 0xffffffe0, !P2 ;  /* 0xffffffe01a007807 */ /* 0x000fe40005000000 */
[----:B------:R-:W-:Y:S05]  /*10d0*/  @P6 BRA `(.L_x_97) ;  /* 0x000000a000006947 */ /* 0x000fea0003800000 */
[----:B--2-4-:R-:W-:Y:S02]  /*10e0*/  SHF.R.S32.HI R2, RZ, 0x1f, R18 ;  /* 0x0000001fff027819 */ /* 0x014fe40000011412 */
[C---:B------:R-:W-:Y:S02]  /*10f0*/  LEA R4, P1, R15.reuse, R8, 0x1 ;  /* 0x000000080f047211 */ /* 0x040fe400078208ff */
[----:B------:R-:W-:Y:S02]  /*1100*/  LEA.HI R2, R2, R18, RZ, 0x3 ;  /* 0x0000001202027211 */ /* 0x000fe400078f18ff */
[----:B------:R-:W-:Y:S02]  /*1110*/  LEA.HI.X R5, R15, R9, R11, 0x1, P1 ;  /* 0x000000090f057211 */ /* 0x000fe400008f0c0b */
[----:B------:R-:W-:Y:S01]  /*1120*/  LOP3.LUT R6, R2, 0xfffffff8, RZ, 0xc0, !PT ;  /* 0xfffffff802067812 */ /* 0x000fe200078ec0ff */
[----:B------:R-:W-:-:S04]  /*1130*/  IMAD.SHL.U32 R2, R13, 0x2, RZ ;  /* 0x000000020d027824 */ /* 0x000fc800078e00ff */
[----:B------:R-:W-:Y:S01]  /*1140*/  IMAD.WIDE R8, R6, 0x2, R8 ;  /* 0x0000000206087825 */ /* 0x000fe200078e0208 */
[----:B------:R-:W-:Y:S01]  /*1150*/  @!PT LDS RZ, [RZ] ;  /* 0x00000000fffff984 */ /* 0x000fe20000000800 */
[----:B------:R2:W-:Y:S04]  /*1160*/  LDGSTS.E.BYPASS.LTC128B.128 [R2+0x8100], [R4.64], !P5 ;  /* 0x0810000004027fae */ /* 0x0005e8000e901d52 */
[----:B------:R2:W-:Y:S02]  /*1170*/  LDGSTS.E.BYPASS.LTC128B.128 [R2+0xc100], [R8.64], !P4 ;  /* 0x0c10000008027fae */ /* 0x0005e4000e101d52 */
.L_x_97:
[----:B--2-4-:R-:W-:Y:S05]  /*1180*/  BSYNC B0 ;  /* 0x0000000000007941 */ /* 0x014fea0003800000 */
.L_x_96:
[----:B------:R-:W-:Y:S01]  /*1190*/  IADD3 R2, R19, 0x10, RZ ;  /* 0x0000001013027810 */ /* 0x000fe20007ffe0ff */
[----:B------:R2:W3:Y:S01]  /*11a0*/  SHFL.IDX PT, R5, R16, 0x1, 0x181f ;  /* 0x00381f0010057f89 */ /* 0x0004e200000e0000 */
[----:B------:R-:W-:Y:S02]  /*11b0*/  BSSY B0, `(.L_x_98) ;  /* 0x000000e000007945 */ /* 0x000fe40003800000 */
[----:B------:R-:W-:Y:S01]  /*11c0*/  ISETP.GE.AND P1, PT, R2, UR4, PT ;  /* 0x0000000402007c0c */ /* 0x000fe2000bf26270 */
[----:B------:R2:W4:-:S12]  /*11d0*/  SHFL.IDX PT, R4, R17, 0x1, 0x181f ;  /* 0x00381f0011047f89 */ /* 0x00051800000e0000 */
[----:B------:R-:W-:Y:S05]  /*11e0*/  @P1 BRA `(.L_x_99) ;  /* 0x000000a000001947 */ /* 0x000fea0003800000 */
[----:B------:R-:W-:Y:S02]  /*11f0*/  SHF.R.S32.HI R2, RZ, 0x1f, R18 ;  /* 0x0000001fff027819 */ /* 0x000fe40000011412 */
[C---:B----4-:R-:W-:Y:S02]  /*1200*/  LEA R6, P1, R15.reuse, R4, 0x1 ;  /* 0x000000040f067211 */ /* 0x050fe400078208ff */
[----:B------:R-:W-:Y:S02]  /*1210*/  LEA.HI R2, R2, R18, RZ, 0x3 ;  /* 0x0000001202027211 */ /* 0x000fe400078f18ff */
[----:B---3--:R-:W-:Y:S02]  /*1220*/  LEA.HI.X R7, R15, R5, R11, 0x1, P1 ;  /* 0x000000050f077211 */ /* 0x008fe400008f0c0b */
[----:B------:R-:W-:Y:S01]  /*1230*/  LOP3.LUT R8, R2, 0xfffffff8, RZ, 0xc0, !PT ;  /* 0xfffffff802087812 */ /* 0x000fe200078ec0ff */
[----:B------:R-:W-:-:S04]  /*1240*/  IMAD.SHL.U32 R2, R13, 0x2, RZ ;  /* 0x000000020d027824 */ /* 0x000fc800078e00ff */
[----:B------:R-:W-:Y:S01]  /*1250*/  IMAD.WIDE R4, R8, 0x2, R4 ;  /* 0x0000000208047825 */ /* 0x000fe200078e0204 */
[----:B------:R-:W-:Y:S01]  /*1260*/  @!PT LDS RZ, [RZ] ;  /* 0x00000000fffff984 */ /* 0x000fe20000000800 */
[----:B------:R3:W-:Y:S04]  /*1270*/  LDGSTS.E.BYPASS.LTC128B.128 [R2+0x8900], [R6.64], !P5 ;  /* 0x0890000006027fae */ /* 0x0007e8000e901d52 */
[----:B------:R3:W-:Y:S02]  /*1280*/  LDGSTS.E.BYPASS.LTC128B.128 [R2+0xc900], [R4.64], !P4 ;  /* 0x0c90000004027fae */ /* 0x0007e4000e101d52 */
.L_x_99:
[----:B------:R-:W-:Y:S05]  /*1290*/  BSYNC B0 ;  /* 0x0000000000007941 */ /* 0x000fea0003800000 */
.L_x_98:
[----:B---3--:R-:W-:Y:S01]  /*12a0*/  IADD3 R2, R19, 0x20, RZ ;  /* 0x0000002013027810 */ /* 0x008fe20007ffe0ff */
[----:B------:R3:W1:Y:S01]  /*12b0*/  SHFL.IDX PT, R5, R16, 0x2, 0x181f ;  /* 0x00581f0010057f89 */ /* 0x00066200000e0000 */
[----:B------:R-:W-:Y:S02]  /*12c0*/  BSSY B0, `(.L_x_100) ;  /* 0x000000e000007945 */ /* 0x000fe40003800000 */
[----:B------:R-:W-:Y:S01]  /*12d0*/  ISETP.GE.AND P1, PT, R2, UR4, PT ;  /* 0x0000000402007c0c */ /* 0x000fe2000bf26270 */
[----:B----4-:R3:W4:-:S12]  /*12e0*/  SHFL.IDX PT, R4, R17, 0x2, 0x181f ;  /* 0x00581f0011047f89 */ /* 0x01071800000e0000 */
[----:B------:R-:W-:Y:S05]  /*12f0*/  @P1 BRA `(.L_x_101) ;  /* 0x000000a000001947 */ /* 0x000fea0003800000 */
[----:B------:R-:W-:Y:S02]  /*1300*/  SHF.R.S32.HI R2, RZ, 0x1f, R18 ;  /* 0x0000001fff027819 */ /* 0x000fe40000011412 */
[C---:B----4-:R-:W-:Y:S02]  /*1310*/  LEA R6, P1, R15.reuse, R4, 0x1 ;  /* 0x000000040f067211 */ /* 0x050fe400078208ff */
[----:B------:R-:W-:Y:S02]  /*1320*/  LEA.HI R2, R2, R18, RZ, 0x3 ;  /* 0x0000001202027211 */ /* 0x000fe400078f18ff */
[----:B-1----:R-:W-:Y:S02]  /*1330*/  LEA.HI.X R7, R15, R5, R11, 0x1, P1 ;  /* 0x000000050f077211 */ /* 0x002fe400008f0c0b */
[----:B------:R-:W-:Y:S01]  /*1340*/  LOP3.LUT R8, R2, 0xfffffff8, RZ, 0xc0, !PT ;  /* 0xfffffff802087812 */ /* 0x000fe200078ec0ff */
[----:B------:R-:W-:-:S04]  /*1350*/  IMAD.SHL.U32 R2, R13, 0x2, RZ ;  /* 0x000000020d027824 */ /* 0x000fc800078e00ff */
[----:B------:R-:W-:Y:S01]  /*1360*/  IMAD.WIDE R4, R8, 0x2, R4 ;  /* 0x0000000208047825 */ /* 0x000fe200078e0204 */
[----:B------:R-:W-:Y:S01]  /*1370*/  @!PT LDS RZ, [RZ] ;  /* 0x00000000fffff984 */ /* 0x000fe20000000800 */
[----:B------:R1:W-:Y:S04]  /*1380*/  LDGSTS.E.BYPASS.LTC128B.128 [R2+0x9100], [R6.64], !P5 ;  /* 0x0910000006027fae */ /* 0x0003e8000e901d52 */
[----:B------:R1:W-:Y:S02]  /*1390*/  LDGSTS.E.BYPASS.LTC128B.128 [R2+0xd100], [R4.64], !P4 ;  /* 0x0d10000004027fae */ /* 0x0003e4000e101d52 */
.L_x_101:
[----:B------:R-:W-:Y:S05]  /*13a0*/  BSYNC B0 ;  /* 0x0000000000007941 */ /* 0x000fea0003800000 */
.L_x_100:
[----:B-1----:R-:W-:Y:S01]  /*13b0*/  IADD3 R2, R19, 0x30, RZ ;  /* 0x0000003013027810 */ /* 0x002fe20007ffe0ff */
[----:B------:R1:W2:Y:S01]  /*13c0*/  SHFL.IDX PT, R5, R16, 0x3, 0x181f ;  /* 0x00781f0010057f89 */ /* 0x0002a200000e0000 */
[----:B------:R-:W-:Y:S02]  /*13d0*/  BSSY B0, `(.L_x_102) ;  /* 0x000000e000007945 */ /* 0x000fe40003800000 */
[----:B------:R-:W-:Y:S01]  /*13e0*/  ISETP.GE.AND P1, PT, R2, UR4, PT ;  /* 0x0000000402007c0c */ /* 0x000fe2000bf26270 */
[----:B----4-:R1:W4:-:S12]  /*13f0*/  SHFL.IDX PT, R4, R17, 0x3, 0x181f ;  /* 0x00781f0011047f89 */ /* 0x01031800000e0000 */
[----:B------:R-:W-:Y:S05]  /*1400*/  @P1 BRA `(.L_x_103) ;  /* 0x000000a000001947 */ /* 0x000fea0003800000 */
[----:B------:R-:W-:Y:S02]  /*1410*/  SHF.R.S32.HI R2, RZ, 0x1f, R18 ;  /* 0x0000001fff027819 */ /* 0x000fe40000011412 */
[C---:B----4-:R-:W-:Y:S02]  /*1420*/  LEA R6, P1, R15.reuse, R4, 0x1 ;  /* 0x000000040f067211 */ /* 0x050fe400078208ff */
[----:B------:R-:W-:Y:S02]  /*1430*/  LEA.HI R2, R2, R18, RZ, 0x3 ;  /* 0x0000001202027211 */ /* 0x000fe400078f18ff */
[----:B--2---:R-:W-:Y:S02]  /*1440*/  LEA.HI.X R7, R15, R5, R11, 0x1, P1 ;  /* 0x000000050f077211 */ /* 0x004fe400008f0c0b */
[----:B------:R-:W-:Y:S01]  /*1450*/  LOP3.LUT R8, R2, 0xfffffff8, RZ, 0xc0, !PT ;  /* 0xfffffff802087812 */ /* 0x000fe200078ec0ff */
[----:B------:R-:W-:-:S04]  /*1460*/  IMAD.SHL.U32 R2, R13, 0x2, RZ ;  /* 0x000000020d027824 */ /* 0x000fc800078e00ff */
[----:B------:R-:W-:Y:S01]  /*1470*/  IMAD.WIDE R4, R8, 0x2, R4 ;  /* 0x0000000208047825 */ /* 0x000fe200078e0204 */
[----:B------:R-:W-:Y:S01]  /*1480*/  @!PT LDS RZ, [RZ] ;  /* 0x00000000fffff984 */ /* 0x000fe20000000800 */
[----:B------:R2:W-:Y:S04]  /*1490*/  LDGSTS.E.BYPASS.LTC128B.128 [R2+0x9900], [R6.64], !P5 ;  /* 0x0990000006027fae */ /* 0x0005e8000e901d52 */
[----:B------:R2:W-:Y:S02]  /*14a0*/  LDGSTS.E.BYPASS.LTC128B.128 [R2+0xd900], [R4.64], !P4 ;  /* 0x0d90000004027fae */ /* 0x0005e4000e101d52 */
.L_x_103:
[----:B------:R-:W-:Y:S05]  /*14b0*/  BSYNC B0 ;  /* 0x0000000000007941 */ /* 0x000fea0003800000 */
.L_x_102:
[----:B--2---:R-:W-:Y:S01]  /*14c0*/  IADD3 R2, R19, 0x40, RZ ;  /* 0x0000004013027810 */ /* 0x004fe20007ffe0ff */
        /* <DEDUP_REMOVED lines=15> */
.L_x_105:
[----:B------:R-:W-:Y:S05]  /*15c0*/  BSYNC B0 ;  /* 0x0000000000007941 */ /* 0x000fea0003800000 */
.L_x_104:
        /* <DEDUP_REMOVED lines=16> */
.L_x_107:
[----:B------:R-:W-:Y:S05]  /*16d0*/  BSYNC B0 ;  /* 0x0000000000007941 */ /* 0x000fea0003800000 */
.L_x_106:
        /* <DEDUP_REMOVED lines=16> */
.L_x_109:
[----:B------:R-:W-:Y:S05]  /*17e0*/  BSYNC B0 ;  /* 0x0000000000007941 */ /* 0x000fea0003800000 */
.L_x_108:
[----:B-1--4-:R-:W1:Y:S01]  /*17f0*/  SHFL.IDX PT, R4, R17, 0x7, 0x181f ;  /* 0x00f81f0011047f89 */ /* 0x012e6200000e0000 */
[----:B------:R-:W-:Y:S01]  /*1800*/  IADD3 R2, R19, 0x70, RZ ;  /* 0x0000007013027810 */ /* 0x000fe20007ffe0ff */
[----:B------:R-:W-:Y:S01]  /*1810*/  UIADD3 UR20, UR21, -0x1, URZ ;  /* 0xffffffff15147890 */ /* 0x000fe2000fffe03f */
[----:B------:R-:W-:Y:S01]  /*1820*/  IADD3 R6, -R28, c[0x0][0x1d0], RZ ;  /* 0x000074001c067a10 */ /* 0x000fe20007ffe1ff */
[----:B------:R-:W4:Y:S01]  /*1830*/  SHFL.IDX PT, R5, R16, 0x7, 0x181f ;  /* 0x00f81f0010057f89 */ /* 0x000f2200000e0000 */
[----:B------:R-:W-:Y:S01]  /*1840*/  ISETP.GE.AND P6, PT, R2, UR4, PT ;  /* 0x0000000402007c0c */ /* 0x000fe2000bfc6270 */
[----:B------:R-:W-:Y:S01]  /*1850*/  ULDC.64 UR6, c[0x0][0x1e0] ;  /* 0x0000780000067ab9 */ /* 0x000fe20000000a00 */
[----:B------:R-:W-:Y:S01]  /*1860*/  IMAD.MOV.U32 R156, RZ, RZ, R34 ;  /* 0x000000ffff9c7224 */ /* 0x000fe200078e0022 */
[----:B------:R-:W-:Y:S01]  /*1870*/  UMOV UR22, 0x6 ;  /* 0x0000000600167882 */ /* 0x000fe20000000000 */
[----:B------:R-:W-:Y:S01]  /*1880*/  IMAD.U32 R10, RZ, RZ, UR20 ;  /* 0x00000014ff0a7e24 */ /* 0x000fe2000f8e00ff */
[----:B------:R-:W-:Y:S01]  /*1890*/  USHF.L.U32 UR23, UR6, 0x6, URZ ;  /* 0x0000000606177899 */ /* 0x000fe2000800063f */
[----:B------:R-:W-:Y:S01]  /*18a0*/  IMAD.MOV.U32 R157, RZ, RZ, R35 ;  /* 0x000000ffff9d7224 */ /* 0x000fe200078e0023 */
[----:B------:R-:W-:Y:S01]  /*18b0*/  USHF.L.U64.HI UR22, UR6, UR22, UR7 ;  /* 0x0000001606167299 */ /* 0x000fe20008010207 */
[----:B------:R-:W-:Y:S01]  /*18c0*/  IMAD R10, R10, -0x40, R6 ;  /* 0xffffffc00a0a7824 */ /* 0x000fe200078e0206 */
[----:B------:R-:W-:Y:S01]  /*18d0*/  USHF.R.S32.HI UR10, URZ, 0x1f, UR20 ;  /* 0x0000001f3f0a7899 */ /* 0x000fe20008011414 */
[----:B------:R-:W-:Y:S01]  /*18e0*/  IMAD.MOV.U32 R156, RZ, RZ, R32 ;  /* 0x000000ffff9c7224 */ /* 0x000fe200078e0020 */
[----:B------:R-:W-:Y:S01]  /*18f0*/  UIMAD UR4, UR22, UR20, URZ ;  /* 0x00000014160472a4 */ /* 0x000fe2000f8e023f */
[----:B------:R-:W-:Y:S01]  /*1900*/  IMAD.U32 R154, RZ, RZ, UR23 ;  /* 0x00000017ff9a7e24 */ /* 0x000fe2000f8e00ff */
[----:B------:R-:W-:Y:S01]  /*1910*/  @!P6 SHF.R.S32.HI R2, RZ, 0x1f, R18 ;  /* 0x0000001fff02e819 */ /* 0x000fe20000011412 */
[----:B------:R-:W-:Y:S01]  /*1920*/  IMAD.SHL.U32 R243, R13, 0x2, RZ ;  /* 0x000000020df37824 */ /* 0x000fe200078e00ff */
[----:B------:R-:W-:Y:S01]  /*1930*/  ISETP.GE.AND P2, PT, R10, 0x1, PT ;  /* 0x000000010a00780c */ /* 0x000fe20003f46270 */
[----:B------:R-:W-:Y:S01]  /*1940*/  UIMAD UR4, UR10, UR23, UR4 ;  /* 0x000000170a0472a4 */ /* 0x000fe2000f8e0204 */
[----:B------:R-:W-:Y:S01]  /*1950*/  @!P6 LEA.HI R2, R2, R18, RZ, 0x3 ;  /* 0x000000120202e211 */ /* 0x000fe200078f18ff */
[----:B------:R-:W-:Y:S01]  /*1960*/  UIMAD.WIDE.U32 UR12, UR6, 0x20, URZ ;  /* 0x00000020060c78a5 */ /* 0x000fe2000f8e003f */
[C---:B-1----:R-:W-:Y:S01]  /*1970*/  @!P6 LEA R6, P1, R15.reuse, R4, 0x1 ;  /* 0x000000040f06e211 */ /* 0x042fe200078208ff */
[----:B------:R-:W-:Y:S01]  /*1980*/  USHF.L.U32 UR9, UR7, 0x5, URZ ;  /* 0x0000000507097899 */ /* 0x000fe2000800063f */
[----:B------:R-:W-:Y:S01]  /*1990*/  @!P6 LOP3.LUT R8, R2, 0xfffffff8, RZ, 0xc0, !PT ;  /* 0xfffffff80208e812 */ /* 0x000fe200078ec0ff */
[----:B------:R-:W-:Y:S01]  /*19a0*/  ULDC UR17, c[0x0][0x1d0] ;  /* 0x0000740000117ab9 */ /* 0x000fe20000000800 */
[----:B----4-:R-:W-:Y:S01]  /*19b0*/  @!P6 LEA.HI.X R7, R15, R5, R11, 0x1, P1 ;  /* 0x000000050f07e211 */ /* 0x010fe200008f0c0b */
[----:B------:R-:W-:Y:S01]  /*19c0*/  UIADD3 UR9, UR13, UR9, URZ ;  /* 0x000000090d097290 */ /* 0x000fe2000fffe03f */
[----:B------:R-:W-:Y:S01]  /*19d0*/  ISETP.GE.AND P1, PT, R10, 0x11, PT ;  /* 0x000000110a00780c */ /* 0x000fe20003f26270 */
[----:B------:R-:W-:Y:S01]  /*19e0*/  @!P6 IMAD.WIDE R8, R8, 0x2, R4 ;  /* 0x000000020808e825 */ /* 0x000fe200078e0204 */
[----:B------:R-:W-:Y:S01]  /*19f0*/  SHF.R.S32.HI R14, RZ, 0x4, R23 ;  /* 0x00000004ff0e7819 */ /* 0x000fe20000011417 */
[----:B------:R-:W-:Y:S01]  /*1a00*/  @!PT LDS RZ, [RZ] ;  /* 0x00000000fffff984 */ /* 0x000fe20000000800 */
[----:B------:R1:W-:Y:S01]  /*1a10*/  @!P6 LDGSTS.E.BYPASS.LTC128B.128 [R243+0xb900], [R6.64], !P5 ;  /* 0x0b90000006f3efae */ /* 0x0003e2000e901d52 */
[----:B------:R-:W-:Y:S01]  /*1a20*/  ISETP.GE.AND P5, PT, R10, 0x31, PT ;  /* 0x000000310a00780c */ /* 0x000fe20003fa6270 */
[----:B------:R-:W-:Y:S01]  /*1a30*/  IMAD.WIDE.U32 R4, R154, UR20, R156 ;  /* 0x000000149a047c25 */ /* 0x000fe2000f8e009c */
[----:B------:R-:W-:Y:S01]  /*1a40*/  LEA.HI R155, R24, R168, RZ, 0x5 ;  /* 0x000000a8189b7211 */ /* 0x000fe200078f28ff */
[----:B------:R4:W-:Y:S01]  /*1a50*/  @!P6 LDGSTS.E.BYPASS.LTC128B.128 [R243+0xf900], [R8.64], !P4 ;  /* 0x0f90000008f3efae */ /* 0x0009e2000e101d52 */
[----:B------:R-:W-:-:S02]  /*1a60*/  ISETP.GE.AND P6, PT, R10, 0x21, PT ;  /* 0x000000210a00780c */ /* 0x000fc40003fc6270 */
[----:B------:R-:W-:Y:S01]  /*1a70*/  IADD3 R5, R5, UR4, RZ ;  /* 0x0000000405057c10 */ /* 0x000fe2000fffe0ff */
[----:B------:R-:W0:Y:S04]  /*1a80*/  LDGDEPBAR ;  /* 0x00000000000079af */ /* 0x000e280000000000 */
[----:B------:R-:W-:Y:S01]  /*1a90*/  BAR.SYNC.DEFER_BLOCKING 0x0 ;  /* 0x0000000000007b1d */ /* 0x000fe20000010000 */
[----:B------:R-:W-:-:S04]  /*1aa0*/  @P2 LEA R12, P4, R4, c[0x0][0x1c8], 0x1 ;  /* 0x00007200040c2a11 */ /* 0x000fc800078808ff */
[----:B------:R-:W-:Y:S01]  /*1ab0*/  @P2 LEA.HI.X R13, R4, c[0x0][0x1cc], R5, 0x1, P4 ;  /* 0x00007300040d2a11 */ /* 0x000fe200020f0c05 */
[----:B------:R-:W-:Y:S01]  /*1ac0*/  VOTEU.ANY UP0, P5 ;  /* 0x00000000003f7886 */ /* 0x000fe20002800100 */
[----:B------:R-:W-:Y:S04]  /*1ad0*/  STL.64 [R1+0x28], R156 ;  /* 0x0000289c01007387 */ /* 0x000fe80000100a00 */
[----:B------:R-:W-:Y:S01]  /*1ae0*/  @UP0 UIMAD UR4, UR7, 0x30, URZ ;  /* 0x00000030070408a4 */ /* 0x000fe2000f8e023f */
[----:B-1----:R-:W-:Y:S02]  /*1af0*/  IMAD.U32 R6, RZ, RZ, UR7 ;  /* 0x00000007ff067e24 */ /* 0x002fe4000f8e00ff */
[----:B----4-:R-:W-:-:S05]  /*1b00*/  IMAD.MOV.U32 R8, RZ, RZ, c[0x0][0x1e0] ;  /* 0x00007800ff087624 */ /* 0x010fca00078e00ff */
[C---:B------:R-:W-:Y:S01]  /*1b10*/  @P1 LEA R2, P4, R8.reuse, R4, 0x4 ;  /* 0x0000000408021211 */ /* 0x040fe200078820ff */
[----:B------:R-:W-:Y:S01]  /*1b20*/  @!PT LDS RZ, [RZ] ;  /* 0x00000000fffff984 */ /* 0x000fe20000000800 */
[----:B------:R-:W-:Y:S01]  /*1b30*/  @!PT LDS RZ, [RZ] ;  /* 0x00000000fffff984 */ /* 0x000fe20000000800 */
[----:B------:R-:W-:Y:S01]  /*1b40*/  @!PT LDS RZ, [RZ] ;  /* 0x00000000fffff984 */ /* 0x000fe20000000800 */
[----:B------:R1:W-:Y:S03]  /*1b50*/  @P2 LDGSTS.E.BYPASS.LTC128B.128 [R243+0x4100], [R12.64], !P3 ;  /* 0x041000000cf32fae */ /* 0x0003e6000d901d52 */
[C---:B------:R-:W-:Y:S01]  /*1b60*/  @P1 LEA.HI.X R6, R8.reuse, R5, R6, 0x4, P4 ;  /* 0x0000000508061211 */ /* 0x040fe200020f2406 */
[----:B------:R-:W-:Y:S01]  /*1b70*/  @P5 IMAD.WIDE.U32 R8, R8, 0x30, R4 ;  /* 0x0000003008085825 */ /* 0x000fe200078e0004 */
[----:B------:R-:W-:Y:S01]  /*1b80*/  @P1 LEA R10, P4, R2, c[0x0][0x1c8], 0x1 ;  /* 0x00007200020a1a11 */ /* 0x000fe200078808ff */
[----:B------:R1:W-:Y:S01]  /*1b90*/  @P2 LDGSTS.E.BYPASS.LTC128B.128 [R243+0x6100], [R12.64+0x80], !P0 ;  /* 0x061000800cf32fae */ /* 0x0003e2000c101d52 */
[----:B------:R-:W-:Y:S02]  /*1ba0*/  LOP3.LUT P2, RZ, R36, 0x2, RZ, 0xc0, !PT ;  /* 0x0000000224ff7812 */ /* 0x000fe4000784c0ff */
[----:B------:R-:W-:-:S02]  /*1bb0*/  @P1 LEA.HI.X R11, R2, c[0x0][0x1cc], R6, 0x1, P4 ;  /* 0x00007300020b1a11 */ /* 0x000fc400020f0c06 */
[----:B------:R-:W-:-:S03]  /*1bc0*/  @P6 IADD3 R2, P4, R4, UR12, RZ ;  /* 0x0000000c04026c10 */ /* 0x000fc6000ff9e0ff */
[----:B------:R4:W-:Y:S01]  /*1bd0*/  @P1 LDGSTS.E.BYPASS.LTC128B.128 [R243+0x4900], [R10.64], !P3 ;  /* 0x049000000af31fae */ /* 0x0009e2000d901d52 */
[----:B------:R-:W-:Y:S02]  /*1be0*/  @P6 IADD3.X R4, R5, UR9, RZ, P4, !PT ;  /* 0x0000000905046c10 */ /* 0x000fe4000a7fe4ff */
[----:B------:R-:W-:Y:S01]  /*1bf0*/  LEA.HI R5, R23, R14, RZ, 0x1 ;  /* 0x0000000e17057211 */ /* 0x000fe200078f08ff */
[----:B------:R4:W-:Y:S01]  /*1c00*/  @P1 LDGSTS.E.BYPASS.LTC128B.128 [R243+0x6900], [R10.64+0x80], !P0 ;  /* 0x069000800af31fae */ /* 0x0009e2000c101d52 */
[C---:B------:R-:W-:Y:S02]  /*1c10*/  @P6 LEA R6, P4, R2.reuse, c[0x0][0x1c8], 0x1 ;  /* 0x0000720002066a11 */ /* 0x040fe400078808ff */
[----:B------:R-:W-:Y:S02]  /*1c20*/  LOP3.LUT R5, R5, 0xfffffffe, RZ, 0xc0, !PT ;  /* 0xfffffffe05057812 */ /* 0x000fe400078ec0ff */
[----:B------:R-:W-:Y:S02]  /*1c30*/  @P6 LEA.HI.X R7, R2, c[0x0][0x1cc], R4, 0x1, P4 ;  /* 0x0000730002076a11 */ /* 0x000fe400020f0c04 */
[----:B------:R-:W-:Y:S01]  /*1c40*/  @P5 IADD3 R2, R9, UR4, RZ ;  /* 0x0000000409025c10 */ /* 0x000fe2000fffe0ff */
[----:B------:R-:W-:Y:S01]  /*1c50*/  IMAD.IADD R9, R14, 0x1, -R5 ;  /* 0x000000010e097824 */ /* 0x000fe200078e0a05 */
[----:B------:R-:W-:Y:S01]  /*1c60*/  @P5 LEA R4, P4, R8, c[0x0][0x1c8], 0x1 ;  /* 0x0000720008045a11 */ /* 0x000fe200078808ff */
[----:B------:R5:W-:Y:S01]  /*1c70*/  @P6 LDGSTS.E.BYPASS.LTC128B.128 [R243+0x5100], [R6.64], !P3 ;  /* 0x0510000006f36fae */ /* 0x000be2000d901d52 */
[----:B------:R-:W-:-:S02]  /*1c80*/  ULDC.64 UR4, c[0x0][0x208] ;  /* 0x0000820000047ab9 */ /* 0x000fc40000000a00 */
[----:B------:R-:W-:Y:S01]  /*1c90*/  @P5 LEA.HI.X R5, R8, c[0x0][0x1cc], R2, 0x1, P4 ;  /* 0x0000730008055a11 */ /* 0x000fe200020f0c02 */
[----:B------:R5:W-:Y:S01]  /*1ca0*/  @P6 LDGSTS.E.BYPASS.LTC128B.128 [R243+0x7100], [R6.64+0x80], !P0 ;  /* 0x0710008006f36fae */ /* 0x000be2000c101d52 */
[----:B------:R-:W-:Y:S01]  /*1cb0*/  IMAD.SHL.U32 R2, R21, 0x40, RZ ;  /* 0x0000004015027824 */ /* 0x000fe200078e00ff */
[----:B------:R-:W-:Y:S01]  /*1cc0*/  UIMAD UR10, UR10, UR4, URZ ;  /* 0x000000040a0a72a4 */ /* 0x000fe2000f8e023f */
[----:B------:R-:W-:Y:S01]  /*1cd0*/  IMAD.SHL.U32 R8, R28, 0x8, RZ ;  /* 0x000000081c087824 */ /* 0x000fe200078e00ff */
[----:B------:R2:W-:Y:S01]  /*1ce0*/  @P5 LDGSTS.E.BYPASS.LTC128B.128 [R243+0x5900], [R4.64], !P3 ;  /* 0x0590000004f35fae */ /* 0x0005e2000d901d52 */
[----:B------:R-:W-:Y:S02]  /*1cf0*/  UIMAD.WIDE.U32 UR14, UR20, UR4, URZ ;  /* 0x00000004140e72a5 */ /* 0x000fe4000f8e003f */
[----:B------:R-:W-:Y:S01]  /*1d00*/  UIMAD UR10, UR20, UR5, UR10 ;  /* 0x00000005140a72a4 */ /* 0x000fe2000f8e020a */
[----:B------:R2:W-:Y:S03]  /*1d10*/  @P5 LDGSTS.E.BYPASS.LTC128B.128 [R243+0x7900], [R4.64+0x80], !P0 ;  /* 0x0790008004f35fae */ /* 0x0005e6000c101d52 */
[----:B------:R-:W-:Y:S01]  /*1d20*/  UIADD3 UR10, UR15, UR10, URZ ;  /* 0x0000000a0f0a7290 */ /* 0x000fe2000fffe03f */
[----:B------:R-:W0:Y:S01]  /*1d30*/  LDGDEPBAR ;  /* 0x00000000000079af */ /* 0x000e220000000000 */
[----:B-----5:R-:W-:Y:S01]  /*1d40*/  IMAD.SHL.U32 R6, R36, 0x40, RZ ;  /* 0x0000004024067824 */ /* 0x020fe200078e00ff */
[----:B--2---:R-:W-:Y:S01]  /*1d50*/  LOP3.LUT R4, R2, 0x1c0, RZ, 0xc0, !PT ;  /* 0x000001c002047812 */ /* 0x004fe200078ec0ff */
[----:B------:R-:W-:-:S04]  /*1d60*/  DEPBAR.LE SB0, 0x1 ;  /* 0x000080400000791a */ /* 0x000fc80000000000 */
[----:B------:R-:W-:Y:S01]  /*1d70*/  IMAD.SHL.U32 R5, R9, 0x8, RZ ;  /* 0x0000000809057824 */ /* 0x000fe200078e00ff */
[----:B------:R-:W-:-:S04]  /*1d80*/  DEPBAR.LE SB0, 0x0 ;  /* 0x000080000000791a */ /* 0x000fc80000000000 */
[----:B------:R-:W-:Y:S02]  /*1d90*/  LOP3.LUT R2, R6, 0x1c0, RZ, 0xc0, !PT ;  /* 0x000001c006027812 */ /* 0x000fe400078ec0ff */
[----:B------:R-:W-:Y:S01]  /*1da0*/  LOP3.LUT R7, R4, 0x8, R5, 0xf8, !PT ;  /* 0x0000000804077812 */ /* 0x000fe200078ef805 */
[----:B------:R-:W-:Y:S01]  /*1db0*/  IMAD.SHL.U32 R5, R22, 0x40, RZ ;  /* 0x0000004016057824 */ /* 0x000fe200078e00ff */
[----:B------:R-:W-:Y:S02]  /*1dc0*/  LOP3.LUT R8, R2, 0x8, R8, 0xf8, !PT ;  /* 0x0000000802087812 */ /* 0x000fe400078ef808 */
[----:B------:R-:W-:Y:S01]  /*1dd0*/  SHF.R.U32.HI R6, RZ, 0x3, R2 ;  /* 0x00000003ff067819 */ /* 0x000fe20000011602 */
[----:B------:R-:W-:Y:S01]  /*1de0*/  IMAD.SHL.U32 R2, R155, 0x20, RZ ;  /* 0x000000209b027824 */ /* 0x000fe200078e00ff */
[----:B------:R-:W-:Y:S02]  /*1df0*/  SHF.R.U32.HI R4, RZ, 0x3, R4 ;  /* 0x00000003ff047819 */ /* 0x000fe40000011604 */
[----:B------:R-:W-:-:S02]  /*1e00*/  LOP3.LUT R6, R8, R6, RZ, 0x3c, !PT ;  /* 0x0000000608067212 */ /* 0x000fc400078e3cff */
[----:B------:R-:W-:Y:S02]  /*1e10*/  LOP3.LUT R153, R7, R4, RZ, 0x3c, !PT ;  /* 0x0000000407997212 */ /* 0x000fe400078e3cff */
[----:B------:R-:W-:Y:S02]  /*1e20*/  LOP3.LUT R152, R5, 0xfffffe00, RZ, 0xc0, !PT ;  /* 0xfffffe0005987812 */ /* 0x000fe400078ec0ff */
[----:B------:R-:W-:Y:S01]  /*1e30*/  LOP3.LUT R4, R2, 0x7ffffc00, RZ, 0xc0, !PT ;  /* 0x7ffffc0002047812 */ /* 0x000fe200078ec0ff */
[----:B------:R-:W-:-:S03]  /*1e40*/  IMAD R2, R9, 0x200, R6 ;  /* 0x0000020009027824 */ /* 0x000fc600078e0206 */
[----:B------:R-:W-:Y:S01]  /*1e50*/  IADD3 R4, R153, R152, R4 ;  /* 0x0000009899047210 */ /* 0x000fe20007ffe004 */
[----:B------:R-:W-:Y:S01]  /*1e60*/  IMAD.SHL.U32 R175, R2, 0x2, RZ ;  /* 0x0000000202af7824 */ /* 0x000fe200078e00ff */
[----:B------:R-:W-:Y:S03]  /*1e70*/  BAR.SYNC.DEFER_BLOCKING 0x0 ;  /* 0x0000000000007b1d */ /* 0x000fe60000010000 */
[----:B------:R-:W-:Y:S01]  /*1e80*/  IMAD.SHL.U32 R230, R4, 0x2, RZ ;  /* 0x0000000204e67824 */ /* 0x000fe200078e00ff */
[----:B------:R-:W-:-:S03]  /*1e90*/  IADD3 R234, R175, 0x4120, RZ ;  /* 0x00004120afea7810 */ /* 0x000fc60007ffe0ff */
[C-C-:B------:R-:W-:Y:S02]  /*1ea0*/  IMAD R232, R3.reuse, 0x2, R230.reuse ;  /* 0x0000000203e87824 */ /* 0x140fe400078e02e6 */
[C---:B------:R-:W-:Y:S02]  /*1eb0*/  IMAD R231, R0.reuse, 0x2, R230 ;  /* 0x0000000200e77824 */ /* 0x040fe400078e02e6 */
[----:B------:R-:W-:Y:S02]  /*1ec0*/  IMAD R233, R0, 0x2, R232 ;  /* 0x0000000200e97824 */ /* 0x000fe400078e02e8 */
[----:B------:R-:W-:Y:S01]  /*1ed0*/  IMAD R235, R3, 0x2, R231 ;  /* 0x0000000203eb7824 */ /* 0x000fe200078e02e7 */
[----:B------:R-:W-:Y:S04]  /*1ee0*/  LDSM.16.M88.4 R4, [R230+0xa100] ;  /* 0x00a10000e604783b */ /* 0x000fe80000000200 */
[----:B---3--:R-:W2:Y:S04]  /*1ef0*/  LDSM.16.M88.4 R16, [R175+0x4100] ;  /* 0x00410000af10783b */ /* 0x008ea80000000200 */
[----:B-1----:R-:W1:Y:S04]  /*1f00*/  LDSM.16.M88.4 R12, [R175+0x4900] ;  /* 0x00490000af0c783b */ /* 0x002e680000000200 */
[----:B------:R-:W3:Y:S04]  /*1f10*/  LDSM.16.M88.4 R20, [R175+0x5100] ;  /* 0x00510000af14783b */ /* 0x000ee80000000200 */
[----:B------:R-:W5:Y:S04]  /*1f20*/  LDSM.16.M88.4 R24, [R175+0x5900] ;  /* 0x00590000af18783b */ /* 0x000f680000000200 */
[----:B----4-:R-:W4:Y:S01]  /*1f30*/  LDSM.16.M88.4 R8, [R230+0x8100] ;  /* 0x00810000e608783b */ /* 0x010f220000000200 */
[C---:B--2---:R-:W-:Y:S08]  /*1f40*/  HMMA.16816.F32 R40, R4.reuse, R16, RZ ;  /* 0x000000100428723c */ /* 0x044ff000000018ff */
[C---:B-1----:R-:W-:Y:S08]  /*1f50*/  HMMA.16816.F32 R56, R4.reuse, R12, RZ ;  /* 0x0000000c0438723c */ /* 0x042ff000000018ff */
[C---:B---3--:R-:W-:Y:S08]  /*1f60*/  HMMA.16816.F32 R60, R4.reuse, R20, RZ ;  /* 0x00000014043c723c */ /* 0x048ff000000018ff */
[C---:B-----5:R-:W-:Y:S08]  /*1f70*/  HMMA.16816.F32 R64, R4.reuse, R24, RZ ;  /* 0x000000180440723c */ /* 0x060ff000000018ff */
[C---:B------:R-:W-:Y:S08]  /*1f80*/  HMMA.16816.F32 R44, R4.reuse, R18, RZ ;  /* 0x00000012042c723c */ /* 0x040ff000000018ff */
[C---:B------:R-:W-:Y:S08]  /*1f90*/  HMMA.16816.F32 R76, R4.reuse, R14, RZ ;  /* 0x0000000e044c723c */ /* 0x040ff000000018ff */
[C---:B------:R-:W-:Y:S08]  /*1fa0*/  HMMA.16816.F32 R116, R4.reuse, R22, RZ ;  /* 0x000000160474723c */ /* 0x040ff000000018ff */
[----:B------:R-:W-:Y:S07]  /*1fb0*/  HMMA.16816.F32 R92, R4, R26, RZ ;  /* 0x0000001a045c723c */ /* 0x000fee00000018ff */
[----:B------:R-:W-:Y:S01]  /*1fc0*/  IMAD.U32 R6, RZ, RZ, UR14 ;  /* 0x0000000eff067e24 */ /* 0x000fe2000f8e00ff */
[----:B------:R-:W-:Y:S01]  /*1fd0*/  UMOV UR14, 0x5 ;  /* 0x00000005000e7882 */ /* 0x000fe20000000000 */
[----:B------:R-:W-:Y:S01]  /*1fe0*/  IMAD.U32 R4, RZ, RZ, UR10 ;  /* 0x0000000aff047e24 */ /* 0x000fe2000f8e00ff */
[----:B------:R-:W-:Y:S01]  /*1ff0*/  UMOV UR10, 0xffffffc0 ;  /* 0xffffffc0000a7882 */ /* 0x000fe20000000000 */
[C---:B----4-:R-:W-:Y:S01]  /*2000*/  HMMA.16816.F32 R100, R8.reuse, R18, RZ ;  /* 0x000000120864723c */ /* 0x050fe200000018ff */
[C---:B------:R-:W-:Y:S01]  /*2010*/  LEA R2, P1, R6.reuse, R30, 0x6 ;  /* 0x0000001e06027211 */ /* 0x040fe200078230ff */
[----:B------:R-:W-:Y:S01]  /*2020*/  UIMAD UR17, UR20, UR10, UR17 ;  /* 0x0000000a141172a4 */ /* 0x000fe2000f8e0211 */
[----:B------:R-:W-:Y:S01]  /*2030*/  IMAD.U32 R7, RZ, RZ, UR15 ;  /* 0x0000000fff077e24 */ /* 0x000fe2000f8e00ff */
[----:B------:R-:W-:Y:S01]  /*2040*/  USHF.L.U32 UR10, UR4, 0x5, URZ ;  /* 0x00000005040a7899 */ /* 0x000fe2000800063f */
[----:B------:R-:W-:Y:S01]  /*2050*/  LEA.HI.X R5, R6, R29, R4, 0x6, P1 ;  /* 0x0000001d06057211 */ /* 0x000fe200008f3404 */
[----:B------:R-:W-:Y:S01]  /*2060*/  USHF.L.U64.HI UR14, UR4, UR14, UR5 ;  /* 0x0000000e040e7299 */ /* 0x000fe20008010205 */
[C---:B------:R-:W-:Y:S01]  /*2070*/  LEA R4, P1, R2.reuse, c[0x0][0x1f8], 0x1 ;  /* 0x00007e0002047a11 */ /* 0x040fe200078208ff */
[----:B------:R-:W-:Y:S01]  /*2080*/  HMMA.16816.F32 R120, R8, R16, RZ ;  /* 0x000000100878723c */ /* 0x000fe200000018ff */
[----:B------:R-:W-:Y:S01]  /*2090*/  IADD3 R6, R175, 0x4100, RZ ;  /* 0x00004100af067810 */ /* 0x000fe20007ffe0ff */
[----:B------:R-:W-:Y:S01]  /*20a0*/  IMAD.U32 R18, RZ, RZ, UR10 ;  /* 0x0000000aff127e24 */ /* 0x000fe2000f8e00ff */
[----:B------:R-:W-:Y:S01]  /*20b0*/  LEA.HI.X R5, R2, c[0x0][0x1fc], R5, 0x1, P1 ;  /* 0x00007f0002057a11 */ /* 0x000fe200008f0c05 */
[----:B------:R-:W-:Y:S01]  /*20c0*/  UIADD3 UR16, UP0, UR10, 0x80, URZ ;  /* 0x000000800a107890 */ /* 0x000fe2000ff1e03f */
[----:B------:R-:W-:-:S02]  /*20d0*/  IADD3 R2, -R28, UR17, RZ ;  /* 0x000000111c027c10 */ /* 0x000fc4000fffe1ff */
[----:B------:R-:W-:Y:S01]  /*20e0*/  @P2 IADD3 R234, R6, -0x20, RZ ;  /* 0xffffffe006ea2810 */ /* 0x000fe20007ffe0ff */
[C---:B------:R-:W-:Y:S01]  /*20f0*/  HMMA.16816.F32 R88, R8.reuse, R12, RZ ;  /* 0x0000000c0858723c */ /* 0x040fe200000018ff */
[C---:B------:R-:W-:Y:S01]  /*2100*/  ISETP.LT.OR P5, PT, R2.reuse, 0x1, P3 ;  /* 0x000000010200780c */ /* 0x040fe20001fa1670 */
[----:B------:R-:W-:Y:S01]  /*2110*/  UIADD3.X UR15, URZ, UR14, URZ, UP0, !UPT ;  /* 0x0000000e3f0f7290 */ /* 0x000fe200087fe43f */
[----:B------:R-:W-:Y:S01]  /*2120*/  ISETP.LT.OR P4, PT, R2, 0x1, P0 ;  /* 0x000000010200780c */ /* 0x000fe20000781670 */
[----:B------:R-:W-:Y:S01]  /*2130*/  LDSM.16.M88.4 R32, [R234] ;  /* 0x00000000ea20783b */ /* 0x000fe20000000200 */
[----:B------:R-:W-:Y:S01]  /*2140*/  IADD3 R6, P1, R4, UR10, RZ ;  /* 0x0000000a04067c10 */ /* 0x000fe2000ff3e0ff */
[----:B------:R-:W-:Y:S01]  /*2150*/  UISETP.GT.AND UP0, UPT, UR20, UR8, UPT ;  /* 0x000000081400728c */ /* 0x000fe2000bf04270 */
[----:B------:R-:W-:Y:S01]  /*2160*/  ISETP.LT.OR P2, PT, R2, 0x11, P3 ;  /* 0x000000110200780c */ /* 0x000fe20001f41670 */
[----:B------:R-:W-:Y:S01]  /*2170*/  HMMA.16816.F32 R96, R8, R14, RZ ;  /* 0x0000000e0860723c */ /* 0x000fe200000018ff */
[----:B------:R-:W1:Y:S01]  /*2180*/  LDSM.16.M88.4 R12, [R232+0xa100] ;  /* 0x00a10000e80c783b */ /* 0x000e620000000200 */
[----:B------:R-:W-:-:S02]  /*2190*/  IADD3.X R7, R5, UR14, RZ, P1, !PT ;  /* 0x0000000e05077c10 */ /* 0x000fc40008ffe4ff */
[----:B------:R-:W-:Y:S01]  /*21a0*/  IADD3 R18, P6, P1, R18, 0x80, R4 ;  /* 0x0000008012127810 */ /* 0x000fe200079de004 */
[----:B------:R-:W2:Y:S01]  /*21b0*/  LDSM.16.M88.4 R28, [R234+0x800] ;  /* 0x00080000ea1c783b */ /* 0x000ea20000000200 */
[----:B------:R-:W-:Y:S02]  /*21c0*/  IADD3 R242, R234, 0x800, RZ ;  /* 0x00000800eaf27810 */ /* 0x000fe40007ffe0ff */
[C---:B------:R-:W-:Y:S01]  /*21d0*/  HMMA.16816.F32 R80, R8.reuse, R20, RZ ;  /* 0x000000140850723c */ /* 0x040fe200000018ff */
[----:B------:R-:W-:Y:S02]  /*21e0*/  IADD3.X R19, RZ, UR14, R5, P6, P1 ;  /* 0x0000000eff137c10 */ /* 0x000fe4000b7e2405 */
[C---:B------:R-:W-:Y:S02]  /*21f0*/  ISETP.LT.OR P1, PT, R2.reuse, 0x21, P3 ;  /* 0x000000210200780c */ /* 0x040fe40001f21670 */
[----:B------:R-:W-:Y:S02]  /*2200*/  ISETP.LT.OR P6, PT, R2, 0x21, P0 ;  /* 0x000000210200780c */ /* 0x000fe400007c1670 */
[C---:B------:R-:W-:Y:S01]  /*2210*/  IADD3 R241, R234.reuse, 0x1000, RZ ;  /* 0x00001000eaf17810 */ /* 0x040fe20007ffe0ff */
[----:B------:R-:W-:Y:S01]  /*2220*/  HMMA.16816.F32 R84, R8, R22, RZ ;  /* 0x000000160854723c */ /* 0x000fe200000018ff */
[----:B------:R-:W3:Y:S01]  /*2230*/  LDSM.16.M88.4 R20, [R234+0x1800] ;  /* 0x00180000ea14783b */ /* 0x000ee20000000200 */
[----:B------:R-:W-:-:S02]  /*2240*/  IADD3 R240, R234, 0x1800, RZ ;  /* 0x00001800eaf07810 */ /* 0x000fc40007ffe0ff */
[C---:B------:R-:W-:Y:S02]  /*2250*/  IADD3 R239, R234.reuse, 0x2000, RZ ;  /* 0x00002000eaef7810 */ /* 0x040fe40007ffe0ff */
[C---:B------:R-:W-:Y:S02]  /*2260*/  IADD3 R238, R234.reuse, 0x2800, RZ ;  /* 0x00002800eaee7810 */ /* 0x040fe40007ffe0ff */
[----:B------:R-:W-:Y:S01]  /*2270*/  HMMA.16816.F32 R72, R8, R24, RZ ;  /* 0x000000180848723c */ /* 0x000fe200000018ff */
[C---:B------:R-:W-:Y:S02]  /*2280*/  IADD3 R237, R234.reuse, 0x3000, RZ ;  /* 0x00003000eaed7810 */ /* 0x040fe40007ffe0ff */
[----:B------:R-:W-:-:S05]  /*2290*/  IADD3 R236, R234, 0x3800, RZ ;  /* 0x00003800eaec7810 */ /* 0x000fca0007ffe0ff */
[----:B------:R-:W-:Y:S01]  /*22a0*/  HMMA.16816.F32 R68, R8, R26, RZ ;  /* 0x0000001a0844723c */ /* 0x000fe200000018ff */
[----:B------:R-:W4:Y:S04]  /*22b0*/  LDSM.16.M88.4 R24, [R234+0x1000] ;  /* 0x00100000ea18783b */ /* 0x000f280000000200 */
[----:B------:R-:W5:Y:S04]  /*22c0*/  LDSM.16.M88.4 R8, [R232+0x8100] ;  /* 0x00810000e808783b */ /* 0x000f680000000200 */
[----:B------:R-:W-:Y:S01]  /*22d0*/  @!PT LDS RZ, [RZ] ;  /* 0x00000000fffff984 */ /* 0x000fe20000000800 */
[----:B------:R-:W-:Y:S01]  /*22e0*/  @!PT LDS RZ, [RZ] ;  /* 0x00000000fffff984 */ /* 0x000fe20000000800 */
[----:B------:R-:W-:Y:S01]  /*22f0*/  @!PT LDS RZ, [RZ] ;  /* 0x00000000fffff984 */ /* 0x000fe20000000800 */
[----:B------:R4:W-:Y:S01]  /*2300*/  LDGSTS.E.BYPASS.LTC128B.128 [R243+0x100], [R4.64], !P5 ;  /* 0x0010000004f37fae */ /* 0x0009e2000e901d52 */
[C---:B------:R-:W-:Y:S01]  /*2310*/  ISETP.LT.OR P5, PT, R2.reuse, 0x11, P0 ;  /* 0x000000110200780c */ /* 0x040fe200007a1670 */
[C---:B-1----:R-:W-:Y:S02]  /*2320*/  HMMA.16816.F32 R128, R12.reuse, R34, R44 ;  /* 0x000000220c80723c */ /* 0x042fe4000000182c */
[----:B------:R4:W-:Y:S04]  /*2330*/  LDGSTS.E.BYPASS.LTC128B.128 [R243+0x2100], [R4.64+0x80], !P4 ;  /* 0x0210008004f37fae */ /* 0x0009e8000e101d52 */
[----:B------:R1:W-:Y:S02]  /*2340*/  LDGSTS.E.BYPASS.LTC128B.128 [R243+0x900], [R6.64], !P2 ;  /* 0x0090000006f37fae */ /* 0x0003e4000d101d52 */
[----:B--2---:R-:W-:Y:S04]  /*2350*/  HMMA.16816.F32 R56, R12, R28, R56 ;  /* 0x0000001c0c38723c */ /* 0x004fe80000001838 */
[----:B------:R2:W-:Y:S01]  /*2360*/  LDGSTS.E.BYPASS.LTC128B.128 [R243+0x2900], [R18.64], !P5 ;  /* 0x0290000012f37fae */ /* 0x0005e2000e901d52 */
[----:B------:R-:W-:-:S03]  /*2370*/  ISETP.LT.OR P5, PT, R2, 0x31, P3 ;  /* 0x000000310200780c */ /* 0x000fc60001fa1670 */
[C---:B---3--:R-:W-:Y:S08]  /*2380*/  HMMA.16816.F32 R64, R12.reuse, R20, R64 ;  /* 0x000000140c40723c */ /* 0x048ff00000001840 */
[----:B------:R-:W-:Y:S01]  /*2390*/  HMMA.16816.F32 R76, R12, R30, R76 ;  /* 0x0000001e0c4c723c */ /* 0x000fe2000000184c */
[----:B----4-:R-:W-:-:S07]  /*23a0*/  IADD3 R4, P4, R6, UR10, RZ ;  /* 0x0000000a06047c10 */ /* 0x010fce000ff9e0ff */
[-C--:B------:R-:W-:Y:S01]  /*23b0*/  HMMA.16816.F32 R60, R12, R24.reuse, R60 ;  /* 0x000000180c3c723c */ /* 0x080fe2000000183c */
[----:B------:R-:W-:Y:S02]  /*23c0*/  IADD3.X R5, R7, UR14, RZ, P4, !PT ;  /* 0x0000000e07057c10 */ /* 0x000fe4000a7fe4ff */
[----:B------:R-:W-:Y:S02]  /*23d0*/  IADD3 R16, P4, R4, UR10, RZ ;  /* 0x0000000a04107c10 */ /* 0x000fe4000ff9e0ff */
[----:B-1----:R-:W-:Y:S01]  /*23e0*/  IADD3 R6, P2, R6, UR16, RZ ;  /* 0x0000001006067c10 */ /* 0x002fe2000ff5e0ff */
[----:B------:R1:W-:Y:S01]  /*23f0*/  LDGSTS.E.BYPASS.LTC128B.128 [R243+0x1100], [R4.64], !P1 ;  /* 0x0110000004f37fae */ /* 0x0003e2000c901d52 */
[----:B------:R-:W-:Y:S01]  /*2400*/  IADD3.X R17, R5, UR14, RZ, P4, !PT ;  /* 0x0000000e05117c10 */ /* 0x000fe2000a7fe4ff */
[----:B-----5:R-:W-:Y:S01]  /*2410*/  HMMA.16816.F32 R132, R8, R24, R80 ;  /* 0x000000180884723c */ /* 0x020fe20000001850 */
[----:B------:R-:W-:Y:S01]  /*2420*/  ISETP.LT.OR P4, PT, R2, 0x31, P0 ;  /* 0x000000310200780c */ /* 0x000fe20000781670 */
[----:B------:R-:W-:Y:S01]  /*2430*/  IMAD.MOV.U32 R2, RZ, RZ, -0x40 ;  /* 0xffffffc0ff027424 */ /* 0x000fe200078e00ff */
[----:B------:R-:W-:-:S02]  /*2440*/  IADD3.X R7, R7, UR15, RZ, P2, !PT ;  /* 0x0000000f07077c10 */ /* 0x000fc400097fe4ff */
[----:B------:R-:W-:-:S03]  /*2450*/  LOP3.LUT P2, RZ, R36, 0x4, RZ, 0xc0, !PT ;  /* 0x0000000424ff7812 */ /* 0x000fc6000784c0ff */
[----:B------:R3:W-:Y:S01]  /*2460*/  LDGSTS.E.BYPASS.LTC128B.128 [R243+0x3100], [R6.64], !P6 ;  /* 0x0310000006f37fae */ /* 0x0007e2000f101d52 */
[----:B------:R-:W-:Y:S01]  /*2470*/  SEL R2, R2, 0x40, P2 ;  /* 0x0000004002027807 */ /* 0x000fe20001000000 */
[-C--:B------:R-:W-:Y:S02]  /*2480*/  HMMA.16816.F32 R36, R12, R32.reuse, R40 ;  /* 0x000000200c24723c */ /* 0x080fe40000001828 */
[----:B------:R2:W-:Y:S02]  /*2490*/  LDGSTS.E.BYPASS.LTC128B.128 [R243+0x1900], [R16.64], !P5 ;  /* 0x0190000010f37fae */ /* 0x0005e4000e901d52 */
[----:B------:R-:W-:Y:S02]  /*24a0*/  IMAD.IADD R229, R175, 0x1, R2 ;  /* 0x00000001afe57824 */ /* 0x000fe400078e0202 */
[----:B------:R-:W-:Y:S02]  /*24b0*/  IMAD.IADD R228, R2, 0x1, R234 ;  /* 0x0000000102e47824 */ /* 0x000fe400078e02ea */
[----:B------:R-:W-:Y:S01]  /*24c0*/  HMMA.16816.F32 R120, R8, R32, R120 ;  /* 0x000000200878723c */ /* 0x000fe20000001878 */
[----:B-1----:R-:W-:-:S07]  /*24d0*/  IADD3 R4, P1, R4, UR16, RZ ;  /* 0x0000001004047c10 */ /* 0x002fce000ff3e0ff */
[----:B------:R-:W-:Y:S01]  /*24e0*/  HMMA.16816.F32 R80, R8, R34, R100 ;  /* 0x000000220850723c */ /* 0x000fe20000001864 */
[----:B------:R-:W-:Y:S02]  /*24f0*/  IADD3.X R5, R5, UR15, RZ, P1, !PT ;  /* 0x0000000f05057c10 */ /* 0x000fe40008ffe4ff */
[----:B------:R-:W-:-:S03]  /*2500*/  PLOP3.LUT P1, PT, PT, PT, UP0, 0x80, 0x0 ;  /* 0x000000000000781c */ /* 0x000fc60003f2f008 */
[----:B------:R3:W-:Y:S02]  /*2510*/  LDGSTS.E.BYPASS.LTC128B.128 [R243+0x3900], [R4.64], !P4 ;  /* 0x0390000004f37fae */ /* 0x0007e4000e101d52 */
[C---:B------:R-:W-:Y:S02]  /*2520*/  HMMA.16816.F32 R124, R8.reuse, R28, R88 ;  /* 0x0000001c087c723c */ /* 0x040fe40000001858 */
[----:B------:R-:W-:Y:S04]  /*2530*/  LDSM.16.M88.4 R52, [R229+0x4100] ;  /* 0x00410000e534783b */ /* 0x000fe80000000200 */
[----:B--2---:R-:W1:Y:S02]  /*2540*/  LDSM.16.M88.4 R16, [R231+0xa100] ;  /* 0x00a10000e710783b */ /* 0x004e640000000200 */
[C---:B------:R-:W-:Y:S02]  /*2550*/  HMMA.16816.F32 R136, R8.reuse, R20, R72 ;  /* 0x000000140888723c */ /* 0x040fe40000001848 */
[----:B------:R-:W2:Y:S04]  /*2560*/  LDSM.16.M88.4 R48, [R229+0x4900] ;  /* 0x00490000e530783b */ /* 0x000ea80000000200 */
[----:B------:R-:W4:Y:S02]  /*2570*/  LDSM.16.M88.4 R44, [R229+0x5100] ;  /* 0x00510000e52c783b */ /* 0x000f240000000200 */
[C---:B------:R-:W-:Y:S02]  /*2580*/  HMMA.16816.F32 R32, R8.reuse, R30, R96 ;  /* 0x0000001e0820723c */ /* 0x040fe40000001860 */
[----:B------:R-:W-:Y:S04]  /*2590*/  LDSM.16.M88.4 R40, [R229+0x5900] ;  /* 0x00590000e528783b */ /* 0x000fe80000000200 */
[----:B------:R-:W-:Y:S02]  /*25a0*/  LDSM.16.M88.4 R28, [R228] ;  /* 0x00000000e41c783b */ /* 0x000fe40000000200 */
[C---:B------:R-:W-:Y:S02]  /*25b0*/  HMMA.16816.F32 R104, R8.reuse, R26, R84 ;  /* 0x0000001a0868723c */ /* 0x040fe40000001854 */
[----:B---3--:R-:W-:Y:S04]  /*25c0*/  LDSM.16.M88.4 R4, [R233+0xa100] ;  /* 0x00a10000e904783b */ /* 0x008fe80000000200 */
[----:B------:R-:W0:Y:S02]  /*25d0*/  LDGDEPBAR ;  /* 0x00000000000079af */ /* 0x000e240000000000 */
[----:B------:R-:W-:Y:S02]  /*25e0*/  HMMA.16816.F32 R100, R8, R22, R68 ;  /* 0x000000160864723c */ /* 0x000fe40000001844 */
[----:B------:R-:W3:Y:S06]  /*25f0*/  LDSM.16.M88.4 R8, [R231+0x8100] ;  /* 0x00810000e708783b */ /* 0x000eec0000000200 */
[C---:B------:R-:W-:Y:S01]  /*2600*/  HMMA.16816.F32 R116, R12.reuse, R26, R116 ;  /* 0x0000001a0c74723c */ /* 0x040fe20000001874 */
[----:B------:R-:W5:Y:S07]  /*2610*/  LDSM.16.M88.4 R24, [R228+0x800] ;  /* 0x00080000e418783b */ /* 0x000f6e0000000200 */
[----:B------:R-:W-:Y:S01]  /*2620*/  HMMA.16816.F32 R112, R12, R22, R92 ;  /* 0x000000160c70723c */ /* 0x000fe2000000185c */
[----:B------:R-:W5:Y:S04]  /*2630*/  LDSM.16.M88.4 R12, [R233+0x8100] ;  /* 0x00810000e90c783b */ /* 0x000f680000000200 */
[----:B------:R-:W5:Y:S03]  /*2640*/  LDSM.16.M88.4 R20, [R228+0x1000] ;  /* 0x00100000e414783b */ /* 0x000f660000000200 */
[C---:B-1----:R-:W-:Y:S01]  /*2650*/  HMMA.16816.F32 R72, R16.reuse, R52, R36 ;  /* 0x000000341048723c */ /* 0x042fe20000001824 */
[----:B------:R-:W1:Y:S07]  /*2660*/  LDSM.16.M88.4 R36, [R228+0x1800] ;  /* 0x00180000e424783b */ /* 0x000e6e0000000200 */
[C---:B--2---:R-:W-:Y:S08]  /*2670*/  HMMA.16816.F32 R108, R16.reuse, R48, R56 ;  /* 0x00000030106c723c */ /* 0x044ff00000001838 */
[C---:B----4-:R-:W-:Y:S08]  /*2680*/  HMMA.16816.F32 R96, R16.reuse, R44, R60 ;  /* 0x0000002c1060723c */ /* 0x050ff0000000183c */
[----:B------:R-:W-:Y:S08]  /*2690*/  HMMA.16816.F32 R92, R16, R54, R128 ;  /* 0x00000036105c723c */ /* 0x000ff00000001880 */
[C---:B---3--:R-:W-:Y:S08]  /*26a0*/  HMMA.16816.F32 R84, R8.reuse, R52, R120 ;  /* 0x000000340854723c */ /* 0x048ff00000001878 */
[----:B------:R-:W-:Y:S08]  /*26b0*/  HMMA.16816.F32 R80, R8, R54, R80 ;  /* 0x000000360850723c */ /* 0x000ff00000001850 */
[C---:B------:R-:W-:Y:S08]  /*26c0*/  HMMA.16816.F32 R88, R16.reuse, R40, R64 ;  /* 0x000000281058723c */ /* 0x040ff00000001840 */
[C---:B------:R-:W-:Y:S08]  /*26d0*/  HMMA.16816.F32 R76, R16.reuse, R50, R76 ;  /* 0x00000032104c723c */ /* 0x040ff0000000184c */
[C---:B------:R-:W-:Y:S08]  /*26e0*/  HMMA.16816.F32 R68, R16.reuse, R46, R116 ;  /* 0x0000002e1044723c */ /* 0x040ff00000001874 */
[----:B------:R-:W-:Y:S08]  /*26f0*/  HMMA.16816.F32 R56, R16, R42, R112 ;  /* 0x0000002a1038723c */ /* 0x000ff00000001870 */
[C---:B------:R-:W-:Y:S08]  /*2700*/  HMMA.16816.F32 R60, R8.reuse, R50, R32 ;  /* 0x00000032083c723c */ /* 0x040ff00000001820 */
[C---:B------:R-:W-:Y:S08]  /*2710*/  HMMA.16816.F32 R52, R8.reuse, R44, R132 ;  /* 0x0000002c0834723c */ /* 0x040ff00000001884 */
[C---:B------:R-:W-:Y:S01]  /*2720*/  HMMA.16816.F32 R64, R8.reuse, R48, R124 ;  /* 0x000000300840723c */ /* 0x040fe2000000187c */
[----:B------:R-:W-:Y:S07]  /*2730*/  LDSM.16.M88.4 R48, [R175+0x6100] ;  /* 0x00610000af30783b */ /* 0x000fee0000000200 */
[C---:B------:R-:W-:Y:S08]  /*2740*/  HMMA.16816.F32 R44, R8.reuse, R46, R104 ;  /* 0x0000002e082c723c */ /* 0x040ff00000001868 */
[C---:B------:R-:W-:Y:S08]  /*2750*/  HMMA.16816.F32 R32, R8.reuse, R40, R136 ;  /* 0x000000280820723c */ /* 0x040ff00000001888 */
[----:B------:R-:W-:Y:S01]  /*2760*/  HMMA.16816.F32 R16, R8, R42, R100 ;  /* 0x0000002a0810723c */ /* 0x000fe20000001864 */
[----:B------:R-:W-:Y:S04]  /*2770*/  LDSM.16.M88.4 R8, [R230+0xe100] ;  /* 0x00e10000e608783b */ /* 0x000fe80000000200 */
[----:B------:R-:W2:Y:S03]  /*2780*/  LDSM.16.M88.4 R40, [R175+0x6900] ;  /* 0x00690000af28783b */ /* 0x000ea60000000200 */
[C---:B------:R-:W-:Y:S08]  /*2790*/  HMMA.16816.F32 R100, R4.reuse, R30, R92 ;  /* 0x0000001e0464723c */ /* 0x040ff0000000185c */
[----:B-----5:R-:W-:Y:S08]  /*27a0*/  HMMA.16816.F32 R120, R4, R24, R108 ;  /* 0x000000180478723c */ /* 0x020ff0000000186c */
[C---:B------:R-:W-:Y:S08]  /*27b0*/  HMMA.16816.F32 R128, R12.reuse, R28, R84 ;  /* 0x0000001c0c80723c */ /* 0x040ff00000001854 */
[C---:B------:R-:W-:Y:S08]  /*27c0*/  HMMA.16816.F32 R124, R12.reuse, R30, R80 ;  /* 0x0000001e0c7c723c */ /* 0x040ff00000001850 */
[C---:B------:R-:W-:Y:S08]  /*27d0*/  HMMA.16816.F32 R116, R12.reuse, R24, R64 ;  /* 0x000000180c74723c */ /* 0x040ff00000001840 */
[C---:B------:R-:W-:Y:S08]  /*27e0*/  HMMA.16816.F32 R112, R12.reuse, R26, R60 ;  /* 0x0000001a0c70723c */ /* 0x040ff0000000183c */
[C---:B------:R-:W-:Y:S01]  /*27f0*/  HMMA.16816.F32 R108, R12.reuse, R20, R52 ;  /* 0x000000140c6c723c */ /* 0x040fe20000001834 */
[----:B------:R-:W-:Y:S07]  /*2800*/  LDSM.16.M88.4 R52, [R234+0x3800] ;  /* 0x00380000ea34783b */ /* 0x000fee0000000200 */
[C---:B------:R-:W-:Y:S01]  /*2810*/  HMMA.16816.F32 R84, R12.reuse, R22, R44 ;  /* 0x000000160c54723c */ /* 0x040fe2000000182c */
[----:B------:R-:W-:Y:S07]  /*2820*/  LDSM.16.M88.4 R44, [R234+0x3000] ;  /* 0x00300000ea2c783b */ /* 0x000fee0000000200 */
[C---:B-1----:R-:W-:Y:S01]  /*2830*/  HMMA.16816.F32 R104, R12.reuse, R36, R32 ;  /* 0x000000240c68723c */ /* 0x042fe20000001820 */
[----:B------:R-:W-:Y:S07]  /*2840*/  LDSM.16.M88.4 R32, [R175+0x7100] ;  /* 0x00710000af20783b */ /* 0x000fee0000000200 */
[----:B------:R-:W-:Y:S01]  /*2850*/  HMMA.16816.F32 R92, R12, R38, R16 ;  /* 0x000000260c5c723c */ /* 0x000fe20000001810 */
[----:B------:R-:W1:Y:S04]  /*2860*/  LDSM.16.M88.4 R12, [R230+0xc100] ;  /* 0x00c10000e60c783b */ /* 0x000e680000000200 */
[----:B------:R-:W3:Y:S03]  /*2870*/  LDSM.16.M88.4 R16, [R175+0x7900] ;  /* 0x00790000af10783b */ /* 0x000ee60000000200 */
[C---:B------:R-:W-:Y:S01]  /*2880*/  HMMA.16816.F32 R76, R4.reuse, R26, R76 ;  /* 0x0000001a044c723c */ /* 0x040fe2000000184c */
[----:B------:R-:W-:Y:S07]  /*2890*/  LDSM.16.M88.4 R24, [R234+0x2800] ;  /* 0x00280000ea18783b */ /* 0x000fee0000000200 */
[C---:B------:R-:W-:Y:S08]  /*28a0*/  HMMA.16816.F32 R140, R4.reuse, R20, R96 ;  /* 0x00000014048c723c */ /* 0x040ff00000001860 */
[C---:B------:R-:W-:Y:S01]  /*28b0*/  HMMA.16816.F32 R136, R4.reuse, R22, R68 ;  /* 0x000000160488723c */ /* 0x040fe20000001844 */
[----:B------:R-:W4:Y:S07]  /*28c0*/  LDSM.16.M88.4 R20, [R232+0xc100] ;  /* 0x00c10000e814783b */ /* 0x000f2e0000000200 */
[C---:B------:R-:W-:Y:S01]  /*28d0*/  HMMA.16816.F32 R72, R4.reuse, R28, R72 ;  /* 0x0000001c0448723c */ /* 0x040fe20000001848 */
[----:B------:R-:W-:Y:S07]  /*28e0*/  LDSM.16.M88.4 R28, [R234+0x2000] ;  /* 0x00200000ea1c783b */ /* 0x000fee0000000200 */
[C---:B------:R-:W-:Y:S08]  /*28f0*/  HMMA.16816.F32 R96, R4.reuse, R36, R88 ;  /* 0x000000240460723c */ /* 0x040ff00000001858 */
[----:B------:R-:W-:Y:S01]  /*2900*/  HMMA.16816.F32 R132, R4, R38, R56 ;  /* 0x000000260484723c */ /* 0x000fe20000001838 */
[----:B------:R-:W5:Y:S07]  /*2910*/  LDSM.16.M88.4 R4, [R232+0xe100] ;  /* 0x00e10000e804783b */ /* 0x000f6e0000000200 */
[C---:B--2---:R-:W-:Y:S08]  /*2920*/  HMMA.16816.F32 R60, R8.reuse, R40, R120 ;  /* 0x00000028083c723c */ /* 0x044ff00000001878 */
[----:B------:R-:W-:Y:S08]  /*2930*/  HMMA.16816.F32 R56, R8, R42, R76 ;  /* 0x0000002a0838723c */ /* 0x000ff0000000184c */
[C---:B-1----:R-:W-:Y:S08]  /*2940*/  HMMA.16816.F32 R36, R12.reuse, R40, R116 ;  /* 0x000000280c24723c */ /* 0x042ff00000001874 */
[----:B------:R-:W-:Y:S08]  /*2950*/  HMMA.16816.F32 R40, R12, R42, R112 ;  /* 0x0000002a0c28723c */ /* 0x000ff00000001870 */
[C---:B------:R-:W-:Y:S08]  /*2960*/  HMMA.16816.F32 R68, R8.reuse, R50, R100 ;  /* 0x000000320844723c */ /* 0x040ff00000001864 */
[C---:B------:R-:W-:Y:S08]  /*2970*/  HMMA.16816.F32 R72, R8.reuse, R48, R72 ;  /* 0x000000300848723c */ /* 0x040ff00000001848 */
[C---:B------:R-:W-:Y:S08]  /*2980*/  HMMA.16816.F32 R88, R8.reuse, R32, R140 ;  /* 0x000000200858723c */ /* 0x040ff0000000188c */
[C---:B------:R-:W-:Y:S08]  /*2990*/  HMMA.16816.F32 R100, R8.reuse, R34, R136 ;  /* 0x000000220864723c */ /* 0x040ff00000001888 */
[C---:B---3--:R-:W-:Y:S08]  /*29a0*/  HMMA.16816.F32 R96, R8.reuse, R16, R96 ;  /* 0x000000100860723c */ /* 0x048ff00000001860 */
[----:B------:R-:W-:Y:S08]  /*29b0*/  HMMA.16816.F32 R80, R8, R18, R132 ;  /* 0x000000120850723c */ /* 0x000ff00000001884 */
[C---:B------:R-:W-:Y:S08]  /*29c0*/  HMMA.16816.F32 R76, R12.reuse, R48, R128 ;  /* 0x000000300c4c723c */ /* 0x040ff00000001880 */
[C---:B------:R-:W-:Y:S01]  /*29d0*/  HMMA.16816.F32 R64, R12.reuse, R50, R124 ;  /* 0x000000320c40723c */ /* 0x040fe2000000187c */
[----:B------:R-:W-:Y:S07]  /*29e0*/  LDSM.16.M88.4 R48, [R229+0x6100] ;  /* 0x00610000e530783b */ /* 0x000fee0000000200 */
[C---:B------:R-:W-:Y:S08]  /*29f0*/  HMMA.16816.F32 R8, R12.reuse, R32, R108 ;  /* 0x000000200c08723c */ /* 0x040ff0000000186c */
[C---:B------:R-:W-:Y:S01]  /*2a00*/  HMMA.16816.F32 R84, R12.reuse, R34, R84 ;  /* 0x000000220c54723c */ /* 0x040fe20000001854 */
[----:B------:R-:W-:Y:S07]  /*2a10*/  LDSM.16.M88.4 R32, [R229+0x7900] ;  /* 0x00790000e520783b */ /* 0x000fee0000000200 */
[C---:B------:R-:W-:Y:S08]  /*2a20*/  HMMA.16816.F32 R104, R12.reuse, R16, R104 ;  /* 0x000000100c68723c */ /* 0x040ff00000001868 */
[----:B------:R-:W-:Y:S01]  /*2a30*/  HMMA.16816.F32 R92, R12, R18, R92 ;  /* 0x000000120c5c723c */ /* 0x000fe2000000185c */
[----:B------:R-:W1:Y:S04]  /*2a40*/  LDSM.16.M88.4 R16, [R231+0xe100] ;  /* 0x00e10000e710783b */ /* 0x000e680000000200 */
[----:B------:R-:W2:Y:S03]  /*2a50*/  LDSM.16.M88.4 R12, [R231+0xc100] ;  /* 0x00c10000e70c783b */ /* 0x000ea60000000200 */
[C---:B----4-:R-:W-:Y:S01]  /*2a60*/  HMMA.16816.F32 R120, R20.reuse, R24, R36 ;  /* 0x000000181478723c */ /* 0x050fe20000001824 */
[----:B------:R-:W-:Y:S07]  /*2a70*/  LDSM.16.M88.4 R36, [R229+0x7100] ;  /* 0x00710000e524783b */ /* 0x000fee0000000200 */
[-C--:B------:R-:W-:Y:S01]  /*2a80*/  HMMA.16816.F32 R112, R20, R26.reuse, R40 ;  /* 0x0000001a1470723c */ /* 0x080fe20000001828 */
[----:B------:R-:W3:Y:S07]  /*2a90*/  LDSM.16.M88.4 R40, [R229+0x6900] ;  /* 0x00690000e528783b */ /* 0x000eee0000000200 */
[C---:B-----5:R-:W-:Y:S08]  /*2aa0*/  HMMA.16816.F32 R140, R4.reuse, R26, R56 ;  /* 0x0000001a048c723c */ /* 0x060ff00000001838 */
[C---:B------:R-:W-:Y:S08]  /*2ab0*/  HMMA.16816.F32 R116, R4.reuse, R28, R72 ;  /* 0x0000001c0474723c */ /* 0x040ff00000001848 */
[C---:B------:R-:W-:Y:S08]  /*2ac0*/  HMMA.16816.F32 R148, R4.reuse, R30, R68 ;  /* 0x0000001e0494723c */ /* 0x040ff00000001844 */
[----:B------:R-:W-:Y:S01]  /*2ad0*/  HMMA.16816.F32 R144, R4, R24, R60 ;  /* 0x000000180490723c */ /* 0x000fe2000000183c */
[----:B------:R-:W-:Y:S07]  /*2ae0*/  LDSM.16.M88.4 R24, [R228+0x3000] ;  /* 0x00300000e418783b */ /* 0x000fee0000000200 */
[C---:B------:R-:W-:Y:S08]  /*2af0*/  HMMA.16816.F32 R56, R20.reuse, R28, R76 ;  /* 0x0000001c1438723c */ /* 0x040ff0000000184c */
[----:B------:R-:W-:Y:S01]  /*2b00*/  HMMA.16816.F32 R124, R20, R30, R64 ;  /* 0x0000001e147c723c */ /* 0x000fe20000001840 */
[----:B------:R-:W-:Y:S07]  /*2b10*/  LDSM.16.M88.4 R28, [R228+0x2800] ;  /* 0x00280000e41c783b */ /* 0x000fee0000000200 */
[C---:B------:R-:W-:Y:S08]  /*2b20*/  HMMA.16816.F32 R136, R4.reuse, R44, R88 ;  /* 0x0000002c0488723c */ /* 0x040ff00000001858 */
[C---:B------:R-:W-:Y:S08]  /*2b30*/  HMMA.16816.F32 R132, R4.reuse, R46, R100 ;  /* 0x0000002e0484723c */ /* 0x040ff00000001864 */
[C---:B------:R-:W-:Y:S08]  /*2b40*/  HMMA.16816.F32 R128, R4.reuse, R52, R96 ;  /* 0x000000340480723c */ /* 0x040ff00000001860 */
[----:B------:R-:W-:Y:S01]  /*2b50*/  HMMA.16816.F32 R60, R4, R54, R80 ;  /* 0x00000036043c723c */ /* 0x000fe20000001850 */
[----:B------:R-:W4:Y:S07]  /*2b60*/  LDSM.16.M88.4 R4, [R235+0xe100] ;  /* 0x00e10000eb04783b */ /* 0x000f2e0000000200 */
[C---:B------:R-:W-:Y:S01]  /*2b70*/  HMMA.16816.F32 R108, R20.reuse, R44, R8 ;  /* 0x0000002c146c723c */ /* 0x040fe20000001808 */
[----:B------:R-:W5:Y:S07]  /*2b80*/  LDSM.16.M88.4 R8, [R233+0xc100] ;  /* 0x00c10000e908783b */ /* 0x000f6e0000000200 */
[C---:B------:R-:W-:Y:S01]  /*2b90*/  HMMA.16816.F32 R68, R20.reuse, R46, R84 ;  /* 0x0000002e1444723c */ /* 0x040fe20000001854 */
[----:B------:R-:W3:Y:S07]  /*2ba0*/  LDSM.16.M88.4 R44, [R228+0x2000] ;  /* 0x00200000e42c783b */ /* 0x000eee0000000200 */
[C---:B------:R-:W-:Y:S08]  /*2bb0*/  HMMA.16816.F32 R72, R20.reuse, R52, R104 ;  /* 0x000000341448723c */ /* 0x040ff00000001868 */
[----:B------:R-:W-:Y:S01]  /*2bc0*/  HMMA.16816.F32 R64, R20, R54, R92 ;  /* 0x000000361440723c */ /* 0x000fe2000000185c */
[----:B------:R-:W4:Y:S01]  /*2bd0*/  LDSM.16.M88.4 R20, [R228+0x3800] ;  /* 0x00380000e414783b */ /* 0x000f220000000200 */
[----:B------:R-:W-:-:S06]  /*2be0*/  DEPBAR.LE SB0, 0x0 ;  /* 0x000080000000791a */ /* 0x000fcc0000000000 */
[C---:B-1----:R-:W-:Y:S08]  /*2bf0*/  HMMA.16816.F32 R100, R16.reuse, R48, R116 ;  /* 0x000000301064723c */ /* 0x042ff00000001874 */
[----:B------:R-:W-:Y:S08]  /*2c00*/  HMMA.16816.F32 R96, R16, R50, R148 ;  /* 0x000000321060723c */ /* 0x000ff00000001894 */
[C---:B--2---:R-:W-:Y:S08]  /*2c10*/  HMMA.16816.F32 R56, R12.reuse, R48, R56 ;  /* 0x000000300c38723c */ /* 0x044ff00000001838 */
[----:B------:R-:W-:Y:S08]  /*2c20*/  HMMA.16816.F32 R52, R12, R50, R124 ;  /* 0x000000320c34723c */ /* 0x000ff0000000187c */
[C---:B---3--:R-:W-:Y:S08]  /*2c30*/  HMMA.16816.F32 R92, R16.reuse, R40, R144 ;  /* 0x00000028105c723c */ /* 0x048ff00000001890 */
[C---:B------:R-:W-:Y:S08]  /*2c40*/  HMMA.16816.F32 R88, R16.reuse, R42, R140 ;  /* 0x0000002a1058723c */ /* 0x040ff0000000188c */
[C---:B------:R-:W-:Y:S08]  /*2c50*/  HMMA.16816.F32 R84, R16.reuse, R36, R136 ;  /* 0x000000241054723c */ /* 0x040ff00000001888 */
[C---:B------:R-:W-:Y:S08]  /*2c60*/  HMMA.16816.F32 R80, R16.reuse, R38, R132 ;  /* 0x000000261050723c */ /* 0x040ff00000001884 */
[C---:B------:R-:W-:Y:S08]  /*2c70*/  HMMA.16816.F32 R76, R16.reuse, R32, R128 ;  /* 0x00000020104c723c */ /* 0x040ff00000001880 */
[----:B------:R-:W-:Y:S08]  /*2c80*/  HMMA.16816.F32 R60, R16, R34, R60 ;  /* 0x00000022103c723c */ /* 0x000ff0000000183c */
[C---:B------:R-:W-:Y:S08]  /*2c90*/  HMMA.16816.F32 R48, R12.reuse, R40, R120 ;  /* 0x000000280c30723c */ /* 0x040ff00000001878 */
[C---:B------:R-:W-:Y:S08]  /*2ca0*/  HMMA.16816.F32 R104, R12.reuse, R36, R108 ;  /* 0x000000240c68723c */ /* 0x040ff0000000186c */
[C---:B------:R-:W-:Y:S08]  /*2cb0*/  HMMA.16816.F32 R40, R12.reuse, R42, R112 ;  /* 0x0000002a0c28723c */ /* 0x040ff00000001870 */
[C---:B------:R-:W-:Y:S08]  /*2cc0*/  HMMA.16816.F32 R36, R12.reuse, R38, R68 ;  /* 0x000000260c24723c */ /* 0x040ff00000001844 */
[C---:B------:R-:W-:Y:S08]  /*2cd0*/  HMMA.16816.F32 R16, R12.reuse, R32, R72 ;  /* 0x000000200c10723c */ /* 0x040ff00000001848 */
[----:B------:R-:W-:Y:S08]  /*2ce0*/  HMMA.16816.F32 R12, R12, R34, R64 ;  /* 0x000000220c0c723c */ /* 0x000ff00000001840 */
[C---:B----4-:R-:W-:Y:S08]  /*2cf0*/  HMMA.16816.F32 R92, R4.reuse, R28, R92 ;  /* 0x0000001c045c723c */ /* 0x050ff0000000185c */
[----:B------:R-:W-:Y:S08]  /*2d00*/  HMMA.16816.F32 R88, R4, R30, R88 ;  /* 0x0000001e0458723c */ /* 0x000ff00000001858 */
[----:B-----5:R-:W-:Y:S08]  /*2d10*/  HMMA.16816.F32 R48, R8, R28, R48 ;  /* 0x0000001c0830723c */ /* 0x020ff00000001830 */
[C---:B------:R-:W-:Y:S08]  /*2d20*/  HMMA.16816.F32 R100, R4.reuse, R44, R100 ;  /* 0x0000002c0464723c */ /* 0x040ff00000001864 */
[C---:B------:R-:W-:Y:S08]  /*2d30*/  HMMA.16816.F32 R96, R4.reuse, R46, R96 ;  /* 0x0000002e0460723c */ /* 0x040ff00000001860 */
[C---:B------:R-:W-:Y:S08]  /*2d40*/  HMMA.16816.F32 R84, R4.reuse, R24, R84 ;  /* 0x000000180454723c */ /* 0x040ff00000001854 */
[C---:B------:R-:W-:Y:S08]  /*2d50*/  HMMA.16816.F32 R80, R4.reuse, R26, R80 ;  /* 0x0000001a0450723c */ /* 0x040ff00000001850 */
[C---:B------:R-:W-:Y:S08]  /*2d60*/  HMMA.16816.F32 R76, R4.reuse, R20, R76 ;  /* 0x00000014044c723c */ /* 0x040ff0000000184c */
[----:B------:R-:W-:Y:S07]  /*2d70*/  HMMA.16816.F32 R60, R4, R22, R60 ;  /* 0x00000016043c723c */ /* 0x000fee000000183c */
[----:B------:R-:W-:Y:S01]  /*2d80*/  LOP3.LUT R4, R153, R152, RZ, 0xfc, !PT ;  /* 0x0000009899047212 */ /* 0x000fe200078efcff */
        /* <DEDUP_REMOVED lines=8> */
[----:B------:R-:W-:Y:S05]  /*2e10*/  @!P1 BRA `(.L_x_110) ;  /* 0x0000024000009947 */ /* 0x000fea0003800000 */
[----:B------:R-:W-:-:S04]  /*2e20*/  UIADD3 UR5, UR21, -0x2, URZ ;  /* 0xfffffffe15057890 */ /* 0x000fc8000fffe03f */
[----:B------:R-:W-:Y:S02]  /*2e30*/  USHF.R.S32.HI UR4, URZ, 0x1f, UR5 ;  /* 0x0000001f3f047899 */ /* 0x000fe40008011405 */
[----:B------:R-:W-:Y:S01]  /*2e40*/  UIMAD UR22, UR22, UR5, URZ ;  /* 0x00000005161672a4 */ /* 0x000fe2000f8e023f */
[----:B------:R-:W-:Y:S01]  /*2e50*/  IMAD.WIDE.U32 R8, R154, UR5, R156 ;  /* 0x000000059a087c25 */ /* 0x000fe2000f8e009c */
[----:B------:R-:W-:Y:S02]  /*2e60*/  USHF.L.U32 UR5, UR6, 0x5, URZ ;  /* 0x0000000506057899 */ /* 0x000fe4000800063f */
[----:B------:R-:W-:Y:S02]  /*2e70*/  UIMAD UR4, UR4, UR23, UR22 ;  /* 0x00000017040472a4 */ /* 0x000fe4000f8e0216 */
[----:B------:R-:W-:Y:S01]  /*2e80*/  LEA R6, P1, R8, c[0x0][0x1c8], 0x1 ;  /* 0x0000720008067a11 */ /* 0x000fe200078208ff */
[----:B------:R-:W-:Y:S01]  /*2e90*/  USHF.L.U64.HI UR6, UR6, 0x5, UR7 ;  /* 0x0000000506067899 */ /* 0x000fe20008010207 */
[----:B------:R-:W-:Y:S01]  /*2ea0*/  IMAD.U32 R5, RZ, RZ, UR5 ;  /* 0x00000005ff057e24 */ /* 0x000fe2000f8e00ff */
[----:B------:R-:W-:Y:S01]  /*2eb0*/  UIADD3 UR7, UP0, UR12, 0x80, URZ ;  /* 0x000000800c077890 */ /* 0x000fe2000ff1e03f */
[----:B------:R-:W-:-:S03]  /*2ec0*/  IADD3 R2, R9, UR4, RZ ;  /* 0x0000000409027c10 */ /* 0x000fc6000fffe0ff */
[----:B------:R-:W-:Y:S01]  /*2ed0*/  UIADD3.X UR4, URZ, UR9, URZ, UP0, !UPT ;  /* 0x000000093f047290 */ /* 0x000fe200087fe43f */
[----:B------:R-:W-:Y:S02]  /*2ee0*/  LEA.HI.X R7, R8, c[0x0][0x1cc], R2, 0x1, P1 ;  /* 0x0000730008077a11 */ /* 0x000fe400008f0c02 */
[----:B------:R-:W-:Y:S02]  /*2ef0*/  IADD3 R8, P4, R6, UR5, RZ ;  /* 0x0000000506087c10 */ /* 0x000fe4000ff9e0ff */
[----:B------:R-:W-:Y:S01]  /*2f00*/  IADD3 R14, P2, P1, R5, 0x80, R6 ;  /* 0x00000080050e7810 */ /* 0x000fe2000795e006 */
[----:B------:R-:W-:Y:S01]  /*2f10*/  @!PT LDS RZ, [RZ] ;  /* 0x00000000fffff984 */ /* 0x000fe20000000800 */
[----:B------:R-:W-:Y:S01]  /*2f20*/  @!PT LDS RZ, [RZ] ;  /* 0x00000000fffff984 */ /* 0x000fe20000000800 */
[----:B------:R-:W-:Y:S01]  /*2f30*/  @!PT LDS RZ, [RZ] ;  /* 0x00000000fffff984 */ /* 0x000fe20000000800 */
[----:B------:R1:W-:Y:S01]  /*2f40*/  LDGSTS.E.BYPASS.LTC128B.128 [R243+0x4100], [R6.64], !P3 ;  /* 0x0410000006f37fae */ /* 0x0003e2000d901d52 */
[----:B------:R-:W-:Y:S02]  /*2f50*/  IADD3.X R9, R7, UR6, RZ, P4, !PT ;  /* 0x0000000607097c10 */ /* 0x000fe4000a7fe4ff */
[----:B------:R-:W-:Y:S01]  /*2f60*/  IADD3.X R15, RZ, UR6, R7, P2, P1 ;  /* 0x00000006ff0f7c10 */ /* 0x000fe200097e2407 */
[----:B------:R1:W-:Y:S01]  /*2f70*/  LDGSTS.E.BYPASS.LTC128B.128 [R243+0x6100], [R6.64+0x80], !P0 ;  /* 0x0610008006f37fae */ /* 0x0003e2000c101d52 */
[----:B------:R-:W-:-:S03]  /*2f80*/  IADD3 R12, P4, R8, UR7, RZ ;  /* 0x00000007080c7c10 */ /* 0x000fc6000ff9e0ff */
[----:B------:R2:W-:Y:S01]  /*2f90*/  LDGSTS.E.BYPASS.LTC128B.128 [R243+0x4900], [R8.64], !P3 ;  /* 0x0490000008f37fae */ /* 0x0005e2000d901d52 */
[----:B------:R-:W-:-:S03]  /*2fa0*/  IADD3.X R13, R9, UR4, RZ, P4, !PT ;  /* 0x00000004090d7c10 */ /* 0x000fc6000a7fe4ff */
[----:B------:R3:W-:Y:S01]  /*2fb0*/  LDGSTS.E.BYPASS.LTC128B.128 [R243+0x6900], [R14.64], !P0 ;  /* 0x069000000ef37fae */ /* 0x0007e2000c101d52 */
[----:B-1----:R-:W-:-:S04]  /*2fc0*/  IADD3 R6, P5, R8, UR5, RZ ;  /* 0x0000000508067c10 */ /* 0x002fc8000ffbe0ff */
[C---:B------:R-:W-:Y:S02]  /*2fd0*/  IADD3 R10, P2, R6.reuse, UR5, RZ ;  /* 0x00000005060a7c10 */ /* 0x040fe4000ff5e0ff */
[----:B------:R-:W-:Y:S02]  /*2fe0*/  IADD3.X R7, R9, UR6, RZ, P5, !PT ;  /* 0x0000000609077c10 */ /* 0x000fe4000affe4ff */
[----:B--2---:R-:W-:Y:S02]  /*2ff0*/  IADD3 R8, P1, R6, UR7, RZ ;  /* 0x0000000706087c10 */ /* 0x004fe4000ff3e0ff */
[C---:B------:R-:W-:Y:S01]  /*3000*/  IADD3.X R11, R7.reuse, UR6, RZ, P2, !PT ;  /* 0x00000006070b7c10 */ /* 0x040fe200097fe4ff */
[----:B------:R3:W-:Y:S01]  /*3010*/  LDGSTS.E.BYPASS.LTC128B.128 [R243+0x5100], [R6.64], !P3 ;  /* 0x0510000006f37fae */ /* 0x0007e2000d901d52 */
[----:B------:R-:W-:-:S03]  /*3020*/  IADD3.X R9, R7, UR4, RZ, P1, !PT ;  /* 0x0000000407097c10 */ /* 0x000fc60008ffe4ff */
[----:B------:R3:W-:Y:S04]  /*3030*/  LDGSTS.E.BYPASS.LTC128B.128 [R243+0x7100], [R12.64], !P0 ;  /* 0x071000000cf37fae */ /* 0x0007e8000c101d52 */
[----:B------:R3:W-:Y:S04]  /*3040*/  LDGSTS.E.BYPASS.LTC128B.128 [R243+0x5900], [R10.64], !P3 ;  /* 0x059000000af37fae */ /* 0x0007e8000d901d52 */
[----:B------:R3:W-:Y:S02]  /*3050*/  LDGSTS.E.BYPASS.LTC128B.128 [R243+0x7900], [R8.64], !P0 ;  /* 0x0790000008f37fae */ /* 0x0007e4000c101d52 */
.L_x_110:
[----:B------:R-:W-:Y:S01]  /*3060*/  LOP3.LUT R2, R155, 0xffffffe0, RZ, 0xc0, !PT ;  /* 0xffffffe09b027812 */ /* 0x000fe200078ec0ff */
[----:B---3--:R-:W-:Y:S01]  /*3070*/  IMAD.U32 R6, RZ, RZ, UR17 ;  /* 0x00000011ff067e24 */ /* 0x008fe2000f8e00ff */
[----:B------:R-:W-:Y:S01]  /*3080*/  STL [R1+0x80], R243 ;  /* 0x000080f301007387 */ /* 0x000fe20000100800 */
[----:B------:R-:W-:-:S02]  /*3090*/  IMAD.SHL.U32 R224, R4, 0x2, RZ ;  /* 0x0000000204e07824 */ /* 0x000fc400078e00ff */
[----:B------:R-:W-:Y:S01]  /*30a0*/  IMAD.IADD R2, R168, 0x1, -R2 ;  /* 0x00000001a8027824 */ /* 0x000fe200078e0a02 */
[----:B------:R1:W-:Y:S01]  /*30b0*/  STL [R1+0x7c], R242 ;  /* 0x00007cf201007387 */ /* 0x0003e20000100800 */
[----:B------:R-:W-:Y:S01]  /*30c0*/  IMAD R225, R3, 0x2, R224 ;  /* 0x0000000203e17824 */ /* 0x000fe200078e02e0 */
[C---:B------:R-:W-:Y:S02]  /*30d0*/  LEA R227, R0.reuse, R224, 0x1 ;  /* 0x000000e000e37211 */ /* 0x040fe400078e08ff */
[----:B------:R-:W-:Y:S01]  /*30e0*/  SHF.R.S32.HI R5, RZ, 0x1f, R2 ;  /* 0x0000001fff057819 */ /* 0x000fe20000011402 */
[----:B------:R2:W-:Y:S01]  /*30f0*/  STL [R1+0x78], R241 ;  /* 0x000078f101007387 */ /* 0x0005e20000100800 */
[----:B------:R-:W-:Y:S02]  /*3100*/  IMAD R226, R0, 0x2, R225 ;  /* 0x0000000200e27824 */ /* 0x000fe400078e02e1 */
[----:B------:R-:W-:Y:S01]  /*3110*/  LEA.HI R5, R5, R2, RZ, 0x2 ;  /* 0x0000000205057211 */ /* 0x000fe200078f10ff */
[----:B------:R-:W-:Y:S03]  /*3120*/  STL [R1+0x74], R240 ;  /* 0x000074f001007387 */ /* 0x000fe60000100800 */
[----:B------:R-:W-:Y:S01]  /*3130*/  LOP3.LUT R5, R5, 0x7ffffffc, RZ, 0xc0, !PT ;  /* 0x7ffffffc05057812 */ /* 0x000fe200078ec0ff */
[----:B------:R-:W-:Y:S03]  /*3140*/  STL [R1+0x70], R239 ;  /* 0x000070ef01007387 */ /* 0x000fe60000100800 */
[----:B------:R-:W-:Y:S01]  /*3150*/  IADD3 R2, R2, -R5, RZ ;  /* 0x8000000502027210 */ /* 0x000fe20007ffe0ff */
[----:B------:R-:W-:Y:S04]  /*3160*/  STL [R1+0x6c], R238 ;  /* 0x00006cee01007387 */ /* 0x000fe80000100800 */
[----:B------:R-:W-:Y:S01]  /*3170*/  IMAD R8, R2, -0x2, R6 ;  /* 0xfffffffe02087824 */ /* 0x000fe200078e0206 */
[----:B------:R-:W-:Y:S04]  /*3180*/  STL [R1+0x68], R237 ;  /* 0x000068ed01007387 */ /* 0x000fe80000100800 */
[C---:B------:R-:W-:Y:S01]  /*3190*/  ISETP.GT.AND P4, PT, R8.reuse, RZ, PT ;  /* 0x000000ff0800720c */ /* 0x040fe20003f84270 */
[----:B------:R-:W-:Y:S01]  /*31a0*/  STL [R1+0x64], R236 ;  /* 0x000064ec01007387 */ /* 0x000fe20000100800 */
[----:B------:R-:W-:-:S02]  /*31b0*/  ISETP.GT.AND P2, PT, R8, 0x1, PT ;  /* 0x000000010800780c */ /* 0x000fc40003f44270 */
[----:B------:R-:W-:Y:S01]  /*31c0*/  FSEL R6, R100, -INF , P4 ;  /* 0xff80000064067808 */ /* 0x000fe20002000000 */
[----:B------:R-:W-:Y:S01]  /*31d0*/  STL [R1+0x60], R235 ;  /* 0x000060eb01007387 */ /* 0x000fe20000100800 */
[----:B------:R-:W-:Y:S02]  /*31e0*/  FSEL R7, R101, -INF , P2 ;  /* 0xff80000065077808 */ /* 0x000fe40001000000 */
[C---:B------:R-:W-:Y:S01]  /*31f0*/  ISETP.GT.AND P5, PT, R8.reuse, 0x8, PT ;  /* 0x000000080800780c */ /* 0x040fe20003fa4270 */
[----:B------:R-:W-:Y:S01]  /*3200*/  STL [R1+0x5c], R234 ;  /* 0x00005cea01007387 */ /* 0x000fe20000100800 */
[----:B------:R-:W-:Y:S02]  /*3210*/  ISETP.GT.AND P1, PT, R8, 0x9, PT ;  /* 0x000000090800780c */ /* 0x000fe40003f24270 */
[----:B------:R-:W-:Y:S01]  /*3220*/  FSEL R9, R96, -INF , P5 ;  /* 0xff80000060097808 */ /* 0x000fe20002800000 */
[----:B------:R-:W-:Y:S01]  /*3230*/  STL [R1+0x58], R233 ;  /* 0x000058e901007387 */ /* 0x000fe20000100800 */
[----:B------:R-:W-:-:S02]  /*3240*/  FMNMX.FTZ R2, R6, R7, !PT ;  /* 0x0000000706027209 */ /* 0x000fc40007810000 */
[----:B------:R-:W-:Y:S01]  /*3250*/  FSEL R11, R102, -INF , P4 ;  /* 0xff800000660b7808 */ /* 0x000fe20002000000 */
[----:B------:R-:W-:Y:S01]  /*3260*/  STL [R1+0x54], R232 ;  /* 0x000054e801007387 */ /* 0x000fe20000100800 */
[----:B------:R-:W-:Y:S02]  /*3270*/  FSEL R160, R58, -INF , P4 ;  /* 0xff8000003aa07808 */ /* 0x000fe40002000000 */
[----:B------:R-:W-:Y:S01]  /*3280*/  FSEL R144, R56, -INF , P4 ;  /* 0xff80000038907808 */ /* 0x000fe20002000000 */
[----:B------:R-:W-:Y:S01]  /*3290*/  STL [R1+0x50], R231 ;  /* 0x000050e701007387 */ /* 0x000fe20000100800 */
[----:B------:R-:W-:Y:S02]  /*32a0*/  FSEL R10, R97, -INF , P1 ;  /* 0xff800000610a7808 */ /* 0x000fe40000800000 */
[----:B------:R-:W-:Y:S01]  /*32b0*/  ISETP.GT.AND P4, PT, R8, 0x10, PT ;  /* 0x000000100800780c */ /* 0x000fe20003f84270 */
[----:B------:R-:W-:Y:S01]  /*32c0*/  STL [R1+0x4c], R230 ;  /* 0x00004ce601007387 */ /* 0x000fe20000100800 */
[----:B------:R-:W-:-:S02]  /*32d0*/  FMNMX.FTZ R2, R9, R2, !PT ;  /* 0x0000000209027209 */ /* 0x000fc40007810000 */
[----:B------:R-:W-:Y:S01]  /*32e0*/  FSEL R14, R103, -INF , P2 ;  /* 0xff800000670e7808 */ /* 0x000fe20001000000 */
[----:B------:R-:W-:Y:S01]  /*32f0*/  STL [R1+0x48], R229 ;  /* 0x000048e501007387 */ /* 0x000fe20000100800 */
[----:B------:R-:W-:Y:S02]  /*3300*/  FSEL R154, R59, -INF , P2 ;  /* 0xff8000003b9a7808 */ /* 0x000fe40001000000 */
[----:B------:R-:W-:Y:S01]  /*3310*/  FSEL R135, R57, -INF , P2 ;  /* 0xff80000039877808 */ /* 0x000fe20001000000 */
[----:B------:R3:W-:Y:S01]  /*3320*/  STL [R1+0x44], R228 ;  /* 0x000044e401007387 */ /* 0x0007e20000100800 */
[----:B------:R-:W-:Y:S02]  /*3330*/  ISETP.GT.AND P2, PT, R8, 0x11, PT ;  /* 0x000000110800780c */ /* 0x000fe40003f44270 */
[----:B------:R-:W-:Y:S01]  /*3340*/  FSEL R17, R92, -INF , P4 ;  /* 0xff8000005c117808 */ /* 0x000fe20002000000 */
[----:B------:R-:W-:Y:S01]  /*3350*/  LDSM.16.MT88.4 R120, [R226+0x2100] ;  /* 0x00210000e278783b */ /* 0x000fe20000004200 */
[----:B------:R-:W-:-:S02]  /*3360*/  FMNMX.FTZ R2, R10, R2, !PT ;  /* 0x000000020a027209 */ /* 0x000fc40007810000 */
[----:B------:R-:W-:Y:S01]  /*3370*/  FSEL R16, R99, -INF , P1 ;  /* 0xff80000063107808 */ /* 0x000fe20000800000 */
[----:B------:R-:W-:Y:S01]  /*3380*/  LDSM.16.MT88.4 R44, [R224+0x100] ;  /* 0x00010000e02c783b */ /* 0x000fe20000004200 */
[----:B------:R-:W-:Y:S02]  /*3390*/  FSEL R146, R55, -INF , P1 ;  /* 0xff80000037927808 */ /* 0x000fe40000800000 */
[----:B------:R-:W-:Y:S01]  /*33a0*/  FSEL R133, R53, -INF , P1 ;  /* 0xff80000035857808 */ /* 0x000fe20000800000 */
[----:B------:R-:W-:Y:S01]  /*33b0*/  LDSM.16.MT88.4 R100, [R225+0x2100] ;  /* 0x00210000e164783b */ /* 0x000fe20000004200 */
[----:B------:R-:W-:Y:S02]  /*33c0*/  FSEL R18, R93, -INF , P2 ;  /* 0xff8000005d127808 */ /* 0x000fe40001000000 */
[----:B------:R-:W-:Y:S01]  /*33d0*/  ISETP.GT.AND P1, PT, R8, 0x18, PT ;  /* 0x000000180800780c */ /* 0x000fe20003f24270 */
[----:B------:R-:W-:Y:S01]  /*33e0*/  LDSM.16.MT88.4 R104, [R227+0x2100] ;  /* 0x00210000e368783b */ /* 0x000fe20000004200 */
[----:B------:R-:W-:-:S02]  /*33f0*/  FMNMX.FTZ R2, R17, R2, !PT ;  /* 0x0000000211027209 */ /* 0x000fc40007810000 */
[----:B------:R-:W-:Y:S01]  /*3400*/  FSEL R22, R95, -INF , P2 ;  /* 0xff8000005f167808 */ /* 0x000fe20001000000 */
[----:B------:R-:W-:Y:S01]  /*3410*/  LDSM.16.MT88.4 R56, [R225+0x2900] ;  /* 0x00290000e138783b */ /* 0x000fe20000004200 */
[----:B------:R-:W-:Y:S02]  /*3420*/  FSEL R153, R51, -INF , P2 ;  /* 0xff80000033997808 */ /* 0x000fe40001000000 */
[----:B------:R-:W-:Y:S01]  /*3430*/  FSEL R114, R49, -INF , P2 ;  /* 0xff80000031727808 */ /* 0x000fe20001000000 */
[----:B------:R-:W-:Y:S01]  /*3440*/  LDSM.16.MT88.4 R72, [R225+0x900] ;  /* 0x00090000e148783b */ /* 0x000fe20000004200 */
[----:B------:R-:W-:Y:S02]  /*3450*/  ISETP.GT.AND P2, PT, R8, 0x19, PT ;  /* 0x000000190800780c */ /* 0x000fe40003f44270 */
[----:B------:R-:W-:Y:S01]  /*3460*/  FSEL R19, R88, -INF , P1 ;  /* 0xff80000058137808 */ /* 0x000fe20000800000 */
[----:B------:R-:W-:Y:S01]  /*3470*/  STL [R1+0x40], R175 ;  /* 0x000040af01007387 */ /* 0x000fe20000100800 */
[----:B------:R-:W-:-:S02]  /*3480*/  FMNMX.FTZ R2, R18, R2, !PT ;  /* 0x0000000212027209 */ /* 0x000fc40007810000 */
[----:B------:R-:W-:Y:S01]  /*3490*/  FSEL R21, R94, -INF , P4 ;  /* 0xff8000005e157808 */ /* 0x000fe20002000000 */
[----:B------:R-:W0:Y:S01]  /*34a0*/  LDGDEPBAR ;  /* 0x00000000000079af */ /* 0x000e220000000000 */
[----:B------:R-:W-:Y:S02]  /*34b0*/  FSEL R147, R50, -INF , P4 ;  /* 0xff80000032937808 */ /* 0x000fe40002000000 */
[----:B------:R-:W-:Y:S01]  /*34c0*/  FSEL R115, R48, -INF , P4 ;  /* 0xff80000030737808 */ /* 0x000fe20002000000 */
[----:B------:R-:W-:Y:S01]  /*34d0*/  LDSM.16.MT88.4 R92, [R226+0x2900] ;  /* 0x00290000e25c783b */ /* 0x000fe20000004200 */
[----:B------:R-:W-:Y:S02]  /*34e0*/  FSEL R20, R89, -INF , P2 ;  /* 0xff80000059147808 */ /* 0x000fe40001000000 */
[----:B------:R-:W-:Y:S01]  /*34f0*/  ISETP.GT.AND P4, PT, R8, 0x20, PT ;  /* 0x000000200800780c */ /* 0x000fe20003f84270 */
[----:B------:R-:W-:Y:S01]  /*3500*/  LDSM.16.MT88.4 R48, [R225+0x100] ;  /* 0x00010000e130783b */ /* 0x000fe20000004200 */
[----:B------:R-:W-:-:S02]  /*3510*/  FMNMX.FTZ R2, R19, R2, !PT ;  /* 0x0000000213027209 */ /* 0x000fc40007810000 */
[----:B------:R-:W-:Y:S02]  /*3520*/  FSEL R24, R91, -INF , P2 ;  /* 0xff8000005b187808 */ /* 0x000fe40001000000 */
[----:B------:R-:W-:Y:S02]  /*3530*/  FSEL R155, R31, -INF , P2 ;  /* 0xff8000001f9b7808 */ /* 0x000fe40001000000 */
[----:B------:R-:W-:Y:S02]  /*3540*/  FSEL R112, R29, -INF , P2 ;  /* 0xff8000001d707808 */ /* 0x000fe40001000000 */
[----:B------:R-:W-:Y:S02]  /*3550*/  ISETP.GT.AND P2, PT, R8, 0x21, PT ;  /* 0x000000210800780c */ /* 0x000fe40003f44270 */
[----:B------:R-:W-:Y:S02]  /*3560*/  FSEL R179, R84, -INF , P4 ;  /* 0xff80000054b37808 */ /* 0x000fe40002000000 */
[----:B------:R-:W-:-:S02]  /*3570*/  FMNMX.FTZ R2, R20, R2, !PT ;  /* 0x0000000214027209 */ /* 0x000fc40007810000 */
[----:B------:R-:W-:Y:S02]  /*3580*/  FSEL R23, R90, -INF , P1 ;  /* 0xff8000005a177808 */ /* 0x000fe40000800000 */
[----:B------:R-:W-:Y:S01]  /*3590*/  FSEL R145, R30, -INF , P1 ;  /* 0xff8000001e917808 */ /* 0x000fe20000800000 */
[----:B------:R-:W-:Y:S01]  /*35a0*/  LDSM.16.MT88.4 R88, [R226+0x100] ;  /* 0x00010000e258783b */ /* 0x000fe20000004200 */
[----:B------:R-:W-:Y:S02]  /*35b0*/  FSEL R113, R28, -INF , P1 ;  /* 0xff8000001c717808 */ /* 0x000fe40000800000 */
[----:B------:R-:W-:Y:S02]  /*35c0*/  FSEL R178, R85, -INF , P2 ;  /* 0xff80000055b27808 */ /* 0x000fe40001000000 */
[----:B------:R-:W-:Y:S02]  /*35d0*/  ISETP.GT.AND P1, PT, R8, 0x28, PT ;  /* 0x000000280800780c */ /* 0x000fe40003f24270 */
[----:B------:R-:W-:-:S02]  /*35e0*/  FMNMX.FTZ R2, R179, R2, !PT ;  /* 0x00000002b3027209 */ /* 0x000fc40007810000 */
[----:B------:R-:W-:Y:S02]  /*35f0*/  FSEL R15, R98, -INF , P5 ;  /* 0xff800000620f7808 */ /* 0x000fe40002800000 */
[----:B------:R-:W-:Y:S01]  /*3600*/  FSEL R152, R54, -INF , P5 ;  /* 0xff80000036987808 */ /* 0x000fe20002800000 */
[----:B------:R-:W-:Y:S01]  /*3610*/  LDSM.16.MT88.4 R96, [R224+0x2100] ;  /* 0x00210000e060783b */ /* 0x000fe20000004200 */
[----:B------:R-:W-:Y:S02]  /*3620*/  FSEL R134, R52, -INF , P5 ;  /* 0xff80000034867808 */ /* 0x000fe40002800000 */
[----:B------:R-:W-:Y:S01]  /*3630*/  ISETP.GT.AND P5, PT, R8, 0x29, PT ;  /* 0x000000290800780c */ /* 0x000fe20003fa4270 */
[----:B------:R-:W-:Y:S01]  /*3640*/  LDSM.16.MT88.4 R52, [R227+0x2900] ;  /* 0x00290000e334783b */ /* 0x000fe20000004200 */
[----:B------:R-:W-:Y:S02]  /*3650*/  FSEL R177, R80, -INF , P1 ;  /* 0xff80000050b17808 */ /* 0x000fe40000800000 */
[----:B------:R-:W-:-:S02]  /*3660*/  FMNMX.FTZ R2, R178, R2, !PT ;  /* 0x00000002b2027209 */ /* 0x000fc40007810000 */
[C---:B------:R-:W-:Y:S02]  /*3670*/  ISETP.GT.AND P6, PT, R8.reuse, 0x30, PT ;  /* 0x000000300800780c */ /* 0x040fe40003fc4270 */
[----:B------:R-:W-:Y:S02]  /*3680*/  FSEL R184, R81, -INF , P5 ;  /* 0xff80000051b87808 */ /* 0x000fe40002800000 */
[----:B------:R-:W-:Y:S02]  /*3690*/  FMNMX.FTZ R2, R177, R2, !PT ;  /* 0x00000002b1027209 */ /* 0x000fe40007810000 */
[----:B------:R-:W-:Y:S02]  /*36a0*/  ISETP.GT.AND P5, PT, R8, 0x31, PT ;  /* 0x000000310800780c */ /* 0x000fe40003fa4270 */
[----:B------:R-:W-:Y:S02]  /*36b0*/  FSEL R200, R76, -INF , P6 ;  /* 0xff8000004cc87808 */ /* 0x000fe40003000000 */
        /* <DEDUP_REMOVED lines=11> */
[----:B------:R-:W-:Y:S02]  /*3770*/  ISETP.GT.AND P2, PT, R8, 0x39, PT ;  /* 0x000000390800780c */ /* 0x000fe40003f44270 */
[----:B-1----:R-:W-:Y:S02]  /*3780*/  FSEL R242, R60, -INF , P4 ;  /* 0xff8000003cf27808 */ /* 0x002fe40002000000 */
[----:B------:R-:W-:-:S02]  /*3790*/  FMNMX.FTZ R2, R216, R2, !PT ;  /* 0x00000002d8027209 */ /* 0x000fc40007810000 */
[----:B--2---:R-:W-:Y:S01]  /*37a0*/  FSEL R241, R61, -INF , P2 ;  /* 0xff8000003df17808 */ /* 0x004fe20001000000 */
[----:B------:R-:W-:Y:S01]  /*37b0*/  STL [R1+0x84], R242 ;  /* 0x000084f201007387 */ /* 0x000fe20000100800 */
[----:B------:R-:W-:Y:S02]  /*37c0*/  FMNMX.FTZ R2, R242, R2, !PT ;  /* 0x00000002f2027209 */ /* 0x000fe40007810000 */
[----:B------:R-:W-:Y:S01]  /*37d0*/  FSEL R185, R82, -INF , P1 ;  /* 0xff80000052b97808 */ /* 0x000fe20000800000 */
[----:B------:R-:W-:Y:S01]  /*37e0*/  STL [R1+0x88], R241 ;  /* 0x000088f101007387 */ /* 0x000fe20000100800 */
[----:B------:R-:W-:Y:S02]  /*37f0*/  FMNMX.FTZ R2, R241, R2, !PT ;  /* 0x00000002f1027209 */ /* 0x000fe40007810000 */
[----:B------:R-:W-:Y:S02]  /*3800*/  FSEL R163, R38, -INF , P1 ;  /* 0xff80000026a37808 */ /* 0x000fe40000800000 */
[----:B------:R-:W-:Y:S01]  /*3810*/  FSEL R162, R36, -INF , P1 ;  /* 0xff80000024a27808 */ /* 0x000fe20000800000 */
[----:B------:R-:W1:Y:S01]  /*3820*/  SHFL.BFLY PT, R5, R2, 0x2, 0x1f ;  /* 0x0c401f0002057f89 */ /* 0x000e6200000e0000 */
[----:B---3--:R-:W-:-:S02]  /*3830*/  FSEL R228, R78, -INF , P6 ;  /* 0xff8000004ee47808 */ /* 0x008fc40003000000 */
[----:B------:R-:W-:Y:S02]  /*3840*/  FSEL R180, R79, -INF , P5 ;  /* 0xff8000004fb47808 */ /* 0x000fe40002800000 */
[----:B------:R-:W-:Y:S01]  /*3850*/  FSEL R203, R62, -INF , P4 ;  /* 0xff8000003ecb7808 */ /* 0x000fe20002000000 */
[----:B------:R-:W-:Y:S01]  /*3860*/  LDSM.16.MT88.4 R76, [R224+0x900] ;  /* 0x00090000e04c783b */ /* 0x000fe20000004200 */
[----:B------:R-:W-:Y:S02]  /*3870*/  FSEL R230, R63, -INF , P2 ;  /* 0xff8000003fe67808 */ /* 0x000fe40001000000 */
[----:B------:R-:W-:Y:S01]  /*3880*/  FMNMX.FTZ R0, R144, R135, !PT ;  /* 0x0000008790007209 */ /* 0x000fe20007810000 */
[----:B------:R-:W-:Y:S01]  /*3890*/  LDSM.16.MT88.4 R60, [R224+0x2900] ;  /* 0x00290000e03c783b */ /* 0x000fe20000004200 */
[----:B------:R-:W-:Y:S02]  /*38a0*/  FSEL R195, R64, -INF , P6 ;  /* 0xff80000040c37808 */ /* 0x000fe40003000000 */
[----:B------:R-:W-:-:S02]  /*38b0*/  FMNMX.FTZ R0, R134, R0, !PT ;  /* 0x0000000086007209 */ /* 0x000fc40007810000 */
[----:B------:R-:W-:Y:S02]  /*38c0*/  FSEL R194, R65, -INF , P5 ;  /* 0xff80000041c27808 */ /* 0x000fe40002800000 */
[----:B------:R-:W-:Y:S02]  /*38d0*/  FMNMX.FTZ R0, R133, R0, !PT ;  /* 0x0000000085007209 */ /* 0x000fe40007810000 */
[----:B------:R-:W-:Y:S02]  /*38e0*/  FSEL R193, R68, -INF , P4 ;  /* 0xff80000044c17808 */ /* 0x000fe40002000000 */
[----:B------:R-:W-:Y:S02]  /*38f0*/  FMNMX.FTZ R0, R115, R0, !PT ;  /* 0x0000000073007209 */ /* 0x000fe40007810000 */
[----:B------:R-:W-:Y:S02]  /*3900*/  FSEL R192, R69, -INF , P2 ;  /* 0xff80000045c07808 */ /* 0x000fe40001000000 */
[----:B-1----:R-:W-:-:S02]  /*3910*/  FMNMX.FTZ R2, R2, R5, !PT ;  /* 0x0000000502027209 */ /* 0x002fc40007810000 */
[----:B------:R-:W-:Y:S02]  /*3920*/  FMNMX.FTZ R0, R114, R0, !PT ;  /* 0x0000000072007209 */ /* 0x000fe40007810000 */
[----:B------:R-:W-:Y:S01]  /*3930*/  FSEL R191, R66, -INF , P6 ;  /* 0xff80000042bf7808 */ /* 0x000fe20003000000 */
[----:B------:R-:W1:Y:S01]  /*3940*/  SHFL.BFLY PT, R5, R2, 0x1, 0x1f ;  /* 0x0c201f0002057f89 */ /* 0x000e6200000e0000 */
[----:B------:R-:W-:Y:S02]  /*3950*/  FMNMX.FTZ R0, R113, R0, !PT ;  /* 0x0000000071007209 */ /* 0x000fe40007810000 */
[----:B------:R-:W-:Y:S02]  /*3960*/  FSEL R190, R67, -INF , P5 ;  /* 0xff80000043be7808 */ /* 0x000fe40002800000 */
[----:B------:R-:W-:Y:S01]  /*3970*/  FMNMX.FTZ R0, R112, R0, !PT ;  /* 0x0000000070007209 */ /* 0x000fe20007810000 */
[----:B------:R-:W-:Y:S01]  /*3980*/  LDSM.16.MT88.4 R64, [R226+0x900] ;  /* 0x00090000e240783b */ /* 0x000fe20000004200 */
[----:B------:R-:W-:-:S02]  /*3990*/  FSEL R189, R70, -INF , P4 ;  /* 0xff80000046bd7808 */ /* 0x000fc40002000000 */
[----:B------:R-:W-:Y:S02]  /*39a0*/  FMNMX.FTZ R0, R169, R0, !PT ;  /* 0x00000000a9007209 */ /* 0x000fe40007810000 */
[----:B------:R-:W-:Y:S02]  /*39b0*/  FSEL R188, R71, -INF , P2 ;  /* 0xff80000047bc7808 */ /* 0x000fe40001000000 */
[----:B------:R-:W-:Y:S01]  /*39c0*/  FMNMX.FTZ R0, R168, R0, !PT ;  /* 0x00000000a8007209 */ /* 0x000fe20007810000 */
[----:B------:R-:W-:Y:S03]  /*39d0*/  LDSM.16.MT88.4 R68, [R227+0x900] ;  /* 0x00090000e344783b */ /* 0x000fe60000004200 */
[----:B------:R-:W-:Y:S02]  /*39e0*/  FMNMX.FTZ R0, R162, R0, !PT ;  /* 0x00000000a2007209 */ /* 0x000fe40007810000 */
[----:B-1----:R-:W-:-:S04]  /*39f0*/  FMNMX.FTZ R171, R2, R5, !PT ;  /* 0x0000000502ab7209 */ /* 0x002fc80007810000 */
[C---:B------:R-:W-:Y:S01]  /*3a00*/  FSETP.NEU.FTZ.AND P1, PT, R171.reuse, -INF , PT ;  /* 0xff800000ab00780b */ /* 0x040fe20003f3d000 */
[----:B------:R-:W-:-:S05]  /*3a10*/  FMUL.FTZ R2, R171, c[0x0][0x2d0] ;  /* 0x0000b400ab027a20 */ /* 0x000fca0000410000 */
[----:B------:R-:W-:Y:S02]  /*3a20*/  FSEL R13, R2, RZ, P1 ;  /* 0x000000ff020d7208 */ /* 0x000fe40000800000 */
[----:B------:R-:W-:Y:S02]  /*3a30*/  FMNMX.FTZ R2, R11, R14, !PT ;  /* 0x0000000e0b027209 */ /* 0x000fe40007810000 */
[----:B------:R-:W-:Y:S02]  /*3a40*/  ISETP.GT.AND P1, PT, R8, 0x29, PT ;  /* 0x000000290800780c */ /* 0x000fe40003f24270 */
[----:B------:R-:W-:Y:S02]  /*3a50*/  FMNMX.FTZ R2, R15, R2, !PT ;  /* 0x000000020f027209 */ /* 0x000fe40007810000 */
[----:B------:R-:W-:Y:S02]  /*3a60*/  FSEL R176, R83, -INF , P1 ;  /* 0xff80000053b07808 */ /* 0x000fe40000800000 */
[----:B------:R-:W-:-:S04]  /*3a70*/  FMNMX.FTZ R2, R16, R2, !PT ;  /* 0x0000000210027209 */ /* 0x000fc80007810000 */
        /* <DEDUP_REMOVED lines=11> */
[----:B------:R-:W-:-:S05]  /*3b30*/  FMNMX.FTZ R2, R230, R2, !PT ;  /* 0x00000002e6027209 */ /* 0x000fca0007810000 */
[----:B------:R-:W1:Y:S02]  /*3b40*/  SHFL.BFLY PT, R5, R2, 0x2, 0x1f ;  /* 0x0c401f0002057f89 */ /* 0x000e6400000e0000 */
[----:B-1----:R-:W-:-:S05]  /*3b50*/  FMNMX.FTZ R2, R2, R5, !PT ;  /* 0x0000000502027209 */ /* 0x002fca0007810000 */
[----:B------:R-:W1:Y:S02]  /*3b60*/  SHFL.BFLY PT, R5, R2, 0x1, 0x1f ;  /* 0x0c201f0002057f89 */ /* 0x000e6400000e0000 */
[----:B-1----:R-:W-:-:S04]  /*3b70*/  FMNMX.FTZ R2, R2, R5, !PT ;  /* 0x0000000502027209 */ /* 0x002fc80007810000 */
[C---:B------:R-:W-:Y:S01]  /*3b80*/  FSETP.NEU.FTZ.AND P1, PT, R2.reuse, -INF , PT ;  /* 0xff8000000200780b */ /* 0x040fe20003f3d000 */
[----:B------:R-:W-:-:S05]  /*3b90*/  FMUL.FTZ R5, R2, c[0x0][0x2d0] ;  /* 0x0000b40002057a20 */ /* 0x000fca0000410000 */
[----:B------:R-:W-:Y:S01]  /*3ba0*/  FSEL R12, R5, RZ, P1 ;  /* 0x000000ff050c7208 */ /* 0x000fe20000800000 */
[--C-:B------:R-:W-:Y:S01]  /*3bb0*/  FFMA.FTZ R5, R6, c[0x0][0x2d0], -R13.reuse ;  /* 0x0000b40006057a23 */ /* 0x100fe2000001080d */
[----:B------:R-:W-:Y:S01]  /*3bc0*/  ISETP.GT.AND P1, PT, R8, 0x29, PT ;  /* 0x000000290800780c */ /* 0x000fe20003f24270 */
[----:B------:R-:W-:Y:S02]  /*3bd0*/  FFMA.FTZ R8, R17, c[0x0][0x2d0], -R13 ;  /* 0x0000b40011087a23 */ /* 0x000fe4000001080d */
[--C-:B------:R-:W-:Y:S01]  /*3be0*/  FFMA.FTZ R3, R15, c[0x0][0x2d0], -R12.reuse ;  /* 0x0000b4000f037a23 */ /* 0x100fe2000001080c */
[----:B------:R-:W-:Y:S01]  /*3bf0*/  FSEL R161, R37, -INF , P1 ;  /* 0xff80000025a17808 */ /* 0x000fe20000800000 */
[----:B------:R1:W-:Y:S01]  /*3c00*/  MUFU.EX2 R229, R5 ;  /* 0x0000000500e57308 */ /* 0x0003e20000000800 */
[----:B------:R-:W-:Y:S01]  /*3c10*/  FSEL R132, R39, -INF , P1 ;  /* 0xff80000027847808 */ /* 0x000fe20000800000 */
[----:B------:R-:W-:Y:S01]  /*3c20*/  FFMA.FTZ R4, R11, c[0x0][0x2d0], -R12 ;  /* 0x0000b4000b047a23 */ /* 0x000fe2000001080c */
[----:B------:R-:W-:-:S04]  /*3c30*/  FMNMX.FTZ R0, R161, R0, !PT ;  /* 0x00000000a1007209 */ /* 0x000fc80007810000 */
[----:B------:R-:W-:Y:S01]  /*3c40*/  FMNMX.FTZ R0, R195, R0, !PT ;  /* 0x00000000c3007209 */ /* 0x000fe20007810000 */
[----:B------:R2:W-:Y:S03]  /*3c50*/  MUFU.EX2 R201, R3 ;  /* 0x0000000300c97308 */ /* 0x0005e60000000800 */
[----:B------:R-:W-:-:S04]  /*3c60*/  FMNMX.FTZ R0, R194, R0, !PT ;  /* 0x00000000c2007209 */ /* 0x000fc80007810000 */
[----:B------:R-:W-:Y:S01]  /*3c70*/  FMNMX.FTZ R0, R193, R0, !PT ;  /* 0x00000000c1007209 */ /* 0x000fe20007810000 */
[----:B-1----:R-:W-:Y:S01]  /*3c80*/  FFMA.FTZ R5, R7, c[0x0][0x2d0], -R13 ;  /* 0x0000b40007057a23 */ /* 0x002fe2000001080d */
[----:B------:R1:W-:Y:S02]  /*3c90*/  MUFU.EX2 R202, R4 ;  /* 0x0000000400ca7308 */ /* 0x0003e40000000800 */
[----:B------:R-:W-:Y:S01]  /*3ca0*/  FMNMX.FTZ R0, R192, R0, !PT ;  /* 0x00000000c0007209 */ /* 0x000fe20007810000 */
[----:B--2---:R-:W-:-:S05]  /*3cb0*/  FFMA.FTZ R3, R16, c[0x0][0x2d0], -R12 ;  /* 0x0000b40010037a23 */ /* 0x004fca000001080c */
[----:B------:R2:W-:Y:S08]  /*3cc0*/  MUFU.EX2 R240, R5 ;  /* 0x0000000500f07308 */ /* 0x0005f00000000800 */
[----:B------:R3:W4:Y:S01]  /*3cd0*/  MUFU.EX2 R236, R3 ;  /* 0x0000000300ec7308 */ /* 0x0007220000000800 */
[----:B-1----:R-:W-:Y:S02]  /*3ce0*/  FFMA.FTZ R4, R14, c[0x0][0x2d0], -R12 ;  /* 0x0000b4000e047a23 */ /* 0x002fe4000001080c */
[----:B--2---:R-:W-:-:S05]  /*3cf0*/  FFMA.FTZ R5, R9, c[0x0][0x2d0], -R13 ;  /* 0x0000b40009057a23 */ /* 0x004fca000001080d */
[----:B------:R1:W-:Y:S01]  /*3d00*/  MUFU.EX2 R233, R8 ;  /* 0x0000000800e97308 */ /* 0x0003e20000000800 */
[----:B------:R-:W2:Y:S01]  /*3d10*/  SHFL.BFLY PT, R9, R0, 0x2, 0x1f ;  /* 0x0c401f0000097f89 */ /* 0x000ea200000e0000 */
[----:B---3--:R-:W-:-:S06]  /*3d20*/  FMNMX.FTZ R3, R160, R154, !PT ;  /* 0x0000009aa0037209 */ /* 0x008fcc0007810000 */
[----:B------:R3:W-:Y:S01]  /*3d30*/  MUFU.EX2 R215, R5 ;  /* 0x0000000500d77308 */ /* 0x0007e20000000800 */
[----:B----4-:R-:W-:Y:S02]  /*3d40*/  F2FP.PACK_AB R7, R236, R201 ;  /* 0x000000c9ec07723e */ /* 0x010fe400000000ff */
[----:B------:R-:W-:-:S04]  /*3d50*/  FMNMX.FTZ R3, R152, R3, !PT ;  /* 0x0000000398037209 */ /* 0x000fc80007810000 */
[----:B------:R-:W-:Y:S01]  /*3d60*/  FMNMX.FTZ R3, R146, R3, !PT ;  /* 0x0000000392037209 */ /* 0x000fe20007810000 */
[----:B-1----:R-:W-:Y:S01]  /*3d70*/  FFMA.FTZ R8, R18, c[0x0][0x2d0], -R13 ;  /* 0x0000b40012087a23 */ /* 0x002fe2000001080d */
[----:B------:R1:W-:Y:S02]  /*3d80*/  MUFU.EX2 R239, R4 ;  /* 0x0000000400ef7308 */ /* 0x0003e40000000800 */
[----:B------:R-:W-:-:S04]  /*3d90*/  FMNMX.FTZ R3, R147, R3, !PT ;  /* 0x0000000393037209 */ /* 0x000fc80007810000 */
[----:B------:R-:W-:Y:S01]  /*3da0*/  FMNMX.FTZ R3, R153, R3, !PT ;  /* 0x0000000399037209 */ /* 0x000fe20007810000 */
[----:B---3--:R-:W-:Y:S01]  /*3db0*/  FFMA.FTZ R5, R10, c[0x0][0x2d0], -R13 ;  /* 0x0000b4000a057a23 */ /* 0x008fe2000001080d */
[----:B------:R3:W-:Y:S02]  /*3dc0*/  MUFU.EX2 R182, R8 ;  /* 0x0000000800b67308 */ /* 0x0007e40000000800 */
[----:B------:R-:W-:-:S04]  /*3dd0*/  FMNMX.FTZ R3, R145, R3, !PT ;  /* 0x0000000391037209 */ /* 0x000fc80007810000 */
[----:B------:R-:W-:Y:S02]  /*3de0*/  FMNMX.FTZ R3, R155, R3, !PT ;  /* 0x000000039b037209 */ /* 0x000fe40007810000 */
[----:B------:R-:W4:Y:S01]  /*3df0*/  MUFU.EX2 R234, R5 ;  /* 0x0000000500ea7308 */ /* 0x000f220000000800 */
[----:B-1----:R-:W-:Y:S02]  /*3e00*/  F2FP.PACK_AB R4, R240, R229 ;  /* 0x000000e5f004723e */ /* 0x002fe400000000ff */
[----:B------:R-:W-:-:S04]  /*3e10*/  FMNMX.FTZ R3, R174, R3, !PT ;  /* 0x00000003ae037209 */ /* 0x000fc80007810000 */
[----:B------:R-:W-:Y:S01]  /*3e20*/  FMNMX.FTZ R3, R170, R3, !PT ;  /* 0x00000003aa037209 */ /* 0x000fe20007810000 */
[----:B---3--:R-:W-:-:S03]  /*3e30*/  FFMA.FTZ R8, R19, c[0x0][0x2d0], -R13 ;  /* 0x0000b40013087a23 */ /* 0x008fc6000001080d */
[----:B------:R-:W-:Y:S01]  /*3e40*/  FMNMX.FTZ R3, R163, R3, !PT ;  /* 0x00000003a3037209 */ /* 0x000fe20007810000 */
[----:B------:R1:W-:Y:S03]  /*3e50*/  MUFU.EX2 R218, R8 ;  /* 0x0000000800da7308 */ /* 0x0003e60000000800 */
[----:B------:R-:W-:Y:S02]  /*3e60*/  FMNMX.FTZ R3, R132, R3, !PT ;  /* 0x0000000384037209 */ /* 0x000fe40007810000 */
[----:B----4-:R-:W-:Y:S02]  /*3e70*/  F2FP.PACK_AB R6, R234, R215 ;  /* 0x000000d7ea06723e */ /* 0x010fe400000000ff */
[----:B------:R-:W-:Y:S02]  /*3e80*/  FMNMX.FTZ R3, R191, R3, !PT ;  /* 0x00000003bf037209 */ /* 0x000fe40007810000 */
[----:B------:R-:W-:-:S02]  /*3e90*/  F2FP.PACK_AB R5, R239, R202 ;  /* 0x000000caef05723e */ /* 0x000fc400000000ff */
[----:B------:R-:W-:-:S04]  /*3ea0*/  FMNMX.FTZ R3, R190, R3, !PT ;  /* 0x00000003be037209 */ /* 0x000fc80007810000 */
[----:B------:R-:W-:Y:S01]  /*3eb0*/  FMNMX.FTZ R3, R189, R3, !PT ;  /* 0x00000003bd037209 */ /* 0x000fe20007810000 */
[----:B-1----:R-:W-:Y:S01]  /*3ec0*/  FFMA.FTZ R8, R20, c[0x0][0x2d0], -R13 ;  /* 0x0000b40014087a23 */ /* 0x002fe2000001080d */
[C---:B------:R-:W-:Y:S02]  /*3ed0*/  HMMA.16816.F32 R164, R4.reuse, R84, RZ ;  /* 0x0000005404a4723c */ /* 0x040fe400000018ff */
[----:B------:R-:W-:Y:S01]  /*3ee0*/  FMNMX.FTZ R14, R188, R3, !PT ;  /* 0x00000003bc0e7209 */ /* 0x000fe20007810000 */
[----:B------:R1:W3:Y:S01]  /*3ef0*/  MUFU.EX2 R232, R8 ;  /* 0x0000000800e87308 */ /* 0x0002e20000000800 */
[----:B--2---:R-:W-:Y:S01]  /*3f00*/  FMNMX.FTZ R3, R0, R9, !PT ;  /* 0x0000000900037209 */ /* 0x004fe20007810000 */
[--C-:B------:R-:W-:Y:S02]  /*3f10*/  FFMA.FTZ R0, R24, c[0x0][0x2d0], -R12.reuse ;  /* 0x0000b40018007a23 */ /* 0x100fe4000001080c */
[----:B------:R-:W2:Y:S01]  /*3f20*/  SHFL.BFLY PT, R15, R14, 0x2, 0x1f ;  /* 0x0c401f000e0f7f89 */ /* 0x000ea200000e0000 */
[C---:B------:R-:W-:Y:S03]  /*3f30*/  HMMA.16816.F32 R116, R4.reuse, R120, RZ ;  /* 0x000000780474723c */ /* 0x040fe600000018ff */
[----:B------:R-:W4:Y:S01]  /*3f40*/  SHFL.BFLY PT, R16, R3, 0x1, 0x1f ;  /* 0x0c201f0003107f89 */ /* 0x000f2200000e0000 */
[----:B------:R2:W-:Y:S04]  /*3f50*/  MUFU.EX2 R231, R0 ;  /* 0x0000000000e77308 */ /* 0x0005e80000000800 */
[----:B------:R-:W-:Y:S01]  /*3f60*/  HMMA.16816.F32 R136, R4, R44, RZ ;  /* 0x0000002c0488723c */ /* 0x000fe200000018ff */
[----:B-1----:R-:W-:Y:S01]  /*3f70*/  FFMA.FTZ R8, R21, c[0x0][0x2d0], -R12 ;  /* 0x0000b40015087a23 */ /* 0x002fe2000001080c */
[----:B---3--:R-:W-:-:S03]  /*3f80*/  F2FP.PACK_AB R10, R232, R218 ;  /* 0x000000dae80a723e */ /* 0x008fc600000000ff */
[----:B------:R1:W-:Y:S03]  /*3f90*/  MUFU.EX2 R181, R8 ;  /* 0x0000000800b57308 */ /* 0x0003e60000000800 */
[----:B------:R-:W-:Y:S01]  /*3fa0*/  HMMA.16816.F32 R148, R4, R48, RZ ;  /* 0x000000300494723c */ /* 0x000fe200000018ff */
[----:B--2---:R-:W-:-:S07]  /*3fb0*/  FMNMX.FTZ R0, R14, R15, !PT ;  /* 0x0000000f0e007209 */ /* 0x004fce0007810000 */
[----:B------:R-:W-:Y:S01]  /*3fc0*/  HMMA.16816.F32 R156, R4, R88, RZ ;  /* 0x00000058049c723c */ /* 0x000fe200000018ff */
[----:B------:R-:W-:Y:S01]  /*3fd0*/  MOV R14, R203 ;  /* 0x000000cb000e7202 */ /* 0x000fe20000000f00 */
[----:B------:R-:W-:Y:S01]  /*3fe0*/  IMAD.MOV.U32 R15, RZ, RZ, R202 ;  /* 0x000000ffff0f7224 */ /* 0x000fe200078e00ca */
[----:B----4-:R-:W-:Y:S01]  /*3ff0*/  FMNMX.FTZ R173, R3, R16, !PT ;  /* 0x0000001003ad7209 */ /* 0x010fe20007810000 */
[----:B-1----:R-:W-:-:S04]  /*4000*/  FFMA.FTZ R8, R22, c[0x0][0x2d0], -R12 ;  /* 0x0000b40016087a23 */ /* 0x002fc8000001080c */
[C---:B------:R-:W-:Y:S01]  /*4010*/  HMMA.16816.F32 R140, R4.reuse, R96, RZ ;  /* 0x00000060048c723c */ /* 0x040fe200000018ff */
[C---:B------:R-:W-:Y:S01]  /*4020*/  FMUL.FTZ R3, R173.reuse, c[0x0][0x2d0] ;  /* 0x0000b400ad037a20 */ /* 0x040fe20000410000 */
[----:B------:R-:W-:Y:S01]  /*4030*/  FSETP.NEU.FTZ.AND P1, PT, R173, -INF , PT ;  /* 0xff800000ad00780b */ /* 0x000fe20003f3d000 */
[----:B------:R1:W2:Y:S03]  /*4040*/  MUFU.EX2 R183, R8 ;  /* 0x0000000800b77308 */ /* 0x0002a60000000800 */
[----:B------:R-:W-:Y:S02]  /*4050*/  FSEL R3, R3, RZ, P1 ;  /* 0x000000ff03037208 */ /* 0x000fe40000800000 */
[C---:B------:R-:W-:Y:S08]  /*4060*/  HMMA.16816.F32 R128, R4.reuse, R100, RZ ;  /* 0x000000640480723c */ /* 0x040ff000000018ff */
[----:B------:R-:W-:Y:S01]  /*4070*/  HMMA.16816.F32 R124, R4, R104, RZ ;  /* 0x00000068047c723c */ /* 0x000fe200000018ff */
[----:B-1----:R-:W-:Y:S01]  /*4080*/  FFMA.FTZ R8, R23, c[0x0][0x2d0], -R12 ;  /* 0x0000b40017087a23 */ /* 0x002fe2000001080c */
[----:B--2---:R-:W-:-:S03]  /*4090*/  F2FP.PACK_AB R9, R183, R181 ;  /* 0x000000b5b709723e */ /* 0x004fc600000000ff */
[----:B------:R1:W2:Y:S03]  /*40a0*/  MUFU.EX2 R217, R8 ;  /* 0x0000000800d97308 */ /* 0x0002a60000000800 */
[C---:B------:R-:W-:Y:S08]  /*40b0*/  HMMA.16816.F32 R108, R4.reuse, R46, RZ ;  /* 0x0000002e046c723c */ /* 0x040ff000000018ff */
[----:B------:R-:W-:Y:S01]  /*40c0*/  HMMA.16816.F32 R80, R4, R50, RZ ;  /* 0x000000320450723c */ /* 0x000fe200000018ff */
[----:B-1----:R-:W-:-:S07]  /*40d0*/  F2FP.PACK_AB R8, R182, R233 ;  /* 0x000000e9b608723e */ /* 0x002fce00000000ff */
[----:B------:R-:W-:Y:S01]  /*40e0*/  HMMA.16816.F32 R40, R4, R86, RZ ;  /* 0x000000560428723c */ /* 0x000fe200000018ff */
[----:B--2---:R-:W-:-:S07]  /*40f0*/  F2FP.PACK_AB R11, R231, R217 ;  /* 0x000000d9e70b723e */ /* 0x004fce00000000ff */
[C---:B------:R-:W-:Y:S08]  /*4100*/  HMMA.16816.F32 R36, R4.reuse, R90, RZ ;  /* 0x0000005a0424723c */ /* 0x040ff000000018ff */
[C---:B------:R-:W-:Y:S08]  /*4110*/  HMMA.16816.F32 R32, R4.reuse, R98, RZ ;  /* 0x000000620420723c */ /* 0x040ff000000018ff */
[C---:B------:R-:W-:Y:S08]  /*4120*/  HMMA.16816.F32 R28, R4.reuse, R102, RZ ;  /* 0x00000066041c723c */ /* 0x040ff000000018ff */
[C---:B------:R-:W-:Y:S08]  /*4130*/  HMMA.16816.F32 R24, R4.reuse, R106, RZ ;  /* 0x0000006a0418723c */ /* 0x040ff000000018ff */
[----:B------:R-:W-:Y:S01]  /*4140*/  HMMA.16816.F32 R20, R4, R122, RZ ;  /* 0x0000007a0414723c */ /* 0x000fe200000018ff */
[----:B------:R-:W1:Y:S06]  /*4150*/  SHFL.BFLY PT, R5, R0, 0x1, 0x1f ;  /* 0x0c201f0000057f89 */ /* 0x000e6c00000e0000 */
[----:B------:R-:W-:Y:S01]  /*4160*/  FFMA.FTZ R4, R144, c[0x0][0x2d0], -R3 ;  /* 0x0000b40090047a23 */ /* 0x000fe20000010803 */
[----:B------:R-:W-:Y:S01]  /*4170*/  HMMA.16816.F32 R244, R8, R68, R164 ;  /* 0x0000004408f4723c */ /* 0x000fe200000018a4 */
[----:B------:R-:W-:-:S02]  /*4180*/  IMAD.MOV.U32 R144, RZ, RZ, R183 ;  /* 0x000000ffff907224 */ /* 0x000fc400078e00b7 */
[----:B------:R2:W-:Y:S04]  /*4190*/  MUFU.EX2 R164, R4 ;  /* 0x0000000400a47308 */ /* 0x0005e80000000800 */
[----:B------:R-:W-:Y:S01]  /*41a0*/  IMAD.MOV.U32 R166, RZ, RZ, R201 ;  /* 0x000000ffffa67224 */ /* 0x000fe200078e00c9 */
[----:B------:R-:W-:Y:S01]  /*41b0*/  HMMA.16816.F32 R116, R8, R92, R116 ;  /* 0x0000005c0874723c */ /* 0x000fe20000001874 */
[----:B------:R-:W-:-:S07]  /*41c0*/  MOV R165, R200 ;  /* 0x000000c800a57202 */ /* 0x000fce0000000f00 */
[C---:B------:R-:W-:Y:S01]  /*41d0*/  HMMA.16816.F32 R196, R8.reuse, R76, R136 ;  /* 0x0000004c08c4723c */ /* 0x040fe20000001888 */
[----:B-1----:R-:W-:Y:S01]  /*41e0*/  FMNMX.FTZ R172, R0, R5, !PT ;  /* 0x0000000500ac7209 */ /* 0x002fe20007810000 */
[--C-:B------:R-:W-:Y:S02]  /*41f0*/  FFMA.FTZ R0, R133, c[0x0][0x2d0], -R3.reuse ;  /* 0x0000b40085007a23 */ /* 0x100fe40000010803 */
[----:B--2---:R-:W-:Y:S01]  /*4200*/  FFMA.FTZ R4, R135, c[0x0][0x2d0], -R3 ;  /* 0x0000b40087047a23 */ /* 0x004fe20000010803 */
[----:B------:R-:W-:Y:S01]  /*4210*/  FSETP.NEU.FTZ.AND P1, PT, R172, -INF , PT ;  /* 0xff800000ac00780b */ /* 0x000fe20003f3d000 */
[----:B------:R1:W2:Y:S01]  /*4220*/  MUFU.EX2 R5, R0 ;  /* 0x0000000000057308 */ /* 0x0002a20000000800 */
[----:B------:R-:W-:Y:S01]  /*4230*/  IMAD.MOV.U32 R133, RZ, RZ, R182 ;  /* 0x000000ffff857224 */ /* 0x000fe200078e00b6 */
[----:B------:R-:W-:Y:S01]  /*4240*/  HMMA.16816.F32 R136, R8, R64, R156 ;  /* 0x000000400888723c */ /* 0x000fe2000000189c */
[----:B------:R-:W-:Y:S01]  /*4250*/  IMAD.MOV.U32 R210, RZ, RZ, R244 ;  /* 0x000000ffffd27224 */ /* 0x000fe200078e00f4 */
[----:B------:R-:W-:Y:S01]  /*4260*/  MOV R206, R245 ;  /* 0x000000f500ce7202 */ /* 0x000fe20000000f00 */
[----:B------:R-:W-:-:S02]  /*4270*/  IMAD.MOV.U32 R205, RZ, RZ, R246 ;  /* 0x000000ffffcd7224 */ /* 0x000fc400078e00f6 */
[----:B------:R-:W-:Y:S01]  /*4280*/  IMAD.MOV.U32 R204, RZ, RZ, R247 ;  /* 0x000000ffffcc7224 */ /* 0x000fe200078e00f7 */
[----:B------:R3:W4:Y:S02]  /*4290*/  MUFU.EX2 R135, R4 ;  /* 0x0000000400877308 */ /* 0x0007240000000800 */
[----:B------:R-:W-:Y:S01]  /*42a0*/  IMAD.MOV.U32 R242, RZ, RZ, R117 ;  /* 0x000000fffff27224 */ /* 0x000fe200078e0075 */
[----:B------:R-:W-:Y:S01]  /*42b0*/  MOV R243, R118 ;  /* 0x0000007600f37202 */ /* 0x000fe20000000f00 */
[----:B------:R-:W-:Y:S01]  /*42c0*/  IMAD.MOV.U32 R241, RZ, RZ, R116 ;  /* 0x000000fffff17224 */ /* 0x000fe200078e0074 */
[----:B------:R-:W-:Y:S01]  /*42d0*/  HMMA.16816.F32 R128, R8, R56, R128 ;  /* 0x000000380880723c */ /* 0x000fe20000001880 */
[----:B-1----:R-:W-:-:S05]  /*42e0*/  FMUL.FTZ R0, R172, c[0x0][0x2d0] ;  /* 0x0000b400ac007a20 */ /* 0x002fca0000410000 */
[----:B------:R-:W-:Y:S02]  /*42f0*/  FSEL R0, R0, RZ, P1 ;  /* 0x000000ff00007208 */ /* 0x000fe40000800000 */
[----:B------:R-:W-:Y:S01]  /*4300*/  HMMA.16816.F32 R124, R8, R52, R124 ;  /* 0x00000034087c723c */ /* 0x000fe2000000187c */
[----:B---3--:R-:W-:-:S04]  /*4310*/  FFMA.FTZ R4, R134, c[0x0][0x2d0], -R3 ;  /* 0x0000b40086047a23 */ /* 0x008fc80000010803 */
[----:B------:R-:W-:Y:S01]  /*4320*/  MOV R18, R139 ;  /* 0x0000008b00127202 */ /* 0x000fe20000000f00 */
[----:B------:R-:W-:Y:S01]  /*4330*/  IMAD.MOV.U32 R17, RZ, RZ, R136 ;  /* 0x000000ffff117224 */ /* 0x000fe200078e0088 */
[----:B------:R1:W3:Y:S01]  /*4340*/  MUFU.EX2 R134, R4 ;  /* 0x0000000400867308 */ /* 0x0002e20000000800 */
[----:B------:R-:W-:Y:S01]  /*4350*/  IMAD.MOV.U32 R16, RZ, RZ, R137 ;  /* 0x000000ffff107224 */ /* 0x000fe200078e0089 */
[----:B------:R-:W-:Y:S01]  /*4360*/  MOV R7, R138 ;  /* 0x0000008a00077202 */ /* 0x000fe20000000f00 */
[C---:B------:R-:W-:Y:S06]  /*4370*/  HMMA.16816.F32 R220, R8.reuse, R72, R148 ;  /* 0x0000004808dc723c */ /* 0x040fec0000001894 */
[----:B------:R-:W-:Y:S01]  /*4380*/  IMAD.MOV.U32 R211, RZ, RZ, R131 ;  /* 0x000000ffffd37224 */ /* 0x000fe200078e0083 */
[----:B------:R-:W-:Y:S01]  /*4390*/  MOV R208, R130 ;  /* 0x0000008200d07202 */ /* 0x000fe20000000f00 */
[----:B------:R-:W-:Y:S01]  /*43a0*/  HMMA.16816.F32 R136, R8, R60, R140 ;  /* 0x0000003c0888723c */ /* 0x000fe2000000188c */
[----:B------:R-:W-:Y:S01]  /*43b0*/  IMAD.MOV.U32 R207, RZ, RZ, R129 ;  /* 0x000000ffffcf7224 */ /* 0x000fe200078e0081 */
[----:B------:R-:W-:Y:S01]  /*43c0*/  MOV R150, R217 ;  /* 0x000000d900967202 */ /* 0x000fe20000000f00 */
[----:B------:R-:W-:-:S02]  /*43d0*/  IMAD.MOV.U32 R209, RZ, RZ, R128 ;  /* 0x000000ffffd17224 */ /* 0x000fc400078e0080 */
[----:B-1----:R-:W-:Y:S01]  /*43e0*/  FFMA.FTZ R4, R115, c[0x0][0x2d0], -R3 ;  /* 0x0000b40073047a23 */ /* 0x002fe20000010803 */
[----:B------:R-:W-:Y:S01]  /*43f0*/  MOV R115, R181 ;  /* 0x000000b500737202 */ /* 0x000fe20000000f00 */
[----:B------:R-:W-:Y:S01]  /*4400*/  IMAD.MOV.U32 R130, RZ, RZ, R126 ;  /* 0x000000ffff827224 */ /* 0x000fe200078e007e */
[----:B------:R-:W-:Y:S01]  /*4410*/  MOV R131, R125 ;  /* 0x0000007d00837202 */ /* 0x000fe20000000f00 */
[----:B------:R1:W-:Y:S01]  /*4420*/  MUFU.EX2 R235, R4 ;  /* 0x0000000400eb7308 */ /* 0x0003e20000000800 */
[----:B------:R-:W-:Y:S01]  /*4430*/  IMAD.MOV.U32 R129, RZ, RZ, R127 ;  /* 0x000000ffff817224 */ /* 0x000fe200078e007f */
[----:B------:R-:W-:Y:S01]  /*4440*/  MOV R128, R124 ;  /* 0x0000007c00807202 */ /* 0x000fe20000000f00 */
[----:B------:R-:W-:Y:S01]  /*4450*/  IMAD.MOV.U32 R151, RZ, RZ, R218 ;  /* 0x000000ffff977224 */ /* 0x000fe200078e00da */
[----:B------:R-:W-:Y:S01]  /*4460*/  HMMA.16816.F32 R124, R8, R78, R108 ;  /* 0x0000004e087c723c */ /* 0x000fe2000000186c */
[----:B------:R-:W-:Y:S02]  /*4470*/  IMAD.MOV.U32 R149, RZ, RZ, R216 ;  /* 0x000000ffff957224 */ /* 0x000fe400078e00d8 */
[----:B------:R-:W-:-:S04]  /*4480*/  IMAD.MOV.U32 R148, RZ, RZ, R215 ;  /* 0x000000ffff947224 */ /* 0x000fc800078e00d7 */
[----:B------:R-:W-:Y:S01]  /*4490*/  IMAD.MOV.U32 R109, RZ, RZ, R18 ;  /* 0x000000ffff6d7224 */ /* 0x000fe200078e0012 */
[C---:B------:R-:W-:Y:S01]  /*44a0*/  HMMA.16816.F32 R140, R8.reuse, R70, R40 ;  /* 0x00000046088c723c */ /* 0x040fe20000001828 */
[----:B------:R-:W-:Y:S01]  /*44b0*/  IMAD.MOV.U32 R110, RZ, RZ, R17 ;  /* 0x000000ffff6e7224 */ /* 0x000fe200078e0011 */
[----:B------:R-:W-:Y:S01]  /*44c0*/  MOV R111, R16 ;  /* 0x00000010006f7202 */ /* 0x000fe20000000f00 */
[----:B------:R-:W-:Y:S01]  /*44d0*/  IMAD.MOV.U32 R6, RZ, RZ, R137 ;  /* 0x000000ffff067224 */ /* 0x000fe200078e0089 */
[----:B------:R-:W-:Y:S01]  /*44e0*/  MOV R213, R139 ;  /* 0x0000008b00d57202 */ /* 0x000fe20000000f00 */
[----:B-1----:R-:W-:Y:S02]  /*44f0*/  FFMA.FTZ R4, R114, c[0x0][0x2d0], -R3 ;  /* 0x0000b40072047a23 */ /* 0x002fe40000010803 */
[----:B------:R-:W-:Y:S01]  /*4500*/  IMAD.MOV.U32 R214, RZ, RZ, R138 ;  /* 0x000000ffffd67224 */ /* 0x000fe200078e008a */
[----:B------:R-:W-:Y:S01]  /*4510*/  HMMA.16816.F32 R248, R8, R66, R36 ;  /* 0x0000004208f8723c */ /* 0x000fe20000001824 */
[----:B------:R1:W-:Y:S01]  /*4520*/  MUFU.EX2 R238, R4 ;  /* 0x0000000400ee7308 */ /* 0x0003e20000000800 */
[----:B------:R-:W-:-:S02]  /*4530*/  IMAD.MOV.U32 R212, RZ, RZ, R136 ;  /* 0x000000ffffd47224 */ /* 0x000fc400078e0088 */
[----:B------:R-:W-:-:S04]  /*4540*/  IMAD.MOV.U32 R114, RZ, RZ, R7 ;  /* 0x000000ffff727224 */ /* 0x000fc800078e0007 */
[C---:B------:R-:W-:Y:S07]  /*4550*/  HMMA.16816.F32 R136, R8.reuse, R74, R80 ;  /* 0x0000004a0888723c */ /* 0x040fee0000001850 */
[----:B------:R-:W-:Y:S01]  /*4560*/  IMAD.MOV.U32 R83, RZ, RZ, R6 ;  /* 0x000000ffff537224 */ /* 0x000fe200078e0006 */
[----:B------:R-:W-:Y:S01]  /*4570*/  HMMA.16816.F32 R244, R8, R62, R32 ;  /* 0x0000003e08f4723c */ /* 0x000fe20000001820 */
[----:B-1----:R-:W-:Y:S02]  /*4580*/  FFMA.FTZ R4, R160, c[0x0][0x2d0], -R0 ;  /* 0x0000b400a0047a23 */ /* 0x002fe40000010800 */
[----:B--2---:R-:W-:-:S02]  /*4590*/  IMAD.MOV.U32 R160, RZ, RZ, R5 ;  /* 0x000000ffffa07224 */ /* 0x004fc400078e0005 */
[----:B------:R1:W-:Y:S03]  /*45a0*/  MUFU.EX2 R117, R4 ;  /* 0x0000000400757308 */ /* 0x0003e60000000800 */
[C---:B------:R-:W-:Y:S08]  /*45b0*/  HMMA.16816.F32 R216, R8.reuse, R58, R28 ;  /* 0x0000003a08d8723c */ /* 0x040ff0000000181c */
[----:B------:R-:W-:Y:S01]  /*45c0*/  HMMA.16816.F32 R156, R8, R54, R24 ;  /* 0x00000036089c723c */ /* 0x000fe20000001818 */
[----:B-1----:R-:W-:-:S02]  /*45d0*/  FFMA.FTZ R4, R154, c[0x0][0x2d0], -R0 ;  /* 0x0000b4009a047a23 */ /* 0x002fc40000010800 */
[----:B------:R-:W-:-:S05]  /*45e0*/  IMAD.MOV.U32 R154, RZ, RZ, R130 ;  /* 0x000000ffff9a7224 */ /* 0x000fca00078e0082 */
[----:B------:R-:W-:Y:S01]  /*45f0*/  HMMA.16816.F32 R200, R8, R94, R20 ;  /* 0x0000005e08c8723c */ /* 0x000fe20000001814 */
[----:B------:R1:W2:Y:S06]  /*4600*/  MUFU.EX2 R116, R4 ;  /* 0x0000000400747308 */ /* 0x0002ac0000000800 */
[----:B----4-:R-:W-:Y:S02]  /*4610*/  F2FP.PACK_AB R8, R135, R164 ;  /* 0x000000a48708723e */ /* 0x010fe400000000ff */
[----:B---3--:R-:W-:Y:S01]  /*4620*/  F2FP.PACK_AB R10, R160, R134 ;  /* 0x00000086a00a723e */ /* 0x008fe200000000ff */
[----:B-1----:R-:W-:Y:S01]  /*4630*/  FFMA.FTZ R4, R152, c[0x0][0x2d0], -R0 ;  /* 0x0000b40098047a23 */ /* 0x002fe20000010800 */
[----:B--2---:R-:W-:Y:S01]  /*4640*/  F2FP.PACK_AB R9, R116, R117 ;  /* 0x000000757409723e */ /* 0x004fe200000000ff */
[----:B------:R-:W-:-:S02]  /*4650*/  IMAD.MOV.U32 R152, RZ, RZ, R128 ;  /* 0x000000ffff987224 */ /* 0x000fc400078e0080 */
[----:B------:R1:W-:Y:S02]  /*4660*/  MUFU.EX2 R118, R4 ;  /* 0x0000000400767308 */ /* 0x0003e40000000800 */
[----:B-1----:R-:W-:-:S06]  /*4670*/  FFMA.FTZ R4, R146, c[0x0][0x2d0], -R0 ;  /* 0x0000b40092047a23 */ /* 0x002fcc0000010800 */
[----:B------:R1:W2:Y:S02]  /*4680*/  MUFU.EX2 R175, R4 ;  /* 0x0000000400af7308 */ /* 0x0002a40000000800 */
[----:B-1----:R-:W-:Y:S01]  /*4690*/  FFMA.FTZ R4, R113, c[0x0][0x2d0], -R3 ;  /* 0x0000b40071047a23 */ /* 0x002fe20000010803 */
[----:B--2---:R-:W-:-:S05]  /*46a0*/  F2FP.PACK_AB R11, R175, R118 ;  /* 0x00000076af0b723e */ /* 0x004fca00000000ff */
[----:B------:R1:W2:Y:S02]  /*46b0*/  MUFU.EX2 R5, R4 ;  /* 0x0000000400057308 */ /* 0x0002a40000000800 */
[C---:B------:R-:W-:Y:S08]  /*46c0*/  HMMA.16816.F32 R40, R8.reuse, R44, RZ ;  /* 0x0000002c0828723c */ /* 0x040ff000000018ff */
[----:B------:R-:W-:Y:S01]  /*46d0*/  HMMA.16816.F32 R36, R8, R48, RZ ;  /* 0x000000300824723c */ /* 0x000fe200000018ff */
[----:B-1----:R-:W-:-:S04]  /*46e0*/  FFMA.FTZ R4, R112, c[0x0][0x2d0], -R3 ;  /* 0x0000b40070047a23 */ /* 0x002fc80000010803 */
[----:B------:R1:W3:Y:S03]  /*46f0*/  MUFU.EX2 R167, R4 ;  /* 0x0000000400a77308 */ /* 0x0002e60000000800 */
[C---:B------:R-:W-:Y:S07]  /*4700*/  HMMA.16816.F32 R32, R8.reuse, R84, RZ ;  /* 0x000000540820723c */ /* 0x040fee00000018ff */
[----:B------:R-:W-:Y:S01]  /*4710*/  IMAD.MOV.U32 R84, RZ, RZ, R109 ;  /* 0x000000ffff547224 */ /* 0x000fe200078e006d */
[----:B------:R-:W-:Y:S01]  /*4720*/  HMMA.16816.F32 R20, R8, R100, RZ ;  /* 0x000000640814723c */ /* 0x000fe200000018ff */
[----:B------:R-:W-:-:S02]  /*4730*/  IMAD.MOV.U32 R85, RZ, RZ, R110 ;  /* 0x000000ffff557224 */ /* 0x000fc400078e006e */
[----:B-1----:R-:W-:-:S04]  /*4740*/  FFMA.FTZ R4, R147, c[0x0][0x2d0], -R0 ;  /* 0x0000b40093047a23 */ /* 0x002fc80000010800 */
[----:B--2---:R-:W-:Y:S01]  /*4750*/  MOV R100, R5 ;  /* 0x0000000500647202 */ /* 0x004fe20000000f00 */
[----:B------:R-:W-:Y:S01]  /*4760*/  HMMA.16816.F32 R28, R8, R88, RZ ;  /* 0x00000058081c723c */ /* 0x000fe200000018ff */
[----:B------:R-:W-:Y:S01]  /*4770*/  IMAD.MOV.U32 R101, RZ, RZ, R180 ;  /* 0x000000ffff657224 */ /* 0x000fe200078e00b4 */
[----:B------:R1:W-:Y:S01]  /*4780*/  MUFU.EX2 R252, R4 ;  /* 0x0000000400fc7308 */ /* 0x0003e20000000800 */
[----:B---3--:R-:W-:-:S04]  /*4790*/  F2FP.PACK_AB R6, R167, R100 ;  /* 0x00000064a706723e */ /* 0x008fc800000000ff */
[----:B------:R-:W-:Y:S01]  /*47a0*/  MOV R88, R111 ;  /* 0x0000006f00587202 */ /* 0x000fe20000000f00 */
[----:B------:R-:W-:Y:S01]  /*47b0*/  HMMA.16816.F32 R24, R8, R96, RZ ;  /* 0x000000600818723c */ /* 0x000fe200000018ff */
[----:B------:R-:W-:-:S07]  /*47c0*/  MOV R89, R114 ;  /* 0x0000007200597202 */ /* 0x000fce0000000f00 */
[C---:B------:R-:W-:Y:S01]  /*47d0*/  HMMA.16816.F32 R16, R8.reuse, R104, RZ ;  /* 0x000000680810723c */ /* 0x040fe200000018ff */
[----:B-1----:R-:W-:Y:S02]  /*47e0*/  FFMA.FTZ R4, R153, c[0x0][0x2d0], -R0 ;  /* 0x0000b40099047a23 */ /* 0x002fe40000010800 */
[----:B------:R-:W-:Y:S02]  /*47f0*/  IMAD.MOV.U32 R153, RZ, RZ, R131 ;  /* 0x000000ffff997224 */ /* 0x000fe400078e0083 */
[----:B------:R1:W2:Y:S02]  /*4800*/  MUFU.EX2 R237, R4 ;  /* 0x0000000400ed7308 */ /* 0x0002a40000000800 */
[----:B------:R-:W-:Y:S01]  /*4810*/  IMAD.MOV.U32 R104, RZ, RZ, R133 ;  /* 0x000000ffff687224 */ /* 0x000fe200078e0085 */
[----:B------:R-:W-:Y:S01]  /*4820*/  MOV R105, R144 ;  /* 0x0000009000697202 */ /* 0x000fe20000000f00 */
[----:B------:R-:W-:Y:S01]  /*4830*/  IMAD.MOV.U32 R133, RZ, RZ, R165 ;  /* 0x000000ffff857224 */ /* 0x000fe200078e00a5 */
[----:B------:R-:W-:Y:S01]  /*4840*/  HMMA.16816.F32 R44, R8, R46, RZ ;  /* 0x0000002e082c723c */ /* 0x000fe200000018ff */
[----:B------:R-:W-:Y:S01]  /*4850*/  IMAD.MOV.U32 R165, RZ, RZ, R166 ;  /* 0x000000ffffa57224 */ /* 0x000fe200078e00a6 */
[----:B------:R-:W-:Y:S01]  /*4860*/  MOV R166, R148 ;  /* 0x0000009400a67202 */ /* 0x000fe20000000f00 */
[----:B-1----:R-:W-:Y:S01]  /*4870*/  FFMA.FTZ R4, R145, c[0x0][0x2d0], -R0 ;  /* 0x0000b40091047a23 */ /* 0x002fe20000010800 */
[----:B--2---:R-:W-:-:S03]  /*4880*/  F2FP.PACK_AB R5, R237, R252 ;  /* 0x000000fced05723e */ /* 0x004fc600000000ff */
[----:B------:R1:W-:Y:S02]  /*4890*/  MUFU.EX2 R108, R4 ;  /* 0x00000004006c7308 */ /* 0x0003e40000000800 */
[----:B-1----:R-:W-:Y:S01]  /*48a0*/  FFMA.FTZ R4, R155, c[0x0][0x2d0], -R0 ;  /* 0x0000b4009b047a23 */ /* 0x002fe20000010800 */
[----:B------:R-:W-:-:S05]  /*48b0*/  MOV R155, R129 ;  /* 0x00000081009b7202 */ /* 0x000fca0000000f00 */
[----:B------:R1:W2:Y:S02]  /*48c0*/  MUFU.EX2 R215, R4 ;  /* 0x0000000400d77308 */ /* 0x0002a40000000800 */
[----:B-1----:R-:W-:Y:S02]  /*48d0*/  F2FP.PACK_AB R4, R238, R235 ;  /* 0x000000ebee04723e */ /* 0x002fe400000000ff */
[----:B--2---:R-:W-:-:S07]  /*48e0*/  F2FP.PACK_AB R7, R215, R108 ;  /* 0x0000006cd707723e */ /* 0x004fce00000000ff */
[C---:B------:R-:W-:Y:S07]  /*48f0*/  HMMA.16816.F32 R180, R4.reuse, R76, R40 ;  /* 0x0000004c04b4723c */ /* 0x040fee0000001828 */
[----:B------:R-:W-:Y:S01]  /*4900*/  IMAD.MOV.U32 R76, RZ, RZ, R83 ;  /* 0x000000ffff4c7224 */ /* 0x000fe200078e0053 */
[----:B------:R-:W-:Y:S01]  /*4910*/  HMMA.16816.F32 R128, R4, R56, R20 ;  /* 0x000000380480723c */ /* 0x000fe20000001814 */
[----:B------:R-:W-:-:S07]  /*4920*/  IMAD.MOV.U32 R77, RZ, RZ, R115 ;  /* 0x000000ffff4d7224 */ /* 0x000fce00078e0073 */
[C---:B------:R-:W-:Y:S07]  /*4930*/  HMMA.16816.F32 R80, R4.reuse, R72, R36 ;  /* 0x000000480450723c */ /* 0x040fee0000001824 */
[----:B------:R-:W-:Y:S01]  /*4940*/  IMAD.MOV.U32 R72, RZ, RZ, R108 ;  /* 0x000000ffff487224 */ /* 0x000fe200078e006c */
[----:B------:R-:W-:Y:S01]  /*4950*/  MOV R73, R149 ;  /* 0x0000009500497202 */ /* 0x000fe20000000f00 */
[----:B------:R-:W-:Y:S07]  /*4960*/  HMMA.16816.F32 R108, R4, R68, R32 ;  /* 0x00000044046c723c */ /* 0x000fee0000001820 */
[----:B------:R-:W-:Y:S01]  /*4970*/  IMAD.MOV.U32 R68, RZ, RZ, R150 ;  /* 0x000000ffff447224 */ /* 0x000fe200078e0096 */
[----:B------:R-:W-:Y:S01]  /*4980*/  HMMA.16816.F32 R32, R8, R90, RZ ;  /* 0x0000005a0820723c */ /* 0x000fe200000018ff */
[----:B------:R-:W-:-:S06]  /*4990*/  IMAD.MOV.U32 R69, RZ, RZ, R151 ;  /* 0x000000ffff457224 */ /* 0x000fcc00078e0097 */
[----:B------:R-:W-:Y:S01]  /*49a0*/  MOV R91, R204 ;  /* 0x000000cc005b7202 */ /* 0x000fe20000000f00 */
[----:B------:R-:W-:Y:S01]  /*49b0*/  HMMA.16816.F32 R112, R4, R64, R28 ;  /* 0x000000400470723c */ /* 0x000fe2000000181c */
[----:B------:R-:W-:-:S07]  /*49c0*/  IMAD.MOV.U32 R90, RZ, RZ, R205 ;  /* 0x000000ffff5a7224 */ /* 0x000fce00078e00cd */
[C---:B------:R-:W-:Y:S08]  /*49d0*/  HMMA.16816.F32 R148, R4.reuse, R60, R24 ;  /* 0x0000003c0494723c */ /* 0x040ff00000001818 */
[----:B------:R-:W-:Y:S08]  /*49e0*/  HMMA.16816.F32 R144, R4, R52, R16 ;  /* 0x000000340490723c */ /* 0x000ff00000001810 */
[C---:B------:R-:W-:Y:S08]  /*49f0*/  HMMA.16816.F32 R40, R8.reuse, R50, RZ ;  /* 0x000000320828723c */ /* 0x040ff000000018ff */
[C---:B------:R-:W-:Y:S08]  /*4a00*/  HMMA.16816.F32 R36, R8.reuse, R86, RZ ;  /* 0x000000560824723c */ /* 0x040ff000000018ff */
[C---:B------:R-:W-:Y:S08]  /*4a10*/  HMMA.16816.F32 R28, R8.reuse, R98, RZ ;  /* 0x00000062081c723c */ /* 0x040ff000000018ff */
[C---:B------:R-:W-:Y:S07]  /*4a20*/  HMMA.16816.F32 R24, R8.reuse, R102, RZ ;  /* 0x000000660818723c */ /* 0x040fee00000018ff */
[----:B------:R-:W-:Y:S01]  /*4a30*/  IMAD.MOV.U32 R103, RZ, RZ, R105 ;  /* 0x000000ffff677224 */ /* 0x000fe200078e0069 */
[----:B------:R-:W-:Y:S01]  /*4a40*/  HMMA.16816.F32 R16, R8, R120, RZ ;  /* 0x000000780810723c */ /* 0x000fe200000018ff */
[----:B------:R-:W-:Y:S01]  /*4a50*/  MOV R105, R88 ;  /* 0x0000005800697202 */ /* 0x000fe20000000f00 */
[----:B------:R-:W-:Y:S01]  /*4a60*/  IMAD.MOV.U32 R102, RZ, RZ, R104 ;  /* 0x000000ffff667224 */ /* 0x000fe200078e0068 */
[----:B------:R-:W-:-:S02]  /*4a70*/  MOV R88, R210 ;  /* 0x000000d200587202 */ /* 0x000fc40000000f00 */
[----:B------:R-:W-:Y:S02]  /*4a80*/  MOV R104, R85 ;  /* 0x0000005500687202 */ /* 0x000fe40000000f00 */
[----:B------:R-:W-:Y:S01]  /*4a90*/  IMAD.MOV.U32 R120, RZ, RZ, R212 ;  /* 0x000000ffff787224 */ /* 0x000fe200078e00d4 */
[----:B------:R-:W-:Y:S01]  /*4aa0*/  HMMA.16816.F32 R20, R8, R106, RZ ;  /* 0x0000006a0814723c */ /* 0x000fe200000018ff */
[----:B------:R-:W-:-:S06]  /*4ab0*/  IMAD.MOV.U32 R121, RZ, RZ, R76 ;  /* 0x000000ffff797224 */ /* 0x000fcc00078e004c */
[----:B------:R-:W-:Y:S01]  /*4ac0*/  IMAD.MOV.U32 R106, RZ, RZ, R89 ;  /* 0x000000ffff6a7224 */ /* 0x000fe200078e0059 */
[----:B------:R-:W-:Y:S01]  /*4ad0*/  HMMA.16816.F32 R48, R8, R122, RZ ;  /* 0x0000007a0830723c */ /* 0x000fe200000018ff */
[----:B------:R-:W-:Y:S02]  /*4ae0*/  IMAD.MOV.U32 R89, RZ, RZ, R206 ;  /* 0x000000ffff597224 */ /* 0x000fe400078e00ce */
[----:B------:R-:W-:-:S04]  /*4af0*/  IMAD.MOV.U32 R107, RZ, RZ, R84 ;  /* 0x000000ffff6b7224 */ /* 0x000fc800078e0054 */
[----:B------:R-:W-:Y:S01]  /*4b00*/  FFMA.FTZ R8, R169, c[0x0][0x2d0], -R3 ;  /* 0x0000b400a9087a23 */ /* 0x000fe20000010803 */
[----:B------:R-:W-:Y:S01]  /*4b10*/  HMMA.16816.F32 R64, R4, R66, R32 ;  /* 0x000000420440723c */ /* 0x000fe20000001820 */
[----:B------:R-:W-:Y:S01]  /*4b20*/  MOV R123, R213 ;  /* 0x000000d5007b7202 */ /* 0x000fe20000000f00 */
[----:B------:R-:W-:-:S05]  /*4b30*/  IMAD.MOV.U32 R122, RZ, RZ, R214 ;  /* 0x000000ffff7a7224 */ /* 0x000fca00078e00d6 */
[----:B------:R-:W-:Y:S01]  /*4b40*/  IMAD.MOV.U32 R32, RZ, RZ, R211 ;  /* 0x000000ffff207224 */ /* 0x000fe200078e00d3 */
[C---:B------:R-:W-:Y:S01]  /*4b50*/  HMMA.16816.F32 R96, R4.reuse, R92, R16 ;  /* 0x0000005c0460723c */ /* 0x040fe20000001810 */
[----:B------:R1:W-:Y:S01]  /*4b60*/  MUFU.EX2 R211, R8 ;  /* 0x0000000800d37308 */ /* 0x0003e20000000800 */
[----:B------:R-:W-:Y:S01]  /*4b70*/  IMAD.MOV.U32 R35, RZ, RZ, R133 ;  /* 0x000000ffff237224 */ /* 0x000fe200078e0085 */
[----:B------:R-:W-:Y:S01]  /*4b80*/  LDSM.16.MT88.4 R16, [R227+0x1100] ;  /* 0x00110000e310783b */ /* 0x000fe20000004200 */
[----:B------:R-:W-:Y:S01]  /*4b90*/  IMAD.MOV.U32 R133, RZ, RZ, R234 ;  /* 0x000000ffff857224 */ /* 0x000fe200078e00ea */
[----:B------:R-:W-:Y:S01]  /*4ba0*/  MOV R33, R73 ;  /* 0x0000004900217202 */ /* 0x000fe20000000f00 */
[----:B------:R-:W-:Y:S01]  /*4bb0*/  IMAD.MOV.U32 R34, RZ, RZ, R72 ;  /* 0x000000ffff227224 */ /* 0x000fe200078e0048 */
[----:B------:R-:W-:Y:S01]  /*4bc0*/  MOV R93, R68 ;  /* 0x00000044005d7202 */ /* 0x000fe20000000f00 */
[----:B------:R-:W-:Y:S01]  /*4bd0*/  HMMA.16816.F32 R44, R4, R78, R44 ;  /* 0x0000004e042c723c */ /* 0x000fe2000000182c */
[----:B------:R-:W-:-:S07]  /*4be0*/  IMAD.MOV.U32 R92, RZ, RZ, R69 ;  /* 0x000000ffff5c7224 */ /* 0x000fce00078e0045 */
[----:B------:R-:W-:Y:S01]  /*4bf0*/  HMMA.16816.F32 R40, R4, R74, R40 ;  /* 0x0000004a0428723c */ /* 0x000fe20000001828 */
[----:B-1----:R-:W-:-:S04]  /*4c00*/  FFMA.FTZ R8, R168, c[0x0][0x2d0], -R3 ;  /* 0x0000b400a8087a23 */ /* 0x002fc80000010803 */
[----:B------:R1:W-:Y:S03]  /*4c10*/  MUFU.EX2 R212, R8 ;  /* 0x0000000800d47308 */ /* 0x0003e60000000800 */
[C---:B------:R-:W-:Y:S08]  /*4c20*/  HMMA.16816.F32 R36, R4.reuse, R70, R36 ;  /* 0x000000460424723c */ /* 0x040ff00000001824 */
[----:B------:R-:W-:Y:S01]  /*4c30*/  HMMA.16816.F32 R60, R4, R62, R28 ;  /* 0x0000003e043c723c */ /* 0x000fe2000000181c */
[----:B------:R-:W-:Y:S01]  /*4c40*/  LDSM.16.MT88.4 R28, [R226+0x1100] ;  /* 0x00110000e21c783b */ /* 0x000fe20000004200 */
[----:B-1----:R-:W-:Y:S01]  /*4c50*/  FFMA.FTZ R8, R162, c[0x0][0x2d0], -R3 ;  /* 0x0000b400a2087a23 */ /* 0x002fe20000010803 */
[----:B------:R-:W-:-:S05]  /*4c60*/  MOV R162, R208 ;  /* 0x000000d000a27202 */ /* 0x000fca0000000f00 */
[C---:B------:R-:W-:Y:S01]  /*4c70*/  HMMA.16816.F32 R56, R4.reuse, R58, R24 ;  /* 0x0000003a0438723c */ /* 0x040fe20000001818 */
[----:B------:R1:W-:Y:S01]  /*4c80*/  MUFU.EX2 R213, R8 ;  /* 0x0000000800d57308 */ /* 0x0003e20000000800 */
[----:B------:R-:W-:Y:S06]  /*4c90*/  LDSM.16.MT88.4 R24, [R225+0x1100] ;  /* 0x00110000e118783b */ /* 0x000fec0000004200 */
[C---:B------:R-:W-:Y:S01]  /*4ca0*/  HMMA.16816.F32 R52, R4.reuse, R54, R20 ;  /* 0x000000360434723c */ /* 0x040fe20000001814 */
[----:B------:R-:W2:Y:S07]  /*4cb0*/  LDSM.16.MT88.4 R20, [R224+0x1100] ;  /* 0x00110000e014783b */ /* 0x000eae0000004200 */
[----:B------:R-:W-:Y:S01]  /*4cc0*/  HMMA.16816.F32 R48, R4, R94, R48 ;  /* 0x0000005e0430723c */ /* 0x000fe20000001830 */
[----:B-1----:R-:W-:-:S02]  /*4cd0*/  FFMA.FTZ R8, R161, c[0x0][0x2d0], -R3 ;  /* 0x0000b400a1087a23 */ /* 0x002fc40000010803 */
[----:B------:R-:W-:Y:S02]  /*4ce0*/  IMAD.MOV.U32 R161, RZ, RZ, R207 ;  /* 0x000000ffffa17224 */ /* 0x000fe400078e00cf */
[----:B------:R1:W3:Y:S02]  /*4cf0*/  MUFU.EX2 R214, R8 ;  /* 0x0000000800d67308 */ /* 0x0002e40000000800 */
[----:B------:R-:W-:Y:S02]  /*4d00*/  FFMA.FTZ R4, R177, c[0x0][0x2d0], -R13 ;  /* 0x0000b400b1047a23 */ /* 0x000fe4000001080d */
[----:B-1----:R-:W-:Y:S01]  /*4d10*/  FFMA.FTZ R8, R174, c[0x0][0x2d0], -R0 ;  /* 0x0000b400ae087a23 */ /* 0x002fe20000010800 */
[----:B---3--:R-:W-:-:S03]  /*4d20*/  F2FP.PACK_AB R10, R214, R213 ;  /* 0x000000d5d60a723e */ /* 0x008fc600000000ff */
[----:B------:R1:W-:Y:S08]  /*4d30*/  MUFU.EX2 R174, R4 ;  /* 0x0000000400ae7308 */ /* 0x0003f00000000800 */
[----:B------:R3:W-:Y:S01]  /*4d40*/  MUFU.EX2 R207, R8 ;  /* 0x0000000800cf7308 */ /* 0x0007e20000000800 */
[----:B-1----:R-:W-:-:S07]  /*4d50*/  FFMA.FTZ R4, R184, c[0x0][0x2d0], -R13 ;  /* 0x0000b400b8047a23 */ /* 0x002fce000001080d */
[----:B------:R1:W4:Y:S01]  /*4d60*/  MUFU.EX2 R204, R4 ;  /* 0x0000000400cc7308 */ /* 0x0003220000000800 */
[----:B---3--:R-:W-:-:S07]  /*4d70*/  FFMA.FTZ R8, R170, c[0x0][0x2d0], -R0 ;  /* 0x0000b400aa087a23 */ /* 0x008fce0000010800 */
[----:B------:R3:W2:Y:S01]  /*4d80*/  MUFU.EX2 R208, R8 ;  /* 0x0000000800d07308 */ /* 0x0006a20000000800 */
[----:B-1----:R-:W-:Y:S01]  /*4d90*/  FFMA.FTZ R4, R187, c[0x0][0x2d0], -R12 ;  /* 0x0000b400bb047a23 */ /* 0x002fe2000001080c */
[----:B----4-:R-:W-:-:S06]  /*4da0*/  F2FP.PACK_AB R6, R204, R174 ;  /* 0x000000aecc06723e */ /* 0x010fcc00000000ff */
[----:B------:R1:W-:Y:S01]  /*4db0*/  MUFU.EX2 R168, R4 ;  /* 0x0000000400a87308 */ /* 0x0003e20000000800 */
[----:B---3--:R-:W-:Y:S01]  /*4dc0*/  FFMA.FTZ R8, R163, c[0x0][0x2d0], -R0 ;  /* 0x0000b400a3087a23 */ /* 0x008fe20000010800 */
[----:B--2---:R-:W-:Y:S01]  /*4dd0*/  F2FP.PACK_AB R9, R208, R207 ;  /* 0x000000cfd009723e */ /* 0x004fe200000000ff */
[----:B------:R-:W-:-:S05]  /*4de0*/  IMAD.MOV.U32 R163, RZ, RZ, R209 ;  /* 0x000000ffffa37224 */ /* 0x000fca00078e00d1 */
[----:B------:R2:W-:Y:S01]  /*4df0*/  MUFU.EX2 R209, R8 ;  /* 0x0000000800d17308 */ /* 0x0005e20000000800 */
[----:B-1----:R-:W-:-:S07]  /*4e00*/  FFMA.FTZ R4, R186, c[0x0][0x2d0], -R12 ;  /* 0x0000b400ba047a23 */ /* 0x002fce000001080c */
[----:B------:R1:W3:Y:S01]  /*4e10*/  MUFU.EX2 R169, R4 ;  /* 0x0000000400a97308 */ /* 0x0002e20000000800 */
[----:B--2---:R-:W-:Y:S01]  /*4e20*/  FFMA.FTZ R8, R132, c[0x0][0x2d0], -R0 ;  /* 0x0000b40084087a23 */ /* 0x004fe20000010800 */
[----:B------:R-:W-:-:S06]  /*4e30*/  MOV R132, R77 ;  /* 0x0000004d00847202 */ /* 0x000fcc0000000f00 */
[----:B------:R2:W4:Y:S01]  /*4e40*/  MUFU.EX2 R210, R8 ;  /* 0x0000000800d27308 */ /* 0x0005220000000800 */
[----:B-1----:R-:W-:Y:S01]  /*4e50*/  FFMA.FTZ R4, R185, c[0x0][0x2d0], -R12 ;  /* 0x0000b400b9047a23 */ /* 0x002fe2000001080c */
[----:B---3--:R-:W-:-:S06]  /*4e60*/  F2FP.PACK_AB R5, R169, R168 ;  /* 0x000000a8a905723e */ /* 0x008fcc00000000ff */
[----:B------:R1:W-:Y:S01]  /*4e70*/  MUFU.EX2 R170, R4 ;  /* 0x0000000400aa7308 */ /* 0x0003e20000000800 */
[----:B--2---:R-:W-:Y:S01]  /*4e80*/  FFMA.FTZ R8, R179, c[0x0][0x2d0], -R13 ;  /* 0x0000b400b3087a23 */ /* 0x004fe2000001080d */
[----:B----4-:R-:W-:-:S06]  /*4e90*/  F2FP.PACK_AB R11, R210, R209 ;  /* 0x000000d1d20b723e */ /* 0x010fcc00000000ff */
[----:B------:R2:W-:Y:S01]  /*4ea0*/  MUFU.EX2 R205, R8 ;  /* 0x0000000800cd7308 */ /* 0x0005e20000000800 */
[----:B-1----:R-:W-:-:S07]  /*4eb0*/  FFMA.FTZ R4, R176, c[0x0][0x2d0], -R12 ;  /* 0x0000b400b0047a23 */ /* 0x002fce000001080c */
[----:B------:R-:W1:Y:S01]  /*4ec0*/  MUFU.EX2 R234, R4 ;  /* 0x0000000400ea7308 */ /* 0x000e620000000800 */
[----:B--2---:R-:W-:-:S07]  /*4ed0*/  FFMA.FTZ R8, R178, c[0x0][0x2d0], -R13 ;  /* 0x0000b400b2087a23 */ /* 0x004fce000001080d */
[----:B------:R-:W2:Y:S01]  /*4ee0*/  MUFU.EX2 R206, R8 ;  /* 0x0000000800ce7308 */ /* 0x000ea20000000800 */
[----:B-1----:R-:W-:Y:S02]  /*4ef0*/  F2FP.PACK_AB R7, R234, R170 ;  /* 0x000000aaea07723e */ /* 0x002fe400000000ff */
[----:B--2---:R-:W-:Y:S02]  /*4f00*/  F2FP.PACK_AB R4, R206, R205 ;  /* 0x000000cdce04723e */ /* 0x004fe400000000ff */
[----:B------:R-:W-:-:S05]  /*4f10*/  F2FP.PACK_AB R8, R212, R211 ;  /* 0x000000d3d408723e */ /* 0x000fca00000000ff */
[----:B------:R-:W-:Y:S07]  /*4f20*/  HMMA.16816.F32 R176, R4, R20, R196 ;  /* 0x0000001404b0723c */ /* 0x000fee00000018c4 */
[----:B------:R-:W-:Y:S01]  /*4f30*/  IMAD.MOV.U32 R196, RZ, RZ, R163 ;  /* 0x000000ffffc47224 */ /* 0x000fe200078e00a3 */
[----:B------:R-:W-:Y:S01]  /*4f40*/  MOV R197, R161 ;  /* 0x000000a100c57202 */ /* 0x000fe20000000f00 */
[----:B------:R-:W-:Y:S01]  /*4f50*/  IMAD.MOV.U32 R163, RZ, RZ, R241 ;  /* 0x000000ffffa37224 */ /* 0x000fe200078e00f1 */
[----:B------:R-:W-:Y:S01]  /*4f60*/  HMMA.16816.F32 R68, R8, R24, R80 ;  /* 0x000000180844723c */ /* 0x000fe20000001850 */
[----:B------:R-:W2:Y:S01]  /*4f70*/  LDL.LU R241, [R1+0x88] ;  /* 0x0000880001f17983 */ /* 0x000ea20000300800 */
[----:B------:R-:W-:-:S02]  /*4f80*/  IMAD.MOV.U32 R161, RZ, RZ, R242 ;  /* 0x000000ffffa17224 */ /* 0x000fc400078e00f2 */
[----:B------:R-:W-:Y:S01]  /*4f90*/  IMAD.MOV.U32 R199, RZ, RZ, R32 ;  /* 0x000000ffffc77224 */ /* 0x000fe200078e0020 */
[----:B------:R-:W3:Y:S01]  /*4fa0*/  LDL.LU R242, [R1+0x84] ;  /* 0x0000840001f27983 */ /* 0x000ee20000300800 */
[----:B------:R-:W-:Y:S01]  /*4fb0*/  IMAD.MOV.U32 R32, RZ, RZ, R34 ;  /* 0x000000ffff207224 */ /* 0x000fe200078e0022 */
[----:B------:R-:W-:Y:S01]  /*4fc0*/  MOV R34, R93 ;  /* 0x0000005d00227202 */ /* 0x000fe20000000f00 */
[----:B------:R-:W-:Y:S01]  /*4fd0*/  HMMA.16816.F32 R72, R4, R24, R220 ;  /* 0x000000180448723c */ /* 0x000fe200000018dc */
[----:B------:R-:W-:-:S07]  /*4fe0*/  IMAD.MOV.U32 R198, RZ, RZ, R162 ;  /* 0x000000ffffc67224 */ /* 0x000fce00078e00a2 */
[-C--:B------:R-:W-:Y:S08]  /*4ff0*/  HMMA.16816.F32 R76, R4, R26.reuse, R136 ;  /* 0x0000001a044c723c */ /* 0x080ff00000001888 */
[C---:B------:R-:W-:Y:S01]  /*5000*/  HMMA.16816.F32 R40, R8.reuse, R26, R40 ;  /* 0x0000001a0828723c */ /* 0x040fe20000001828 */
[----:B------:R-:W-:Y:S07]  /*5010*/  LDSM.16.MT88.4 R24, [R224+0x3100] ;  /* 0x00310000e018783b */ /* 0x000fee0000004200 */
[----:B------:R-:W-:Y:S07]  /*5020*/  HMMA.16816.F32 R180, R8, R20, R180 ;  /* 0x0000001408b4723c */ /* 0x000fee00000018b4 */
[----:B------:R-:W-:Y:S01]  /*5030*/  IMAD.MOV.U32 R21, RZ, RZ, R132 ;  /* 0x000000ffff157224 */ /* 0x000fe200078e0084 */
[----:B------:R-:W-:Y:S01]  /*5040*/  MOV R132, R33 ;  /* 0x0000002100847202 */ /* 0x000fe20000000f00 */
[----:B------:R-:W-:Y:S01]  /*5050*/  HMMA.16816.F32 R184, R4, R22, R124 ;  /* 0x0000001604b8723c */ /* 0x000fe2000000187c */
[----:B------:R-:W-:-:S06]  /*5060*/  IMAD.MOV.U32 R33, RZ, RZ, R92 ;  /* 0x000000ffff217224 */ /* 0x000fcc00078e005c */
[----:B------:R-:W-:Y:S01]  /*5070*/  IMAD.MOV.U32 R126, RZ, RZ, R21 ;  /* 0x000000ffff7e7224 */ /* 0x000fe200078e0015 */
[----:B------:R-:W-:Y:S01]  /*5080*/  MOV R125, R233 ;  /* 0x000000e9007d7202 */ /* 0x000fe20000000f00 */
[----:B------:R-:W-:Y:S01]  /*5090*/  IMAD.MOV.U32 R124, RZ, RZ, R234 ;  /* 0x000000ffff7c7224 */ /* 0x000fe200078e00ea */
[----:B------:R-:W-:Y:S01]  /*50a0*/  MOV R127, R132 ;  /* 0x00000084007f7202 */ /* 0x000fe20000000f00 */
[----:B------:R-:W-:Y:S01]  /*50b0*/  HMMA.16816.F32 R44, R8, R22, R44 ;  /* 0x00000016082c723c */ /* 0x000fe2000000182c */
[----:B------:R-:W1:Y:S01]  /*50c0*/  LDSM.16.MT88.4 R20, [R225+0x3100] ;  /* 0x00310000e114783b */ /* 0x000e620000004200 */
[----:B------:R-:W-:-:S06]  /*50d0*/  IMAD.MOV.U32 R80, RZ, RZ, R125 ;  /* 0x000000ffff507224 */ /* 0x000fcc00078e007d */
[C---:B------:R-:W-:Y:S08]  /*50e0*/  HMMA.16816.F32 R84, R8.reuse, R16, R108 ;  /* 0x000000100854723c */ /* 0x040ff0000000186c */
[-C--:B------:R-:W-:Y:S08]  /*50f0*/  HMMA.16816.F32 R220, R8, R28.reuse, R112 ;  /* 0x0000001c08dc723c */ /* 0x080ff00000001870 */
[----:B------:R-:W-:Y:S01]  /*5100*/  HMMA.16816.F32 R104, R4, R28, R104 ;  /* 0x0000001c0468723c */ /* 0x000fe20000001868 */
[----:B------:R-:W-:-:S07]  /*5110*/  MOV R115, R126 ;  /* 0x0000007e00737202 */ /* 0x000fce0000000f00 */
[C---:B------:R-:W-:Y:S07]  /*5120*/  HMMA.16816.F32 R108, R4.reuse, R30, R248 ;  /* 0x0000001e046c723c */ /* 0x040fee00000018f8 */
[----:B------:R-:W-:Y:S01]  /*5130*/  MOV R248, R127 ;  /* 0x0000007f00f87202 */ /* 0x000fe20000000f00 */
[----:B------:R-:W-:Y:S01]  /*5140*/  HMMA.16816.F32 R88, R4, R16, R88 ;  /* 0x000000100458723c */ /* 0x000fe20000001858 */
[----:B------:R-:W-:Y:S01]  /*5150*/  IMAD.MOV.U32 R251, RZ, RZ, R32 ;  /* 0x000000fffffb7224 */ /* 0x000fe200078e0020 */
[----:B------:R-:W-:Y:S01]  /*5160*/  MOV R250, R34 ;  /* 0x0000002200fa7202 */ /* 0x000fe20000000f00 */
[----:B------:R-:W-:-:S05]  /*5170*/  IMAD.MOV.U32 R249, RZ, RZ, R33 ;  /* 0x000000fffff97224 */ /* 0x000fca00078e0021 */
[-C--:B------:R-:W-:Y:S08]  /*5180*/  HMMA.16816.F32 R92, R4, R18.reuse, R140 ;  /* 0x00000012045c723c */ /* 0x080ff0000000188c */
[----:B------:R-:W-:Y:S01]  /*5190*/  HMMA.16816.F32 R36, R8, R18, R36 ;  /* 0x000000120824723c */ /* 0x000fe20000001824 */
[----:B------:R-:W4:Y:S01]  /*51a0*/  LDSM.16.MT88.4 R16, [R227+0x3100] ;  /* 0x00310000e310783b */ /* 0x000f220000004200 */
[----:B------:R-:W-:Y:S01]  /*51b0*/  MOV R162, R243 ;  /* 0x000000f300a27202 */ /* 0x000fe20000000f00 */
[----:B------:R-:W-:Y:S01]  /*51c0*/  IMAD.MOV.U32 R136, RZ, RZ, R196 ;  /* 0x000000ffff887224 */ /* 0x000fe200078e00c4 */
[----:B------:R-:W-:Y:S01]  /*51d0*/  MOV R137, R197 ;  /* 0x000000c500897202 */ /* 0x000fe20000000f00 */
[----:B------:R-:W-:Y:S01]  /*51e0*/  IMAD.MOV.U32 R138, RZ, RZ, R198 ;  /* 0x000000ffff8a7224 */ /* 0x000fe200078e00c6 */
[----:B------:R-:W-:Y:S01]  /*51f0*/  MOV R198, R162 ;  /* 0x000000a200c67202 */ /* 0x000fe20000000f00 */
[----:B------:R-:W-:Y:S01]  /*5200*/  IMAD.MOV.U32 R139, RZ, RZ, R199 ;  /* 0x000000ffff8b7224 */ /* 0x000fe200078e00c7 */
[----:B------:R-:W-:Y:S01]  /*5210*/  MOV R112, R100 ;  /* 0x0000006400707202 */ /* 0x000fe20000000f00 */
[----:B------:R-:W-:-:S02]  /*5220*/  IMAD.MOV.U32 R196, RZ, RZ, R163 ;  /* 0x000000ffffc47224 */ /* 0x000fc400078e00a3 */
[----:B------:R-:W-:Y:S01]  /*5230*/  IMAD.MOV.U32 R113, RZ, RZ, R103 ;  /* 0x000000ffff717224 */ /* 0x000fe200078e0067 */
[----:B------:R-:W-:Y:S01]  /*5240*/  MOV R103, R231 ;  /* 0x000000e700677202 */ /* 0x000fe20000000f00 */
[----:B------:R-:W-:Y:S02]  /*5250*/  IMAD.MOV.U32 R197, RZ, RZ, R161 ;  /* 0x000000ffffc57224 */ /* 0x000fe400078e00a1 */
[----:B------:R-:W-:Y:S01]  /*5260*/  IMAD.MOV.U32 R114, RZ, RZ, R102 ;  /* 0x000000ffff727224 */ /* 0x000fe200078e0066 */
[----:B-1----:R-:W-:Y:S01]  /*5270*/  HMMA.16816.F32 R140, R4, R22, R216 ;  /* 0x00000016048c723c */ /* 0x002fe200000018d8 */
[----:B------:R-:W-:-:S07]  /*5280*/  IMAD.MOV.U32 R199, RZ, RZ, R119 ;  /* 0x000000ffffc77224 */ /* 0x000fce00078e0077 */
[----:B------:R-:W-:Y:S01]  /*5290*/  HMMA.16816.F32 R120, R4, R24, R120 ;  /* 0x000000180478723c */ /* 0x000fe20000001878 */
[----:B------:R-:W-:-:S07]  /*52a0*/  IMAD.MOV.U32 R100, RZ, RZ, R230 ;  /* 0x000000ffff647224 */ /* 0x000fce00078e00e6 */
[----:B------:R-:W-:Y:S01]  /*52b0*/  HMMA.16816.F32 R60, R8, R26, R60 ;  /* 0x0000001a083c723c */ /* 0x000fe2000000183c */
[----:B------:R-:W-:Y:S01]  /*52c0*/  IMAD.MOV.U32 R102, RZ, RZ, R232 ;  /* 0x000000ffff667224 */ /* 0x000fe200078e00e8 */
[----:B------:R-:W-:Y:S01]  /*52d0*/  MOV R219, R248 ;  /* 0x000000f800db7202 */ /* 0x000fe20000000f00 */
[----:B------:R-:W-:Y:S01]  /*52e0*/  IMAD.MOV.U32 R83, RZ, RZ, R235 ;  /* 0x000000ffff537224 */ /* 0x000fe200078e00eb */
[----:B------:R-:W-:Y:S01]  /*52f0*/  MOV R132, R236 ;  /* 0x000000ec00847202 */ /* 0x000fe20000000f00 */
[----:B------:R1:W5:Y:S03]  /*5300*/  LDL.LU R243, [R1+0x80] ;  /* 0x0000800001f37983 */ /* 0x0003660000300800 */
[C---:B------:R-:W-:Y:S08]  /*5310*/  HMMA.16816.F32 R136, R4.reuse, R20, R136 ;  /* 0x000000140488723c */ /* 0x040ff00000001888 */
[C---:B----4-:R-:W-:Y:S08]  /*5320*/  HMMA.16816.F32 R152, R4.reuse, R16, R152 ;  /* 0x000000100498723c */ /* 0x050ff00000001898 */
[----:B------:R-:W-:Y:S08]  /*5330*/  HMMA.16816.F32 R156, R4, R18, R156 ;  /* 0x00000012049c723c */ /* 0x000ff0000000189c */
[----:B------:R-:W-:Y:S01]  /*5340*/  HMMA.16816.F32 R56, R8, R22, R56 ;  /* 0x000000160838723c */ /* 0x000fe20000001838 */
[----:B------:R-:W-:-:S02]  /*5350*/  IMAD.MOV.U32 R163, RZ, RZ, R237 ;  /* 0x000000ffffa37224 */ /* 0x000fc400078e00ed */
[----:B------:R-:W-:Y:S02]  /*5360*/  IMAD.MOV.U32 R161, RZ, RZ, R238 ;  /* 0x000000ffffa17224 */ /* 0x000fe400078e00ee */
[----:B------:R-:W-:-:S03]  /*5370*/  IMAD.MOV.U32 R162, RZ, RZ, R133 ;  /* 0x000000ffffa27224 */ /* 0x000fc600078e0085 */
[----:B------:R-:W-:Y:S01]  /*5380*/  HMMA.16816.F32 R52, R8, R18, R52 ;  /* 0x000000120834723c */ /* 0x000fe20000001834 */
[----:B---3--:R-:W-:Y:S01]  /*5390*/  MOV R81, R242 ;  /* 0x000000f200517202 */ /* 0x008fe20000000f00 */
[----:B--2---:R-:W-:Y:S01]  /*53a0*/  IMAD.MOV.U32 R82, RZ, RZ, R241 ;  /* 0x000000ffff527224 */ /* 0x004fe200078e00f1 */
[----:B------:R-:W-:Y:S01]  /*53b0*/  MOV R133, R239 ;  /* 0x000000ef00857202 */ /* 0x000fe20000000f00 */
[----:B------:R-:W-:Y:S01]  /*53c0*/  IMAD.MOV.U32 R119, RZ, RZ, R240 ;  /* 0x000000ffff777224 */ /* 0x000fe200078e00f0 */
[----:B------:R1:W5:Y:S01]  /*53d0*/  LDL.LU R242, [R1+0x7c] ;  /* 0x00007c0001f27983 */ /* 0x0003620000300800 */
[----:B------:R-:W-:Y:S02]  /*53e0*/  IMAD.MOV.U32 R28, RZ, RZ, R81 ;  /* 0x000000ffff1c7224 */ /* 0x000fe400078e0051 */
[----:B------:R-:W-:Y:S01]  /*53f0*/  IMAD.MOV.U32 R81, RZ, RZ, R124 ;  /* 0x000000ffff517224 */ /* 0x000fe200078e007c */
[----:B------:R1:W5:Y:S01]  /*5400*/  LDL.LU R241, [R1+0x78] ;  /* 0x0000780001f17983 */ /* 0x0003620000300800 */
[----:B------:R-:W-:Y:S01]  /*5410*/  HMMA.16816.F32 R124, R4, R26, R244 ;  /* 0x0000001a047c723c */ /* 0x000fe200000018f4 */
[----:B------:R-:W-:-:S02]  /*5420*/  IMAD.MOV.U32 R29, RZ, RZ, R82 ;  /* 0x000000ffff1d7224 */ /* 0x000fc400078e0052 */
[----:B------:R1:W5:Y:S04]  /*5430*/  LDL.LU R240, [R1+0x74] ;  /* 0x0000740001f07983 */ /* 0x0003680000300800 */
[----:B------:R-:W-:Y:S01]  /*5440*/  IMAD.MOV.U32 R247, RZ, RZ, R35 ;  /* 0x000000fffff77224 */ /* 0x000fe200078e0023 */
[----:B------:R-:W-:Y:S01]  /*5450*/  MOV R245, R100 ;  /* 0x0000006400f57202 */ /* 0x000fe20000000f00 */
[----:B------:R-:W2:Y:S01]  /*5460*/  LDSM.16.MT88.4 R32, [R226+0x3100] ;  /* 0x00310000e220783b */ /* 0x000ea20000004200 */
[----:B------:R-:W-:Y:S02]  /*5470*/  IMAD.MOV.U32 R246, RZ, RZ, R249 ;  /* 0x000000fffff67224 */ /* 0x000fe400078e00f9 */
[----:B------:R-:W-:Y:S02]  /*5480*/  IMAD.MOV.U32 R218, RZ, RZ, R247 ;  /* 0x000000ffffda7224 */ /* 0x000fe400078e00f7 */
[----:B------:R-:W-:Y:S01]  /*5490*/  IMAD.MOV.U32 R244, RZ, RZ, R101 ;  /* 0x000000fffff47224 */ /* 0x000fe200078e0065 */
[----:B------:R-:W-:Y:S01]  /*54a0*/  MOV R82, R83 ;  /* 0x0000005300527202 */ /* 0x000fe20000000f00 */
[----:B------:R-:W-:Y:S01]  /*54b0*/  IMAD.MOV.U32 R247, RZ, RZ, R250 ;  /* 0x000000fffff77224 */ /* 0x000fe200078e00fa */
[----:B------:R1:W5:Y:S01]  /*54c0*/  LDL.LU R239, [R1+0x70] ;  /* 0x0000700001ef7983 */ /* 0x0003620000300800 */
[----:B------:R-:W-:-:S02]  /*54d0*/  IMAD.MOV.U32 R249, RZ, RZ, R102 ;  /* 0x000000fffff97224 */ /* 0x000fc400078e0066 */
[----:B------:R-:W-:Y:S01]  /*54e0*/  IMAD.MOV.U32 R250, RZ, RZ, R103 ;  /* 0x000000fffffa7224 */ /* 0x000fe200078e0067 */
[----:B------:R1:W5:Y:S01]  /*54f0*/  LDL.LU R238, [R1+0x6c] ;  /* 0x00006c0001ee7983 */ /* 0x0003620000300800 */
[C---:B--2---:R-:W-:Y:S01]  /*5500*/  HMMA.16816.F32 R196, R4.reuse, R32, R196 ;  /* 0x0000002004c4723c */ /* 0x044fe200000018c4 */
[----:B------:R-:W-:Y:S02]  /*5510*/  IMAD.MOV.U32 R83, RZ, RZ, R167 ;  /* 0x000000ffff537224 */ /* 0x000fe400078e00a7 */
[----:B------:R1:W5:Y:S05]  /*5520*/  LDL.LU R237, [R1+0x68] ;  /* 0x0000680001ed7983 */ /* 0x00036a0000300800 */
[----:B------:R-:W-:Y:S01]  /*5530*/  HMMA.16816.F32 R100, R4, R34, R200 ;  /* 0x000000220464723c */ /* 0x000fe200000018c8 */
[----:B------:R-:W-:Y:S01]  /*5540*/  MOV R248, R83 ;  /* 0x0000005300f87202 */ /* 0x000fe20000000f00 */
[----:B------:R-:W-:Y:S01]  /*5550*/  IMAD.MOV.U32 R167, RZ, RZ, R229 ;  /* 0x000000ffffa77224 */ /* 0x000fe200078e00e5 */
[----:B------:R1:W5:Y:S04]  /*5560*/  LDL.LU R236, [R1+0x64] ;  /* 0x0000640001ec7983 */ /* 0x0003680000300800 */
[----:B------:R-:W-:Y:S01]  /*5570*/  FFMA.FTZ R4, R195, c[0x0][0x2d0], -R3 ;  /* 0x0000b400c3047a23 */ /* 0x000fe20000010803 */
[----:B------:R-:W-:Y:S01]  /*5580*/  MOV R200, R218 ;  /* 0x000000da00c87202 */ /* 0x000fe20000000f00 */
[----:B------:R-:W-:Y:S01]  /*5590*/  IMAD.MOV.U32 R201, RZ, RZ, R219 ;  /* 0x000000ffffc97224 */ /* 0x000fe200078e00db */
[----:B------:R-:W-:Y:S01]  /*55a0*/  MOV R203, R29 ;  /* 0x0000001d00cb7202 */ /* 0x000fe20000000f00 */
[----:B------:R-:W-:Y:S01]  /*55b0*/  HMMA.16816.F32 R216, R8, R30, R64 ;  /* 0x0000001e08d8723c */ /* 0x000fe20000001840 */
[----:B------:R-:W-:Y:S01]  /*55c0*/  IMAD.MOV.U32 R202, RZ, RZ, R28 ;  /* 0x000000ffffca7224 */ /* 0x000fe200078e001c */
[----:B------:R1:W5:Y:S01]  /*55d0*/  LDL.LU R235, [R1+0x60] ;  /* 0x0000600001eb7983 */ /* 0x0003620000300800 */
[----:B------:R-:W-:-:S03]  /*55e0*/  IMAD.MOV.U32 R83, RZ, RZ, R228 ;  /* 0x000000ffff537224 */ /* 0x000fc600078e00e4 */
[----:B------:R1:W5:Y:S02]  /*55f0*/  LDL.LU R234, [R1+0x5c] ;  /* 0x00005c0001ea7983 */ /* 0x0003640000300800 */
[C---:B------:R-:W-:Y:S01]  /*5600*/  HMMA.16816.F32 R64, R8.reuse, R24, R148 ;  /* 0x000000180840723c */ /* 0x040fe20000001894 */
[----:B------:R2:W-:Y:S01]  /*5610*/  MUFU.EX2 R24, R4 ;  /* 0x0000000400187308 */ /* 0x0005e20000000800 */
[----:B------:R1:W5:Y:S04]  /*5620*/  LDL.LU R233, [R1+0x58] ;  /* 0x0000580001e97983 */ /* 0x0003680000300800 */
[----:B------:R1:W5:Y:S02]  /*5630*/  LDL.LU R232, [R1+0x54] ;  /* 0x0000540001e87983 */ /* 0x0003640000300800 */
[C---:B------:R-:W-:Y:S02]  /*5640*/  HMMA.16816.F32 R28, R8.reuse, R20, R128 ;  /* 0x00000014081c723c */ /* 0x040fe40000001880 */
[----:B------:R-:W-:Y:S04]  /*5650*/  LDSM.16.MT88.4 R128, [R224+0x3900] ;  /* 0x00390000e080783b */ /* 0x000fe80000004200 */
[----:B------:R1:W5:Y:S01]  /*5660*/  LDL.LU R231, [R1+0x50] ;  /* 0x0000500001e77983 */ /* 0x0003620000300800 */
[--C-:B--2---:R-:W-:Y:S01]  /*5670*/  FFMA.FTZ R4, R194, c[0x0][0x2d0], -R3.reuse ;  /* 0x0000b400c2047a23 */ /* 0x104fe20000010803 */
[C---:B------:R-:W-:Y:S02]  /*5680*/  HMMA.16816.F32 R148, R8.reuse, R16, R144 ;  /* 0x000000100894723c */ /* 0x040fe40000001890 */
[----:B------:R-:W-:Y:S01]  /*5690*/  LDSM.16.MT88.4 R144, [R225+0x3900] ;  /* 0x00390000e190783b */ /* 0x000fe20000004200 */
[----:B------:R2:W3:Y:S03]  /*56a0*/  MUFU.EX2 R25, R4 ;  /* 0x0000000400197308 */ /* 0x0004e60000000800 */
[----:B------:R1:W5:Y:S02]  /*56b0*/  LDL.LU R230, [R1+0x4c] ;  /* 0x00004c0001e67983 */ /* 0x0003640000300800 */
[----:B------:R-:W-:Y:S02]  /*56c0*/  HMMA.16816.F32 R48, R8, R34, R48 ;  /* 0x000000220830723c */ /* 0x000fe40000001830 */
[----:B------:R1:W5:Y:S04]  /*56d0*/  LDL.LU R229, [R1+0x48] ;  /* 0x0000480001e57983 */ /* 0x0003680000300800 */
[----:B------:R1:W5:Y:S01]  /*56e0*/  LDL.LU R228, [R1+0x44] ;  /* 0x0000440001e47983 */ /* 0x0003620000300800 */
[----:B--2---:R-:W-:-:S02]  /*56f0*/  FFMA.FTZ R4, R193, c[0x0][0x2d0], -R3 ;  /* 0x0000b400c1047a23 */ /* 0x004fc40000010803 */
[----:B------:R-:W-:-:S04]  /*5700*/  FFMA.FTZ R3, R192, c[0x0][0x2d0], -R3 ;  /* 0x0000b400c0037a23 */ /* 0x000fc80000010803 */
[----:B------:R2:W-:Y:S02]  /*5710*/  MUFU.EX2 R26, R3 ;  /* 0x00000003001a7308 */ /* 0x0005e40000000800 */
[----:B--2---:R-:W-:-:S06]  /*5720*/  FFMA.FTZ R3, R191, c[0x0][0x2d0], -R0 ;  /* 0x0000b400bf037a23 */ /* 0x004fcc0000010800 */
[----:B------:R2:W-:Y:S02]  /*5730*/  MUFU.EX2 R20, R3 ;  /* 0x0000000300147308 */ /* 0x0005e40000000800 */
[----:B--2---:R-:W-:-:S06]  /*5740*/  FFMA.FTZ R3, R190, c[0x0][0x2d0], -R0 ;  /* 0x0000b400be037a23 */ /* 0x004fcc0000010800 */
[----:B------:R2:W4:Y:S02]  /*5750*/  MUFU.EX2 R22, R3 ;  /* 0x0000000300167308 */ /* 0x0005240000000800 */
[--C-:B--2---:R-:W-:Y:S02]  /*5760*/  FFMA.FTZ R3, R189, c[0x0][0x2d0], -R0.reuse ;  /* 0x0000b400bd037a23 */ /* 0x104fe40000010800 */
[----:B------:R-:W-:Y:S02]  /*5770*/  FFMA.FTZ R0, R188, c[0x0][0x2d0], -R0 ;  /* 0x0000b400bc007a23 */ /* 0x000fe40000010800 */
[----:B------:R-:W2:Y:S02]  /*5780*/  LDSM.16.MT88.4 R188, [R224+0x1900] ;  /* 0x00190000e0bc783b */ /* 0x000ea40000004200 */
[----:B------:R1:W-:Y:S02]  /*5790*/  MUFU.EX2 R21, R0 ;  /* 0x0000000000157308 */ /* 0x0003e40000000800 */
[----:B-1----:R-:W-:-:S02]  /*57a0*/  FFMA.FTZ R0, R200, c[0x0][0x2d0], -R13 ;  /* 0x0000b400c8007a23 */ /* 0x002fc4000001080d */
[----:B------:R-:W-:Y:S02]  /*57b0*/  IMAD.MOV.U32 R200, RZ, RZ, R201 ;  /* 0x000000ffffc87224 */ /* 0x000fe400078e00c9 */
[----:B------:R-:W-:Y:S01]  /*57c0*/  IMAD.MOV.U32 R201, RZ, RZ, R202 ;  /* 0x000000ffffc97224 */ /* 0x000fe200078e00ca */
[----:B------:R-:W-:Y:S01]  /*57d0*/  MOV R202, R203 ;  /* 0x000000cb00ca7202 */ /* 0x000fe20000000f00 */
[----:B------:R1:W-:Y:S01]  /*57e0*/  MUFU.EX2 R16, R0 ;  /* 0x0000000000107308 */ /* 0x0003e20000000800 */
[----:B------:R-:W-:Y:S02]  /*57f0*/  IMAD.MOV.U32 R203, RZ, RZ, R244 ;  /* 0x000000ffffcb7224 */ /* 0x000fe400078e00f4 */
[----:B------:R-:W-:Y:S01]  /*5800*/  IMAD.MOV.U32 R244, RZ, RZ, R245 ;  /* 0x000000fffff47224 */ /* 0x000fe200078e00f5 */
[----:B------:R-:W-:Y:S01]  /*5810*/  MOV R245, R251 ;  /* 0x000000fb00f57202 */ /* 0x000fe20000000f00 */
[----:B------:R-:W-:Y:S02]  /*5820*/  IMAD.MOV.U32 R251, RZ, RZ, R112 ;  /* 0x000000fffffb7224 */ /* 0x000fe400078e0070 */
[----:B------:R-:W-:Y:S01]  /*5830*/  IMAD.MOV.U32 R112, RZ, RZ, R113 ;  /* 0x000000ffff707224 */ /* 0x000fe200078e0071 */
[----:B------:R-:W-:Y:S01]  /*5840*/  MOV R113, R114 ;  /* 0x0000007200717202 */ /* 0x000fe20000000f00 */
[----:B------:R-:W-:-:S02]  /*5850*/  IMAD.MOV.U32 R114, RZ, RZ, R115 ;  /* 0x000000ffff727224 */ /* 0x000fc400078e0073 */
[----:B-1----:R-:W-:-:S04]  /*5860*/  FFMA.FTZ R0, R200, c[0x0][0x2d0], -R13 ;  /* 0x0000b400c8007a23 */ /* 0x002fc8000001080d */
[----:B------:R1:W-:Y:S01]  /*5870*/  MUFU.EX2 R17, R0 ;  /* 0x0000000000117308 */ /* 0x0003e20000000800 */
[----:B------:R-:W-:Y:S01]  /*5880*/  IMAD.MOV.U32 R115, RZ, RZ, R80 ;  /* 0x000000ffff737224 */ /* 0x000fe200078e0050 */
[----:B------:R-:W-:Y:S01]  /*5890*/  MOV R80, R81 ;  /* 0x0000005100507202 */ /* 0x000fe20000000f00 */
[----:B------:R-:W-:Y:S02]  /*58a0*/  IMAD.MOV.U32 R81, RZ, RZ, R82 ;  /* 0x000000ffff517224 */ /* 0x000fe400078e0052 */
[----:B------:R-:W-:Y:S01]  /*58b0*/  IMAD.MOV.U32 R82, RZ, RZ, R132 ;  /* 0x000000ffff527224 */ /* 0x000fe200078e0084 */
[----:B------:R-:W-:Y:S01]  /*58c0*/  MOV R132, R163 ;  /* 0x000000a300847202 */ /* 0x000fe20000000f00 */
[----:B------:R-:W-:Y:S02]  /*58d0*/  IMAD.MOV.U32 R163, RZ, RZ, R161 ;  /* 0x000000ffffa37224 */ /* 0x000fe400078e00a1 */
[----:B-1----:R-:W-:-:S04]  /*58e0*/  FFMA.FTZ R0, R201, c[0x0][0x2d0], -R13 ;  /* 0x0000b400c9007a23 */ /* 0x002fc8000001080d */
[----:B------:R1:W-:Y:S01]  /*58f0*/  MUFU.EX2 R18, R0 ;  /* 0x0000000000127308 */ /* 0x0003e20000000800 */
[----:B------:R-:W-:Y:S01]  /*5900*/  IMAD.MOV.U32 R161, RZ, RZ, R162 ;  /* 0x000000ffffa17224 */ /* 0x000fe200078e00a2 */
[----:B------:R-:W-:Y:S01]  /*5910*/  MOV R162, R175 ;  /* 0x000000af00a27202 */ /* 0x000fe20000000f00 */
[----:B------:R-:W-:Y:S01]  /*5920*/  IMAD.MOV.U32 R200, RZ, RZ, R244 ;  /* 0x000000ffffc87224 */ /* 0x000fe200078e00f4 */
[----:B------:R-:W-:Y:S01]  /*5930*/  MOV R244, R251 ;  /* 0x000000fb00f47202 */ /* 0x000fe20000000f00 */
[----:B------:R-:W-:-:S03]  /*5940*/  IMAD.MOV.U32 R251, RZ, RZ, R115 ;  /* 0x000000fffffb7224 */ /* 0x000fc600078e0073 */
[----:B------:R-:W2:Y:S01]  /*5950*/  MUFU.EX2 R27, R4 ;  /* 0x00000004001b7308 */ /* 0x000ea20000000800 */
[----:B------:R-:W-:Y:S02]  /*5960*/  IMAD.MOV.U32 R115, RZ, RZ, R132 ;  /* 0x000000ffff737224 */ /* 0x000fe400078e0084 */
[----:B-1----:R-:W-:Y:S01]  /*5970*/  FFMA.FTZ R0, R202, c[0x0][0x2d0], -R13 ;  /* 0x0000b400ca007a23 */ /* 0x002fe2000001080d */
[----:B------:R-:W-:-:S04]  /*5980*/  MOV R132, R163 ;  /* 0x000000a300847202 */ /* 0x000fc80000000f00 */
[----:B------:R-:W1:Y:S01]  /*5990*/  MUFU.EX2 R23, R3 ;  /* 0x0000000300177308 */ /* 0x000e620000000800 */
[----:B------:R-:W-:Y:S01]  /*59a0*/  IMAD.MOV.U32 R163, RZ, RZ, R161 ;  /* 0x000000ffffa37224 */ /* 0x000fe200078e00a1 */
[----:B------:R-:W-:Y:S01]  /*59b0*/  HMMA.16816.F32 R192, R8, R32, R96 ;  /* 0x0000002008c0723c */ /* 0x000fe20000001860 */
[----:B------:R-:W-:Y:S01]  /*59c0*/  IMAD.MOV.U32 R161, RZ, RZ, R162 ;  /* 0x000000ffffa17224 */ /* 0x000fe200078e00a2 */
[----:B------:R1:W5:Y:S04]  /*59d0*/  LDL.LU R175, [R1+0x40] ;  /* 0x0000400001af7983 */ /* 0x0003680000300800 */
[----:B------:R2:W-:Y:S01]  /*59e0*/  MUFU.EX2 R19, R0 ;  /* 0x0000000000137308 */ /* 0x0005e20000000800 */
[----:B------:R-:W-:Y:S01]  /*59f0*/  MOV R162, R160 ;  /* 0x000000a000a27202 */ /* 0x000fe20000000f00 */
[----:B------:R-:W-:Y:S01]  /*5a00*/  IMAD.MOV.U32 R160, RZ, RZ, R165 ;  /* 0x000000ffffa07224 */ /* 0x000fe200078e00a5 */
[----:B------:R-:W-:Y:S01]  /*5a10*/  MOV R165, R166 ;  /* 0x000000a600a57202 */ /* 0x000fe20000000f00 */
[----:B------:R-:W-:Y:S01]  /*5a20*/  IMAD.MOV.U32 R166, RZ, RZ, R15 ;  /* 0x000000ffffa67224 */ /* 0x000fe200078e000f */
[----:B------:R-:W1:Y:S01]  /*5a30*/  LDSM.16.MT88.4 R96, [R227+0x1900] ;  /* 0x00190000e360783b */ /* 0x000e620000004200 */
[----:B--2---:R-:W-:-:S02]  /*5a40*/  FFMA.FTZ R0, R83, c[0x0][0x2d0], -R12 ;  /* 0x0000b40053007a23 */ /* 0x004fc4000001080c */
[----:B------:R-:W-:Y:S02]  /*5a50*/  IMAD.MOV.U32 R83, RZ, RZ, R14 ;  /* 0x000000ffff537224 */ /* 0x000fe400078e000e */
[----:B------:R2:W-:Y:S02]  /*5a60*/  MUFU.EX2 R14, R0 ;  /* 0x00000000000e7308 */ /* 0x0005e40000000800 */
[----:B--2---:R-:W-:-:S06]  /*5a70*/  FFMA.FTZ R0, R203, c[0x0][0x2d0], -R12 ;  /* 0x0000b400cb007a23 */ /* 0x004fcc000001080c */
[----:B------:R2:W1:Y:S01]  /*5a80*/  MUFU.EX2 R15, R0 ;  /* 0x00000000000f7308 */ /* 0x0004620000000800 */
[----:B------:R-:W-:Y:S02]  /*5a90*/  IMAD.MOV.U32 R201, RZ, RZ, R112 ;  /* 0x000000ffffc97224 */ /* 0x000fe400078e0070 */
[----:B--2---:R-:W-:-:S05]  /*5aa0*/  FFMA.FTZ R0, R83, c[0x0][0x2d0], -R12 ;  /* 0x0000b40053007a23 */ /* 0x004fca000001080c */
[----:B------:R2:W-:Y:S01]  /*5ab0*/  MUFU.EX2 R13, R0 ;  /* 0x00000000000d7308 */ /* 0x0005e20000000800 */
[----:B------:R-:W-:Y:S01]  /*5ac0*/  IMAD.MOV.U32 R202, RZ, RZ, R113 ;  /* 0x000000ffffca7224 */ /* 0x000fe200078e0071 */
[----:B------:R-:W-:Y:S01]  /*5ad0*/  MOV R203, R114 ;  /* 0x0000007200cb7202 */ /* 0x000fe20000000f00 */
[----:B------:R-:W-:Y:S01]  /*5ae0*/  IMAD.MOV.U32 R112, RZ, RZ, R80 ;  /* 0x000000ffff707224 */ /* 0x000fe200078e0050 */
[----:B------:R-:W-:Y:S01]  /*5af0*/  MOV R113, R81 ;  /* 0x0000005100717202 */ /* 0x000fe20000000f00 */
[----:B------:R-:W-:Y:S02]  /*5b00*/  IMAD.MOV.U32 R114, RZ, RZ, R82 ;  /* 0x000000ffff727224 */ /* 0x000fe400078e0052 */
[----:B--2---:R-:W-:Y:S02]  /*5b10*/  FFMA.FTZ R0, R200, c[0x0][0x2d0], -R12 ;  /* 0x0000b400c8007a23 */ /* 0x004fe4000001080c */
[----:B------:R-:W-:Y:S01]  /*5b20*/  IMAD.MOV.U32 R7, RZ, RZ, R251 ;  /* 0x000000ffff077224 */ /* 0x000fe200078e00fb */
[----:B------:R-:W-:Y:S01]  /*5b30*/  MOV R34, R132 ;  /* 0x0000008400227202 */ /* 0x000fe20000000f00 */
[----:B------:R2:W1:Y:S01]  /*5b40*/  MUFU.EX2 R12, R0 ;  /* 0x00000000000c7308 */ /* 0x0004620000000800 */
[----:B------:R-:W-:Y:S01]  /*5b50*/  MOV R251, R112 ;  /* 0x0000007000fb7202 */ /* 0x000fe20000000f00 */
[----:B------:R-:W-:Y:S01]  /*5b60*/  IMAD.MOV.U32 R112, RZ, RZ, R113 ;  /* 0x000000ffff707224 */ /* 0x000fe200078e0071 */
[----:B------:R-:W-:Y:S01]  /*5b70*/  MOV R113, R114 ;  /* 0x0000007200717202 */ /* 0x000fe20000000f00 */
[----:B------:R-:W-:Y:S01]  /*5b80*/  IMAD.MOV.U32 R35, RZ, RZ, R115 ;  /* 0x000000ffff237224 */ /* 0x000fe200078e0073 */
[----:B------:R-:W-:Y:S01]  /*5b90*/  MOV R115, R161 ;  /* 0x000000a100737202 */ /* 0x000fe20000000f00 */
[----:B------:R-:W-:Y:S01]  /*5ba0*/  IMAD.MOV.U32 R114, RZ, RZ, R163 ;  /* 0x000000ffff727224 */ /* 0x000fe200078e00a3 */
[----:B------:R-:W-:Y:S01]  /*5bb0*/  MOV R163, R160 ;  /* 0x000000a000a37202 */ /* 0x000fe20000000f00 */
[----:B------:R-:W-:Y:S01]  /*5bc0*/  IMAD.MOV.U32 R132, RZ, RZ, R162 ;  /* 0x000000ffff847224 */ /* 0x000fe200078e00a2 */
[----:B------:R-:W1:Y:S01]  /*5bd0*/  LDSM.16.MT88.4 R80, [R225+0x1900] ;  /* 0x00190000e150783b */ /* 0x000e620000004200 */
[----:B------:R-:W-:Y:S01]  /*5be0*/  MOV R33, R201 ;  /* 0x000000c900217202 */ /* 0x000fe20000000f00 */
[----:B------:R-:W-:Y:S01]  /*5bf0*/  IMAD.MOV.U32 R32, RZ, RZ, R202 ;  /* 0x000000ffff207224 */ /* 0x000fe200078e00ca */
[----:B------:R-:W-:Y:S01]  /*5c00*/  MOV R6, R203 ;  /* 0x000000cb00067202 */ /* 0x000fe20000000f00 */
[----:B------:R-:W-:Y:S01]  /*5c10*/  IMAD.MOV.U32 R161, RZ, RZ, R165 ;  /* 0x000000ffffa17224 */ /* 0x000fe200078e00a5 */
[----:B------:R-:W-:Y:S01]  /*5c20*/  MOV R162, R166 ;  /* 0x000000a600a27202 */ /* 0x000fe20000000f00 */
[----:B------:R-:W-:Y:S01]  /*5c30*/  IMAD.MOV.U32 R160, RZ, RZ, R167 ;  /* 0x000000ffffa07224 */ /* 0x000fe200078e00a7 */
[----:B---3--:R-:W-:Y:S01]  /*5c40*/  F2FP.PACK_AB R200, R25, R24 ;  /* 0x0000001819c8723e */ /* 0x008fe200000000ff */
[----:B--2---:R-:W-:Y:S01]  /*5c50*/  FADD.FTZ R0, R164, R135 ;  /* 0x00000087a4007221 */ /* 0x004fe20000010000 */
[----:B----4-:R-:W-:-:S02]  /*5c60*/  F2FP.PACK_AB R201, R22, R20 ;  /* 0x0000001416c9723e */ /* 0x010fc400000000ff */
[----:B------:R-:W-:Y:S02]  /*5c70*/  F2FP.PACK_AB R202, R26, R27 ;  /* 0x0000001b1aca723e */ /* 0x000fe400000000ff */
[----:B-1----:R-:W-:Y:S02]  /*5c80*/  F2FP.PACK_AB R203, R21, R23 ;  /* 0x0000001715cb723e */ /* 0x002fe400000000ff */
[----:B------:R-:W-:Y:S02]  /*5c90*/  F2FP.PACK_AB R164, R17, R16 ;  /* 0x0000001011a4723e */ /* 0x000fe400000000ff */
[----:B------:R-:W-:Y:S02]  /*5ca0*/  F2FP.PACK_AB R165, R15, R14 ;  /* 0x0000000e0fa5723e */ /* 0x000fe400000000ff */
[----:B------:R-:W-:Y:S02]  /*5cb0*/  F2FP.PACK_AB R166, R19, R18 ;  /* 0x0000001213a6723e */ /* 0x000fe400000000ff */
[----:B------:R-:W-:Y:S01]  /*5cc0*/  F2FP.PACK_AB R167, R12, R13 ;  /* 0x0000000d0ca7723e */ /* 0x000fe200000000ff */
[-C--:B------:R-:W-:Y:S08]  /*5cd0*/  HMMA.16816.F32 R180, R200, R188.reuse, R180 ;  /* 0x000000bcc8b4723c */ /* 0x080ff000000018b4 */
[C---:B------:R-:W-:Y:S08]  /*5ce0*/  HMMA.16816.F32 R176, R164.reuse, R188, R176 ;  /* 0x000000bca4b0723c */ /* 0x040ff000000018b0 */
[-C--:B------:R-:W-:Y:S08]  /*5cf0*/  HMMA.16816.F32 R184, R164, R190.reuse, R184 ;  /* 0x000000bea4b8723c */ /* 0x080ff000000018b8 */
[----:B------:R-:W-:Y:S07]  /*5d00*/  HMMA.16816.F32 R188, R200, R190, R44 ;  /* 0x000000bec8bc723c */ /* 0x000fee000000182c */
[----:B------:R-:W-:Y:S01]  /*5d10*/  MOV R47, R6 ;  /* 0x00000006002f7202 */ /* 0x000fe20000000f00 */
[----:B------:R-:W-:-:S02]  /*5d20*/  IMAD.MOV.U32 R46, RZ, RZ, R7 ;  /* 0x000000ffff2e7224 */ /* 0x000fc400078e0007 */
[----:B------:R-:W1:Y:S01]  /*5d30*/  LDSM.16.MT88.4 R4, [R226+0x3900] ;  /* 0x00390000e204783b */ /* 0x000e620000004200 */
[----:B------:R-:W-:Y:S01]  /*5d40*/  HMMA.16816.F32 R84, R200, R96, R84 ;  /* 0x00000060c854723c */ /* 0x000fe20000001854 */
[----:B------:R-:W-:Y:S01]  /*5d50*/  MOV R8, R160 ;  /* 0x000000a000087202 */ /* 0x000fe20000000f00 */
[----:B------:R-:W-:-:S06]  /*5d60*/  IMAD.MOV.U32 R3, RZ, RZ, R162 ;  /* 0x000000ffff037224 */ /* 0x000fcc00078e00a2 */
[----:B------:R-:W-:Y:S01]  /*5d70*/  HMMA.16816.F32 R88, R164, R96, R88 ;  /* 0x00000060a458723c */ /* 0x000fe20000001858 */
[----:B------:R-:W-:-:S07]  /*5d80*/  MOV R10, R161 ;  /* 0x000000a1000a7202 */ /* 0x000fce0000000f00 */
[----:B------:R-:W-:Y:S01]  /*5d90*/  HMMA.16816.F32 R92, R164, R98, R92 ;  /* 0x00000062a45c723c */ /* 0x000fe2000000185c */
[----:B------:R-:W-:Y:S02]  /*5da0*/  IMAD.MOV.U32 R9, RZ, RZ, R163 ;  /* 0x000000ffff097224 */ /* 0x000fe400078e00a3 */
[----:B------:R-:W-:-:S05]  /*5db0*/  FADD.FTZ R11, R117, R116 ;  /* 0x00000074750b7221 */ /* 0x000fca0000010000 */
[C---:B------:R-:W-:Y:S01]  /*5dc0*/  HMMA.16816.F32 R68, R200.reuse, R80, R68 ;  /* 0x00000050c844723c */ /* 0x040fe20000001844 */
[----:B------:R-:W-:Y:S01]  /*5dd0*/  MOV R45, R112 ;  /* 0x00000070002d7202 */ /* 0x000fe20000000f00 */
[----:B------:R-:W-:Y:S01]  /*5de0*/  IMAD.MOV.U32 R44, RZ, RZ, R113 ;  /* 0x000000ffff2c7224 */ /* 0x000fe200078e0071 */
[----:B------:R-:W-:Y:S05]  /*5df0*/  LDSM.16.MT88.4 R160, [R227+0x3900] ;  /* 0x00390000e3a0783b */ /* 0x000fea0000004200 */
[----:B------:R-:W-:Y:S07]  /*5e00*/  HMMA.16816.F32 R96, R200, R98, R36 ;  /* 0x00000062c860723c */ /* 0x000fee0000001824 */
[----:B------:R-:W-:Y:S01]  /*5e10*/  MOV R37, R119 ;  /* 0x0000007700257202 */ /* 0x000fe20000000f00 */
[----:B------:R-:W-:Y:S01]  /*5e20*/  IMAD.MOV.U32 R38, RZ, RZ, R133 ;  /* 0x000000ffff267224 */ /* 0x000fe200078e0085 */
[----:B------:R-:W-:Y:S01]  /*5e30*/  MOV R39, R134 ;  /* 0x0000008600277202 */ /* 0x000fe20000000f00 */
[----:B------:R-:W-:Y:S02]  /*5e40*/  HMMA.16816.F32 R72, R164, R80, R72 ;  /* 0x00000050a448723c */ /* 0x000fe40000001848 */
[----:B------:R-:W-:-:S02]  /*5e50*/  FADD.FTZ R8, R8, R37 ;  /* 0x0000002508087221 */ /* 0x000fc40000010000 */
[----:B------:R-:W-:-:S04]  /*5e60*/  FADD.FTZ R3, R3, R38 ;  /* 0x0000002603037221 */ /* 0x000fc80000010000 */
[----:B------:R-:W-:Y:S01]  /*5e70*/  HMMA.16816.F32 R76, R164, R82, R76 ;  /* 0x00000052a44c723c */ /* 0x000fe2000000184c */
[----:B------:R-:W-:Y:S02]  /*5e80*/  FADD.FTZ R0, R39, R0 ;  /* 0x0000000027007221 */ /* 0x000fe40000010000 */
[----:B------:R-:W-:-:S05]  /*5e90*/  FADD.FTZ R10, R10, R8 ;  /* 0x000000080a0a7221 */ /* 0x000fca0000010000 */
[----:B------:R-:W-:Y:S01]  /*5ea0*/  HMMA.16816.F32 R80, R200, R82, R40 ;  /* 0x00000052c850723c */ /* 0x000fe20000001828 */
[----:B------:R-:W-:-:S06]  /*5eb0*/  FADD.FTZ R9, R9, R3 ;  /* 0x0000000309097221 */ /* 0x000fcc0000010000 */
[----:B------:R-:W-:Y:S01]  /*5ec0*/  MOV R41, R132 ;  /* 0x0000008400297202 */ /* 0x000fe20000000f00 */
[----:B------:R-:W-:Y:S01]  /*5ed0*/  IMAD.MOV.U32 R40, RZ, RZ, R118 ;  /* 0x000000ffff287224 */ /* 0x000fe200078e0076 */
[----:B------:R-:W-:Y:S01]  /*5ee0*/  MOV R43, R114 ;  /* 0x00000072002b7202 */ /* 0x000fe20000000f00 */
[----:B------:R-:W-:Y:S02]  /*5ef0*/  IMAD.MOV.U32 R42, RZ, RZ, R115 ;  /* 0x000000ffff2a7224 */ /* 0x000fe400078e0073 */
[----:B------:R-:W-:Y:S01]  /*5f00*/  FADD.FTZ R8, R41, R0 ;  /* 0x0000000029087221 */ /* 0x000fe20000010000 */
[----:B-1----:R-:W-:Y:S01]  /*5f10*/  HMMA.16816.F32 R196, R164, R4, R196 ;  /* 0x00000004a4c4723c */ /* 0x002fe200000018c4 */
[----:B------:R-:W-:Y:S01]  /*5f20*/  FADD.FTZ R11, R40, R11 ;  /* 0x0000000b280b7221 */ /* 0x000fe20000010000 */
[----:B------:R-:W1:Y:S01]  /*5f30*/  LDSM.16.MT88.4 R112, [R226+0x1900] ;  /* 0x00190000e270783b */ /* 0x000e620000004200 */
[----:B------:R-:W-:Y:S02]  /*5f40*/  FADD.FTZ R0, R44, R9 ;  /* 0x000000092c007221 */ /* 0x000fe40000010000 */
[----:B------:R-:W-:-:S03]  /*5f50*/  FADD.FTZ R9, R45, R8 ;  /* 0x000000082d097221 */ /* 0x000fc60000010000 */
[----:B------:R-:W-:Y:S01]  /*5f60*/  HMMA.16816.F32 R192, R200, R4, R192 ;  /* 0x00000004c8c0723c */ /* 0x000fe200000018c0 */
[----:B------:R-:W-:-:S06]  /*5f70*/  FADD.FTZ R3, R43, R10 ;  /* 0x0000000a2b037221 */ /* 0x000fcc0000010000 */
[----:B------:R-:W-:Y:S02]  /*5f80*/  FADD.FTZ R4, R42, R11 ;  /* 0x0000000b2a047221 */ /* 0x000fe40000010000 */
[----:B------:R-:W-:Y:S02]  /*5f90*/  FADD.FTZ R5, R47, R0 ;  /* 0x000000002f057221 */ /* 0x000fe40000010000 */
[----:B------:R-:W-:Y:S02]  /*5fa0*/  FADD.FTZ R0, R34, R9 ;  /* 0x0000000922007221 */ /* 0x000fe40000010000 */
[----:B------:R-:W-:Y:S02]  /*5fb0*/  FADD.FTZ R8, R252, R4 ;  /* 0x00000004fc087221 */ /* 0x000fe40000010000 */
[----:B------:R-:W-:Y:S02]  /*5fc0*/  FADD.FTZ R4, R46, R3 ;  /* 0x000000032e047221 */ /* 0x000fe40000010000 */
[----:B------:R-:W-:-:S02]  /*5fd0*/  FADD.FTZ R0, R244, R0 ;  /* 0x00000000f4007221 */ /* 0x000fc40000010000 */
        /* <DEDUP_REMOVED lines=33> */
[----:B------:R-:W-:Y:S01]  /*61f0*/  FADD.FTZ R5, R15, R5 ;  /* 0x000000050f057221 */ /* 0x000fe20000010000 */
[----:B-1----:R-:W-:Y:S01]  /*6200*/  HMMA.16816.F32 R104, R164, R112, R104 ;  /* 0x00000070a468723c */ /* 0x002fe20000001868 */
[----:B------:R-:W-:Y:S02]  /*6210*/  FADD.FTZ R4, R17, R4 ;  /* 0x0000000411047221 */ /* 0x000fe40000010000 */
[----:B------:R-:W-:-:S02]  /*6220*/  FADD.FTZ R0, R26, R0 ;  /* 0x000000001a007221 */ /* 0x000fc40000010000 */
[----:B------:R-:W-:-:S03]  /*6230*/  FADD.FTZ R3, R23, R3 ;  /* 0x0000000317037221 */ /* 0x000fc60000010000 */
[----:B------:R-:W-:Y:S01]  /*6240*/  HMMA.16816.F32 R108, R164, R114, R108 ;  /* 0x00000072a46c723c */ /* 0x000fe2000000186c */
[----:B------:R-:W-:Y:S02]  /*6250*/  FADD.FTZ R5, R13, R5 ;  /* 0x000000050d057221 */ /* 0x000fe40000010000 */
[----:B------:R-:W-:-:S05]  /*6260*/  FADD.FTZ R4, R18, R4 ;  /* 0x0000000412047221 */ /* 0x000fca0000010000 */
[C---:B------:R-:W-:Y:S01]  /*6270*/  HMMA.16816.F32 R120, R164.reuse, R128, R120 ;  /* 0x00000080a478723c */ /* 0x040fe20000001878 */
[----:B------:R1:W-:Y:S07]  /*6280*/  STL [R1], R0 ;  /* 0x0000000001007387 */ /* 0x0003ee0000100800 */
[----:B------:R-:W-:Y:S01]  /*6290*/  HMMA.16816.F32 R124, R164, R130, R124 ;  /* 0x00000082a47c723c */ /* 0x000fe2000000187c */
[----:B------:R-:W-:-:S07]  /*62a0*/  UIADD3 UR23, UR21, -0x2, URZ ;  /* 0xfffffffe15177890 */ /* 0x000fce000fffe03f */
[C---:B------:R-:W-:Y:S08]  /*62b0*/  HMMA.16816.F32 R136, R164.reuse, R144, R136 ;  /* 0x00000090a488723c */ /* 0x040ff00000001888 */
[----:B------:R-:W-:Y:S01]  /*62c0*/  HMMA.16816.F32 R140, R164, R146, R140 ;  /* 0x00000092a48c723c */ /* 0x000fe2000000188c */
[----:B-1----:R-:W-:-:S07]  /*62d0*/  FADD.FTZ R0, R12, R5 ;  /* 0x000000050c007221 */ /* 0x002fce0000010000 */
        /* <DEDUP_REMOVED lines=8> */
[C---:B------:R-:W-:Y:S08]  /*6360*/  HMMA.16816.F32 R128, R200.reuse, R130, R60 ;  /* 0x00000082c880723c */ /* 0x040ff0000000183c */
[C---:B------:R-:W-:Y:S08]  /*6370*/  HMMA.16816.F32 R144, R200.reuse, R146, R56 ;  /* 0x00000092c890723c */ /* 0x040ff00000001838 */
[----:B------:R-:W-:Y:S01]  /*6380*/  HMMA.16816.F32 R160, R200, R162, R52 ;  /* 0x000000a2c8a0723c */ /* 0x000fe20000001834 */
[----:B------:R-:W-:-:S07]  /*6390*/  UISETP.GE.AND UP0, UPT, UR23, UR8, UPT ;  /* 0x000000081700728c */ /* 0x000fce000bf06270 */
[----:B------:R-:W-:Y:S07]  /*63a0*/  HMMA.16816.F32 R200, R200, R6, R48 ;  /* 0x00000006c8c8723c */ /* 0x000fee0000001830 */
[----:B------:R-:W-:Y:S02]  /*63b0*/  FADD.FTZ R6, R21, R3 ;  /* 0x0000000315067221 */ /* 0x000fe40000010000 */
[----:B------:R-:W-:-:S03]  /*63c0*/  FADD.FTZ R3, R19, R4 ;  /* 0x0000000413037221 */ /* 0x000fc60000010000 */
[----:B------:R1:W-:Y:S04]  /*63d0*/  STL [R1+0xc], R6 ;  /* 0x00000c0601007387 */ /* 0x0003e80000100800 */
[----:B------:R1:W-:Y:S04]  /*63e0*/  STL [R1+0x4], R0 ;  /* 0x0000040001007387 */ /* 0x0003e80000100800 */
[----:B------:R1:W-:Y:S01]  /*63f0*/  STL [R1+0x8], R3 ;  /* 0x0000080301007387 */ /* 0x0003e20000100800 */
[----:B------:R-:W-:Y:S11]  /*6400*/  PLOP3.LUT P1, PT, PT, PT, UP0, 0x80, 0x0 ;  /* 0x000000000000781c */ /* 0x000ff60003f2f008 */
[----:B------:R-:W-:Y:S02]  /*6410*/  @!UPT UIADD3 URZ, URZ, URZ, URZ ;  /* 0x0000003f3f3ff290 */ /* 0x000fe4000fffe03f */
[----:B------:R-:W-:Y:S05]  /*6420*/  @!P1 BRA `(.L_x_111) ;  /* 0x00003a6000009947 */ /* 0x000fea0003800000 */
[----:B------:R-:W2:Y:S04]  /*6430*/  LDL.64 R244, [R1+0x30] ;  /* 0x0000300001f47983 */ /* 0x000ea80000100a00 */
[----:B------:R-:W3:Y:S04]  /*6440*/  LDL.64 R246, [R1+0x38] ;  /* 0x0000380001f67983 */ /* 0x000ee80000100a00 */
[----:B------:R-:W4:Y:S04]  /*6450*/  LDL R249, [R1+0x20] ;  /* 0x0000200001f97983 */ /* 0x000f280000100800 */
[----:B------:R-:W4:Y:S01]  /*6460*/  LDL.64 R250, [R1+0x28] ;  /* 0x0000280001fa7983 */ /* 0x000f220000100a00 */
[----:B------:R-:W-:Y:S01]  /*6470*/  MOV R174, R2 ;  /* 0x0000000200ae7202 */ /* 0x000fe20000000f00 */
[----:B-1----:R-:W-:Y:S01]  /*6480*/  IMAD.MOV.U32 R3, RZ, RZ, R172 ;  /* 0x000000ffff037224 */ /* 0x002fe200078e00ac */
[----:B------:R-:W-:Y:S01]  /*6490*/  ULDC.64 UR6, c[0x0][0x208] ;  /* 0x0000820000067ab9 */ /* 0x000fe20000000a00 */
[----:B------:R-:W-:Y:S01]  /*64a0*/  IMAD.MOV.U32 R0, RZ, RZ, R173 ;  /* 0x000000ffff007224 */ /* 0x000fe200078e00ad */
[----:B------:R-:W-:Y:S01]  /*64b0*/  ULDC.64 UR4, c[0x0][0x1e0] ;  /* 0x0000780000047ab9 */ /* 0x000fe20000000a00 */
[----:B------:R-:W-:Y:S01]  /*64c0*/  IMAD.MOV.U32 R168, RZ, RZ, R171 ;  /* 0x000000ffffa87224 */ /* 0x000fe200078e00ab */
[----:B--2---:R-:W-:-:S02]  /*64d0*/  IADD3 R5, P2, R244, 0x40, RZ ;  /* 0x00000040f4057810 */ /* 0x004fc40007f5e0ff */
[----:B---3--:R-:W-:-:S03]  /*64e0*/  IADD3 R4, P1, R246, 0x40, RZ ;  /* 0x00000040f6047810 */ /* 0x008fc60007f3e0ff */
[----:B------:R-:W-:Y:S04]  /*64f0*/  STL [R1+0x1c], R5 ;  /* 0x00001c0501007387 */ /* 0x000fe80000100800 */
[----:B------:R1:W-:Y:S01]  /*6500*/  STL [R1+0x14], R4 ;  /* 0x0000140401007387 */ /* 0x0003e20000100800 */
[----:B----4-:R-:W-:Y:S01]  /*6510*/  IMAD.X R2, RZ, RZ, R251, P1 ;  /* 0x000000ffff027224 */ /* 0x010fe200008e06fb */
[----:B-1----:R-:W-:-:S05]  /*6520*/  IADD3.X R4, RZ, R249, RZ, P2, !PT ;  /* 0x000000f9ff047210 */ /* 0x002fca00017fe4ff */
[----:B------:R1:W-:Y:S04]  /*6530*/  STL [R1+0x18], R4 ;  /* 0x0000180401007387 */ /* 0x0003e80000100800 */
[----:B------:R1:W-:Y:S02]  /*6540*/  STL [R1+0x10], R2 ;  /* 0x0000100201007387 */ /* 0x0003e40000100800 */
.L_x_112:
[----:B------:R-:W2:Y:S01]  /*6550*/  LDL.64 R170, [R1+0x30] ;  /* 0x0000300001aa7983 */ /* 0x000ea20000100a00 */
[----:B------:R-:W-:Y:S04]  /*6560*/  DEPBAR.LE SB0, 0x0 ;  /* 0x000080000000791a */ /* 0x000fe80000000000 */
[----:B------:R-:W-:Y:S01]  /*6570*/  USHF.R.S32.HI UR17, URZ, 0x1f, UR23 ;  /* 0x0000001f3f117899 */ /* 0x000fe20008011417 */
[----:B------:R-:W3:Y:S01]  /*6580*/  LDL R169, [R1+0x20] ;  /* 0x0000200001a97983 */ /* 0x000ee20000100800 */
[----:B------:R-:W-:Y:S02]  /*6590*/  UIMAD.WIDE.U32 UR24, UR23, UR6, URZ ;  /* 0x00000006171872a5 */ /* 0x000fe4000f8e003f */
[----:B------:R-:W-:Y:S01]  /*65a0*/  UIMAD UR17, UR17, UR6, URZ ;  /* 0x00000006111172a4 */ /* 0x000fe2000f8e023f */
[----:B------:R-:W3:Y:S01]  /*65b0*/  LDL R172, [R1+0x1c] ;  /* 0x00001c0001ac7983 */ /* 0x000ee20000100800 */
[----:B------:R-:W-:Y:S02]  /*65c0*/  USHF.L.U32 UR20, UR24, 0x6, URZ ;  /* 0x0000000618147899 */ /* 0x000fe4000800063f */
[----:B------:R-:W-:Y:S01]  /*65d0*/  UIMAD UR17, UR23, UR7, UR17 ;  /* 0x00000007171172a4 */ /* 0x000fe2000f8e0211 */
[----:B------:R-:W3:Y:S01]  /*65e0*/  LDL R244, [R1+0x18] ;  /* 0x0000180001f47983 */ /* 0x000ee20000100800 */
[----:B------:R-:W-:Y:S02]  /*65f0*/  UISETP.GT.AND UP1, UPT, UR23, UR8, UPT ;  /* 0x000000081700728c */ /* 0x000fe4000bf24270 */
[----:B------:R-:W-:Y:S01]  /*6600*/  UIADD3 UR17, UR25, UR17, URZ ;  /* 0x0000001119117290 */ /* 0x000fe2000fffe03f */
[----:B------:R-:W-:Y:S01]  /*6610*/  BAR.SYNC.DEFER_BLOCKING 0x0 ;  /* 0x0000000000007b1d */ /* 0x000fe20000010000 */
[----:B------:R-:W-:Y:S02]  /*6620*/  UIADD3 UR23, UR23, -0x1, URZ ;  /* 0xffffffff17177890 */ /* 0x000fe4000fffe03f */
[----:B------:R-:W-:Y:S05]  /*6630*/  USHF.L.U64.HI UR17, UR24, 0x6, UR17 ;  /* 0x0000000618117899 */ /* 0x000fea0008010211 */
[----:B------:R-:W-:Y:S02]  /*6640*/  @UP1 USHF.L.U32 UR21, UR4, 0x5, URZ ;  /* 0x0000000504151899 */ /* 0x000fe4000800063f */
[----:B------:R-:W-:Y:S02]  /*6650*/  @UP1 USHF.L.U64.HI UR22, UR4, 0x5, UR5 ;  /* 0x0000000504161899 */ /* 0x000fe40008010205 */
[----:B------:R-:W-:Y:S01]  /*6660*/  @UP1 UIMAD.WIDE.U32 UR24, UR23, UR4, URZ ;  /* 0x00000004171812a5 */ /* 0x000fe2000f8e003f */
[----:B-----5:R-:W-:Y:S08]  /*6670*/  LDSM.16.M88.4 R64, [R230+0x8100] ;  /* 0x00810000e640783b */ /* 0x020ff00000000200 */
[----:B------:R-:W1:Y:S08]  /*6680*/  LDSM.16.M88.4 R16, [R175+0x4100] ;  /* 0x00410000af10783b */ /* 0x000e700000000200 */
[----:B------:R-:W1:Y:S08]  /*6690*/  LDSM.16.M88.4 R60, [R230+0xa100] ;  /* 0x00a10000e63c783b */ /* 0x000e700000000200 */
[----:B------:R-:W1:Y:S08]  /*66a0*/  LDSM.16.M88.4 R32, [R175+0x4900] ;  /* 0x00490000af20783b */ /* 0x000e700000000200 */
[----:B------:R-:W1:Y:S08]  /*66b0*/  LDSM.16.M88.4 R48, [R175+0x5100] ;  /* 0x00510000af30783b */ /* 0x000e700000000200 */
[----:B------:R-:W1:Y:S02]  /*66c0*/  LDSM.16.M88.4 R204, [R175+0x5900] ;  /* 0x00590000afcc783b */ /* 0x000e640000000200 */
[-C--:B-1----:R-:W-:Y:S06]  /*66d0*/  HMMA.16816.F32 R4, R64, R16.reuse, RZ ;  /* 0x000000104004723c */ /* 0x082fec00000018ff */
[----:B------:R-:W-:Y:S02]  /*66e0*/  LDSM.16.M88.4 R208, [R232+0x8100] ;  /* 0x00810000e8d0783b */ /* 0x000fe40000000200 */
[C---:B------:R-:W-:Y:S06]  /*66f0*/  HMMA.16816.F32 R8, R60.reuse, R16, RZ ;  /* 0x000000103c08723c */ /* 0x040fec00000018ff */
[----:B------:R-:W1:Y:S02]  /*6700*/  LDSM.16.M88.4 R212, [R234] ;  /* 0x00000000ead4783b */ /* 0x000e640000000200 */
[-C--:B------:R-:W-:Y:S06]  /*6710*/  HMMA.16816.F32 R12, R60, R18.reuse, RZ ;  /* 0x000000123c0c723c */ /* 0x080fec00000018ff */
[----:B------:R-:W1:Y:S02]  /*6720*/  LDSM.16.M88.4 R216, [R232+0xa100] ;  /* 0x00a10000e8d8783b */ /* 0x000e640000000200 */
[C---:B------:R-:W-:Y:S06]  /*6730*/  HMMA.16816.F32 R16, R64.reuse, R18, RZ ;  /* 0x000000124010723c */ /* 0x040fec00000018ff */
[----:B------:R-:W1:Y:S02]  /*6740*/  LDSM.16.M88.4 R220, [R242] ;  /* 0x00000000f2dc783b */ /* 0x000e640000000200 */
[-C--:B------:R-:W-:Y:S06]  /*6750*/  HMMA.16816.F32 R20, R64, R32.reuse, RZ ;  /* 0x000000204014723c */ /* 0x080fec00000018ff */
[----:B------:R-:W4:Y:S06]  /*6760*/  LDL.64 R250, [R1+0x28] ;  /* 0x0000280001fa7983 */ /* 0x000f2c0000100a00 */
[----:B------:R-:W4:Y:S01]  /*6770*/  LDL R252, [R1+0x14] ;  /* 0x0000140001fc7983 */ /* 0x000f220000100800 */
[C---:B------:R-:W-:Y:S03]  /*6780*/  HMMA.16816.F32 R24, R60.reuse, R32, RZ ;  /* 0x000000203c18723c */ /* 0x040fe600000018ff */
[----:B------:R-:W4:Y:S05]  /*6790*/  LDL R249, [R1+0x10] ;  /* 0x0000100001f97983 */ /* 0x000f2a0000100800 */
[-C--:B------:R-:W-:Y:S08]  /*67a0*/  HMMA.16816.F32 R28, R60, R34.reuse, RZ ;  /* 0x000000223c1c723c */ /* 0x080ff000000018ff */
[C---:B------:R-:W-:Y:S08]  /*67b0*/  HMMA.16816.F32 R32, R64.reuse, R34, RZ ;  /* 0x000000224020723c */ /* 0x040ff000000018ff */
[-C--:B------:R-:W-:Y:S08]  /*67c0*/  HMMA.16816.F32 R36, R64, R48.reuse, RZ ;  /* 0x000000304024723c */ /* 0x080ff000000018ff */
[C---:B------:R-:W-:Y:S08]  /*67d0*/  HMMA.16816.F32 R40, R60.reuse, R48, RZ ;  /* 0x000000303c28723c */ /* 0x040ff000000018ff */
[-C--:B------:R-:W-:Y:S08]  /*67e0*/  HMMA.16816.F32 R44, R60, R50.reuse, RZ ;  /* 0x000000323c2c723c */ /* 0x080ff000000018ff */
[C---:B------:R-:W-:Y:S08]  /*67f0*/  HMMA.16816.F32 R48, R64.reuse, R50, RZ ;  /* 0x000000324030723c */ /* 0x040ff000000018ff */
[-C--:B------:R-:W-:Y:S08]  /*6800*/  HMMA.16816.F32 R52, R64, R204.reuse, RZ ;  /* 0x000000cc4034723c */ /* 0x080ff000000018ff */
[C---:B------:R-:W-:Y:S08]  /*6810*/  HMMA.16816.F32 R56, R60.reuse, R204, RZ ;  /* 0x000000cc3c38723c */ /* 0x040ff000000018ff */
[-C--:B------:R-:W-:Y:S08]  /*6820*/  HMMA.16816.F32 R60, R60, R206.reuse, RZ ;  /* 0x000000ce3c3c723c */ /* 0x080ff000000018ff */
[----:B------:R-:W-:Y:S01]  /*6830*/  HMMA.16816.F32 R64, R64, R206, RZ ;  /* 0x000000ce4040723c */ /* 0x000fe200000018ff */
[----:B------:R-:W2:Y:S07]  /*6840*/  LDSM.16.M88.4 R204, [R241] ;  /* 0x00000000f1cc783b */ /* 0x000eae0000000200 */
[-C--:B-1----:R-:W-:Y:S08]  /*6850*/  HMMA.16816.F32 R4, R208, R212.reuse, R4 ;  /* 0x000000d4d004723c */ /* 0x082ff00000001804 */
[C---:B------:R-:W-:Y:S08]  /*6860*/  HMMA.16816.F32 R8, R216.reuse, R212, R8 ;  /* 0x000000d4d808723c */ /* 0x040ff00000001808 */
[-C--:B------:R-:W-:Y:S08]  /*6870*/  HMMA.16816.F32 R12, R216, R214.reuse, R12 ;  /* 0x000000d6d80c723c */ /* 0x080ff0000000180c */
[C---:B------:R-:W-:Y:S01]  /*6880*/  HMMA.16816.F32 R16, R208.reuse, R214, R16 ;  /* 0x000000d6d010723c */ /* 0x040fe20000001810 */
[----:B------:R-:W1:Y:S07]  /*6890*/  LDSM.16.M88.4 R212, [R240] ;  /* 0x00000000f0d4783b */ /* 0x000e6e0000000200 */
[-C--:B------:R-:W-:Y:S08]  /*68a0*/  HMMA.16816.F32 R20, R208, R220.reuse, R20 ;  /* 0x000000dcd014723c */ /* 0x080ff00000001814 */
[C---:B------:R-:W-:Y:S08]  /*68b0*/  HMMA.16816.F32 R24, R216.reuse, R220, R24 ;  /* 0x000000dcd818723c */ /* 0x040ff00000001818 */
[-C--:B------:R-:W-:Y:S08]  /*68c0*/  HMMA.16816.F32 R28, R216, R222.reuse, R28 ;  /* 0x000000ded81c723c */ /* 0x080ff0000000181c */
[C---:B------:R-:W-:Y:S08]  /*68d0*/  HMMA.16816.F32 R32, R208.reuse, R222, R32 ;  /* 0x000000ded020723c */ /* 0x040ff00000001820 */
[-C--:B--2---:R-:W-:Y:S08]  /*68e0*/  HMMA.16816.F32 R36, R208, R204.reuse, R36 ;  /* 0x000000ccd024723c */ /* 0x084ff00000001824 */
[C---:B------:R-:W-:Y:S08]  /*68f0*/  HMMA.16816.F32 R40, R216.reuse, R204, R40 ;  /* 0x000000ccd828723c */ /* 0x040ff00000001828 */
[-C--:B------:R-:W-:Y:S04]  /*6900*/  HMMA.16816.F32 R44, R216, R206.reuse, R44 ;  /* 0x000000ced82c723c */ /* 0x080fe8000000182c */
[----:B------:R-:W-:Y:S04]  /*6910*/  IADD3 R2, P2, R170, UR20, RZ ;  /* 0x00000014aa027c10 */ /* 0x000fe8000ff5e0ff */
[C---:B------:R-:W-:Y:S04]  /*6920*/  HMMA.16816.F32 R48, R208.reuse, R206, R48 ;  /* 0x000000ced030723c */ /* 0x040fe80000001830 */
[C---:B------:R-:W-:Y:S02]  /*6930*/  LEA R170, P1, R2.reuse, c[0x0][0x1f8], 0x1 ;  /* 0x00007e0002aa7a11 */ /* 0x040fe400078208ff */
[----:B---3--:R-:W-:Y:S02]  /*6940*/  IADD3.X R169, R169, UR17, RZ, P2, !PT ;  /* 0x00000011a9a97c10 */ /* 0x008fe400097fe4ff */
[-C--:B-1----:R-:W-:Y:S04]  /*6950*/  HMMA.16816.F32 R52, R208, R212.reuse, R52 ;  /* 0x000000d4d034723c */ /* 0x082fe80000001834 */
[----:B------:R-:W-:Y:S02]  /*6960*/  LEA.HI.X R171, R2, c[0x0][0x1fc], R169, 0x1, P1 ;  /* 0x00007f0002ab7a11 */ /* 0x000fe400008f0ca9 */
[----:B------:R-:W-:Y:S01]  /*6970*/  IADD3 R2, P2, R172, UR20, RZ ;  /* 0x00000014ac027c10 */ /* 0x000fe2000ff5e0ff */
[----:B------:R-:W-:Y:S01]  /*6980*/  @UP1 USHF.L.U32 UR20, UR24, 0x6, URZ ;  /* 0x0000000618141899 */ /* 0x000fe2000800063f */
[C---:B------:R-:W-:Y:S01]  /*6990*/  HMMA.16816.F32 R56, R216.reuse, R212, R56 ;  /* 0x000000d4d838723c */ /* 0x040fe20000001838 */
[----:B------:R-:W-:Y:S01]  /*69a0*/  @!PT LDS RZ, [RZ] ;  /* 0x00000000fffff984 */ /* 0x000fe20000000800 */
[----:B------:R-:W-:Y:S01]  /*69b0*/  @!PT LDS RZ, [RZ] ;  /* 0x00000000fffff984 */ /* 0x000fe20000000800 */
[----:B------:R-:W-:Y:S01]  /*69c0*/  @!PT LDS RZ, [RZ] ;  /* 0x00000000fffff984 */ /* 0x000fe20000000800 */
[----:B------:R1:W-:Y:S03]  /*69d0*/  LDGSTS.E.BYPASS.LTC128B.128 [R243+0x100], [R170.64], !P3 ;  /* 0x00100000aaf37fae */ /* 0x0003e6000d901d52 */
[----:B------:R-:W-:Y:S02]  /*69e0*/  LEA R172, P1, R2, c[0x0][0x1f8], 0x1 ;  /* 0x00007e0002ac7a11 */ /* 0x000fe400078208ff */
[----:B------:R-:W-:Y:S01]  /*69f0*/  IADD3.X R169, R244, UR17, RZ, P2, !PT ;  /* 0x00000011f4a97c10 */ /* 0x000fe200097fe4ff */
[----:B------:R-:W-:Y:S01]  /*6a00*/  @UP1 USHF.R.S32.HI UR17, URZ, 0x1f, UR23 ;  /* 0x0000001f3f111899 */ /* 0x000fe20008011417 */
[-C--:B------:R-:W-:Y:S03]  /*6a10*/  HMMA.16816.F32 R60, R216, R214.reuse, R60 ;  /* 0x000000d6d83c723c */ /* 0x080fe6000000183c */
[----:B------:R-:W-:Y:S01]  /*6a20*/  @UP1 UIMAD UR17, UR17, UR4, URZ ;  /* 0x00000004111112a4 */ /* 0x000fe2000f8e023f */
[----:B------:R-:W-:Y:S03]  /*6a30*/  LEA.HI.X R173, R2, c[0x0][0x1fc], R169, 0x1, P1 ;  /* 0x00007f0002ad7a11 */ /* 0x000fe600008f0ca9 */
[----:B------:R-:W-:Y:S01]  /*6a40*/  @UP1 UIMAD UR17, UR23, UR5, UR17 ;  /* 0x00000005171112a4 */ /* 0x000fe2000f8e0211 */
[----:B------:R-:W-:Y:S01]  /*6a50*/  HMMA.16816.F32 R64, R208, R214, R64 ;  /* 0x000000d6d040723c */ /* 0x000fe20000001840 */
[----:B------:R2:W-:Y:S02]  /*6a60*/  LDGSTS.E.BYPASS.LTC128B.128 [R243+0x2100], [R172.64], !P0 ;  /* 0x02100000acf37fae */ /* 0x0005e4000c101d52 */
[----:B------:R-:W-:Y:S04]  /*6a70*/  @UP1 UIADD3 UR17, UR25, UR17, URZ ;  /* 0x0000001119111290 */ /* 0x000fe8000fffe03f */
[----:B------:R-:W-:Y:S01]  /*6a80*/  @UP1 USHF.L.U64.HI UR17, UR24, 0x6, UR17 ;  /* 0x0000000618111899 */ /* 0x000fe20008010211 */
[----:B-1----:R-:W-:Y:S04]  /*6a90*/  IADD3 R170, P1, R170, UR10, RZ ;  /* 0x0000000aaaaa7c10 */ /* 0x002fe8000ff3e0ff */
[----:B------:R-:W-:Y:S02]  /*6aa0*/  IADD3.X R171, R171, UR14, RZ, P1, !PT ;  /* 0x0000000eabab7c10 */ /* 0x000fe40008ffe4ff */
[C---:B------:R-:W-:Y:S03]  /*6ab0*/  IADD3 R206, P4, R170.reuse, UR16, RZ ;  /* 0x00000010aace7c10 */ /* 0x040fe6000ff9e0ff */
[----:B------:R1:W-:Y:S01]  /*6ac0*/  LDGSTS.E.BYPASS.LTC128B.128 [R243+0x900], [R170.64], !P3 ;  /* 0x00900000aaf37fae */ /* 0x0003e2000d901d52 */
[C---:B------:R-:W-:Y:S02]  /*6ad0*/  IADD3.X R207, R171.reuse, UR15, RZ, P4, !PT ;  /* 0x0000000fabcf7c10 */ /* 0x040fe4000a7fe4ff */
[----:B--2---:R-:W-:Y:S05]  /*6ae0*/  IADD3 R172, P1, R170, UR10, RZ ;  /* 0x0000000aaaac7c10 */ /* 0x004fea000ff3e0ff */
[----:B------:R1:W-:Y:S01]  /*6af0*/  LDGSTS.E.BYPASS.LTC128B.128 [R243+0x2900], [R170.64+0x80], !P0 ;  /* 0x02900080aaf37fae */ /* 0x0003e2000c101d52 */
[----:B------:R-:W-:Y:S02]  /*6b00*/  IADD3.X R173, R171, UR14, RZ, P1, !PT ;  /* 0x0000000eabad7c10 */ /* 0x000fe40008ffe4ff */
[C---:B------:R-:W-:Y:S05]  /*6b10*/  IADD3 R204, P2, R172.reuse, UR10, RZ ;  /* 0x0000000aaccc7c10 */ /* 0x040fea000ff5e0ff */
[----:B------:R2:W-:Y:S01]  /*6b20*/  LDGSTS.E.BYPASS.LTC128B.128 [R243+0x1100], [R172.64], !P3 ;  /* 0x01100000acf37fae */ /* 0x0005e2000d901d52 */
[C---:B------:R-:W-:Y:S07]  /*6b30*/  IADD3.X R205, R173.reuse, UR14, RZ, P2, !PT ;  /* 0x0000000eadcd7c10 */ /* 0x040fee00097fe4ff */
[----:B------:R3:W-:Y:S08]  /*6b40*/  LDGSTS.E.BYPASS.LTC128B.128 [R243+0x3100], [R206.64], !P0 ;  /* 0x03100000cef37fae */ /* 0x0007f0000c101d52 */
[----:B------:R3:W-:Y:S01]  /*6b50*/  LDGSTS.E.BYPASS.LTC128B.128 [R243+0x1900], [R204.64], !P3 ;  /* 0x01900000ccf37fae */ /* 0x0007e2000d901d52 */
[----:B-1----:R-:W-:Y:S04]  /*6b60*/  IADD3 R170, P1, R172, UR16, RZ ;  /* 0x00000010acaa7c10 */ /* 0x002fe8000ff3e0ff */
[----:B------:R-:W-:Y:S02]  /*6b70*/  IADD3.X R171, R173, UR15, RZ, P1, !PT ;  /* 0x0000000fadab7c10 */ /* 0x000fe40008ffe4ff */
[----:B------:R-:W-:Y:S03]  /*6b80*/  PLOP3.LUT P1, PT, PT, PT, UP1, 0x80, 0x0 ;  /* 0x000000000000781c */ /* 0x000fe60003f2f018 */
[----:B------:R1:W-:Y:S08]  /*6b90*/  LDGSTS.E.BYPASS.LTC128B.128 [R243+0x3900], [R170.64], !P0 ;  /* 0x03900000aaf37fae */ /* 0x0003f0000c101d52 */
[----:B------:R-:W-:Y:S08]  /*6ba0*/  LDSM.16.M88.4 R216, [R229+0x4100] ;  /* 0x00410000e5d8783b */ /* 0x000ff00000000200 */
[----:B---3--:R-:W3:Y:S08]  /*6bb0*/  LDSM.16.M88.4 R204, [R231+0x8100] ;  /* 0x00810000e7cc783b */ /* 0x008ef00000000200 */
[----:B------:R-:W1:Y:S08]  /*6bc0*/  LDSM.16.M88.4 R220, [R231+0xa100] ;  /* 0x00a10000e7dc783b */ /* 0x000e700000000200 */
[----:B------:R-:W2:Y:S08]  /*6bd0*/  LDSM.16.M88.4 R208, [R229+0x4900] ;  /* 0x00490000e5d0783b */ /* 0x000eb00000000200 */
[----:B------:R-:W0:Y:S08]  /*6be0*/  LDGDEPBAR ;  /* 0x00000000000079af */ /* 0x000e300000000000 */
[----:B------:R-:W2:Y:S01]  /*6bf0*/  LDSM.16.M88.4 R212, [R229+0x5100] ;  /* 0x00510000e5d4783b */ /* 0x000ea20000000200 */
[-C--:B---3--:R-:W-:Y:S08]  /*6c00*/  HMMA.16816.F32 R4, R204, R216.reuse, R4 ;  /* 0x000000d8cc04723c */ /* 0x088ff00000001804 */
[C---:B-1----:R-:W-:Y:S08]  /*6c10*/  HMMA.16816.F32 R8, R220.reuse, R216, R8 ;  /* 0x000000d8dc08723c */ /* 0x042ff00000001808 */
[-C--:B------:R-:W-:Y:S08]  /*6c20*/  HMMA.16816.F32 R12, R220, R218.reuse, R12 ;  /* 0x000000dadc0c723c */ /* 0x080ff0000000180c */
[C---:B------:R-:W-:Y:S01]  /*6c30*/  HMMA.16816.F32 R16, R204.reuse, R218, R16 ;  /* 0x000000dacc10723c */ /* 0x040fe20000001810 */
[----:B------:R-:W1:Y:S07]  /*6c40*/  LDSM.16.M88.4 R216, [R229+0x5900] ;  /* 0x00590000e5d8783b */ /* 0x000e6e0000000200 */
[-C--:B--2---:R-:W-:Y:S08]  /*6c50*/  HMMA.16816.F32 R20, R204, R208.reuse, R20 ;  /* 0x000000d0cc14723c */ /* 0x084ff00000001814 */
[C---:B------:R-:W-:Y:S08]  /*6c60*/  HMMA.16816.F32 R24, R220.reuse, R208, R24 ;  /* 0x000000d0dc18723c */ /* 0x040ff00000001818 */
[-C--:B------:R-:W-:Y:S08]  /*6c70*/  HMMA.16816.F32 R28, R220, R210.reuse, R28 ;  /* 0x000000d2dc1c723c */ /* 0x080ff0000000181c */
[C---:B------:R-:W-:Y:S01]  /*6c80*/  HMMA.16816.F32 R32, R204.reuse, R210, R32 ;  /* 0x000000d2cc20723c */ /* 0x040fe20000001820 */
[----:B------:R-:W-:Y:S07]  /*6c90*/  LDSM.16.M88.4 R208, [R233+0x8100] ;  /* 0x00810000e9d0783b */ /* 0x000fee0000000200 */
[-C--:B------:R-:W-:Y:S08]  /*6ca0*/  HMMA.16816.F32 R36, R204, R212.reuse, R36 ;  /* 0x000000d4cc24723c */ /* 0x080ff00000001824 */
[C---:B------:R-:W-:Y:S08]  /*6cb0*/  HMMA.16816.F32 R40, R220.reuse, R212, R40 ;  /* 0x000000d4dc28723c */ /* 0x040ff00000001828 */
[-C--:B------:R-:W-:Y:S08]  /*6cc0*/  HMMA.16816.F32 R44, R220, R214.reuse, R44 ;  /* 0x000000d6dc2c723c */ /* 0x080ff0000000182c */
[C---:B------:R-:W-:Y:S01]  /*6cd0*/  HMMA.16816.F32 R48, R204.reuse, R214, R48 ;  /* 0x000000d6cc30723c */ /* 0x040fe20000001830 */
[----:B------:R-:W2:Y:S07]  /*6ce0*/  LDSM.16.M88.4 R212, [R228] ;  /* 0x00000000e4d4783b */ /* 0x000eae0000000200 */
[-C--:B-1----:R-:W-:Y:S08]  /*6cf0*/  HMMA.16816.F32 R52, R204, R216.reuse, R52 ;  /* 0x000000d8cc34723c */ /* 0x082ff00000001834 */
[C---:B------:R-:W-:Y:S08]  /*6d00*/  HMMA.16816.F32 R56, R220.reuse, R216, R56 ;  /* 0x000000d8dc38723c */ /* 0x040ff00000001838 */
[-C--:B------:R-:W-:Y:S01]  /*6d10*/  HMMA.16816.F32 R60, R220, R218.reuse, R60 ;  /* 0x000000dadc3c723c */ /* 0x080fe2000000183c */
[----:B------:R-:W1:Y:S07]  /*6d20*/  LDSM.16.M88.4 R220, [R233+0xa100] ;  /* 0x00a10000e9dc783b */ /* 0x000e6e0000000200 */
[----:B------:R-:W-:Y:S01]  /*6d30*/  HMMA.16816.F32 R64, R204, R218, R64 ;  /* 0x000000dacc40723c */ /* 0x000fe20000001840 */
[----:B------:R-:W3:Y:S07]  /*6d40*/  LDSM.16.M88.4 R204, [R228+0x800] ;  /* 0x00080000e4cc783b */ /* 0x000eee0000000200 */
[-C--:B--2---:R-:W-:Y:S01]  /*6d50*/  HMMA.16816.F32 R4, R208, R212.reuse, R4 ;  /* 0x000000d4d004723c */ /* 0x084fe20000001804 */
[----:B------:R-:W-:Y:S07]  /*6d60*/  LDSM.16.M88.4 R216, [R228+0x1800] ;  /* 0x00180000e4d8783b */ /* 0x000fee0000000200 */
[C---:B-1----:R-:W-:Y:S08]  /*6d70*/  HMMA.16816.F32 R8, R220.reuse, R212, R8 ;  /* 0x000000d4dc08723c */ /* 0x042ff00000001808 */
[-C--:B------:R-:W-:Y:S08]  /*6d80*/  HMMA.16816.F32 R12, R220, R214.reuse, R12 ;  /* 0x000000d6dc0c723c */ /* 0x080ff0000000180c */
[C---:B------:R-:W-:Y:S01]  /*6d90*/  HMMA.16816.F32 R16, R208.reuse, R214, R16 ;  /* 0x000000d6d010723c */ /* 0x040fe20000001810 */
[----:B------:R-:W1:Y:S07]  /*6da0*/  LDSM.16.M88.4 R212, [R228+0x1000] ;  /* 0x00100000e4d4783b */ /* 0x000e6e0000000200 */
[-C--:B---3--:R-:W-:Y:S08]  /*6db0*/  HMMA.16816.F32 R20, R208, R204.reuse, R20 ;  /* 0x000000ccd014723c */ /* 0x088ff00000001814 */
[C---:B------:R-:W-:Y:S08]  /*6dc0*/  HMMA.16816.F32 R24, R220.reuse, R204, R24 ;  /* 0x000000ccdc18723c */ /* 0x040ff00000001818 */
[-C--:B------:R-:W-:Y:S08]  /*6dd0*/  HMMA.16816.F32 R28, R220, R206.reuse, R28 ;  /* 0x000000cedc1c723c */ /* 0x080ff0000000181c */
[C---:B------:R-:W-:Y:S01]  /*6de0*/  HMMA.16816.F32 R32, R208.reuse, R206, R32 ;  /* 0x000000ced020723c */ /* 0x040fe20000001820 */
[----:B------:R-:W-:Y:S07]  /*6df0*/  LDSM.16.M88.4 R204, [R230+0xc100] ;  /* 0x00c10000e6cc783b */ /* 0x000fee0000000200 */
[-C--:B-1----:R-:W-:Y:S08]  /*6e00*/  HMMA.16816.F32 R36, R208, R212.reuse, R36 ;  /* 0x000000d4d024723c */ /* 0x082ff00000001824 */
[C---:B------:R-:W-:Y:S08]  /*6e10*/  HMMA.16816.F32 R40, R220.reuse, R212, R40 ;  /* 0x000000d4dc28723c */ /* 0x040ff00000001828 */
[-C--:B------:R-:W-:Y:S08]  /*6e20*/  HMMA.16816.F32 R44, R220, R214.reuse, R44 ;  /* 0x000000d6dc2c723c */ /* 0x080ff0000000182c */
[C---:B------:R-:W-:Y:S01]  /*6e30*/  HMMA.16816.F32 R48, R208.reuse, R214, R48 ;  /* 0x000000d6d030723c */ /* 0x040fe20000001830 */
[----:B------:R-:W1:Y:S07]  /*6e40*/  LDSM.16.M88.4 R212, [R175+0x6100] ;  /* 0x00610000afd4783b */ /* 0x000e6e0000000200 */
[-C--:B------:R-:W-:Y:S08]  /*6e50*/  HMMA.16816.F32 R52, R208, R216.reuse, R52 ;  /* 0x000000d8d034723c */ /* 0x080ff00000001834 */
[C---:B------:R-:W-:Y:S08]  /*6e60*/  HMMA.16816.F32 R56, R220.reuse, R216, R56 ;  /* 0x000000d8dc38723c */ /* 0x040ff00000001838 */
[-C--:B------:R-:W-:Y:S01]  /*6e70*/  HMMA.16816.F32 R60, R220, R218.reuse, R60 ;  /* 0x000000dadc3c723c */ /* 0x080fe2000000183c */
[----:B------:R-:W2:Y:S07]  /*6e80*/  LDSM.16.M88.4 R220, [R230+0xe100] ;  /* 0x00e10000e6dc783b */ /* 0x000eae0000000200 */
[----:B------:R-:W-:Y:S01]  /*6e90*/  HMMA.16816.F32 R64, R208, R218, R64 ;  /* 0x000000dad040723c */ /* 0x000fe20000001840 */
[----:B------:R-:W3:Y:S07]  /*6ea0*/  LDSM.16.M88.4 R208, [R175+0x6900] ;  /* 0x00690000afd0783b */ /* 0x000eee0000000200 */
[-C--:B-1----:R-:W-:Y:S01]  /*6eb0*/  HMMA.16816.F32 R4, R204, R212.reuse, R4 ;  /* 0x000000d4cc04723c */ /* 0x082fe20000001804 */
[----:B------:R-:W-:Y:S07]  /*6ec0*/  LDSM.16.M88.4 R216, [R175+0x7900] ;  /* 0x00790000afd8783b */ /* 0x000fee0000000200 */
[C---:B--2---:R-:W-:Y:S08]  /*6ed0*/  HMMA.16816.F32 R8, R220.reuse, R212, R8 ;  /* 0x000000d4dc08723c */ /* 0x044ff00000001808 */
        /* <DEDUP_REMOVED lines=12> */
[----:B------:R-:W1:Y:S07]  /*6fa0*/  LDSM.16.M88.4 R212, [R239] ;  /* 0x00000000efd4783b */ /* 0x000e6e0000000200 */
[-C--:B------:R-:W-:Y:S08]  /*6fb0*/  HMMA.16816.F32 R52, R204, R216.reuse, R52 ;  /* 0x000000d8cc34723c */ /* 0x080ff00000001834 */
[C---:B------:R-:W-:Y:S08]  /*6fc0*/  HMMA.16816.F32 R56, R220.reuse, R216, R56 ;  /* 0x000000d8dc38723c */ /* 0x040ff00000001838 */
[-C--:B------:R-:W-:Y:S01]  /*6fd0*/  HMMA.16816.F32 R60, R220, R218.reuse, R60 ;  /* 0x000000dadc3c723c */ /* 0x080fe2000000183c */
[----:B------:R-:W2:Y:S07]  /*6fe0*/  LDSM.16.M88.4 R220, [R232+0xe100] ;  /* 0x00e10000e8dc783b */ /* 0x000eae0000000200 */
[----:B------:R-:W-:Y:S01]  /*6ff0*/  HMMA.16816.F32 R64, R204, R218, R64 ;  /* 0x000000dacc40723c */ /* 0x000fe20000001840 */
[----:B------:R-:W3:Y:S07]  /*7000*/  LDSM.16.M88.4 R204, [R238] ;  /* 0x00000000eecc783b */ /* 0x000eee0000000200 */
[-C--:B-1----:R-:W-:Y:S01]  /*7010*/  HMMA.16816.F32 R4, R208, R212.reuse, R4 ;  /* 0x000000d4d004723c */ /* 0x082fe20000001804 */
[----:B------:R-:W-:Y:S07]  /*7020*/  LDSM.16.M88.4 R216, [R236] ;  /* 0x00000000ecd8783b */ /* 0x000fee0000000200 */
[C---:B--2---:R-:W-:Y:S08]  /*7030*/  HMMA.16816.F32 R8, R220.reuse, R212, R8 ;  /* 0x000000d4dc08723c */ /* 0x044ff00000001808 */
[-C--:B------:R-:W-:Y:S08]  /*7040*/  HMMA.16816.F32 R12, R220, R214.reuse, R12 ;  /* 0x000000d6dc0c723c */ /* 0x080ff0000000180c */
[C---:B------:R-:W-:Y:S01]  /*7050*/  HMMA.16816.F32 R16, R208.reuse, R214, R16 ;  /* 0x000000d6d010723c */ /* 0x040fe20000001810 */
[----:B------:R-:W1:Y:S07]  /*7060*/  LDSM.16.M88.4 R212, [R237] ;  /* 0x00000000edd4783b */ /* 0x000e6e0000000200 */
        /* <DEDUP_REMOVED lines=39> */
[----:B------:R-:W1:Y:S07]  /*72e0*/  LDSM.16.M88.4 R216, [R228+0x3000] ;  /* 0x00300000e4d8783b */ /* 0x000e6e0000000200 */
[C---:B--2---:R-:W-:Y:S11]  /*72f0*/  HMMA.16816.F32 R8, R220.reuse, R212, R8 ;  /* 0x000000d4dc08723c */ /* 0x044ff60000001808 */
[----:B------:R-:W-:Y:S05]  /*7300*/  @!UPT UIADD3 URZ, URZ, URZ, URZ ;  /* 0x0000003f3f3ff290 */ /* 0x000fea000fffe03f */
[----:B------:R-:W-:Y:S02]  /*7310*/  FMNMX.FTZ R169, R6, R3, !PT ;  /* 0x0000000306a97209 */ /* 0x000fe40007810000 */
[----:B------:R-:W-:Y:S01]  /*7320*/  FMNMX.FTZ R2, R4, R0, !PT ;  /* 0x0000000004027209 */ /* 0x000fe20007810000 */
[-C--:B------:R-:W-:Y:S03]  /*7330*/  HMMA.16816.F32 R12, R220, R214.reuse, R12 ;  /* 0x000000d6dc0c723c */ /* 0x080fe6000000180c */
[----:B------:R-:W-:Y:S02]  /*7340*/  FMNMX.FTZ R169, R7, R169, !PT ;  /* 0x000000a907a97209 */ /* 0x000fe40007810000 */
[----:B------:R-:W-:Y:S03]  /*7350*/  FMNMX.FTZ R2, R5, R2, !PT ;  /* 0x0000000205027209 */ /* 0x000fe60007810000 */
[C---:B------:R-:W-:Y:S01]  /*7360*/  HMMA.16816.F32 R16, R208.reuse, R214, R16 ;  /* 0x000000d6d010723c */ /* 0x040fe20000001810 */
[----:B------:R-:W2:Y:S01]  /*7370*/  LDSM.16.M88.4 R212, [R228+0x3800] ;  /* 0x00380000e4d4783b */ /* 0x000ea20000000200 */
[----:B------:R-:W-:Y:S06]  /*7380*/  DEPBAR.LE SB0, 0x0 ;  /* 0x000080000000791a */ /* 0x000fec0000000000 */
[-C--:B---3--:R-:W-:Y:S01]  /*7390*/  HMMA.16816.F32 R20, R208, R204.reuse, R20 ;  /* 0x000000ccd014723c */ /* 0x088fe20000001814 */
[----:B------:R-:W-:Y:S04]  /*73a0*/  BAR.SYNC.DEFER_BLOCKING 0x0 ;  /* 0x0000000000007b1d */ /* 0x000fe80000010000 */
[----:B------:R-:W-:Y:S03]  /*73b0*/  FMNMX.FTZ R170, R8, R168, !PT ;  /* 0x000000a808aa7209 */ /* 0x000fe60007810000 */
[C---:B------:R-:W-:Y:S04]  /*73c0*/  HMMA.16816.F32 R24, R220.reuse, R204, R24 ;  /* 0x000000ccdc18723c */ /* 0x040fe80000001818 */
[----:B------:R-:W-:Y:S04]  /*73d0*/  FMNMX.FTZ R170, R9, R170, !PT ;  /* 0x000000aa09aa7209 */ /* 0x000fe80007810000 */
[-C--:B------:R-:W-:Y:S04]  /*73e0*/  HMMA.16816.F32 R28, R220, R206.reuse, R28 ;  /* 0x000000cedc1c723c */ /* 0x080fe8000000181c */
[----:B------:R-:W-:Y:S02]  /*73f0*/  FMNMX.FTZ R2, R16, R2, !PT ;  /* 0x0000000210027209 */ /* 0x000fe40007810000 */
[----:B------:R-:W-:Y:S02]  /*7400*/  FMNMX.FTZ R170, R12, R170, !PT ;  /* 0x000000aa0caa7209 */ /* 0x000fe40007810000 */
[C---:B------:R-:W-:Y:S01]  /*7410*/  HMMA.16816.F32 R32, R208.reuse, R206, R32 ;  /* 0x000000ced020723c */ /* 0x040fe20000001820 */
[----:B------:R-:W3:Y:S03]  /*7420*/  LDL.64 R206, [R1+0x38] ;  /* 0x0000380001ce7983 */ /* 0x000ee60000100a00 */
[----:B------:R-:W-:Y:S02]  /*7430*/  FMNMX.FTZ R171, R13, R170, !PT ;  /* 0x000000aa0dab7209 */ /* 0x000fe40007810000 */
[----:B------:R-:W-:Y:S02]  /*7440*/  FMNMX.FTZ R169, R18, R169, !PT ;  /* 0x000000a912a97209 */ /* 0x000fe40007810000 */
[-C--:B-1----:R-:W-:Y:S04]  /*7450*/  HMMA.16816.F32 R36, R208, R216.reuse, R36 ;  /* 0x000000d8d024723c */ /* 0x082fe80000001824 */
[----:B------:R-:W-:Y:S02]  /*7460*/  FMNMX.FTZ R2, R17, R2, !PT ;  /* 0x0000000211027209 */ /* 0x000fe40007810000 */
[----:B------:R-:W-:Y:S02]  /*7470*/  FMNMX.FTZ R169, R19, R169, !PT ;  /* 0x000000a913a97209 */ /* 0x000fe40007810000 */
[C---:B------:R-:W-:Y:S04]  /*7480*/  HMMA.16816.F32 R40, R220.reuse, R216, R40 ;  /* 0x000000d8dc28723c */ /* 0x040fe80000001828 */
[----:B------:R-:W-:Y:S02]  /*7490*/  FMNMX.FTZ R2, R20, R2, !PT ;  /* 0x0000000214027209 */ /* 0x000fe40007810000 */
[----:B------:R-:W-:Y:S02]  /*74a0*/  FMNMX.FTZ R169, R22, R169, !PT ;  /* 0x000000a916a97209 */ /* 0x000fe40007810000 */
[-C--:B------:R-:W-:Y:S04]  /*74b0*/  HMMA.16816.F32 R44, R220, R218.reuse, R44 ;  /* 0x000000dadc2c723c */ /* 0x080fe8000000182c */
[----:B------:R-:W-:Y:S02]  /*74c0*/  FMNMX.FTZ R2, R21, R2, !PT ;  /* 0x0000000215027209 */ /* 0x000fe40007810000 */
[----:B------:R-:W-:Y:S02]  /*74d0*/  FMNMX.FTZ R170, R23, R169, !PT ;  /* 0x000000a917aa7209 */ /* 0x000fe40007810000 */
[C---:B------:R-:W-:Y:S04]  /*74e0*/  HMMA.16816.F32 R48, R208.reuse, R218, R48 ;  /* 0x000000dad030723c */ /* 0x040fe80000001830 */
[----:B------:R-:W-:Y:S02]  /*74f0*/  FMNMX.FTZ R2, R32, R2, !PT ;  /* 0x0000000220027209 */ /* 0x000fe40007810000 */
[----:B------:R-:W-:Y:S02]  /*7500*/  FMNMX.FTZ R169, R24, R171, !PT ;  /* 0x000000ab18a97209 */ /* 0x000fe40007810000 */
[-C--:B--2---:R-:W-:Y:S04]  /*7510*/  HMMA.16816.F32 R52, R208, R212.reuse, R52 ;  /* 0x000000d4d034723c */ /* 0x084fe80000001834 */
        /* <DEDUP_REMOVED lines=22> */
[----:B------:R-:W-:Y:S01]  /*7680*/  FMNMX.FTZ R169, R28, R169, !PT ;  /* 0x000000a91ca97209 */ /* 0x000fe20007810000 */
[----:B------:R-:W1:Y:S01]  /*7690*/  SHFL.BFLY PT, R172, R173, 0x2, 0x1f ;  /* 0x0c401f00adac7f89 */ /* 0x000e6200000e0000 */
[----:B------:R-:W-:Y:S02]  /*76a0*/  FMNMX.FTZ R2, R67, R2, !PT ;  /* 0x0000000243027209 */ /* 0x000fe40007810000 */
[----:B------:R-:W-:Y:S02]  /*76b0*/  FMNMX.FTZ R169, R29, R169, !PT ;  /* 0x000000a91da97209 */ /* 0x000fe40007810000 */
[----:B------:R-:W-:Y:S02]  /*76c0*/  FMNMX.FTZ R170, R10, R174, !PT ;  /* 0x000000ae0aaa7209 */ /* 0x000fe40007810000 */
[----:B------:R-:W-:Y:S01]  /*76d0*/  FMNMX.FTZ R169, R40, R169, !PT ;  /* 0x000000a928a97209 */ /* 0x000fe20007810000 */
[----:B------:R-:W2:Y:S01]  /*76e0*/  SHFL.BFLY PT, R171, R2, 0x2, 0x1f ;  /* 0x0c401f0002ab7f89 */ /* 0x000ea200000e0000 */
        /* <DEDUP_REMOVED lines=8> */
[----:B-1----:R-:W-:Y:S02]  /*7770*/  FMNMX.FTZ R173, R173, R172, !PT ;  /* 0x000000acadad7209 */ /* 0x002fe40007810000 */
[----:B------:R-:W-:Y:S02]  /*7780*/  FMNMX.FTZ R169, R57, R169, !PT ;  /* 0x000000a939a97209 */ /* 0x000fe40007810000 */
[----:B------:R-:W-:Y:S01]  /*7790*/  FMNMX.FTZ R170, R27, R170, !PT ;  /* 0x000000aa1baa7209 */ /* 0x000fe20007810000 */
[----:B------:R-:W1:Y:S01]  /*77a0*/  SHFL.BFLY PT, R204, R173, 0x1, 0x1f ;  /* 0x0c201f00adcc7f89 */ /* 0x000e6200000e0000 */
[----:B------:R-:W-:Y:S02]  /*77b0*/  FMNMX.FTZ R169, R60, R169, !PT ;  /* 0x000000a93ca97209 */ /* 0x000fe40007810000 */
[----:B--2---:R-:W-:Y:S02]  /*77c0*/  FMNMX.FTZ R2, R2, R171, !PT ;  /* 0x000000ab02027209 */ /* 0x004fe40007810000 */
[----:B------:R-:W-:Y:S02]  /*77d0*/  FMNMX.FTZ R169, R61, R169, !PT ;  /* 0x000000a93da97209 */ /* 0x000fe40007810000 */
[----:B------:R-:W-:Y:S01]  /*77e0*/  FMNMX.FTZ R170, R30, R170, !PT ;  /* 0x000000aa1eaa7209 */ /* 0x000fe20007810000 */
[----:B------:R-:W2:Y:S03]  /*77f0*/  SHFL.BFLY PT, R172, R2, 0x1, 0x1f ;  /* 0x0c201f0002ac7f89 */ /* 0x000ea600000e0000 */
[----:B------:R-:W-:Y:S04]  /*7800*/  FMNMX.FTZ R170, R31, R170, !PT ;  /* 0x000000aa1faa7209 */ /* 0x000fe80007810000 */
[----:B------:R-:W-:Y:S01]  /*7810*/  FMNMX.FTZ R170, R42, R170, !PT ;  /* 0x000000aa2aaa7209 */ /* 0x000fe20007810000 */
[----:B------:R-:W4:Y:S03]  /*7820*/  SHFL.BFLY PT, R205, R169, 0x2, 0x1f ;  /* 0x0c401f00a9cd7f89 */ /* 0x000f2600000e0000 */
[----:B------:R-:W-:Y:S04]  /*7830*/  FMNMX.FTZ R170, R43, R170, !PT ;  /* 0x000000aa2baa7209 */ /* 0x000fe80007810000 */
[----:B------:R-:W-:Y:S02]  /*7840*/  FMNMX.FTZ R170, R46, R170, !PT ;  /* 0x000000aa2eaa7209 */ /* 0x000fe40007810000 */
[----:B-1----:R-:W-:Y:S02]  /*7850*/  FMNMX.FTZ R173, R173, R204, !PT ;  /* 0x000000ccadad7209 */ /* 0x002fe40007810000 */
[----:B------:R-:W-:Y:S03]  /*7860*/  FMNMX.FTZ R170, R47, R170, !PT ;  /* 0x000000aa2faa7209 */ /* 0x000fe60007810000 */
[C---:B------:R-:W-:Y:S01]  /*7870*/  FADD.FTZ R0, -R173.reuse, R0 ;  /* 0x00000000ad007221 */ /* 0x040fe20000010100 */
[----:B--2---:R-:W-:Y:S01]  /*7880*/  FMNMX.FTZ R172, R2, R172, !PT ;  /* 0x000000ac02ac7209 */ /* 0x004fe20007810000 */
[----:B------:R-:W-:Y:S01]  /*7890*/  FMUL.FTZ R210, R173, c[0x0][0x2d0] ;  /* 0x0000b400add27a20 */ /* 0x000fe20000410000 */
[----:B------:R-:W-:Y:S01]  /*78a0*/  FMNMX.FTZ R2, R58, R170, !PT ;  /* 0x000000aa3a027209 */ /* 0x000fe20007810000 */
[----:B------:R-:W-:Y:S02]  /*78b0*/  FMUL.FTZ R0, R0, c[0x0][0x2d0] ;  /* 0x0000b40000007a20 */ /* 0x000fe40000410000 */
[----:B------:R-:W-:Y:S02]  /*78c0*/  FMUL.FTZ R209, R172, c[0x0][0x2d0] ;  /* 0x0000b400acd17a20 */ /* 0x000fe40000410000 */
[----:B------:R1:W2:Y:S01]  /*78d0*/  MUFU.EX2 R170, R0 ;  /* 0x0000000000aa7308 */ /* 0x0002a20000000800 */
[----:B----4-:R-:W-:Y:S01]  /*78e0*/  FMNMX.FTZ R169, R169, R205, !PT ;  /* 0x000000cda9a97209 */ /* 0x010fe20007810000 */
[--C-:B------:R-:W-:Y:S02]  /*78f0*/  FFMA.FTZ R6, R6, c[0x0][0x2d0], -R209.reuse ;  /* 0x0000b40006067a23 */ /* 0x100fe400000108d1 */
[--C-:B------:R-:W-:Y:S02]  /*7900*/  FFMA.FTZ R5, R5, c[0x0][0x2d0], -R210.reuse ;  /* 0x0000b40005057a23 */ /* 0x100fe400000108d2 */
[----:B------:R-:W4:Y:S01]  /*7910*/  SHFL.BFLY PT, R171, R169, 0x1, 0x1f ;  /* 0x0c201f00a9ab7f89 */ /* 0x000f2200000e0000 */
        /* <DEDUP_REMOVED lines=8> */
[----:B------:R-:W-:Y:S01]  /*79a0*/  MUFU.EX2 R246, R5 ;  /* 0x0000000500f67308 */ /* 0x000fe20000000800 */
[----:B------:R-:W-:Y:S02]  /*79b0*/  FFMA.FTZ R21, R21, c[0x0][0x2d0], -R210 ;  /* 0x0000b40015157a23 */ /* 0x000fe400000108d2 */
[----:B------:R-:W-:Y:S01]  /*79c0*/  FFMA.FTZ R22, R22, c[0x0][0x2d0], -R209 ;  /* 0x0000b40016167a23 */ /* 0x000fe200000108d1 */
[----:B-1----:R-:W-:Y:S01]  /*79d0*/  FMNMX.FTZ R0, R59, R2, !PT ;  /* 0x000000023b007209 */ /* 0x002fe20007810000 */
[----:B------:R-:W-:Y:S02]  /*79e0*/  FADD.FTZ R2, -R172, R3 ;  /* 0x00000003ac027221 */ /* 0x000fe40000010100 */
[----:B--2---:R-:W-:Y:S01]  /*79f0*/  FMUL.FTZ R68, R170, R68 ;  /* 0x00000044aa447220 */ /* 0x004fe20000410000 */
[----:B------:R-:W-:Y:S01]  /*7a00*/  FMNMX.FTZ R0, R62, R0, !PT ;  /* 0x000000003e007209 */ /* 0x000fe20007810000 */
[----:B------:R-:W-:Y:S01]  /*7a10*/  FMUL.FTZ R2, R2, c[0x0][0x2d0] ;  /* 0x0000b40002027a20 */ /* 0x000fe20000410000 */
[----:B----4-:R-:W-:Y:S01]  /*7a20*/  FMNMX.FTZ R171, R169, R171, !PT ;  /* 0x000000aba9ab7209 */ /* 0x010fe20007810000 */
[----:B------:R-:W-:Y:S01]  /*7a30*/  MUFU.EX2 R247, R7 ;  /* 0x0000000700f77308 */ /* 0x000fe20000000800 */
[----:B------:R-:W-:Y:S01]  /*7a40*/  FMNMX.FTZ R0, R63, R0, !PT ;  /* 0x000000003f007209 */ /* 0x000fe20007810000 */
[C---:B------:R-:W-:Y:S02]  /*7a50*/  FMUL.FTZ R69, R170.reuse, R69 ;  /* 0x00000045aa457220 */ /* 0x040fe40000410000 */
[----:B------:R-:W-:Y:S02]  /*7a60*/  FMUL.FTZ R208, R171, c[0x0][0x2d0] ;  /* 0x0000b400abd07a20 */ /* 0x000fe40000410000 */
[----:B------:R-:W1:Y:S01]  /*7a70*/  SHFL.BFLY PT, R3, R0, 0x2, 0x1f ;  /* 0x0c401f0000037f89 */ /* 0x000e6200000e0000 */
[----:B------:R-:W-:Y:S02]  /*7a80*/  FMUL.FTZ R80, R170, R80 ;  /* 0x00000050aa507220 */ /* 0x000fe40000410000 */
[--C-:B------:R-:W-:Y:S01]  /*7a90*/  FFMA.FTZ R12, R12, c[0x0][0x2d0], -R208.reuse ;  /* 0x0000b4000c0c7a23 */ /* 0x100fe200000108d0 */
[----:B------:R2:W4:Y:S01]  /*7aa0*/  MUFU.EX2 R169, R2 ;  /* 0x0000000200a97308 */ /* 0x0005220000000800 */
[--C-:B------:R-:W-:Y:S02]  /*7ab0*/  FFMA.FTZ R8, R8, c[0x0][0x2d0], -R208.reuse ;  /* 0x0000b40008087a23 */ /* 0x100fe400000108d0 */
[----:B------:R-:W-:Y:S02]  /*7ac0*/  FFMA.FTZ R9, R9, c[0x0][0x2d0], -R208 ;  /* 0x0000b40009097a23 */ /* 0x000fe400000108d0 */
[C---:B------:R-:W-:Y:S02]  /*7ad0*/  FMUL.FTZ R81, R170.reuse, R81 ;  /* 0x00000051aa517220 */ /* 0x040fe40000410000 */
[C---:B------:R-:W-:Y:S02]  /*7ae0*/  FMUL.FTZ R84, R170.reuse, R84 ;  /* 0x00000054aa547220 */ /* 0x040fe40000410000 */
[C---:B------:R-:W-:Y:S01]  /*7af0*/  FMUL.FTZ R85, R170.reuse, R85 ;  /* 0x00000055aa557220 */ /* 0x040fe20000410000 */
[----:B------:R4:W-:Y:S01]  /*7b00*/  MUFU.EX2 R214, R4 ;  /* 0x0000000400d67308 */ /* 0x0009e20000000800 */
[C---:B------:R-:W-:Y:S02]  /*7b10*/  FMUL.FTZ R96, R170.reuse, R96 ;  /* 0x00000060aa607220 */ /* 0x040fe40000410000 */
[C---:B------:R-:W-:Y:S02]  /*7b20*/  FMUL.FTZ R97, R170.reuse, R97 ;  /* 0x00000061aa617220 */ /* 0x040fe40000410000 */
[C---:B------:R-:W-:Y:S02]  /*7b30*/  FMUL.FTZ R100, R170.reuse, R100 ;  /* 0x00000064aa647220 */ /* 0x040fe40000410000 */
[C---:B------:R-:W-:Y:S02]  /*7b40*/  FMUL.FTZ R101, R170.reuse, R101 ;  /* 0x00000065aa657220 */ /* 0x040fe40000410000 */
[----:B------:R-:W-:Y:S01]  /*7b50*/  FMUL.FTZ R112, R170, R112 ;  /* 0x00000070aa707220 */ /* 0x000fe20000410000 */
[----:B------:R4:W-:Y:S01]  /*7b60*/  MUFU.EX2 R215, R16 ;  /* 0x0000001000d77308 */ /* 0x0009e20000000800 */
[----:B-1----:R-:W-:Y:S01]  /*7b70*/  FMNMX.FTZ R0, R0, R3, !PT ;  /* 0x0000000300007209 */ /* 0x002fe20007810000 */
[----:B------:R-:W-:Y:S02]  /*7b80*/  FMUL.FTZ R113, R170, R113 ;  /* 0x00000071aa717220 */ /* 0x000fe40000410000 */
[----:B--2---:R-:W-:Y:S02]  /*7b90*/  FADD.FTZ R2, -R171, R168 ;  /* 0x000000a8ab027221 */ /* 0x004fe40000010100 */
[C---:B----4-:R-:W-:Y:S02]  /*7ba0*/  FMUL.FTZ R70, R169.reuse, R70 ;  /* 0x00000046a9467220 */ /* 0x050fe40000410000 */
[----:B------:R-:W-:Y:S02]  /*7bb0*/  FMUL.FTZ R2, R2, c[0x0][0x2d0] ;  /* 0x0000b40002027a20 */ /* 0x000fe40000410000 */
[----:B------:R1:W-:Y:S01]  /*7bc0*/  MUFU.EX2 R245, R17 ;  /* 0x0000001100f57308 */ /* 0x0003e20000000800 */
[C---:B------:R-:W-:Y:S02]  /*7bd0*/  FMUL.FTZ R71, R169.reuse, R71 ;  /* 0x00000047a9477220 */ /* 0x040fe40000410000 */
[C---:B------:R-:W-:Y:S01]  /*7be0*/  FMUL.FTZ R82, R169.reuse, R82 ;  /* 0x00000052a9527220 */ /* 0x040fe20000410000 */
[----:B------:R-:W-:Y:S01]  /*7bf0*/  @P1 IADD3 R4, P4, R252, UR20, RZ ;  /* 0x00000014fc041c10 */ /* 0x000fe2000ff9e0ff */
[C---:B------:R-:W-:Y:S02]  /*7c00*/  FMUL.FTZ R83, R169.reuse, R83 ;  /* 0x00000053a9537220 */ /* 0x040fe40000410000 */
[C---:B------:R-:W-:Y:S02]  /*7c10*/  FMUL.FTZ R86, R169.reuse, R86 ;  /* 0x00000056a9567220 */ /* 0x040fe40000410000 */
[C---:B------:R-:W-:Y:S01]  /*7c20*/  FMUL.FTZ R87, R169.reuse, R87 ;  /* 0x00000057a9577220 */ /* 0x040fe20000410000 */
[----:B------:R2:W4:Y:S01]  /*7c30*/  MUFU.EX2 R168, R2 ;  /* 0x0000000200a87308 */ /* 0x0005220000000800 */
[C---:B------:R-:W-:Y:S02]  /*7c40*/  FMUL.FTZ R98, R169.reuse, R98 ;  /* 0x00000062a9627220 */ /* 0x040fe40000410000 */
[C---:B------:R-:W-:Y:S01]  /*7c50*/  FMUL.FTZ R99, R169.reuse, R99 ;  /* 0x00000063a9637220 */ /* 0x040fe20000410000 */
[----:B------:R-:W-:Y:S01]  /*7c60*/  @P1 LEA R16, P2, R4, c[0x0][0x1c8], 0x1 ;  /* 0x0000720004101a11 */ /* 0x000fe200078408ff */
[C---:B------:R-:W-:Y:S02]  /*7c70*/  FMUL.FTZ R102, R169.reuse, R102 ;  /* 0x00000066a9667220 */ /* 0x040fe40000410000 */
[C---:B------:R-:W-:Y:S02]  /*7c80*/  FMUL.FTZ R103, R169.reuse, R103 ;  /* 0x00000067a9677220 */ /* 0x040fe40000410000 */
[C---:B------:R-:W-:Y:S01]  /*7c90*/  FMUL.FTZ R114, R169.reuse, R114 ;  /* 0x00000072a9727220 */ /* 0x040fe20000410000 */
[----:B------:R-:W-:Y:S01]  /*7ca0*/  MUFU.EX2 R219, R12 ;  /* 0x0000000c00db7308 */ /* 0x000fe20000000800 */
[----:B------:R-:W-:Y:S02]  /*7cb0*/  FMUL.FTZ R115, R169, R115 ;  /* 0x00000073a9737220 */ /* 0x000fe40000410000 */
[C---:B------:R-:W-:Y:S01]  /*7cc0*/  FMUL.FTZ R116, R170.reuse, R116 ;  /* 0x00000074aa747220 */ /* 0x040fe20000410000 */
[----:B-1----:R-:W-:Y:S01]  /*7cd0*/  @P1 IADD3.X R17, R249, UR17, RZ, P4, !PT ;  /* 0x00000011f9111c10 */ /* 0x002fe2000a7fe4ff */
[----:B------:R-:W-:Y:S02]  /*7ce0*/  FMUL.FTZ R117, R170, R117 ;  /* 0x00000075aa757220 */ /* 0x000fe40000410000 */
[C---:B------:R-:W-:Y:S01]  /*7cf0*/  FMUL.FTZ R118, R169.reuse, R118 ;  /* 0x00000076a9767220 */ /* 0x040fe20000410000 */
[----:B------:R-:W-:Y:S01]  /*7d00*/  @P1 LEA.HI.X R17, R4, c[0x0][0x1cc], R17, 0x1, P2 ;  /* 0x0000730004111a11 */ /* 0x000fe200010f0c11 */
[----:B------:R-:W-:Y:S01]  /*7d10*/  FMUL.FTZ R119, R169, R119 ;  /* 0x00000077a9777220 */ /* 0x000fe20000410000 */
[----:B------:R-:W-:Y:S01]  /*7d20*/  MUFU.EX2 R212, R8 ;  /* 0x0000000800d47308 */ /* 0x000fe20000000800 */
[C---:B------:R-:W-:Y:S02]  /*7d30*/  FMUL.FTZ R128, R170.reuse, R128 ;  /* 0x00000080aa807220 */ /* 0x040fe40000410000 */
[----:B------:R-:W-:Y:S01]  /*7d40*/  FMUL.FTZ R129, R170, R129 ;  /* 0x00000081aa817220 */ /* 0x000fe20000410000 */
[----:B--2---:R-:W1:Y:S01]  /*7d50*/  SHFL.BFLY PT, R2, R0, 0x1, 0x1f ;  /* 0x0c201f0000027f89 */ /* 0x004e6200000e0000 */
[C---:B----4-:R-:W-:Y:S02]  /*7d60*/  FMUL.FTZ R72, R168.reuse, R72 ;  /* 0x00000048a8487220 */ /* 0x050fe40000410000 */
[C---:B------:R-:W-:Y:S02]  /*7d70*/  FMUL.FTZ R73, R168.reuse, R73 ;  /* 0x00000049a8497220 */ /* 0x040fe40000410000 */
[C---:B------:R-:W-:Y:S01]  /*7d80*/  FMUL.FTZ R76, R168.reuse, R76 ;  /* 0x0000004ca84c7220 */ /* 0x040fe20000410000 */
[----:B------:R-:W2:Y:S01]  /*7d90*/  MUFU.EX2 R220, R9 ;  /* 0x0000000900dc7308 */ /* 0x000ea20000000800 */
[C---:B------:R-:W-:Y:S02]  /*7da0*/  FMUL.FTZ R77, R168.reuse, R77 ;  /* 0x0000004da84d7220 */ /* 0x040fe40000410000 */
[C---:B------:R-:W-:Y:S02]  /*7db0*/  FMUL.FTZ R88, R168.reuse, R88 ;  /* 0x00000058a8587220 */ /* 0x040fe40000410000 */
[C---:B------:R-:W-:Y:S02]  /*7dc0*/  FMUL.FTZ R89, R168.reuse, R89 ;  /* 0x00000059a8597220 */ /* 0x040fe40000410000 */
[C---:B------:R-:W-:Y:S02]  /*7dd0*/  FMUL.FTZ R92, R168.reuse, R92 ;  /* 0x0000005ca85c7220 */ /* 0x040fe40000410000 */
[C---:B------:R-:W-:Y:S01]  /*7de0*/  FMUL.FTZ R93, R168.reuse, R93 ;  /* 0x0000005da85d7220 */ /* 0x040fe20000410000 */
[----:B------:R4:W-:Y:S01]  /*7df0*/  MUFU.EX2 R248, R18 ;  /* 0x0000001200f87308 */ /* 0x0009e20000000800 */
[C---:B------:R-:W-:Y:S02]  /*7e00*/  FMUL.FTZ R104, R168.reuse, R104 ;  /* 0x00000068a8687220 */ /* 0x040fe40000410000 */
[C---:B------:R-:W-:Y:S02]  /*7e10*/  FMUL.FTZ R105, R168.reuse, R105 ;  /* 0x00000069a8697220 */ /* 0x040fe40000410000 */
[C---:B------:R-:W-:Y:S02]  /*7e20*/  FMUL.FTZ R108, R168.reuse, R108 ;  /* 0x0000006ca86c7220 */ /* 0x040fe40000410000 */
[----:B------:R-:W-:Y:S01]  /*7e30*/  FMUL.FTZ R109, R168, R109 ;  /* 0x0000006da86d7220 */ /* 0x000fe20000410000 */
[----:B-1----:R-:W-:Y:S01]  /*7e40*/  FMNMX.FTZ R2, R0, R2, !PT ;  /* 0x0000000200027209 */ /* 0x002fe20007810000 */
[C---:B------:R-:W-:Y:S01]  /*7e50*/  FMUL.FTZ R120, R168.reuse, R120 ;  /* 0x00000078a8787220 */ /* 0x040fe20000410000 */
[----:B------:R1:W-:Y:S01]  /*7e60*/  MUFU.EX2 R244, R19 ;  /* 0x0000001300f47308 */ /* 0x0003e20000000800 */
[----:B------:R-:W-:Y:S02]  /*7e70*/  FMUL.FTZ R121, R168, R121 ;  /* 0x00000079a8797220 */ /* 0x000fe40000410000 */
[----:B------:R-:W-:Y:S01]  /*7e80*/  FADD.FTZ R0, -R2, R174 ;  /* 0x000000ae02007221 */ /* 0x000fe20000010100 */
[----:B---3--:R-:W-:Y:S01]  /*7e90*/  @P1 IADD3 R3, P6, R206, UR20, RZ ;  /* 0x00000014ce031c10 */ /* 0x008fe2000ffde0ff */
[----:B------:R-:W-:Y:S01]  /*7ea0*/  @UP1 UIADD3 UR20, UP0, UR12, 0x80, URZ ;  /* 0x000000800c141890 */ /* 0x000fe2000ff1e03f */
[----:B------:R-:W-:Y:S02]  /*7eb0*/  FMUL.FTZ R124, R168, R124 ;  /* 0x0000007ca87c7220 */ /* 0x000fe40000410000 */
[----:B------:R-:W-:Y:S01]  /*7ec0*/  @P1 LEA R6, P5, R3, c[0x0][0x1c8], 0x1 ;  /* 0x0000720003061a11 */ /* 0x000fe200078a08ff */
[----:B------:R-:W-:Y:S01]  /*7ed0*/  FMUL.FTZ R0, R0, c[0x0][0x2d0] ;  /* 0x0000b40000007a20 */ /* 0x000fe20000410000 */
[----:B------:R-:W-:Y:S01]  /*7ee0*/  @P1 IADD3.X R5, R251, UR17, RZ, P6, !PT ;  /* 0x00000011fb051c10 */ /* 0x000fe2000b7fe4ff */
[----:B------:R-:W-:Y:S01]  /*7ef0*/  @UP1 UIADD3.X UR17, URZ, UR9, URZ, UP0, !UPT ;  /* 0x000000093f111290 */ /* 0x000fe200087fe43f */
[----:B------:R-:W-:Y:S01]  /*7f00*/  @P1 IADD3 R4, P4, R6, UR21, RZ ;  /* 0x0000001506041c10 */ /* 0x000fe2000ff9e0ff */
[----:B------:R-:W-:Y:S01]  /*7f10*/  FMUL.FTZ R125, R168, R125 ;  /* 0x0000007da87d7220 */ /* 0x000fe20000410000 */
[----:B------:R-:W-:Y:S01]  /*7f20*/  @P1 LEA.HI.X R7, R3, c[0x0][0x1cc], R5, 0x1, P5 ;  /* 0x0000730003071a11 */ /* 0x000fe200028f0c05 */
[----:B------:R-:W-:Y:S01]  /*7f30*/  FFMA.FTZ R3, R13, c[0x0][0x2d0], -R208 ;  /* 0x0000b4000d037a23 */ /* 0x000fe200000108d0 */
[----:B------:R-:W3:Y:S01]  /*7f40*/  MUFU.EX2 R0, R0 ;  /* 0x0000000000007308 */ /* 0x000ee20000000800 */
[----:B----4-:R-:W-:Y:S01]  /*7f50*/  FMUL.FTZ R18, R169, R190 ;  /* 0x000000bea9127220 */ /* 0x010fe20000410000 */
[----:B------:R-:W-:Y:S01]  /*7f60*/  @P1 IADD3.X R5, R7, UR22, RZ, P4, !PT ;  /* 0x0000001607051c10 */ /* 0x000fe2000a7fe4ff */
[----:B------:R4:W-:Y:S01]  /*7f70*/  @P1 LDGSTS.E.BYPASS.LTC128B.128 [R243+0x4100], [R6.64], !P3 ;  /* 0x0410000006f31fae */ /* 0x0009e2000d901d52 */
[C---:B------:R-:W-:Y:S01]  /*7f80*/  FMUL.FTZ R130, R169.reuse, R130 ;  /* 0x00000082a9827220 */ /* 0x040fe20000410000 */
[----:B--2---:R-:W-:Y:S01]  /*7f90*/  MOV R190, R220 ;  /* 0x000000dc00be7202 */ /* 0x004fe20000000f00 */
[C---:B------:R-:W-:Y:S02]  /*7fa0*/  FMUL.FTZ R131, R169.reuse, R131 ;  /* 0x00000083a9837220 */ /* 0x040fe40000410000 */
[C---:B-1----:R-:W-:Y:S01]  /*7fb0*/  FMUL.FTZ R19, R169.reuse, R191 ;  /* 0x000000bfa9137220 */ /* 0x042fe20000410000 */
[----:B------:R-:W-:Y:S01]  /*7fc0*/  MOV R191, R219 ;  /* 0x000000db00bf7202 */ /* 0x000fe20000000f00 */
[----:B------:R1:W-:Y:S01]  /*7fd0*/  MUFU.EX2 R174, R3 ;  /* 0x0000000300ae7308 */ /* 0x0003e20000000800 */
[----:B------:R2:W-:Y:S01]  /*7fe0*/  @P1 LDGSTS.E.BYPASS.LTC128B.128 [R243+0x6100], [R16.64], !P0 ;  /* 0x0610000010f31fae */ /* 0x0005e2000c101d52 */
[C---:B------:R-:W-:Y:S02]  /*7ff0*/  FMUL.FTZ R132, R170.reuse, R132 ;  /* 0x00000084aa847220 */ /* 0x040fe40000410000 */
[----:B------:R-:W-:Y:S02]  /*8000*/  FMUL.FTZ R133, R170, R133 ;  /* 0x00000085aa857220 */ /* 0x000fe40000410000 */
[C---:B------:R-:W-:Y:S02]  /*8010*/  FMUL.FTZ R134, R169.reuse, R134 ;  /* 0x00000086a9867220 */ /* 0x040fe40000410000 */
[----:B------:R-:W-:Y:S01]  /*8020*/  FMUL.FTZ R135, R169, R135 ;  /* 0x00000087a9877220 */ /* 0x000fe20000410000 */
[----:B------:R2:W-:Y:S01]  /*8030*/  @P1 LDGSTS.E.BYPASS.LTC128B.128 [R243+0x4900], [R4.64], !P3 ;  /* 0x0490000004f31fae */ /* 0x0005e2000d901d52 */
[C---:B------:R-:W-:Y:S01]  /*8040*/  FMUL.FTZ R136, R168.reuse, R136 ;  /* 0x00000088a8887220 */ /* 0x040fe20000410000 */
[----:B------:R-:W-:Y:S01]  /*8050*/  MUFU.EX2 R251, R20 ;  /* 0x0000001400fb7308 */ /* 0x000fe20000000800 */
[----:B------:R-:W-:Y:S02]  /*8060*/  FMUL.FTZ R137, R168, R137 ;  /* 0x00000089a8897220 */ /* 0x000fe40000410000 */
[C---:B---3--:R-:W-:Y:S02]  /*8070*/  FMUL.FTZ R74, R0.reuse, R74 ;  /* 0x0000004a004a7220 */ /* 0x048fe40000410000 */
[C---:B------:R-:W-:Y:S01]  /*8080*/  FMUL.FTZ R75, R0.reuse, R75 ;  /* 0x0000004b004b7220 */ /* 0x040fe20000410000 */
[----:B------:R3:W-:Y:S01]  /*8090*/  @P1 LDGSTS.E.BYPASS.LTC128B.128 [R243+0x6900], [R4.64+0x80], !P0 ;  /* 0x0690008004f31fae */ /* 0x0007e2000c101d52 */
[----:B------:R-:W-:Y:S01]  /*80a0*/  FMUL.FTZ R78, R0, R78 ;  /* 0x0000004e004e7220 */ /* 0x000fe20000410000 */
[----:B----4-:R-:W-:Y:S01]  /*80b0*/  @P1 IADD3 R6, P2, R4, UR21, RZ ;  /* 0x0000001504061c10 */ /* 0x010fe2000ff5e0ff */
[C---:B------:R-:W-:Y:S01]  /*80c0*/  FMUL.FTZ R79, R0.reuse, R79 ;  /* 0x0000004f004f7220 */ /* 0x040fe20000410000 */
[----:B------:R-:W-:Y:S01]  /*80d0*/  MUFU.EX2 R250, R22 ;  /* 0x0000001600fa7308 */ /* 0x000fe20000000800 */
[----:B------:R-:W-:Y:S01]  /*80e0*/  FMUL.FTZ R90, R0, R90 ;  /* 0x0000005a005a7220 */ /* 0x000fe20000410000 */
[C---:B------:R-:W-:Y:S01]  /*80f0*/  @P1 IADD3.X R7, R5.reuse, UR22, RZ, P2, !PT ;  /* 0x0000001605071c10 */ /* 0x040fe200097fe4ff */
[----:B-1----:R-:W-:Y:S01]  /*8100*/  FMUL.FTZ R3, R2, c[0x0][0x2d0] ;  /* 0x0000b40002037a20 */ /* 0x002fe20000410000 */
[----:B------:R-:W-:Y:S01]  /*8110*/  @P1 IADD3 R12, P2, R4, UR20, RZ ;  /* 0x00000014040c1c10 */ /* 0x000fe2000ff5e0ff */
[----:B------:R-:W-:Y:S01]  /*8120*/  FMUL.FTZ R91, R0, R91 ;  /* 0x0000005b005b7220 */ /* 0x000fe20000410000 */
[----:B------:R-:W-:Y:S01]  /*8130*/  @P1 IADD3 R8, P4, R6, UR21, RZ ;  /* 0x0000001506081c10 */ /* 0x000fe2000ff9e0ff */
[----:B------:R1:W-:Y:S01]  /*8140*/  @P1 LDGSTS.E.BYPASS.LTC128B.128 [R243+0x5100], [R6.64], !P3 ;  /* 0x0510000006f31fae */ /* 0x0003e2000d901d52 */
[----:B------:R-:W-:Y:S01]  /*8150*/  @P1 IADD3.X R13, R5, UR17, RZ, P2, !PT ;  /* 0x00000011050d1c10 */ /* 0x000fe200097fe4ff */
[--C-:B------:R-:W-:Y:S01]  /*8160*/  FFMA.FTZ R14, R14, c[0x0][0x2d0], -R3.reuse ;  /* 0x0000b4000e0e7a23 */ /* 0x100fe20000010803 */
[----:B------:R-:W-:Y:S01]  /*8170*/  @P1 IADD3.X R9, R7, UR22, RZ, P4, !PT ;  /* 0x0000001607091c10 */ /* 0x000fe2000a7fe4ff */
[--C-:B------:R-:W-:Y:S02]  /*8180*/  FFMA.FTZ R15, R15, c[0x0][0x2d0], -R3.reuse ;  /* 0x0000b4000f0f7a23 */ /* 0x100fe40000010803 */
[----:B------:R4:W-:Y:S01]  /*8190*/  MUFU.EX2 R217, R14 ;  /* 0x0000000e00d97308 */ /* 0x0009e20000000800 */
[--C-:B------:R-:W-:Y:S01]  /*81a0*/  FFMA.FTZ R10, R10, c[0x0][0x2d0], -R3.reuse ;  /* 0x0000b4000a0a7a23 */ /* 0x100fe20000010803 */
[----:B------:R4:W-:Y:S01]  /*81b0*/  @P1 LDGSTS.E.BYPASS.LTC128B.128 [R243+0x7100], [R12.64], !P0 ;  /* 0x071000000cf31fae */ /* 0x0009e2000c101d52 */
[----:B------:R-:W-:Y:S02]  /*81c0*/  FFMA.FTZ R11, R11, c[0x0][0x2d0], -R3 ;  /* 0x0000b4000b0b7a23 */ /* 0x000fe40000010803 */
[C---:B--2---:R-:W-:Y:S02]  /*81d0*/  FMUL.FTZ R16, R170.reuse, R188 ;  /* 0x000000bcaa107220 */ /* 0x044fe40000410000 */
[----:B------:R-:W-:Y:S01]  /*81e0*/  FMUL.FTZ R17, R170, R189 ;  /* 0x000000bdaa117220 */ /* 0x000fe20000410000 */
[----:B------:R-:W-:Y:S01]  /*81f0*/  MOV R189, R246 ;  /* 0x000000f600bd7202 */ /* 0x000fe20000000f00 */
[----:B------:R-:W-:Y:S01]  /*8200*/  FMUL.FTZ R94, R0, R94 ;  /* 0x0000005e005e7220 */ /* 0x000fe20000410000 */
[----:B---3--:R-:W-:Y:S01]  /*8210*/  @P1 IADD3 R4, P2, R6, UR20, RZ ;  /* 0x0000001406041c10 */ /* 0x008fe2000ff5e0ff */
[----:B------:R2:W-:Y:S01]  /*8220*/  @P1 LDGSTS.E.BYPASS.LTC128B.128 [R243+0x5900], [R8.64], !P3 ;  /* 0x0590000008f31fae */ /* 0x0005e2000d901d52 */
[----:B------:R3:W-:Y:S01]  /*8230*/  MUFU.EX2 R218, R15 ;  /* 0x0000000f00da7308 */ /* 0x0007e20000000800 */
[C---:B------:R-:W-:Y:S01]  /*8240*/  FMUL.FTZ R95, R0.reuse, R95 ;  /* 0x0000005f005f7220 */ /* 0x040fe20000410000 */
[----:B------:R-:W-:Y:S01]  /*8250*/  @P1 IADD3.X R5, R7, UR17, RZ, P2, !PT ;  /* 0x0000001107051c10 */ /* 0x000fe200097fe4ff */
[C---:B------:R-:W-:Y:S02]  /*8260*/  FMUL.FTZ R106, R0.reuse, R106 ;  /* 0x0000006a006a7220 */ /* 0x040fe40000410000 */
[C---:B------:R-:W-:Y:S02]  /*8270*/  FMUL.FTZ R107, R0.reuse, R107 ;  /* 0x0000006b006b7220 */ /* 0x040fe40000410000 */
[----:B------:R2:W-:Y:S01]  /*8280*/  @P1 LDGSTS.E.BYPASS.LTC128B.128 [R243+0x7900], [R4.64], !P0 ;  /* 0x0790000004f31fae */ /* 0x0005e2000c101d52 */
[C---:B------:R-:W-:Y:S02]  /*8290*/  FMUL.FTZ R110, R0.reuse, R110 ;  /* 0x0000006e006e7220 */ /* 0x040fe40000410000 */
[----:B------:R-:W-:Y:S01]  /*82a0*/  MUFU.EX2 R211, R10 ;  /* 0x0000000a00d37308 */ /* 0x000fe20000000800 */
[----:B-1----:R-:W-:Y:S01]  /*82b0*/  FMUL.FTZ R6, R169, R182 ;  /* 0x000000b6a9067220 */ /* 0x002fe20000410000 */
[----:B------:R-:W-:Y:S01]  /*82c0*/  F2FP.PACK_AB R182, R245, R215 ;  /* 0x000000d7f5b6723e */ /* 0x000fe200000000ff */
[----:B----4-:R-:W-:Y:S02]  /*82d0*/  FMUL.FTZ R14, R0, R186 ;  /* 0x000000ba000e7220 */ /* 0x010fe40000410000 */
[----:B------:R-:W1:Y:S01]  /*82e0*/  LDSM.16.MT88.4 R204, [R224+0x100] ;  /* 0x00010000e0cc783b */ /* 0x000e620000004200 */
[----:B------:R-:W-:Y:S01]  /*82f0*/  FMUL.FTZ R7, R169, R183 ;  /* 0x000000b7a9077220 */ /* 0x000fe20000410000 */
[----:B------:R-:W-:Y:S01]  /*8300*/  F2FP.PACK_AB R183, R244, R248 ;  /* 0x000000f8f4b7723e */ /* 0x000fe200000000ff */
[C---:B------:R-:W-:Y:S02]  /*8310*/  FMUL.FTZ R12, R168.reuse, R184 ;  /* 0x000000b8a80c7220 */ /* 0x040fe40000410000 */
[----:B------:R-:W4:Y:S01]  /*8320*/  MUFU.EX2 R216, R11 ;  /* 0x0000000b00d87308 */ /* 0x000f220000000800 */
[----:B------:R-:W-:Y:S02]  /*8330*/  FMUL.FTZ R13, R168, R185 ;  /* 0x000000b9a80d7220 */ /* 0x000fe40000410000 */
[C---:B------:R-:W-:Y:S01]  /*8340*/  FMUL.FTZ R111, R0.reuse, R111 ;  /* 0x0000006f006f7220 */ /* 0x040fe20000410000 */
[----:B------:R-:W0:Y:S01]  /*8350*/  LDGDEPBAR ;  /* 0x00000000000079af */ /* 0x000e220000000000 */
[----:B---3--:R-:W-:Y:S02]  /*8360*/  FMUL.FTZ R15, R0, R187 ;  /* 0x000000bb000f7220 */ /* 0x008fe40000410000 */
[----:B--2---:R-:W-:Y:S01]  /*8370*/  FMUL.FTZ R8, R168, R176 ;  /* 0x000000b0a8087220 */ /* 0x004fe20000410000 */
[----:B------:R-:W-:Y:S01]  /*8380*/  F2FP.PACK_AB R176, R220, R212 ;  /* 0x000000d4dcb0723e */ /* 0x000fe200000000ff */
[----:B------:R-:W-:Y:S01]  /*8390*/  FMUL.FTZ R9, R168, R177 ;  /* 0x000000b1a8097220 */ /* 0x000fe20000410000 */
[----:B------:R2:W-:Y:S01]  /*83a0*/  MUFU.EX2 R188, R21 ;  /* 0x0000001500bc7308 */ /* 0x0005e20000000800 */
[C---:B------:R-:W-:Y:S01]  /*83b0*/  FMUL.FTZ R122, R0.reuse, R122 ;  /* 0x0000007a007a7220 */ /* 0x040fe20000410000 */
[----:B------:R-:W3:Y:S01]  /*83c0*/  LDSM.16.MT88.4 R184, [R225+0x100] ;  /* 0x00010000e1b8783b */ /* 0x000ee20000004200 */
[----:B------:R-:W-:Y:S02]  /*83d0*/  FMUL.FTZ R123, R0, R123 ;  /* 0x0000007b007b7220 */ /* 0x000fe40000410000 */
[----:B------:R-:W-:Y:S01]  /*83e0*/  FMUL.FTZ R4, R170, R180 ;  /* 0x000000b4aa047220 */ /* 0x000fe20000410000 */
[----:B------:R-:W-:Y:S01]  /*83f0*/  F2FP.PACK_AB R180, R246, R214 ;  /* 0x000000d6f6b4723e */ /* 0x000fe200000000ff */
[----:B------:R-:W-:Y:S01]  /*8400*/  FMUL.FTZ R5, R170, R181 ;  /* 0x000000b5aa057220 */ /* 0x000fe20000410000 */
[----:B------:R-:W-:Y:S01]  /*8410*/  F2FP.PACK_AB R181, R247, R213 ;  /* 0x000000d5f7b5723e */ /* 0x000fe200000000ff */
[--C-:B------:R-:W-:Y:S02]  /*8420*/  FFMA.FTZ R48, R48, c[0x0][0x2d0], -R210.reuse ;  /* 0x0000b40030307a23 */ /* 0x100fe400000108d2 */
[--C-:B------:R-:W-:Y:S02]  /*8430*/  FFMA.FTZ R49, R49, c[0x0][0x2d0], -R210.reuse ;  /* 0x0000b40031317a23 */ /* 0x100fe400000108d2 */
[--C-:B------:R-:W-:Y:S01]  /*8440*/  FFMA.FTZ R50, R50, c[0x0][0x2d0], -R209.reuse ;  /* 0x0000b40032327a23 */ /* 0x100fe200000108d1 */
[----:B----4-:R-:W-:Y:S01]  /*8450*/  F2FP.PACK_AB R177, R216, R211 ;  /* 0x000000d3d8b1723e */ /* 0x010fe200000000ff */
[--C-:B------:R-:W-:Y:S02]  /*8460*/  FFMA.FTZ R51, R51, c[0x0][0x2d0], -R209.reuse ;  /* 0x0000b40033337a23 */ /* 0x100fe400000108d1 */
[--C-:B------:R-:W-:Y:S02]  /*8470*/  FFMA.FTZ R36, R36, c[0x0][0x2d0], -R210.reuse ;  /* 0x0000b40024247a23 */ /* 0x100fe400000108d2 */
[----:B------:R-:W-:Y:S02]  /*8480*/  FFMA.FTZ R37, R37, c[0x0][0x2d0], -R210 ;  /* 0x0000b40025257a23 */ /* 0x000fe400000108d2 */
[--C-:B------:R-:W-:Y:S01]  /*8490*/  FFMA.FTZ R38, R38, c[0x0][0x2d0], -R209.reuse ;  /* 0x0000b40026267a23 */ /* 0x100fe200000108d1 */
[----:B------:R-:W-:Y:S01]  /*84a0*/  MUFU.EX2 R246, R36 ;  /* 0x0000002400f67308 */ /* 0x000fe20000000800 */
[----:B------:R-:W-:Y:S01]  /*84b0*/  FFMA.FTZ R39, R39, c[0x0][0x2d0], -R209 ;  /* 0x0000b40027277a23 */ /* 0x000fe200000108d1 */
[-C--:B-1----:R-:W-:Y:S05]  /*84c0*/  HMMA.16816.F32 R4, R180, R204.reuse, R4 ;  /* 0x000000ccb404723c */ /* 0x082fea0000001804 */
[----:B------:R-:W-:Y:S01]  /*84d0*/  FMUL.FTZ R10, R0, R178 ;  /* 0x000000b2000a7220 */ /* 0x000fe20000410000 */
[----:B------:R-:W-:Y:S01]  /*84e0*/  F2FP.PACK_AB R178, R174, R219 ;  /* 0x000000dbaeb2723e */ /* 0x000fe200000000ff */
[----:B------:R-:W-:Y:S01]  /*84f0*/  FMUL.FTZ R11, R0, R179 ;  /* 0x000000b3000b7220 */ /* 0x000fe20000410000 */
[----:B------:R-:W-:Y:S01]  /*8500*/  F2FP.PACK_AB R179, R218, R217 ;  /* 0x000000d9dab3723e */ /* 0x000fe200000000ff */
[--C-:B------:R-:W-:Y:S03]  /*8510*/  FFMA.FTZ R44, R44, c[0x0][0x2d0], -R208.reuse ;  /* 0x0000b4002c2c7a23 */ /* 0x100fe600000108d0 */
[--C-:B------:R-:W-:Y:S01]  /*8520*/  FFMA.FTZ R45, R45, c[0x0][0x2d0], -R208.reuse ;  /* 0x0000b4002d2d7a23 */ /* 0x100fe200000108d0 */
[----:B------:R-:W-:Y:S01]  /*8530*/  MUFU.EX2 R220, R44 ;  /* 0x0000002c00dc7308 */ /* 0x000fe20000000800 */
[--C-:B------:R-:W-:Y:S01]  /*8540*/  FFMA.FTZ R46, R46, c[0x0][0x2d0], -R3.reuse ;  /* 0x0000b4002e2e7a23 */ /* 0x100fe20000010803 */
[C---:B------:R-:W-:Y:S04]  /*8550*/  HMMA.16816.F32 R8, R176.reuse, R204, R8 ;  /* 0x000000ccb008723c */ /* 0x040fe80000001808 */
[--C-:B------:R-:W-:Y:S02]  /*8560*/  FFMA.FTZ R47, R47, c[0x0][0x2d0], -R3.reuse ;  /* 0x0000b4002f2f7a23 */ /* 0x100fe40000010803 */
[--C-:B------:R-:W-:Y:S02]  /*8570*/  FFMA.FTZ R57, R57, c[0x0][0x2d0], -R208.reuse ;  /* 0x0000b40039397a23 */ /* 0x100fe400000108d0 */
[-C--:B------:R-:W-:Y:S04]  /*8580*/  HMMA.16816.F32 R12, R176, R206.reuse, R12 ;  /* 0x000000ceb00c723c */ /* 0x080fe8000000180c */
[--C-:B------:R-:W-:Y:S02]  /*8590*/  FFMA.FTZ R58, R58, c[0x0][0x2d0], -R3.reuse ;  /* 0x0000b4003a3a7a23 */ /* 0x100fe40000010803 */
[--C-:B------:R-:W-:Y:S02]  /*85a0*/  FFMA.FTZ R59, R59, c[0x0][0x2d0], -R3.reuse ;  /* 0x0000b4003b3b7a23 */ /* 0x100fe40000010803 */
[C---:B------:R-:W-:Y:S04]  /*85b0*/  HMMA.16816.F32 R16, R180.reuse, R206, R16 ;  /* 0x000000ceb410723c */ /* 0x040fe80000001810 */
[C---:B------:R-:W-:Y:S02]  /*85c0*/  FMUL.FTZ R126, R0.reuse, R126 ;  /* 0x0000007e007e7220 */ /* 0x040fe40000410000 */
[C---:B------:R-:W-:Y:S01]  /*85d0*/  FMUL.FTZ R127, R0.reuse, R127 ;  /* 0x0000007f007f7220 */ /* 0x040fe20000410000 */
[----:B------:R-:W-:Y:S01]  /*85e0*/  MOV R207, R245 ;  /* 0x000000f500cf7202 */ /* 0x000fe20000000f00 */
[-C--:B---3--:R-:W-:Y:S01]  /*85f0*/  HMMA.16816.F32 R68, R180, R184.reuse, R68 ;  /* 0x000000b8b444723c */ /* 0x088fe20000001844 */
[----:B------:R-:W-:Y:S03]  /*8600*/  MUFU.EX2 R245, R49 ;  /* 0x0000003100f57308 */ /* 0x000fe60000000800 */
[C---:B------:R-:W-:Y:S01]  /*8610*/  FMUL.FTZ R138, R0.reuse, R138 ;  /* 0x0000008a008a7220 */ /* 0x040fe20000410000 */
[----:B------:R-:W-:Y:S01]  /*8620*/  MOV R206, R244 ;  /* 0x000000f400ce7202 */ /* 0x000fe20000000f00 */
[----:B------:R-:W-:Y:S02]  /*8630*/  FMUL.FTZ R139, R0, R139 ;  /* 0x0000008b008b7220 */ /* 0x000fe40000410000 */
[C---:B------:R-:W-:Y:S03]  /*8640*/  HMMA.16816.F32 R72, R176.reuse, R184, R72 ;  /* 0x000000b8b048723c */ /* 0x040fe60000001848 */
[----:B------:R-:W-:Y:S01]  /*8650*/  MUFU.EX2 R244, R51 ;  /* 0x0000003300f47308 */ /* 0x000fe20000000800 */
[C---:B------:R-:W-:Y:S02]  /*8660*/  FMUL.FTZ R140, R168.reuse, R140 ;  /* 0x0000008ca88c7220 */ /* 0x040fe40000410000 */
[----:B------:R-:W-:Y:S02]  /*8670*/  FMUL.FTZ R141, R168, R141 ;  /* 0x0000008da88d7220 */ /* 0x000fe40000410000 */
[-C--:B------:R-:W-:Y:S04]  /*8680*/  HMMA.16816.F32 R76, R176, R186.reuse, R76 ;  /* 0x000000bab04c723c */ /* 0x080fe8000000184c */
[C---:B------:R-:W-:Y:S02]  /*8690*/  FMUL.FTZ R142, R0.reuse, R142 ;  /* 0x0000008e008e7220 */ /* 0x040fe40000410000 */
[----:B------:R-:W-:Y:S02]  /*86a0*/  FMUL.FTZ R143, R0, R143 ;  /* 0x0000008f008f7220 */ /* 0x000fe40000410000 */
[C---:B------:R-:W-:Y:S01]  /*86b0*/  HMMA.16816.F32 R80, R180.reuse, R186, R80 ;  /* 0x000000bab450723c */ /* 0x040fe20000001850 */
[----:B------:R-:W1:Y:S03]  /*86c0*/  LDSM.16.MT88.4 R184, [R227+0x100] ;  /* 0x00010000e3b8783b */ /* 0x000e660000004200 */
[C---:B------:R-:W-:Y:S02]  /*86d0*/  FMUL.FTZ R144, R170.reuse, R144 ;  /* 0x00000090aa907220 */ /* 0x040fe40000410000 */
[C---:B------:R-:W-:Y:S02]  /*86e0*/  FMUL.FTZ R145, R170.reuse, R145 ;  /* 0x00000091aa917220 */ /* 0x040fe40000410000 */
[C---:B------:R-:W-:Y:S04]  /*86f0*/  FMUL.FTZ R146, R169.reuse, R146 ;  /* 0x00000092a9927220 */ /* 0x040fe80000410000 */
[C---:B------:R-:W-:Y:S02]  /*8700*/  FMUL.FTZ R147, R169.reuse, R147 ;  /* 0x00000093a9937220 */ /* 0x040fe40000410000 */
[C---:B------:R-:W-:Y:S02]  /*8710*/  FMUL.FTZ R148, R170.reuse, R148 ;  /* 0x00000094aa947220 */ /* 0x040fe40000410000 */
[----:B------:R-:W-:Y:S02]  /*8720*/  FMUL.FTZ R149, R170, R149 ;  /* 0x00000095aa957220 */ /* 0x000fe40000410000 */
[C---:B------:R-:W-:Y:S02]  /*8730*/  FMUL.FTZ R150, R169.reuse, R150 ;  /* 0x00000096a9967220 */ /* 0x040fe40000410000 */
[C---:B------:R-:W-:Y:S02]  /*8740*/  FMUL.FTZ R151, R169.reuse, R151 ;  /* 0x00000097a9977220 */ /* 0x040fe40000410000 */
[C---:B------:R-:W-:Y:S02]  /*8750*/  FMUL.FTZ R152, R168.reuse, R152 ;  /* 0x00000098a8987220 */ /* 0x040fe40000410000 */
[----:B------:R-:W-:Y:S02]  /*8760*/  FMUL.FTZ R153, R168, R153 ;  /* 0x00000099a8997220 */ /* 0x000fe40000410000 */
[C---:B------:R-:W-:Y:S02]  /*8770*/  FMUL.FTZ R154, R0.reuse, R154 ;  /* 0x0000009a009a7220 */ /* 0x040fe40000410000 */
[----:B------:R-:W-:Y:S02]  /*8780*/  FMUL.FTZ R155, R0, R155 ;  /* 0x0000009b009b7220 */ /* 0x000fe40000410000 */
[C---:B------:R-:W-:Y:S02]  /*8790*/  FMUL.FTZ R156, R168.reuse, R156 ;  /* 0x0000009ca89c7220 */ /* 0x040fe40000410000 */
[----:B------:R-:W-:Y:S02]  /*87a0*/  FMUL.FTZ R157, R168, R157 ;  /* 0x0000009da89d7220 */ /* 0x000fe40000410000 */
[C---:B------:R-:W-:Y:S02]  /*87b0*/  FMUL.FTZ R158, R0.reuse, R158 ;  /* 0x0000009e009e7220 */ /* 0x040fe40000410000 */
[----:B------:R-:W-:Y:S02]  /*87c0*/  FMUL.FTZ R159, R0, R159 ;  /* 0x0000009f009f7220 */ /* 0x000fe40000410000 */
[C---:B------:R-:W-:Y:S02]  /*87d0*/  FMUL.FTZ R160, R170.reuse, R160 ;  /* 0x000000a0aaa07220 */ /* 0x040fe40000410000 */
[C---:B------:R-:W-:Y:S01]  /*87e0*/  FMUL.FTZ R161, R170.reuse, R161 ;  /* 0x000000a1aaa17220 */ /* 0x040fe20000410000 */
[-C--:B-1----:R-:W-:Y:S03]  /*87f0*/  HMMA.16816.F32 R84, R180, R184.reuse, R84 ;  /* 0x000000b8b454723c */ /* 0x082fe60000001854 */
[C---:B------:R-:W-:Y:S02]  /*8800*/  FMUL.FTZ R162, R169.reuse, R162 ;  /* 0x000000a2a9a27220 */ /* 0x040fe40000410000 */
[C---:B------:R-:W-:Y:S02]  /*8810*/  FMUL.FTZ R163, R169.reuse, R163 ;  /* 0x000000a3a9a37220 */ /* 0x040fe40000410000 */
[C---:B------:R-:W-:Y:S01]  /*8820*/  FMUL.FTZ R20, R170.reuse, R192 ;  /* 0x000000c0aa147220 */ /* 0x040fe20000410000 */
[C---:B------:R-:W-:Y:S04]  /*8830*/  HMMA.16816.F32 R88, R176.reuse, R184, R88 ;  /* 0x000000b8b058723c */ /* 0x040fe80000001858 */
[----:B--2---:R-:W-:Y:S02]  /*8840*/  FMUL.FTZ R21, R170, R193 ;  /* 0x000000c1aa157220 */ /* 0x004fe40000410000 */
[----:B------:R-:W-:Y:S02]  /*8850*/  FMUL.FTZ R22, R169, R194 ;  /* 0x000000c2a9167220 */ /* 0x000fe40000410000 */
[-C--:B------:R-:W-:Y:S04]  /*8860*/  HMMA.16816.F32 R92, R176, R186.reuse, R92 ;  /* 0x000000bab05c723c */ /* 0x080fe8000000185c */
[C---:B------:R-:W-:Y:S02]  /*8870*/  FMUL.FTZ R164, R168.reuse, R164 ;  /* 0x000000a4a8a47220 */ /* 0x040fe40000410000 */
[----:B------:R-:W-:Y:S02]  /*8880*/  FMUL.FTZ R165, R168, R165 ;  /* 0x000000a5a8a57220 */ /* 0x000fe40000410000 */
[C---:B------:R-:W-:Y:S01]  /*8890*/  HMMA.16816.F32 R96, R180.reuse, R186, R96 ;  /* 0x000000bab460723c */ /* 0x040fe20000001860 */
[----:B------:R-:W1:Y:S03]  /*88a0*/  LDSM.16.MT88.4 R184, [R226+0x100] ;  /* 0x00010000e2b8783b */ /* 0x000e660000004200 */
[C---:B------:R-:W-:Y:S02]  /*88b0*/  FMUL.FTZ R166, R0.reuse, R166 ;  /* 0x000000a600a67220 */ /* 0x040fe40000410000 */
[----:B------:R-:W-:Y:S02]  /*88c0*/  FMUL.FTZ R167, R0, R167 ;  /* 0x000000a700a77220 */ /* 0x000fe40000410000 */
[--C-:B------:R-:W-:Y:S04]  /*88d0*/  FFMA.FTZ R40, R40, c[0x0][0x2d0], -R208.reuse ;  /* 0x0000b40028287a23 */ /* 0x100fe800000108d0 */
[----:B------:R-:W-:Y:S02]  /*88e0*/  FFMA.FTZ R41, R41, c[0x0][0x2d0], -R208 ;  /* 0x0000b40029297a23 */ /* 0x000fe400000108d0 */
[--C-:B------:R-:W-:Y:S02]  /*88f0*/  FFMA.FTZ R42, R42, c[0x0][0x2d0], -R3.reuse ;  /* 0x0000b4002a2a7a23 */ /* 0x100fe40000010803 */
[----:B------:R-:W-:Y:S01]  /*8900*/  FFMA.FTZ R43, R43, c[0x0][0x2d0], -R3 ;  /* 0x0000b4002b2b7a23 */ /* 0x000fe20000010803 */
[----:B------:R-:W-:Y:S01]  /*8910*/  MUFU.EX2 R219, R41 ;  /* 0x0000002900db7308 */ /* 0x000fe20000000800 */
[--C-:B------:R-:W-:Y:S02]  /*8920*/  FFMA.FTZ R23, R23, c[0x0][0x2d0], -R209.reuse ;  /* 0x0000b40017177a23 */ /* 0x100fe400000108d1 */
[--C-:B------:R-:W-:Y:S02]  /*8930*/  FFMA.FTZ R32, R32, c[0x0][0x2d0], -R210.reuse ;  /* 0x0000b40020207a23 */ /* 0x100fe400000108d2 */
[----:B------:R-:W-:Y:S02]  /*8940*/  FFMA.FTZ R33, R33, c[0x0][0x2d0], -R210 ;  /* 0x0000b40021217a23 */ /* 0x000fe400000108d2 */
[--C-:B------:R-:W-:Y:S02]  /*8950*/  FFMA.FTZ R34, R34, c[0x0][0x2d0], -R209.reuse ;  /* 0x0000b40022227a23 */ /* 0x100fe400000108d1 */
[----:B------:R-:W-:Y:S01]  /*8960*/  FFMA.FTZ R35, R35, c[0x0][0x2d0], -R209 ;  /* 0x0000b40023237a23 */ /* 0x000fe200000108d1 */
[----:B------:R2:W-:Y:S01]  /*8970*/  MUFU.EX2 R222, R33 ;  /* 0x0000002100de7308 */ /* 0x0005e20000000800 */
[--C-:B------:R-:W-:Y:S02]  /*8980*/  FFMA.FTZ R24, R24, c[0x0][0x2d0], -R208.reuse ;  /* 0x0000b40018187a23 */ /* 0x100fe400000108d0 */
[--C-:B------:R-:W-:Y:S02]  /*8990*/  FFMA.FTZ R25, R25, c[0x0][0x2d0], -R208.reuse ;  /* 0x0000b40019197a23 */ /* 0x100fe400000108d0 */
[--C-:B------:R-:W-:Y:S02]  /*89a0*/  FFMA.FTZ R26, R26, c[0x0][0x2d0], -R3.reuse ;  /* 0x0000b4001a1a7a23 */ /* 0x100fe40000010803 */
[--C-:B------:R-:W-:Y:S02]  /*89b0*/  FFMA.FTZ R27, R27, c[0x0][0x2d0], -R3.reuse ;  /* 0x0000b4001b1b7a23 */ /* 0x100fe40000010803 */
[--C-:B------:R-:W-:Y:S01]  /*89c0*/  FFMA.FTZ R28, R28, c[0x0][0x2d0], -R208.reuse ;  /* 0x0000b4001c1c7a23 */ /* 0x100fe200000108d0 */
[----:B------:R3:W-:Y:S01]  /*89d0*/  MUFU.EX2 R223, R34 ;  /* 0x0000002200df7308 */ /* 0x0007e20000000800 */
[--C-:B------:R-:W-:Y:S02]  /*89e0*/  FFMA.FTZ R29, R29, c[0x0][0x2d0], -R208.reuse ;  /* 0x0000b4001d1d7a23 */ /* 0x100fe400000108d0 */
[--C-:B------:R-:W-:Y:S01]  /*89f0*/  FFMA.FTZ R30, R30, c[0x0][0x2d0], -R3.reuse ;  /* 0x0000b4001e1e7a23 */ /* 0x100fe20000010803 */
[-C--:B-1----:R-:W-:Y:S03]  /*8a00*/  HMMA.16816.F32 R100, R180, R184.reuse, R100 ;  /* 0x000000b8b464723c */ /* 0x082fe60000001864 */
[----:B------:R-:W-:Y:S02]  /*8a10*/  FFMA.FTZ R31, R31, c[0x0][0x2d0], -R3 ;  /* 0x0000b4001f1f7a23 */ /* 0x000fe40000010803 */
[----:B------:R-:W-:Y:S01]  /*8a20*/  FFMA.FTZ R60, R60, c[0x0][0x2d0], -R208 ;  /* 0x0000b4003c3c7a23 */ /* 0x000fe200000108d0 */
[----:B------:R1:W-:Y:S02]  /*8a30*/  MUFU.EX2 R221, R35 ;  /* 0x0000002300dd7308 */ /* 0x0003e40000000800 */
[C---:B------:R-:W-:Y:S04]  /*8a40*/  HMMA.16816.F32 R104, R176.reuse, R184, R104 ;  /* 0x000000b8b068723c */ /* 0x040fe80000001868 */
[----:B--2---:R-:W-:Y:S04]  /*8a50*/  FMUL.FTZ R33, R168, R197 ;  /* 0x000000c5a8217220 */ /* 0x004fe80000410000 */
[-C--:B------:R-:W-:Y:S01]  /*8a60*/  HMMA.16816.F32 R108, R176, R186.reuse, R108 ;  /* 0x000000bab06c723c */ /* 0x080fe2000000186c */
[----:B------:R2:W-:Y:S03]  /*8a70*/  MUFU.EX2 R204, R23 ;  /* 0x0000001700cc7308 */ /* 0x0005e60000000800 */
[C---:B---3--:R-:W-:Y:S04]  /*8a80*/  FMUL.FTZ R34, R0.reuse, R198 ;  /* 0x000000c600227220 */ /* 0x048fe80000410000 */
[C---:B------:R-:W-:Y:S01]  /*8a90*/  HMMA.16816.F32 R112, R180.reuse, R186, R112 ;  /* 0x000000bab470723c */ /* 0x040fe20000001870 */
[----:B------:R-:W3:Y:S02]  /*8aa0*/  LDSM.16.MT88.4 R184, [R224+0x2100] ;  /* 0x00210000e0b8783b */ /* 0x000ee40000004200 */
[----:B------:R-:W4:Y:S01]  /*8ab0*/  MUFU.EX2 R198, R40 ;  /* 0x0000002800c67308 */ /* 0x000f220000000800 */
[----:B-1----:R-:W-:Y:S09]  /*8ac0*/  FMUL.FTZ R35, R0, R199 ;  /* 0x000000c700237220 */ /* 0x002ff20000410000 */
[----:B------:R-:W-:Y:S01]  /*8ad0*/  MUFU.EX2 R199, R38 ;  /* 0x0000002600c77308 */ /* 0x000fe20000000800 */
[----:B--2---:R-:W-:Y:S09]  /*8ae0*/  FMUL.FTZ R23, R169, R195 ;  /* 0x000000c3a9177220 */ /* 0x004ff20000410000 */
[----:B------:R1:W2:Y:S01]  /*8af0*/  MUFU.EX2 R205, R32 ;  /* 0x0000002000cd7308 */ /* 0x0002a20000000800 */
[----:B----4-:R-:W-:Y:S09]  /*8b00*/  F2FP.PACK_AB R40, R219, R198 ;  /* 0x000000c6db28723e */ /* 0x010ff200000000ff */
[----:B------:R4:W-:Y:S01]  /*8b10*/  MUFU.EX2 R249, R24 ;  /* 0x0000001800f97308 */ /* 0x0009e20000000800 */
[-C--:B---3--:R-:W-:Y:S09]  /*8b20*/  HMMA.16816.F32 R116, R180, R184.reuse, R116 ;  /* 0x000000b8b474723c */ /* 0x088ff20000001874 */
[----:B------:R3:W-:Y:S03]  /*8b30*/  MUFU.EX2 R252, R25 ;  /* 0x0000001900fc7308 */ /* 0x0007e60000000800 */
[----:B-1----:R-:W-:Y:S01]  /*8b40*/  FMUL.FTZ R32, R168, R196 ;  /* 0x000000c4a8207220 */ /* 0x002fe20000410000 */
[C---:B------:R-:W-:Y:S06]  /*8b50*/  HMMA.16816.F32 R120, R176.reuse, R184, R120 ;  /* 0x000000b8b078723c */ /* 0x040fec0000001878 */
[----:B------:R-:W-:Y:S02]  /*8b60*/  MUFU.EX2 R196, R42 ;  /* 0x0000002a00c47308 */ /* 0x000fe40000000800 */
[-C--:B------:R-:W-:Y:S04]  /*8b70*/  HMMA.16816.F32 R124, R176, R186.reuse, R124 ;  /* 0x000000bab07c723c */ /* 0x080fe8000000187c */
[C---:B----4-:R-:W-:Y:S01]  /*8b80*/  FMUL.FTZ R24, R170.reuse, R200 ;  /* 0x000000c8aa187220 */ /* 0x050fe20000410000 */
[----:B------:R-:W-:Y:S03]  /*8b90*/  MOV R200, R204 ;  /* 0x000000cc00c87202 */ /* 0x000fe60000000f00 */
[----:B------:R1:W-:Y:S01]  /*8ba0*/  MUFU.EX2 R192, R27 ;  /* 0x0000001b00c07308 */ /* 0x0003e20000000800 */
[C---:B------:R-:W-:Y:S01]  /*8bb0*/  HMMA.16816.F32 R128, R180.reuse, R186, R128 ;  /* 0x000000bab480723c */ /* 0x040fe20000001880 */
[----:B------:R-:W4:Y:S03]  /*8bc0*/  LDSM.16.MT88.4 R184, [R225+0x2100] ;  /* 0x00210000e1b8783b */ /* 0x000f260000004200 */
[----:B---3--:R-:W-:Y:S01]  /*8bd0*/  FMUL.FTZ R25, R170, R201 ;  /* 0x000000c9aa197220 */ /* 0x008fe20000410000 */
[----:B--2---:R-:W-:Y:S02]  /*8be0*/  MOV R201, R205 ;  /* 0x000000cd00c97202 */ /* 0x004fe40000000f00 */
[----:B------:R-:W-:Y:S02]  /*8bf0*/  MOV R205, R248 ;  /* 0x000000f800cd7202 */ /* 0x000fe40000000f00 */
[----:B------:R-:W2:Y:S10]  /*8c00*/  MUFU.EX2 R204, R43 ;  /* 0x0000002b00cc7308 */ /* 0x000eb40000000800 */
[----:B------:R3:W-:Y:S01]  /*8c10*/  MUFU.EX2 R248, R48 ;  /* 0x0000003000f87308 */ /* 0x0007e20000000800 */
[----:B-1----:R-:W-:Y:S01]  /*8c20*/  FMUL.FTZ R27, R169, R203 ;  /* 0x000000cba91b7220 */ /* 0x002fe20000410000 */
[----:B------:R-:W-:Y:S08]  /*8c30*/  MOV R203, R222 ;  /* 0x000000de00cb7202 */ /* 0x000ff00000000f00 */
[----:B------:R-:W1:Y:S01]  /*8c40*/  MUFU.EX2 R222, R45 ;  /* 0x0000002d00de7308 */ /* 0x000e620000000800 */
[----:B--2---:R-:W-:Y:S09]  /*8c50*/  F2FP.PACK_AB R41, R204, R196 ;  /* 0x000000c4cc29723e */ /* 0x004ff200000000ff */
[----:B------:R-:W-:Y:S01]  /*8c60*/  MUFU.EX2 R195, R28 ;  /* 0x0000001c00c37308 */ /* 0x000fe20000000800 */
[-C--:B----4-:R-:W-:Y:S01]  /*8c70*/  HMMA.16816.F32 R132, R180, R184.reuse, R132 ;  /* 0x000000b8b484723c */ /* 0x090fe20000001884 */
[----:B---3--:R-:W2:Y:S04]  /*8c80*/  LDL.LU R48, [R1+0x4] ;  /* 0x0000040001307983 */ /* 0x008ea80000300800 */
[----:B------:R-:W3:Y:S04]  /*8c90*/  LDL.LU R49, [R1+0x8] ;  /* 0x0000080001317983 */ /* 0x000ee80000300800 */
[----:B------:R4:W4:Y:S01]  /*8ca0*/  MUFU.EX2 R194, R29 ;  /* 0x0000001d00c27308 */ /* 0x0009220000000800 */
[C---:B------:R-:W-:Y:S04]  /*8cb0*/  HMMA.16816.F32 R136, R176.reuse, R184, R136 ;  /* 0x000000b8b088723c */ /* 0x040fe80000001888 */
[----:B-1----:R-:W-:Y:S04]  /*8cc0*/  F2FP.PACK_AB R42, R222, R220 ;  /* 0x000000dcde2a723e */ /* 0x002fe800000000ff */
[-C--:B------:R-:W-:Y:S01]  /*8cd0*/  HMMA.16816.F32 R140, R176, R186.reuse, R140 ;  /* 0x000000bab08c723c */ /* 0x080fe2000000188c */
[----:B------:R1:W-:Y:S07]  /*8ce0*/  MUFU.EX2 R193, R30 ;  /* 0x0000001e00c17308 */ /* 0x0003ee0000000800 */
[C---:B------:R-:W-:Y:S01]  /*8cf0*/  HMMA.16816.F32 R144, R180.reuse, R186, R144 ;  /* 0x000000bab490723c */ /* 0x040fe20000001890 */
[----:B------:R-:W1:Y:S02]  /*8d00*/  LDSM.16.MT88.4 R184, [R227+0x2100] ;  /* 0x00210000e3b8783b */ /* 0x000e640000004200 */
[----:B------:R-:W-:Y:S01]  /*8d10*/  MUFU.EX2 R197, R31 ;  /* 0x0000001f00c57308 */ /* 0x000fe20000000800 */
[----:B----4-:R-:W-:Y:S02]  /*8d20*/  F2FP.PACK_AB R29, R200, R250 ;  /* 0x000000fac81d723e */ /* 0x010fe400000000ff */
[----:B-1----:R-:W-:Y:S02]  /*8d30*/  F2FP.PACK_AB R30, R203, R201 ;  /* 0x000000c9cb1e723e */ /* 0x002fe400000000ff */
[-C--:B------:R-:W-:Y:S08]  /*8d40*/  HMMA.16816.F32 R148, R180, R184.reuse, R148 ;  /* 0x000000b8b494723c */ /* 0x080ff00000001894 */
[C---:B------:R-:W-:Y:S08]  /*8d50*/  HMMA.16816.F32 R152, R176.reuse, R184, R152 ;  /* 0x000000b8b098723c */ /* 0x040ff00000001898 */
[-C--:B------:R-:W-:Y:S08]  /*8d60*/  HMMA.16816.F32 R156, R176, R186.reuse, R156 ;  /* 0x000000bab09c723c */ /* 0x080ff0000000189c */
[C---:B------:R-:W-:Y:S01]  /*8d70*/  HMMA.16816.F32 R160, R180.reuse, R186, R160 ;  /* 0x000000bab4a0723c */ /* 0x040fe200000018a0 */
[----:B------:R-:W1:Y:S07]  /*8d80*/  LDSM.16.MT88.4 R184, [R226+0x2100] ;  /* 0x00210000e2b8783b */ /* 0x000e6e0000004200 */
[-C--:B-1----:R-:W-:Y:S08]  /*8d90*/  HMMA.16816.F32 R20, R180, R184.reuse, R20 ;  /* 0x000000b8b414723c */ /* 0x082ff00000001814 */
[C---:B------:R-:W-:Y:S01]  /*8da0*/  HMMA.16816.F32 R32, R176.reuse, R184, R32 ;  /* 0x000000b8b020723c */ /* 0x040fe20000001820 */
[----:B------:R1:W4:Y:S06]  /*8db0*/  MUFU.EX2 R184, R26 ;  /* 0x0000001a00b87308 */ /* 0x00032c0000000800 */
[----:B------:R-:W-:Y:S01]  /*8dc0*/  MOV R185, R188 ;  /* 0x000000bc00b97202 */ /* 0x000fe20000000f00 */
[-C--:B------:R-:W-:Y:S01]  /*8dd0*/  HMMA.16816.F32 R164, R176, R186.reuse, R164 ;  /* 0x000000bab0a4723c */ /* 0x080fe200000018a4 */
[----:B------:R-:W4:Y:S03]  /*8de0*/  LDSM.16.MT88.4 R176, [R224+0x900] ;  /* 0x00090000e0b0783b */ /* 0x000f260000004200 */
[----:B------:R-:W-:Y:S02]  /*8df0*/  F2FP.PACK_AB R28, R185, R251 ;  /* 0x000000fbb91c723e */ /* 0x000fe400000000ff */
[----:B------:R-:W-:Y:S02]  /*8e00*/  MOV R188, R247 ;  /* 0x000000f700bc7202 */ /* 0x000fe40000000f00 */
[----:B------:R-:W2:Y:S01]  /*8e10*/  MUFU.EX2 R247, R37 ;  /* 0x0000002500f77308 */ /* 0x000ea20000000800 */
[----:B-1----:R-:W-:Y:S03]  /*8e20*/  FMUL.FTZ R26, R169, R202 ;  /* 0x000000caa91a7220 */ /* 0x002fe60000410000 */
[----:B------:R-:W-:Y:S06]  /*8e30*/  MOV R202, R223 ;  /* 0x000000df00ca7202 */ /* 0x000fec0000000f00 */
[----:B------:R1:W-:Y:S01]  /*8e40*/  MUFU.EX2 R223, R50 ;  /* 0x0000003200df7308 */ /* 0x0003e20000000800 */
[----:B------:R-:W-:Y:S07]  /*8e50*/  HMMA.16816.F32 R24, R180, R186, R24 ;  /* 0x000000bab418723c */ /* 0x000fee0000001818 */
[----:B------:R-:W-:Y:S02]  /*8e60*/  MOV R187, R221 ;  /* 0x000000dd00bb7202 */ /* 0x000fe40000000f00 */
[----:B------:R-:W-:Y:S01]  /*8e70*/  F2FP.PACK_AB R180, R252, R249 ;  /* 0x000000f9fcb4723e */ /* 0x000fe200000000ff */
[----:B------:R1:W1:Y:S02]  /*8e80*/  MUFU.EX2 R221, R39 ;  /* 0x0000002700dd7308 */ /* 0x0002640000000800 */
[----:B------:R-:W-:Y:S02]  /*8e90*/  F2FP.PACK_AB R31, R187, R202 ;  /* 0x000000cabb1f723e */ /* 0x000fe400000000ff */
[----:B------:R-:W-:Y:S02]  /*8ea0*/  F2FP.PACK_AB R182, R194, R195 ;  /* 0x000000c3c2b6723e */ /* 0x000fe400000000ff */
[----:B----4-:R-:W-:Y:S02]  /*8eb0*/  F2FP.PACK_AB R181, R192, R184 ;  /* 0x000000b8c0b5723e */ /* 0x010fe400000000ff */
[----:B------:R-:W-:Y:S01]  /*8ec0*/  F2FP.PACK_AB R183, R197, R193 ;  /* 0x000000c1c5b7723e */ /* 0x000fe200000000ff */
[-C--:B------:R-:W-:Y:S01]  /*8ed0*/  HMMA.16816.F32 R4, R28, R176.reuse, R4 ;  /* 0x000000b01c04723c */ /* 0x080fe20000001804 */
[----:B-1----:R-:W4:Y:S04]  /*8ee0*/  LDL.LU R50, [R1+0xc] ;  /* 0x00000c0001327983 */ /* 0x002f280000300800 */
[----:B------:R-:W2:Y:S01]  /*8ef0*/  LDL.LU R51, [R1] ;  /* 0x0000000001337983 */ /* 0x000ea20000300800 */
[----:B------:R-:W-:Y:S02]  /*8f00*/  MOV R186, R174 ;  /* 0x000000ae00ba7202 */ /* 0x000fe40000000f00 */
[C---:B------:R-:W-:Y:S01]  /*8f10*/  HMMA.16816.F32 R8, R180.reuse, R176, R8 ;  /* 0x000000b0b408723c */ /* 0x040fe20000001808 */
[----:B------:R-:W-:Y:S01]  /*8f20*/  MUFU.EX2 R174, R46 ;  /* 0x0000002e00ae7308 */ /* 0x000fe20000000800 */
[----:B------:R-:W-:Y:S06]  /*8f30*/  LDSM.16.MT88.4 R36, [R224+0x1100] ;  /* 0x00110000e024783b */ /* 0x000fec0000004200 */
[-C--:B------:R-:W-:Y:S08]  /*8f40*/  HMMA.16816.F32 R12, R180, R178.reuse, R12 ;  /* 0x000000b2b40c723c */ /* 0x080ff0000000180c */
[C---:B------:R-:W-:Y:S01]  /*8f50*/  HMMA.16816.F32 R16, R28.reuse, R178, R16 ;  /* 0x000000b21c10723c */ /* 0x040fe20000001810 */
[----:B------:R-:W1:Y:S07]  /*8f60*/  LDSM.16.MT88.4 R176, [R225+0x900] ;  /* 0x00090000e1b0783b */ /* 0x000e6e0000004200 */
[-C--:B-1----:R-:W-:Y:S08]  /*8f70*/  HMMA.16816.F32 R68, R28, R176.reuse, R68 ;  /* 0x000000b01c44723c */ /* 0x082ff00000001844 */
[C---:B------:R-:W-:Y:S08]  /*8f80*/  HMMA.16816.F32 R72, R180.reuse, R176, R72 ;  /* 0x000000b0b448723c */ /* 0x040ff00000001848 */
[-C--:B------:R-:W-:Y:S08]  /*8f90*/  HMMA.16816.F32 R76, R180, R178.reuse, R76 ;  /* 0x000000b2b44c723c */ /* 0x080ff0000000184c */
[C---:B------:R-:W-:Y:S01]  /*8fa0*/  HMMA.16816.F32 R80, R28.reuse, R178, R80 ;  /* 0x000000b21c50723c */ /* 0x040fe20000001850 */
[----:B------:R-:W1:Y:S03]  /*8fb0*/  LDSM.16.MT88.4 R176, [R227+0x900] ;  /* 0x00090000e3b0783b */ /* 0x000e660000004200 */
[----:B---3--:R-:W-:Y:S04]  /*8fc0*/  FFMA.FTZ R168, R168, R49, R212 ;  /* 0x00000031a8a87223 */ /* 0x008fe800000100d4 */
[-C--:B-1----:R-:W-:Y:S08]  /*8fd0*/  HMMA.16816.F32 R84, R28, R176.reuse, R84 ;  /* 0x000000b01c54723c */ /* 0x082ff00000001854 */
[C---:B------:R-:W-:Y:S08]  /*8fe0*/  HMMA.16816.F32 R88, R180.reuse, R176, R88 ;  /* 0x000000b0b458723c */ /* 0x040ff00000001858 */
[-C--:B------:R-:W-:Y:S08]  /*8ff0*/  HMMA.16816.F32 R92, R180, R178.reuse, R92 ;  /* 0x000000b2b45c723c */ /* 0x080ff0000000185c */
[C---:B------:R-:W-:Y:S01]  /*9000*/  HMMA.16816.F32 R96, R28.reuse, R178, R96 ;  /* 0x000000b21c60723c */ /* 0x040fe20000001860 */
[----:B------:R-:W1:Y:S07]  /*9010*/  LDSM.16.MT88.4 R176, [R226+0x900] ;  /* 0x00090000e2b0783b */ /* 0x000e6e0000004200 */
        /* <DEDUP_REMOVED lines=10> */
[----:B----4-:R-:W-:Y:S02]  /*90c0*/  FFMA.FTZ R169, R169, R50, R213 ;  /* 0x00000032a9a97223 */ /* 0x010fe400000100d5 */
[----:B--2---:R-:W-:Y:S02]  /*90d0*/  FFMA.FTZ R170, R170, R51, R214 ;  /* 0x00000033aaaa7223 */ /* 0x004fe400000100d6 */
        /* <DEDUP_REMOVED lines=11> */
[C---:B------:R-:W-:Y:S07]  /*9190*/  HMMA.16816.F32 R32, R180.reuse, R176, R32 ;  /* 0x000000b0b420723c */ /* 0x040fee0000001820 */
[--C-:B------:R-:W-:Y:S01]  /*91a0*/  FFMA.FTZ R177, R54, c[0x0][0x2d0], -R209.reuse ;  /* 0x0000b40036b17a23 */ /* 0x100fe200000108d1 */
[-C--:B------:R-:W-:Y:S04]  /*91b0*/  HMMA.16816.F32 R164, R180, R178.reuse, R164 ;  /* 0x000000b2b4a4723c */ /* 0x080fe800000018a4 */
[--C-:B------:R-:W-:Y:S03]  /*91c0*/  FFMA.FTZ R176, R55, c[0x0][0x2d0], -R209.reuse ;  /* 0x0000b40037b07a23 */ /* 0x100fe600000108d1 */
[--C-:B------:R-:W-:Y:S01]  /*91d0*/  FFMA.FTZ R182, R52, c[0x0][0x2d0], -R210.reuse ;  /* 0x0000b40034b67a23 */ /* 0x100fe200000108d2 */
[----:B------:R-:W-:Y:S04]  /*91e0*/  HMMA.16816.F32 R24, R28, R178, R24 ;  /* 0x000000b21c18723c */ /* 0x000fe80000001818 */
[--C-:B------:R-:W-:Y:S01]  /*91f0*/  FFMA.FTZ R181, R53, c[0x0][0x2d0], -R210.reuse ;  /* 0x0000b40035b57a23 */ /* 0x100fe200000108d2 */
[----:B------:R-:W-:Y:S01]  /*9200*/  MOV R183, R206 ;  /* 0x000000ce00b77202 */ /* 0x000fe20000000f00 */
[--C-:B------:R-:W-:Y:S01]  /*9210*/  FFMA.FTZ R180, R64, c[0x0][0x2d0], -R210.reuse ;  /* 0x0000b40040b47a23 */ /* 0x100fe200000108d2 */
[----:B------:R-:W-:Y:S01]  /*9220*/  F2FP.PACK_AB R28, R247, R246 ;  /* 0x000000f6f71c723e */ /* 0x000fe200000000ff */
[----:B------:R-:W-:Y:S01]  /*9230*/  FFMA.FTZ R210, R65, c[0x0][0x2d0], -R210 ;  /* 0x0000b40041d27a23 */ /* 0x000fe200000108d2 */
[----:B------:R-:W-:Y:S01]  /*9240*/  F2FP.PACK_AB R30, R245, R248 ;  /* 0x000000f8f51e723e */ /* 0x000fe200000000ff */
[----:B------:R-:W-:Y:S01]  /*9250*/  LDSM.16.MT88.4 R52, [R226+0x1100] ;  /* 0x00110000e234783b */ /* 0x000fe20000004200 */
[----:B------:R-:W-:Y:S01]  /*9260*/  MUFU.EX2 R214, R180 ;  /* 0x000000b400d67308 */ /* 0x000fe20000000800 */
[----:B------:R-:W-:Y:S01]  /*9270*/  FFMA.FTZ R65, R66, c[0x0][0x2d0], -R209 ;  /* 0x0000b40042417a23 */ /* 0x000fe200000108d1 */
[----:B------:R-:W-:Y:S01]  /*9280*/  F2FP.PACK_AB R29, R221, R199 ;  /* 0x000000c7dd1d723e */ /* 0x000fe200000000ff */
[--C-:B------:R-:W-:Y:S01]  /*9290*/  FFMA.FTZ R64, R56, c[0x0][0x2d0], -R208.reuse ;  /* 0x0000b40038407a23 */ /* 0x100fe200000108d0 */
[----:B------:R-:W-:Y:S01]  /*92a0*/  F2FP.PACK_AB R31, R244, R223 ;  /* 0x000000dff41f723e */ /* 0x000fe200000000ff */
[----:B------:R-:W-:Y:S01]  /*92b0*/  FFMA.FTZ R56, R0, R48, R211 ;  /* 0x0000003000387223 */ /* 0x000fe200000100d3 */
[----:B------:R-:W-:Y:S01]  /*92c0*/  MOV R178, R191 ;  /* 0x000000bf00b27202 */ /* 0x000fe20000000f00 */
[----:B------:R-:W-:Y:S01]  /*92d0*/  LDSM.16.MT88.4 R48, [R227+0x1100] ;  /* 0x00110000e330783b */ /* 0x000fe20000004200 */
[----:B------:R-:W-:Y:S01]  /*92e0*/  MOV R0, R188 ;  /* 0x000000bc00007202 */ /* 0x000fe20000000f00 */
[----:B------:R-:W-:Y:S01]  /*92f0*/  FFMA.FTZ R209, R67, c[0x0][0x2d0], -R209 ;  /* 0x0000b40043d17a23 */ /* 0x000fe200000108d1 */
[----:B------:R1:W2:Y:S01]  /*9300*/  MUFU.EX2 R66, R47 ;  /* 0x0000002f00427308 */ /* 0x0002a20000000800 */
[-C--:B------:R-:W-:Y:S03]  /*9310*/  HMMA.16816.F32 R4, R28, R36.reuse, R4 ;  /* 0x000000241c04723c */ /* 0x080fe60000001804 */
[----:B------:R-:W-:Y:S01]  /*9320*/  MOV R179, R207 ;  /* 0x000000cf00b37202 */ /* 0x000fe20000000f00 */
[----:B------:R-:W-:Y:S02]  /*9330*/  FFMA.FTZ R208, R61, c[0x0][0x2d0], -R208 ;  /* 0x0000b4003dd07a23 */ /* 0x000fe400000108d0 */
[--C-:B------:R-:W-:Y:S02]  /*9340*/  FFMA.FTZ R61, R62, c[0x0][0x2d0], -R3.reuse ;  /* 0x0000b4003e3d7a23 */ /* 0x100fe40000010803 */
[----:B------:R-:W-:Y:S01]  /*9350*/  FFMA.FTZ R3, R63, c[0x0][0x2d0], -R3 ;  /* 0x0000b4003f037a23 */ /* 0x000fe20000010803 */
[----:B------:R-:W-:Y:S03]  /*9360*/  MUFU.EX2 R62, R59 ;  /* 0x0000003b003e7308 */ /* 0x000fe60000000800 */
[----:B------:R-:W-:Y:S01]  /*9370*/  FADD.FTZ R0, R0, R169 ;  /* 0x000000a900007221 */ /* 0x000fe20000010000 */
[----:B------:R-:W-:Y:S06]  /*9380*/  MOV R169, R203 ;  /* 0x000000cb00a97202 */ /* 0x000fec0000000f00 */
[----:B------:R-:W-:Y:S01]  /*9390*/  MUFU.EX2 R63, R58 ;  /* 0x0000003a003f7308 */ /* 0x000fe20000000800 */
[----:B-1----:R-:W1:Y:S01]  /*93a0*/  LDSM.16.MT88.4 R44, [R225+0x1100] ;  /* 0x00110000e12c783b */ /* 0x002e620000004200 */
[----:B--2---:R-:W-:Y:S08]  /*93b0*/  F2FP.PACK_AB R43, R66, R174 ;  /* 0x000000ae422b723e */ /* 0x004ff000000000ff */
[----:B------:R-:W-:Y:S01]  /*93c0*/  MUFU.EX2 R212, R65 ;  /* 0x0000004100d47308 */ /* 0x000fe20000000800 */
[C---:B------:R-:W-:Y:S08]  /*93d0*/  HMMA.16816.F32 R8, R40.reuse, R36, R8 ;  /* 0x000000242808723c */ /* 0x040ff00000001808 */
[-C--:B------:R-:W-:Y:S01]  /*93e0*/  HMMA.16816.F32 R12, R40, R38.reuse, R12 ;  /* 0x00000026280c723c */ /* 0x080fe2000000180c */
[----:B------:R-:W2:Y:S07]  /*93f0*/  MUFU.EX2 R209, R209 ;  /* 0x000000d100d17308 */ /* 0x000eae0000000800 */
[C---:B------:R-:W-:Y:S01]  /*9400*/  HMMA.16816.F32 R16, R28.reuse, R38, R16 ;  /* 0x000000261c10723c */ /* 0x040fe20000001810 */
[----:B------:R-:W3:Y:S02]  /*9410*/  LDSM.16.MT88.4 R36, [R224+0x3100] ;  /* 0x00310000e024783b */ /* 0x000ee40000004200 */
[----:B------:R-:W-:Y:S10]  /*9420*/  MUFU.EX2 R206, R64 ;  /* 0x0000004000ce7308 */ /* 0x000ff40000000800 */
[----:B------:R-:W-:Y:S01]  /*9430*/  MUFU.EX2 R208, R208 ;  /* 0x000000d000d07308 */ /* 0x000fe20000000800 */
[-C--:B-1----:R-:W-:Y:S03]  /*9440*/  HMMA.16816.F32 R68, R28, R44.reuse, R68 ;  /* 0x0000002c1c44723c */ /* 0x082fe60000001844 */
[----:B--2---:R-:W-:Y:S06]  /*9450*/  F2FP.PACK_AB R203, R209, R212 ;  /* 0x000000d4d1cb723e */ /* 0x004fec00000000ff */
[----:B------:R1:W-:Y:S01]  /*9460*/  MUFU.EX2 R213, R181 ;  /* 0x000000b500d57308 */ /* 0x0003e20000000800 */
[C---:B------:R-:W-:Y:S08]  /*9470*/  HMMA.16816.F32 R72, R40.reuse, R44, R72 ;  /* 0x0000002c2848723c */ /* 0x040ff00000001848 */
[-C--:B------:R-:W-:Y:S01]  /*9480*/  HMMA.16816.F32 R76, R40, R46.reuse, R76 ;  /* 0x0000002e284c723c */ /* 0x080fe2000000184c */
[----:B------:R2:W-:Y:S07]  /*9490*/  MUFU.EX2 R211, R182 ;  /* 0x000000b600d37308 */ /* 0x0005ee0000000800 */
[C---:B------:R-:W-:Y:S01]  /*94a0*/  HMMA.16816.F32 R80, R28.reuse, R46, R80 ;  /* 0x0000002e1c50723c */ /* 0x040fe20000001850 */
[----:B------:R-:W4:Y:S02]  /*94b0*/  LDSM.16.MT88.4 R44, [R225+0x3100] ;  /* 0x00310000e12c783b */ /* 0x000f240000004200 */
[----:B------:R-:W-:Y:S01]  /*94c0*/  MUFU.EX2 R207, R177 ;  /* 0x000000b100cf7308 */ /* 0x000fe20000000800 */
[----:B-1----:R-:W-:Y:S04]  /*94d0*/  MOV R181, R215 ;  /* 0x000000d700b57202 */ /* 0x002fe80000000f00 */
[-C--:B------:R-:W-:Y:S05]  /*94e0*/  HMMA.16816.F32 R84, R28, R48.reuse, R84 ;  /* 0x000000301c54723c */ /* 0x080fea0000001854 */
[----:B------:R-:W1:Y:S03]  /*94f0*/  MUFU.EX2 R215, R210 ;  /* 0x000000d200d77308 */ /* 0x000e660000000800 */
[C---:B------:R-:W-:Y:S04]  /*9500*/  HMMA.16816.F32 R88, R40.reuse, R48, R88 ;  /* 0x000000302858723c */ /* 0x040fe80000001858 */
[----:B--2---:R-:W-:Y:S03]  /*9510*/  MOV R182, R205 ;  /* 0x000000cd00b67202 */ /* 0x004fe60000000f00 */
[----:B------:R-:W-:Y:S01]  /*9520*/  MUFU.EX2 R205, R57 ;  /* 0x0000003900cd7308 */ /* 0x000fe20000000800 */
[-C--:B------:R-:W-:Y:S04]  /*9530*/  HMMA.16816.F32 R92, R40, R50.reuse, R92 ;  /* 0x00000032285c723c */ /* 0x080fe8000000185c */
[----:B------:R-:W-:Y:S04]  /*9540*/  FADD.FTZ R0, R182, R0 ;  /* 0x00000000b6007221 */ /* 0x000fe80000010000 */
[C---:B------:R-:W-:Y:S01]  /*9550*/  HMMA.16816.F32 R96, R28.reuse, R50, R96 ;  /* 0x000000321c60723c */ /* 0x040fe20000001860 */
[----:B------:R-:W2:Y:S01]  /*9560*/  LDSM.16.MT88.4 R48, [R227+0x3100] ;  /* 0x00310000e330783b */ /* 0x000ea20000004200 */
[----:B------:R-:W1:Y:S06]  /*9570*/  MUFU.EX2 R210, R176 ;  /* 0x000000b000d27308 */ /* 0x000e6c0000000800 */
[-C--:B------:R-:W-:Y:S04]  /*9580*/  HMMA.16816.F32 R100, R28, R52.reuse, R100 ;  /* 0x000000341c64723c */ /* 0x080fe80000001864 */
[----:B------:R-:W1:Y:S04]  /*9590*/  MUFU.EX2 R67, R60 ;  /* 0x0000003c00437308 */ /* 0x000e680000000800 */
[C---:B------:R-:W-:Y:S06]  /*95a0*/  HMMA.16816.F32 R104, R40.reuse, R52, R104 ;  /* 0x000000342868723c */ /* 0x040fec0000001868 */
[----:B------:R1:W-:Y:S02]  /*95b0*/  MUFU.EX2 R60, R3 ;  /* 0x00000003003c7308 */ /* 0x0003e40000000800 */
[-C--:B------:R-:W-:Y:S08]  /*95c0*/  HMMA.16816.F32 R108, R40, R54.reuse, R108 ;  /* 0x00000036286c723c */ /* 0x080ff0000000186c */
[C---:B------:R-:W-:Y:S01]  /*95d0*/  HMMA.16816.F32 R112, R28.reuse, R54, R112 ;  /* 0x000000361c70723c */ /* 0x040fe20000001870 */
[----:B------:R-:W2:Y:S01]  /*95e0*/  LDSM.16.MT88.4 R52, [R226+0x3100] ;  /* 0x00310000e234783b */ /* 0x000ea20000004200 */
[----:B------:R-:W2:Y:S06]  /*95f0*/  MUFU.EX2 R61, R61 ;  /* 0x0000003d003d7308 */ /* 0x000eac0000000800 */
[-C--:B---3--:R-:W-:Y:S04]  /*9600*/  HMMA.16816.F32 R116, R28, R36.reuse, R116 ;  /* 0x000000241c74723c */ /* 0x088fe80000001874 */
[----:B-1----:R-:W-:Y:S04]  /*9610*/  FADD.FTZ R3, R183, R0 ;  /* 0x00000000b7037221 */ /* 0x002fe80000010000 */
[C---:B------:R-:W-:Y:S04]  /*9620*/  HMMA.16816.F32 R120, R40.reuse, R36, R120 ;  /* 0x000000242878723c */ /* 0x040fe80000001878 */
[----:B------:R-:W-:Y:S03]  /*9630*/  FADD.FTZ R3, R250, R3 ;  /* 0x00000003fa037221 */ /* 0x000fe60000010000 */
[----:B------:R-:W-:Y:S01]  /*9640*/  MOV R37, R190 ;  /* 0x000000be00257202 */ /* 0x000fe20000000f00 */
[-C--:B------:R-:W-:Y:S04]  /*9650*/  HMMA.16816.F32 R124, R40, R38.reuse, R124 ;  /* 0x00000026287c723c */ /* 0x080fe8000000187c */
[----:B------:R-:W-:Y:S02]  /*9660*/  MOV R36, R189 ;  /* 0x000000bd00247202 */ /* 0x000fe40000000f00 */
[----:B------:R-:W1:Y:S02]  /*9670*/  LDSM.16.MT88.4 R188, [R224+0x1900] ;  /* 0x00190000e0bc783b */ /* 0x000e640000004200 */
[C---:B------:R-:W-:Y:S08]  /*9680*/  HMMA.16816.F32 R128, R28.reuse, R38, R128 ;  /* 0x000000261c80723c */ /* 0x040ff00000001880 */
[-C--:B----4-:R-:W-:Y:S08]  /*9690*/  HMMA.16816.F32 R132, R28, R44.reuse, R132 ;  /* 0x0000002c1c84723c */ /* 0x090ff00000001884 */
[C---:B------:R-:W-:Y:S07]  /*96a0*/  HMMA.16816.F32 R136, R40.reuse, R44, R136 ;  /* 0x0000002c2888723c */ /* 0x040fee0000001888 */
[----:B------:R-:W-:Y:S01]  /*96b0*/  FADD.FTZ R44, R36, R170 ;  /* 0x000000aa242c7221 */ /* 0x000fe20000010000 */
[-C--:B------:R-:W-:Y:S04]  /*96c0*/  HMMA.16816.F32 R140, R40, R46.reuse, R140 ;  /* 0x0000002e288c723c */ /* 0x080fe8000000188c */
[----:B------:R-:W-:Y:S01]  /*96d0*/  FADD.FTZ R45, R37, R168 ;  /* 0x000000a8252d7221 */ /* 0x000fe20000010000 */
[----:B------:R-:W-:Y:S01]  /*96e0*/  MOV R168, R202 ;  /* 0x000000ca00a87202 */ /* 0x000fe20000000f00 */
[----:B------:R-:W3:Y:S01]  /*96f0*/  LDSM.16.MT88.4 R36, [R225+0x1900] ;  /* 0x00190000e124783b */ /* 0x000ee20000004200 */
[----:B------:R-:W-:Y:S01]  /*9700*/  F2FP.PACK_AB R202, R215, R214 ;  /* 0x000000d6d7ca723e */ /* 0x000fe200000000ff */
[C---:B------:R-:W-:Y:S04]  /*9710*/  HMMA.16816.F32 R144, R28.reuse, R46, R144 ;  /* 0x0000002e1c90723c */ /* 0x040fe80000001890 */
[----:B------:R-:W-:Y:S01]  /*9720*/  FADD.FTZ R45, R178, R45 ;  /* 0x0000002db22d7221 */ /* 0x000fe20000010000 */
[----:B------:R-:W-:Y:S01]  /*9730*/  MOV R170, R187 ;  /* 0x000000bb00aa7202 */ /* 0x000fe20000000f00 */
[----:B------:R-:W-:Y:S02]  /*9740*/  FADD.FTZ R44, R181, R44 ;  /* 0x0000002cb52c7221 */ /* 0x000fe40000010000 */
[-C--:B--2---:R-:W-:Y:S04]  /*9750*/  HMMA.16816.F32 R148, R28, R48.reuse, R148 ;  /* 0x000000301c94723c */ /* 0x084fe80000001894 */
[----:B------:R-:W-:Y:S02]  /*9760*/  FADD.FTZ R44, R179, R44 ;  /* 0x0000002cb32c7221 */ /* 0x000fe40000010000 */
[----:B------:R-:W-:Y:S02]  /*9770*/  FADD.FTZ R0, R186, R45 ;  /* 0x0000002dba007221 */ /* 0x000fe40000010000 */
[C---:B------:R-:W-:Y:S04]  /*9780*/  HMMA.16816.F32 R152, R40.reuse, R48, R152 ;  /* 0x000000302898723c */ /* 0x040fe80000001898 */
[----:B------:R-:W-:Y:S02]  /*9790*/  FADD.FTZ R65, R251, R44 ;  /* 0x0000002cfb417221 */ /* 0x000fe40000010000 */
[----:B------:R-:W-:Y:S01]  /*97a0*/  FADD.FTZ R46, R216, R56 ;  /* 0x00000038d82e7221 */ /* 0x000fe20000010000 */
[----:B------:R-:W-:Y:S01]  /*97b0*/  MOV R216, R201 ;  /* 0x000000c900d87202 */ /* 0x000fe20000000f00 */
[-C--:B------:R-:W-:Y:S04]  /*97c0*/  HMMA.16816.F32 R156, R40, R50.reuse, R156 ;  /* 0x00000032289c723c */ /* 0x080fe8000000189c */
[----:B------:R-:W-:Y:S01]  /*97d0*/  FADD.FTZ R46, R217, R46 ;  /* 0x0000002ed92e7221 */ /* 0x000fe20000010000 */
[----:B------:R-:W-:Y:S01]  /*97e0*/  F2FP.PACK_AB R201, R210, R207 ;  /* 0x000000cfd2c9723e */ /* 0x000fe200000000ff */
[----:B------:R-:W-:Y:S01]  /*97f0*/  FADD.FTZ R0, R249, R0 ;  /* 0x00000000f9007221 */ /* 0x000fe20000010000 */
[----:B------:R-:W-:Y:S01]  /*9800*/  MOV R217, R200 ;  /* 0x000000c800d97202 */ /* 0x000fe20000000f00 */
[C---:B------:R-:W-:Y:S01]  /*9810*/  HMMA.16816.F32 R160, R28.reuse, R50, R160 ;  /* 0x000000321ca0723c */ /* 0x040fe200000018a0 */
[----:B------:R-:W-:Y:S03]  /*9820*/  LDSM.16.MT88.4 R48, [R224+0x3900] ;  /* 0x00390000e030783b */ /* 0x000fe60000004200 */
[----:B------:R-:W-:Y:S01]  /*9830*/  FADD.FTZ R56, R218, R46 ;  /* 0x0000002eda387221 */ /* 0x000fe20000010000 */
[----:B------:R-:W-:Y:S01]  /*9840*/  F2FP.PACK_AB R200, R213, R211 ;  /* 0x000000d3d5c8723e */ /* 0x000fe200000000ff */
[----:B------:R-:W-:Y:S01]  /*9850*/  FADD.FTZ R0, R252, R0 ;  /* 0x00000000fc007221 */ /* 0x000fe20000010000 */
[----:B------:R-:W-:Y:S01]  /*9860*/  MOV R218, R185 ;  /* 0x000000b900da7202 */ /* 0x000fe20000000f00 */
[-C--:B------:R-:W-:Y:S01]  /*9870*/  HMMA.16816.F32 R20, R28, R52.reuse, R20 ;  /* 0x000000341c14723c */ /* 0x080fe20000001814 */
[----:B------:R-:W-:Y:S03]  /*9880*/  LDSM.16.MT88.4 R44, [R226+0x1900] ;  /* 0x00190000e22c783b */ /* 0x000fe60000004200 */
[----:B------:R-:W-:Y:S02]  /*9890*/  FADD.FTZ R64, R184, R56 ;  /* 0x00000038b8407221 */ /* 0x000fe40000010000 */
[----:B------:R-:W-:Y:S02]  /*98a0*/  FADD.FTZ R0, R195, R0 ;  /* 0x00000000c3007221 */ /* 0x000fe40000010000 */
[C---:B------:R-:W-:Y:S01]  /*98b0*/  HMMA.16816.F32 R32, R40.reuse, R52, R32 ;  /* 0x000000342820723c */ /* 0x040fe20000001820 */
[----:B------:R-:W-:Y:S03]  /*98c0*/  LDSM.16.MT88.4 R56, [R227+0x3900] ;  /* 0x00390000e338783b */ /* 0x000fe60000004200 */
[----:B------:R-:W-:Y:S04]  /*98d0*/  FADD.FTZ R3, R217, R3 ;  /* 0x00000003d9037221 */ /* 0x000fe80000010000 */
[-C--:B------:R-:W-:Y:S01]  /*98e0*/  HMMA.16816.F32 R164, R40, R54.reuse, R164 ;  /* 0x0000003628a4723c */ /* 0x080fe200000018a4 */
[----:B------:R-:W2:Y:S03]  /*98f0*/  LDSM.16.MT88.4 R40, [R227+0x1900] ;  /* 0x00190000e328783b */ /* 0x000ea60000004200 */
[----:B------:R-:W-:Y:S01]  /*9900*/  FADD.FTZ R3, R168, R3 ;  /* 0x00000003a8037221 */ /* 0x000fe20000010000 */
[----:B------:R-:W-:Y:S03]  /*9910*/  MOV R168, R171 ;  /* 0x000000ab00a87202 */ /* 0x000fe60000000f00 */
[----:B------:R-:W-:Y:S01]  /*9920*/  HMMA.16816.F32 R24, R28, R54, R24 ;  /* 0x000000361c18723c */ /* 0x000fe20000001818 */
[----:B------:R-:W4:Y:S06]  /*9930*/  LDSM.16.MT88.4 R52, [R225+0x3900] ;  /* 0x00390000e134783b */ /* 0x000f2c0000004200 */
[----:B------:R-:W-:Y:S01]  /*9940*/  F2FP.PACK_AB R28, R205, R206 ;  /* 0x000000cecd1c723e */ /* 0x000fe200000000ff */
[-C--:B-1----:R-:W-:Y:S01]  /*9950*/  HMMA.16816.F32 R180, R200, R188.reuse, R4 ;  /* 0x000000bcc8b4723c */ /* 0x082fe20000001804 */
[----:B------:R-:W1:Y:S04]  /*9960*/  LDSM.16.MT88.4 R4, [R226+0x3900] ;  /* 0x00390000e204783b */ /* 0x000e680000004200 */
[----:B------:R-:W-:Y:S02]  /*9970*/  F2FP.PACK_AB R30, R208, R67 ;  /* 0x00000043d01e723e */ /* 0x000fe400000000ff */
[----:B------:R-:W-:Y:S02]  /*9980*/  F2FP.PACK_AB R29, R62, R63 ;  /* 0x0000003f3e1d723e */ /* 0x000fe400000000ff */
[----:B------:R-:W-:Y:S07]  /*9990*/  F2FP.PACK_AB R31, R60, R61 ;  /* 0x0000003d3c1f723e */ /* 0x000fee00000000ff */
[C---:B------:R-:W-:Y:S07]  /*99a0*/  HMMA.16816.F32 R176, R28.reuse, R188, R8 ;  /* 0x000000bc1cb0723c */ /* 0x040fee0000001808 */
[----:B------:R-:W-:Y:S01]  /*99b0*/  FADD.FTZ R9, R194, R0 ;  /* 0x00000000c2097221 */ /* 0x000fe20000010000 */
[-C--:B------:R-:W-:Y:S04]  /*99c0*/  HMMA.16816.F32 R184, R28, R190.reuse, R12 ;  /* 0x000000be1cb8723c */ /* 0x080fe8000000180c */
[----:B------:R-:W-:Y:S02]  /*99d0*/  FADD.FTZ R10, R170, R3 ;  /* 0x00000003aa0a7221 */ /* 0x000fe40000010000 */
[----:B------:R-:W-:Y:S02]  /*99e0*/  FADD.FTZ R8, R218, R65 ;  /* 0x00000041da087221 */ /* 0x000fe40000010000 */
[C---:B------:R-:W-:Y:S04]  /*99f0*/  HMMA.16816.F32 R188, R200.reuse, R190, R16 ;  /* 0x000000bec8bc723c */ /* 0x040fe80000001810 */
[----:B------:R-:W-:Y:S02]  /*9a00*/  FADD.FTZ R12, R192, R64 ;  /* 0x00000040c00c7221 */ /* 0x000fe40000010000 */
[----:B------:R-:W-:Y:S02]  /*9a10*/  FADD.FTZ R0, R199, R10 ;  /* 0x0000000ac7007221 */ /* 0x000fe40000010000 */
[-C--:B---3--:R-:W-:Y:S04]  /*9a20*/  HMMA.16816.F32 R68, R200, R36.reuse, R68 ;  /* 0x00000024c844723c */ /* 0x088fe80000001844 */
[----:B------:R-:W-:Y:S02]  /*9a30*/  FADD.FTZ R12, R193, R12 ;  /* 0x0000000cc10c7221 */ /* 0x000fe40000010000 */
[----:B------:R-:W-:Y:S02]  /*9a40*/  FADD.FTZ R8, R216, R8 ;  /* 0x00000008d8087221 */ /* 0x000fe40000010000 */
[C---:B------:R-:W-:Y:S04]  /*9a50*/  HMMA.16816.F32 R72, R28.reuse, R36, R72 ;  /* 0x000000241c48723c */ /* 0x040fe80000001848 */
[----:B------:R-:W-:Y:S02]  /*9a60*/  FADD.FTZ R11, R169, R8 ;  /* 0x00000008a90b7221 */ /* 0x000fe40000010000 */
[----:B------:R-:W-:Y:S02]  /*9a70*/  FADD.FTZ R8, R197, R12 ;  /* 0x0000000cc5087221 */ /* 0x000fe40000010000 */
[-C--:B------:R-:W-:Y:S04]  /*9a80*/  HMMA.16816.F32 R76, R28, R38.reuse, R76 ;  /* 0x000000261c4c723c */ /* 0x080fe8000000184c */
[----:B------:R-:W-:Y:S02]  /*9a90*/  FADD.FTZ R10, R196, R8 ;  /* 0x00000008c40a7221 */ /* 0x000fe40000010000 */
[----:B------:R-:W-:Y:S02]  /*9aa0*/  FADD.FTZ R3, R246, R11 ;  /* 0x0000000bf6037221 */ /* 0x000fe40000010000 */
[C---:B------:R-:W-:Y:S04]  /*9ab0*/  HMMA.16816.F32 R80, R200.reuse, R38, R80 ;  /* 0x00000026c850723c */ /* 0x040fe80000001850 */
[----:B------:R-:W-:Y:S02]  /*9ac0*/  FADD.FTZ R11, R198, R9 ;  /* 0x00000009c60b7221 */ /* 0x000fe40000010000 */
[----:B------:R-:W-:Y:S02]  /*9ad0*/  FADD.FTZ R9, R247, R3 ;  /* 0x00000003f7097221 */ /* 0x000fe40000010000 */
[-C--:B--2---:R-:W-:Y:S04]  /*9ae0*/  HMMA.16816.F32 R84, R200, R40.reuse, R84 ;  /* 0x00000028c854723c */ /* 0x084fe80000001854 */
[----:B------:R-:W-:Y:S02]  /*9af0*/  FADD.FTZ R3, R204, R10 ;  /* 0x0000000acc037221 */ /* 0x000fe40000010000 */
[----:B------:R-:W-:Y:S02]  /*9b00*/  FADD.FTZ R8, R221, R0 ;  /* 0x00000000dd087221 */ /* 0x000fe40000010000 */
[C---:B------:R-:W-:Y:S04]  /*9b10*/  HMMA.16816.F32 R88, R28.reuse, R40, R88 ;  /* 0x000000281c58723c */ /* 0x040fe80000001858 */
[----:B------:R-:W-:Y:S02]  /*9b20*/  FADD.FTZ R0, R248, R9 ;  /* 0x00000009f8007221 */ /* 0x000fe40000010000 */
[----:B------:R-:W-:Y:S02]  /*9b30*/  FADD.FTZ R10, R223, R8 ;  /* 0x00000008df0a7221 */ /* 0x000fe40000010000 */
[-C--:B------:R-:W-:Y:S04]  /*9b40*/  HMMA.16816.F32 R92, R28, R42.reuse, R92 ;  /* 0x0000002a1c5c723c */ /* 0x080fe8000000185c */
[----:B------:R-:W-:Y:S04]  /*9b50*/  FADD.FTZ R9, R245, R0 ;  /* 0x00000000f5097221 */ /* 0x000fe80000010000 */
[C---:B------:R-:W-:Y:S04]  /*9b60*/  HMMA.16816.F32 R96, R200.reuse, R42, R96 ;  /* 0x0000002ac860723c */ /* 0x040fe80000001860 */
[----:B------:R-:W-:Y:S04]  /*9b70*/  FADD.FTZ R9, R211, R9 ;  /* 0x00000009d3097221 */ /* 0x000fe80000010000 */
[-C--:B------:R-:W-:Y:S08]  /*9b80*/  HMMA.16816.F32 R100, R200, R44.reuse, R100 ;  /* 0x0000002cc864723c */ /* 0x080ff00000001864 */
[C---:B------:R-:W-:Y:S08]  /*9b90*/  HMMA.16816.F32 R104, R28.reuse, R44, R104 ;  /* 0x0000002c1c68723c */ /* 0x040ff00000001868 */
[-C--:B------:R-:W-:Y:S08]  /*9ba0*/  HMMA.16816.F32 R108, R28, R46.reuse, R108 ;  /* 0x0000002e1c6c723c */ /* 0x080ff0000000186c */
[C---:B------:R-:W-:Y:S08]  /*9bb0*/  HMMA.16816.F32 R112, R200.reuse, R46, R112 ;  /* 0x0000002ec870723c */ /* 0x040ff00000001870 */
[-C--:B------:R-:W-:Y:S08]  /*9bc0*/  HMMA.16816.F32 R116, R200, R48.reuse, R116 ;  /* 0x00000030c874723c */ /* 0x080ff00000001874 */
[C---:B------:R-:W-:Y:S08]  /*9bd0*/  HMMA.16816.F32 R120, R28.reuse, R48, R120 ;  /* 0x000000301c78723c */ /* 0x040ff00000001878 */
[-C--:B------:R-:W-:Y:S08]  /*9be0*/  HMMA.16816.F32 R124, R28, R50.reuse, R124 ;  /* 0x000000321c7c723c */ /* 0x080ff0000000187c */
[C---:B------:R-:W-:Y:S08]  /*9bf0*/  HMMA.16816.F32 R128, R200.reuse, R50, R128 ;  /* 0x00000032c880723c */ /* 0x040ff00000001880 */
[-C--:B----4-:R-:W-:Y:S08]  /*9c00*/  HMMA.16816.F32 R132, R200, R52.reuse, R132 ;  /* 0x00000034c884723c */ /* 0x090ff00000001884 */
[C---:B------:R-:W-:Y:S08]  /*9c10*/  HMMA.16816.F32 R136, R28.reuse, R52, R136 ;  /* 0x000000341c88723c */ /* 0x040ff00000001888 */
[-C--:B------:R-:W-:Y:S08]  /*9c20*/  HMMA.16816.F32 R140, R28, R54.reuse, R140 ;  /* 0x000000361c8c723c */ /* 0x080ff0000000188c */
[C---:B------:R-:W-:Y:S08]  /*9c30*/  HMMA.16816.F32 R144, R200.reuse, R54, R144 ;  /* 0x00000036c890723c */ /* 0x040ff00000001890 */
[-C--:B------:R-:W-:Y:S08]  /*9c40*/  HMMA.16816.F32 R148, R200, R56.reuse, R148 ;  /* 0x00000038c894723c */ /* 0x080ff00000001894 */
[C---:B------:R-:W-:Y:S08]  /*9c50*/  HMMA.16816.F32 R152, R28.reuse, R56, R152 ;  /* 0x000000381c98723c */ /* 0x040ff00000001898 */
[-C--:B------:R-:W-:Y:S08]  /*9c60*/  HMMA.16816.F32 R156, R28, R58.reuse, R156 ;  /* 0x0000003a1c9c723c */ /* 0x080ff0000000189c */
[C---:B------:R-:W-:Y:S08]  /*9c70*/  HMMA.16816.F32 R160, R200.reuse, R58, R160 ;  /* 0x0000003ac8a0723c */ /* 0x040ff000000018a0 */
[-C--:B-1----:R-:W-:Y:S08]  /*9c80*/  HMMA.16816.F32 R192, R200, R4.reuse, R20 ;  /* 0x00000004c8c0723c */ /* 0x082ff00000001814 */
[C---:B------:R-:W-:Y:S07]  /*9c90*/  HMMA.16816.F32 R196, R28.reuse, R4, R32 ;  /* 0x000000041cc4723c */ /* 0x040fee0000001820 */
[----:B------:R-:W-:Y:S01]  /*9ca0*/  FADD.FTZ R4, R219, R11 ;  /* 0x0000000bdb047221 */ /* 0x000fe20000010000 */
[-C--:B------:R-:W-:Y:S04]  /*9cb0*/  HMMA.16816.F32 R164, R28, R6.reuse, R164 ;  /* 0x000000061ca4723c */ /* 0x080fe800000018a4 */
[----:B------:R-:W-:Y:S02]  /*9cc0*/  FADD.FTZ R8, R220, R4 ;  /* 0x00000004dc087221 */ /* 0x000fe40000010000 */
[----:B------:R-:W-:Y:S01]  /*9cd0*/  FADD.FTZ R5, R174, R3 ;  /* 0x00000003ae057221 */ /* 0x000fe20000010000 */
[----:B------:R-:W-:Y:S01]  /*9ce0*/  MOV R174, R2 ;  /* 0x0000000200ae7202 */ /* 0x000fe20000000f00 */
        /* <DEDUP_REMOVED lines=15> */
[----:B------:R-:W-:Y:S01]  /*9de0*/  STL [R1], R5 ;  /* 0x0000000501007387 */ /* 0x000fe20000100800 */
[----:B------:R-:W-:Y:S02]  /*9df0*/  FADD.FTZ R3, R208, R3 ;  /* 0x00000003d0037221 */ /* 0x000fe40000010000 */
[----:B------:R-:W-:Y:S02]  /*9e00*/  FADD.FTZ R4, R209, R4 ;  /* 0x00000004d1047221 */ /* 0x000fe40000010000 */
[----:B------:R-:W-:Y:S03]  /*9e10*/  FADD.FTZ R0, R61, R7 ;  /* 0x000000073d007221 */ /* 0x000fe60000010000 */
[----:B------:R-:W-:Y:S01]  /*9e20*/  STL [R1+0xc], R4 ;  /* 0x00000c0401007387 */ /* 0x000fe20000100800 */
[----:B------:R-:W-:Y:S03]  /*9e30*/  FADD.FTZ R0, R60, R0 ;  /* 0x000000003c007221 */ /* 0x000fe60000010000 */
[----:B------:R1:W-:Y:S04]  /*9e40*/  STL [R1+0x8], R3 ;  /* 0x0000080301007387 */ /* 0x0003e80000100800 */
[----:B------:R2:W-:Y:S01]  /*9e50*/  STL [R1+0x4], R0 ;  /* 0x0000040001007387 */ /* 0x0005e20000100800 */
[----:B-1----:R-:W-:Y:S02]  /*9e60*/  MOV R3, R172 ;  /* 0x000000ac00037202 */ /* 0x002fe40000000f00 */
[----:B--2---:R-:W-:Y:S01]  /*9e70*/  MOV R0, R173 ;  /* 0x000000ad00007202 */ /* 0x004fe20000000f00 */
[----:B------:R-:W-:-:S05]  /*9e80*/  @P1 BRA `(.L_x_112) ;  /* 0xffffc6c000001947 */ /* 0x000fca000383ffff */
.L_x_111:
[----:B-1----:R-:W2:Y:S04]  /*9e90*/  LDL.LU R6, [R1] ;  /* 0x0000000001067983 */ /* 0x002ea80000300800 */
[----:B------:R-:W3:Y:S04]  /*9ea0*/  LDL.LU R4, [R1+0xc] ;  /* 0x00000c0001047983 */ /* 0x000ee80000300800 */
[----:B------:R-:W4:Y:S04]  /*9eb0*/  LDL.LU R8, [R1+0x8] ;  /* 0x0000080001087983 */ /* 0x000f280000300800 */
[----:B------:R-:W4:Y:S01]  /*9ec0*/  LDL.LU R5, [R1+0x4] ;  /* 0x0000040001057983 */ /* 0x000f220000300800 */
[----:B------:R-:W-:-:S02]  /*9ed0*/  MOV R18, 0xff800000 ;  /* 0xff80000000127802 */ /* 0x000fc40000000f00 */
[----:B------:R-:W-:Y:S02]  /*9ee0*/  MOV R19, 0xff800000 ;  /* 0xff80000000137802 */ /* 0x000fe40000000f00 */
[----:B------:R-:W-:Y:S02]  /*9ef0*/  MOV R20, 0xff800000 ;  /* 0xff80000000147802 */ /* 0x000fe40000000f00 */
[----:B------:R-:W-:Y:S02]  /*9f00*/  MOV R21, 0xff800000 ;  /* 0xff80000000157802 */ /* 0x000fe40000000f00 */
[----:B------:R-:W-:Y:S01]  /*9f10*/  PLOP3.LUT P4, PT, PT, PT, PT, 0x8, 0x0 ;  /* 0x000000000000781c */ /* 0x000fe20003f8e170 */
[----:B--2---:R-:W1:Y:S04]  /*9f20*/  SHFL.BFLY PT, R11, R6, 0x2, 0x1f ;  /* 0x0c401f00060b7f89 */ /* 0x004e6800000e0000 */
[----:B---3--:R-:W2:Y:S04]  /*9f30*/  SHFL.BFLY PT, R9, R4, 0x2, 0x1f ;  /* 0x0c401f0004097f89 */ /* 0x008ea800000e0000 */
[----:B----4-:R-:W3:Y:S01]  /*9f40*/  SHFL.BFLY PT, R7, R8, 0x2, 0x1f ;  /* 0x0c401f0008077f89 */ /* 0x010ee200000e0000 */
[----:B-1----:R-:W-:-:S03]  /*9f50*/  FADD.FTZ R11, R11, R6 ;  /* 0x000000060b0b7221 */ /* 0x002fc60000010000 */
[----:B------:R-:W1:Y:S01]  /*9f60*/  SHFL.BFLY PT, R6, R5, 0x2, 0x1f ;  /* 0x0c401f0005067f89 */ /* 0x000e6200000e0000 */
[----:B--2---:R-:W-:-:S03]  /*9f70*/  FADD.FTZ R9, R9, R4 ;  /* 0x0000000409097221 */ /* 0x004fc60000010000 */
[----:B------:R-:W2:Y:S01]  /*9f80*/  SHFL.BFLY PT, R0, R11, 0x1, 0x1f ;  /* 0x0c201f000b007f89 */ /* 0x000ea200000e0000 */
[----:B---3--:R-:W-:-:S03]  /*9f90*/  FADD.FTZ R7, R7, R8 ;  /* 0x0000000807077221 */ /* 0x008fc60000010000 */
[----:B------:R-:W3:Y:S04]  /*9fa0*/  SHFL.BFLY PT, R4, R9, 0x1, 0x1f ;  /* 0x0c201f0009047f89 */ /* 0x000ee800000e0000 */
[----:B------:R-:W4:Y:S01]  /*9fb0*/  SHFL.BFLY PT, R3, R7, 0x1, 0x1f ;  /* 0x0c201f0007037f89 */ /* 0x000f2200000e0000 */
[----:B-1----:R-:W-:Y:S02]  /*9fc0*/  FADD.FTZ R6, R6, R5 ;  /* 0x0000000506067221 */ /* 0x002fe40000010000 */
[----:B--2---:R-:W-:-:S03]  /*9fd0*/  FADD.FTZ R11, R11, R0 ;  /* 0x000000000b0b7221 */ /* 0x004fc60000010000 */
[----:B------:R-:W1:Y:S01]  /*9fe0*/  SHFL.BFLY PT, R5, R6, 0x1, 0x1f ;  /* 0x0c201f0006057f89 */ /* 0x000e6200000e0000 */
[----:B------:R-:W-:Y:S01]  /*9ff0*/  MOV R0, RZ ;  /* 0x000000ff00007202 */ /* 0x000fe20000000f00 */
[----:B---3--:R-:W-:Y:S01]  /*a000*/  FADD.FTZ R9, R9, R4 ;  /* 0x0000000409097221 */ /* 0x008fe20000010000 */
[----:B------:R-:W-:Y:S02]  /*a010*/  FSETP.NE.FTZ.AND P3, PT, R11, RZ, PT ;  /* 0x000000ff0b00720b */ /* 0x000fe40003f75000 */
[----:B------:R-:W-:Y:S01]  /*a020*/  MOV R4, RZ ;  /* 0x000000ff00047202 */ /* 0x000fe20000000f00 */
[----:B----4-:R-:W-:Y:S01]  /*a030*/  FADD.FTZ R7, R7, R3 ;  /* 0x0000000307077221 */ /* 0x010fe20000010000 */
[----:B------:R-:W-:Y:S02]  /*a040*/  FSETP.NE.FTZ.AND P2, PT, R9, RZ, PT ;  /* 0x000000ff0900720b */ /* 0x000fe40003f55000 */
[----:B------:R-:W-:Y:S02]  /*a050*/  MOV R3, RZ ;  /* 0x000000ff00037202 */ /* 0x000fe40000000f00 */
[----:B------:R-:W-:-:S05]  /*a060*/  FSETP.NE.FTZ.AND P1, PT, R7, RZ, PT ;  /* 0x000000ff0700720b */ /* 0x000fca0003f35000 */
[----:B------:R-:W2:Y:S01]  /*a070*/  @P3 MUFU.RCP R0, R11 ;  /* 0x0000000b00003308 */ /* 0x000ea20000001000 */
[----:B-1----:R-:W-:-:S07]  /*a080*/  FADD.FTZ R6, R5, R6 ;  /* 0x0000000605067221 */ /* 0x002fce0000010000 */
[----:B------:R-:W1:Y:S01]  /*a090*/  @P1 MUFU.RCP R3, R7 ;  /* 0x0000000700031308 */ /* 0x000e620000001000 */
[----:B------:R-:W-:Y:S01]  /*a0a0*/  FSETP.NE.FTZ.AND P0, PT, R6, RZ, PT ;  /* 0x000000ff0600720b */ /* 0x000fe20003f15000 */
[----:B--2---:R-:W-:-:S06]  /*a0b0*/  FMUL.FTZ R180, R0, R180 ;  /* 0x000000b400b47220 */ /* 0x004fcc0000410000 */
[----:B------:R-:W2:Y:S01]  /*a0c0*/  @P2 MUFU.RCP R4, R9 ;  /* 0x0000000900042308 */ /* 0x000ea20000001000 */
[C---:B------:R-:W-:Y:S02]  /*a0d0*/  FMUL.FTZ R181, R0.reuse, R181 ;  /* 0x000000b500b57220 */ /* 0x040fe40000410000 */
[C---:B------:R-:W-:Y:S02]  /*a0e0*/  FMUL.FTZ R188, R0.reuse, R188 ;  /* 0x000000bc00bc7220 */ /* 0x040fe40000410000 */
[C---:B------:R-:W-:Y:S02]  /*a0f0*/  FMUL.FTZ R189, R0.reuse, R189 ;  /* 0x000000bd00bd7220 */ /* 0x040fe40000410000 */
[C---:B------:R-:W-:Y:S01]  /*a100*/  FMUL.FTZ R68, R0.reuse, R68 ;  /* 0x0000004400447220 */ /* 0x040fe20000410000 */
[----:B------:R-:W-:Y:S01]  /*a110*/  @P3 MUFU.LG2 R11, R11 ;  /* 0x0000000b000b3308 */ /* 0x000fe20000000c00 */
[C---:B------:R-:W-:Y:S01]  /*a120*/  FMUL.FTZ R69, R0.reuse, R69 ;  /* 0x0000004500457220 */ /* 0x040fe20000410000 */
[----:B------:R-:W-:Y:S01]  /*a130*/  @P0 MOV R8, 0x3f317218 ;  /* 0x3f31721800080802 */ /* 0x000fe20000000f00 */
[----:B------:R-:W-:-:S02]  /*a140*/  FMUL.FTZ R80, R0, R80 ;  /* 0x0000005000507220 */ /* 0x000fc40000410000 */
[C---:B------:R-:W-:Y:S02]  /*a150*/  FMUL.FTZ R81, R0.reuse, R81 ;  /* 0x0000005100517220 */ /* 0x040fe40000410000 */
[C---:B------:R-:W-:Y:S01]  /*a160*/  FMUL.FTZ R84, R0.reuse, R84 ;  /* 0x0000005400547220 */ /* 0x040fe20000410000 */
[----:B------:R-:W-:Y:S01]  /*a170*/  @P2 MUFU.LG2 R9, R9 ;  /* 0x0000000900092308 */ /* 0x000fe20000000c00 */
[C---:B------:R-:W-:Y:S02]  /*a180*/  FMUL.FTZ R85, R0.reuse, R85 ;  /* 0x0000005500557220 */ /* 0x040fe40000410000 */
[C---:B------:R-:W-:Y:S02]  /*a190*/  FMUL.FTZ R96, R0.reuse, R96 ;  /* 0x0000006000607220 */ /* 0x040fe40000410000 */
[C---:B------:R-:W-:Y:S02]  /*a1a0*/  FMUL.FTZ R97, R0.reuse, R97 ;  /* 0x0000006100617220 */ /* 0x040fe40000410000 */
[C---:B------:R-:W-:Y:S01]  /*a1b0*/  FMUL.FTZ R100, R0.reuse, R100 ;  /* 0x0000006400647220 */ /* 0x040fe20000410000 */
[----:B------:R-:W-:Y:S01]  /*a1c0*/  @P1 MUFU.LG2 R7, R7 ;  /* 0x0000000700071308 */ /* 0x000fe20000000c00 */
        /* <DEDUP_REMOVED lines=18> */
[----:B------:R-:W-:Y:S01]  /*a2f0*/  FMUL.FTZ R201, R0, R201 ;  /* 0x000000c900c97220 */ /* 0x000fe20000410000 */
[----:B------:R-:W-:Y:S01]  /*a300*/  MOV R0, RZ ;  /* 0x000000ff00007202 */ /* 0x000fe20000000f00 */
[----:B-1----:R-:W-:-:S02]  /*a310*/  FMUL.FTZ R176, R3, R176 ;  /* 0x000000b003b07220 */ /* 0x002fc40000410000 */
[C---:B------:R-:W-:Y:S02]  /*a320*/  FMUL.FTZ R177, R3.reuse, R177 ;  /* 0x000000b103b17220 */ /* 0x040fe40000410000 */
[C---:B------:R-:W-:Y:S01]  /*a330*/  FMUL.FTZ R184, R3.reuse, R184 ;  /* 0x000000b803b87220 */ /* 0x040fe20000410000 */
[----:B------:R-:W1:Y:S01]  /*a340*/  @P0 MUFU.RCP R0, R6 ;  /* 0x0000000600000308 */ /* 0x000e620000001000 */
[C---:B------:R-:W-:Y:S02]  /*a350*/  FMUL.FTZ R185, R3.reuse, R185 ;  /* 0x000000b903b97220 */ /* 0x040fe40000410000 */
[C---:B------:R-:W-:Y:S02]  /*a360*/  FMUL.FTZ R72, R3.reuse, R72 ;  /* 0x0000004803487220 */ /* 0x040fe40000410000 */
[C---:B------:R-:W-:Y:S02]  /*a370*/  FMUL.FTZ R73, R3.reuse, R73 ;  /* 0x0000004903497220 */ /* 0x040fe40000410000 */
[C---:B------:R-:W-:Y:S01]  /*a380*/  FMUL.FTZ R76, R3.reuse, R76 ;  /* 0x0000004c034c7220 */ /* 0x040fe20000410000 */
[----:B------:R-:W3:Y:S01]  /*a390*/  @P0 MUFU.LG2 R6, R6 ;  /* 0x0000000600060308 */ /* 0x000ee20000000c00 */
        /* <DEDUP_REMOVED lines=25> */
[----:B------:R-:W-:Y:S01]  /*a530*/  @P2 MOV R3, 0x3f317218 ;  /* 0x3f31721800032802 */ /* 0x000fe20000000f00 */
[----:B--2---:R-:W-:-:S02]  /*a540*/  FMUL.FTZ R182, R4, R182 ;  /* 0x000000b604b67220 */ /* 0x004fc40000410000 */
        /* <DEDUP_REMOVED lines=30> */
[----:B------:R-:W-:Y:S01]  /*a730*/  FMUL.FTZ R203, R4, R203 ;  /* 0x000000cb04cb7220 */ /* 0x000fe20000410000 */
[----:B------:R-:W-:Y:S01]  /*a740*/  @P3 MOV R4, 0x3f317218 ;  /* 0x3f31721800043802 */ /* 0x000fe20000000f00 */
[C---:B-1----:R-:W-:Y:S02]  /*a750*/  FMUL.FTZ R178, R0.reuse, R178 ;  /* 0x000000b200b27220 */ /* 0x042fe40000410000 */
        /* <DEDUP_REMOVED lines=30> */
[----:B------:R-:W-:Y:S01]  /*a940*/  FMUL.FTZ R167, R0, R167 ;  /* 0x000000a700a77220 */ /* 0x000fe20000410000 */
[----:B------:R-:W-:Y:S01]  /*a950*/  @P1 MOV R0, 0x3f317218 ;  /* 0x3f31721800001802 */ /* 0x000fe20000000f00 */
[----:B------:R-:W-:Y:S02]  /*a960*/  @P2 FMUL.FTZ R5, R3, c[0x0][0x2d0] ;  /* 0x0000b40003052a20 */ /* 0x000fe40000410000 */
[----:B------:R-:W-:Y:S02]  /*a970*/  @P3 FMUL.FTZ R10, R4, c[0x0][0x2d0] ;  /* 0x0000b400040a3a20 */ /* 0x000fe40000410000 */
[----:B------:R-:W-:-:S02]  /*a980*/  @P1 FMUL.FTZ R3, R0, c[0x0][0x2d0] ;  /* 0x0000b40000031a20 */ /* 0x000fc40000410000 */
[----:B------:R-:W-:Y:S02]  /*a990*/  @P3 FMUL.FTZ R11, R11, 0.69314718246459960938 ;  /* 0x3f3172180b0b3820 */ /* 0x000fe40000410000 */
[----:B------:R-:W-:Y:S02]  /*a9a0*/  @P2 FMUL.FTZ R9, R9, 0.69314718246459960938 ;  /* 0x3f31721809092820 */ /* 0x000fe40000410000 */
[----:B------:R-:W-:Y:S02]  /*a9b0*/  @P1 FMUL.FTZ R7, R7, 0.69314718246459960938 ;  /* 0x3f31721807071820 */ /* 0x000fe40000410000 */
[----:B---3--:R-:W-:Y:S02]  /*a9c0*/  @P0 FMUL.FTZ R4, R6, 0.69314718246459960938 ;  /* 0x3f31721806040820 */ /* 0x008fe40000410000 */
[----:B------:R-:W-:Y:S02]  /*a9d0*/  @P0 FMUL.FTZ R0, R8, c[0x0][0x2d0] ;  /* 0x0000b40008000a20 */ /* 0x000fe40000410000 */
[----:B------:R-:W-:-:S02]  /*a9e0*/  @P3 FFMA.FTZ R18, R10, R173, R11 ;  /* 0x000000ad0a123223 */ /* 0x000fc4000001000b */
[----:B------:R-:W-:Y:S02]  /*a9f0*/  @P2 FFMA.FTZ R19, R5, R172, R9 ;  /* 0x000000ac05132223 */ /* 0x000fe40000010009 */
[----:B------:R-:W-:Y:S02]  /*aa00*/  @P1 FFMA.FTZ R20, R3, R171, R7 ;  /* 0x000000ab03141223 */ /* 0x000fe40000010007 */
[----:B------:R-:W-:Y:S02]  /*aa10*/  @P0 FFMA.FTZ R21, R0, R2, R4 ;  /* 0x0000000200150223 */ /* 0x000fe40000010004 */
.L_x_95:
[----:B------:R-:W-:Y:S05]  /*aa20*/  @P4 BRA `(.L_x_113) ;  /* 0x0000209000004947 */ /* 0x000fea0003800000 */
[----:B------:R-:W1:Y:S01]  /*aa30*/  S2R R16, SR_TID.X ;  /* 0x0000000000107919 */ /* 0x000e620000002100 */
[----:B------:R-:W-:Y:S01]  /*aa40*/  ULDC.64 UR4, c[0x0][0x4d0] ;  /* 0x0001340000047ab9 */ /* 0x000fe20000000a00 */
[----:B------:R-:W-:Y:S01]  /*aa50*/  IMAD R4, RZ, RZ, -UR11 ;  /* 0x8000000bff047e24 */ /* 0x000fe2000f8e02ff */
[----:B------:R-:W-:Y:S01]  /*aa60*/  UIMAD.WIDE.U32 UR8, UR11, UR4, URZ ;  /* 0x000000040b0872a5 */ /* 0x000fe2000f8e003f */
[----:B------:R-:W2:Y:S01]  /*aa70*/  S2R R11, SR_CTAID.Y ;  /* 0x00000000000b7919 */ /* 0x000ea20000002600 */
[----:B------:R-:W-:Y:S01]  /*aa80*/  USHF.R.S32.HI UR6, URZ, 0x1f, UR11 ;  /* 0x0000001f3f067899 */ /* 0x000fe2000801140b */
[----:B------:R-:W-:Y:S01]  /*aa90*/  MOV R24, c[0x0][0x4e8] ;  /* 0x00013a0000187a02 */ /* 0x000fe20000000f00 */
[----:B------:R-:W-:Y:S01]  /*aaa0*/  BSSY B0, `(.L_x_114) ;  /* 0x00000db000007945 */ /* 0x000fe20003800000 */
[----:B------:R-:W3:Y:S01]  /*aab0*/  S2R R9, SR_CTAID.Z ;  /* 0x0000000000097919 */ /* 0x000ee20000002700 */
[----:B------:R-:W-:Y:S01]  /*aac0*/  IMAD.U32 R3, RZ, RZ, UR9 ;  /* 0x00000009ff037e24 */ /* 0x000fe2000f8e00ff */
[----:B------:R-:W-:Y:S01]  /*aad0*/  UIMAD UR7, UR6, UR4, URZ ;  /* 0x00000004060772a4 */ /* 0x000fe2000f8e023f */
[----:B------:R-:W-:Y:S01]  /*aae0*/  IMAD.U32 R2, RZ, RZ, UR8 ;  /* 0x00000008ff027e24 */ /* 0x000fe2000f8e00ff */
[----:B------:R-:W4:Y:S04]  /*aaf0*/  S2R R15, SR_CTAID.X ;  /* 0x00000000000f7919 */ /* 0x000f280000002500 */
[----:B------:R-:W-:Y:S01]  /*ab00*/  BAR.SYNC.DEFER_BLOCKING 0x1, 0x80 ;  /* 0x0042000000007b1d */ /* 0x000fe20000010000 */
[----:B------:R-:W-:Y:S01]  /*ab10*/  UIMAD UR5, UR11, UR5, UR7 ;  /* 0x000000050b0572a4 */ /* 0x000fe2000f8e0207 */
[C---:B------:R-:W-:Y:S01]  /*ab20*/  ISETP.NE.AND P0, PT, R24.reuse, 0x1, PT ;  /* 0x000000011800780c */ /* 0x040fe20003f05270 */
[----:B------:R-:W-:-:S02]  /*ab30*/  IMAD R24, R24, c[0x0][0x388], RZ ;  /* 0x0000e20018187a24 */ /* 0x000fc400078e02ff */
[----:B------:R-:W-:Y:S01]  /*ab40*/  UIADD3 UR5, UR9, UR5, URZ ;  /* 0x0000000509057290 */ /* 0x000fe2000fffe03f */
[----:B-1----:R-:W-:-:S05]  /*ab50*/  SHF.R.S32.HI R6, RZ, 0x1f, R16 ;  /* 0x0000001fff067819 */ /* 0x002fca0000011410 */
[----:B------:R-:W-:Y:S01]  /*ab60*/  IMAD.U32 R5, RZ, RZ, UR5 ;  /* 0x00000005ff057e24 */ /* 0x000fe2000f8e00ff */
[-C--:B------:R-:W-:Y:S01]  /*ab70*/  LEA.HI R0, R6, R16.reuse, RZ, 0x2 ;  /* 0x0000001006007211 */ /* 0x080fe200078f10ff */
[----:B--2---:R-:W-:Y:S01]  /*ab80*/  IMAD R12, R4, c[0x0][0x550], R11 ;  /* 0x00015400040c7a24 */ /* 0x004fe200078e020b */
[-C--:B------:R-:W-:Y:S01]  /*ab90*/  LEA.HI R6, R6, R16.reuse, RZ, 0x5 ;  /* 0x0000001006067211 */ /* 0x080fe200078f28ff */
[----:B------:R-:W-:Y:S01]  /*aba0*/  IMAD.MOV.U32 R4, RZ, RZ, R2 ;  /* 0x000000ffff047224 */ /* 0x000fe200078e0002 */
[----:B------:R-:W-:Y:S01]  /*abb0*/  LOP3.LUT R0, R0, 0xfffffffc, RZ, 0xc0, !PT ;  /* 0xfffffffc00007812 */ /* 0x000fe200078ec0ff */
[----:B------:R-:W-:Y:S01]  /*abc0*/  ULDC.64 UR4, c[0x0][0x438] ;  /* 0x00010e0000047ab9 */ /* 0x000fe20000000a00 */
[----:B------:R-:W-:Y:S01]  /*abd0*/  LOP3.LUT R7, R6, 0xffffffe0, RZ, 0xc0, !PT ;  /* 0xffffffe006077812 */ /* 0x000fe200078ec0ff */
[----:B------:R-:W-:Y:S01]  /*abe0*/  UIMAD UR6, UR6, UR4, URZ ;  /* 0x00000004060672a4 */ /* 0x000fe2000f8e023f */
[----:B------:R-:W-:Y:S01]  /*abf0*/  IADD3 R0, -R0, R16, RZ ;  /* 0x0000001000007210 */ /* 0x000fe20007ffe1ff */
[----:B------:R-:W-:Y:S01]  /*ac00*/  UIMAD.WIDE.U32 UR8, UR11, UR4, URZ ;  /* 0x000000040b0872a5 */ /* 0x000fe2000f8e003f */
[--C-:B------:R-:W-:Y:S01]  /*ac10*/  SHF.R.S32.HI R8, RZ, 0x5, R6.reuse ;  /* 0x00000005ff087819 */ /* 0x100fe20000011406 */
[----:B------:R-:W-:Y:S01]  /*ac20*/  IMAD.IADD R16, R16, 0x1, -R7 ;  /* 0x0000000110107824 */ /* 0x000fe200078e0a07 */
[----:B------:R-:W-:Y:S01]  /*ac30*/  LEA.HI R3, R0, R0, RZ, 0x1 ;  /* 0x0000000000037211 */ /* 0x000fe200078f08ff */
[----:B------:R-:W-:Y:S01]  /*ac40*/  UIMAD UR4, UR11, UR5, UR6 ;  /* 0x000000050b0472a4 */ /* 0x000fe2000f8e0206 */
[----:B------:R-:W-:Y:S01]  /*ac50*/  SHF.R.S32.HI R2, RZ, 0x1f, R6 ;  /* 0x0000001fff027819 */ /* 0x000fe20000011406 */
[----:B---3--:R-:W-:Y:S01]  /*ac60*/  IMAD.WIDE.U32 R4, R9, c[0x0][0x4d8], R4 ;  /* 0x0001360009047a25 */ /* 0x008fe200078e0004 */
[----:B------:R-:W-:Y:S01]  /*ac70*/  LOP3.LUT R7, R3, 0x1ffffffe, RZ, 0xc0, !PT ;  /* 0x1ffffffe03077812 */ /* 0x000fe200078ec0ff */
[----:B------:R-:W-:Y:S01]  /*ac80*/  UIADD3 UR4, UR9, UR4, URZ ;  /* 0x0000000409047290 */ /* 0x000fe2000fffe03f */
[----:B------:R-:W-:-:S02]  /*ac90*/  LEA.HI R2, R2, R8, RZ, 0x2 ;  /* 0x0000000802027211 */ /* 0x000fc400078f10ff */
[----:B------:R-:W-:Y:S01]  /*aca0*/  IADD3 R7, R0, -R7, RZ ;  /* 0x8000000700077210 */ /* 0x000fe20007ffe0ff */
[----:B------:R-:W-:Y:S01]  /*acb0*/  IMAD.SHL.U32 R0, R3, 0x20, RZ ;  /* 0x0000002003007824 */ /* 0x000fe200078e00ff */
[----:B------:R-:W-:Y:S02]  /*acc0*/  SHF.R.S32.HI R3, RZ, 0x1f, R16 ;  /* 0x0000001fff037819 */ /* 0x000fe40000011410 */
[----:B------:R-:W-:Y:S02]  /*acd0*/  LOP3.LUT R2, R2, 0xffffffc, RZ, 0xc0, !PT ;  /* 0x0ffffffc02027812 */ /* 0x000fe400078ec0ff */
[----:B------:R-:W-:Y:S01]  /*ace0*/  LEA.HI R17, R3, R16, RZ, 0x2 ;  /* 0x0000001003117211 */ /* 0x000fe200078f10ff */
[----:B------:R-:W-:Y:S01]  /*acf0*/  IMAD.U32 R3, RZ, RZ, UR9 ;  /* 0x00000009ff037e24 */ /* 0x000fe2000f8e00ff */
[----:B------:R-:W-:Y:S01]  /*ad00*/  LOP3.LUT R0, R0, 0xffffffc0, RZ, 0xc0, !PT ;  /* 0xffffffc000007812 */ /* 0x000fe200078ec0ff */
[----:B------:R-:W-:Y:S01]  /*ad10*/  IMAD.IADD R8, R8, 0x1, -R2 ;  /* 0x0000000108087824 */ /* 0x000fe200078e0a02 */
[----:B------:R-:W-:Y:S01]  /*ad20*/  SHF.R.S32.HI R6, RZ, 0x2, R17 ;  /* 0x00000002ff067819 */ /* 0x000fe20000011411 */
[----:B------:R-:W-:Y:S01]  /*ad30*/  IMAD.U32 R2, RZ, RZ, UR8 ;  /* 0x00000008ff027e24 */ /* 0x000fe2000f8e00ff */
[----:B------:R-:W-:Y:S01]  /*ad40*/  SHF.R.S32.HI R10, RZ, 0x1f, R9 ;  /* 0x0000001fff0a7819 */ /* 0x000fe20000011409 */
[----:B------:R-:W-:Y:S01]  /*ad50*/  IMAD R7, R7, 0x8, R0 ;  /* 0x0000000807077824 */ /* 0x000fe200078e0200 */
[----:B------:R-:W-:Y:S01]  /*ad60*/  MOV R3, UR4 ;  /* 0x0000000400037c02 */ /* 0x000fe20008000f00 */
[----:B------:R-:W-:Y:S01]  /*ad70*/  IMAD R14, R8, 0x10, R6 ;  /* 0x00000010080e7824 */ /* 0x000fe200078e0206 */
[----:B------:R-:W-:Y:S01]  /*ad80*/  LOP3.LUT P1, RZ, R16, 0x3, RZ, 0xc0, !PT ;  /* 0x0000000310ff7812 */ /* 0x000fe2000782c0ff */
[----:B------:R-:W-:-:S02]  /*ad90*/  IMAD R0, R10, c[0x0][0x4d8], RZ ;  /* 0x000136000a007a24 */ /* 0x000fc400078e02ff */
[----:B------:R-:W-:Y:S01]  /*ada0*/  IMAD R6, R10, c[0x0][0x440], RZ ;  /* 0x000110000a067a24 */ /* 0x000fe200078e02ff */
[----:B------:R-:W-:Y:S01]  /*adb0*/  IADD3 R8, R14, R7, RZ ;  /* 0x000000070e087210 */ /* 0x000fe20007ffe0ff */
[C---:B------:R-:W-:Y:S02]  /*adc0*/  IMAD R0, R9.reuse, c[0x0][0x4dc], R0 ;  /* 0x0001370009007a24 */ /* 0x040fe400078e0200 */
[----:B------:R-:W-:Y:S02]  /*add0*/  IMAD R6, R9, c[0x0][0x444], R6 ;  /* 0x0001110009067a24 */ /* 0x000fe400078e0206 */
[----:B----4-:R-:W-:Y:S02]  /*ade0*/  IMAD R8, R15, 0x80, R8 ;  /* 0x000000800f087824 */ /* 0x010fe400078e0208 */
[----:B------:R-:W-:-:S04]  /*adf0*/  IMAD.WIDE.U32 R2, R9, c[0x0][0x440], R2 ;  /* 0x0001100009027a25 */ /* 0x000fc800078e0002 */
[----:B------:R-:W-:-:S04]  /*ae00*/  @P0 IMAD.HI.U32 R11, R8, c[0x0][0x4ec], RZ ;  /* 0x00013b00080b0a27 */ /* 0x000fc800078e00ff */
[----:B------:R-:W-:Y:S01]  /*ae10*/  IMAD.IADD R5, R5, 0x1, R0 ;  /* 0x0000000105057824 */ /* 0x000fe200078e0200 */
[----:B------:R-:W-:Y:S01]  /*ae20*/  SHF.R.S32.HI R0, RZ, 0x1f, R12 ;  /* 0x0000001fff007819 */ /* 0x000fe2000001140c */
[----:B------:R-:W-:Y:S01]  /*ae30*/  IMAD.IADD R3, R3, 0x1, R6 ;  /* 0x0000000103037824 */ /* 0x000fe200078e0206 */
[----:B------:R-:W-:Y:S01]  /*ae40*/  MOV R6, R8 ;  /* 0x0000000800067202 */ /* 0x000fe20000000f00 */
[----:B------:R-:W-:Y:S01]  /*ae50*/  @P0 IMAD.HI.U32 R10, R8, c[0x0][0x4ec], RZ ;  /* 0x00013b00080a0a27 */ /* 0x000fe200078e00ff */
[----:B------:R-:W-:-:S03]  /*ae60*/  @P0 SHF.R.U32.HI R6, RZ, c[0x0][0x4f0], R11 ;  /* 0x00013c00ff060a19 */ /* 0x000fc6000001160b */
[----:B------:R-:W-:Y:S01]  /*ae70*/  IMAD.MOV.U32 R7, RZ, RZ, R8 ;  /* 0x000000ffff077224 */ /* 0x000fe200078e0008 */
[----:B------:R-:W-:Y:S01]  /*ae80*/  @P0 SHF.R.U32.HI R7, RZ, c[0x0][0x4f0], R10 ;  /* 0x00013c00ff070a19 */ /* 0x000fe2000001160a */
[C---:B------:R-:W-:Y:S02]  /*ae90*/  IMAD R9, R0.reuse, c[0x0][0x448], RZ ;  /* 0x0001120000097a24 */ /* 0x040fe400078e02ff */
[----:B------:R-:W-:Y:S02]  /*aea0*/  IMAD R0, R0, c[0x0][0x4e0], RZ ;  /* 0x0001380000007a24 */ /* 0x000fe400078e02ff */
[----:B------:R-:W-:Y:S02]  /*aeb0*/  IMAD.MOV R10, RZ, RZ, -R6 ;  /* 0x000000ffff0a7224 */ /* 0x000fe400078e0a06 */
[C---:B------:R-:W-:Y:S01]  /*aec0*/  IMAD R11, R12.reuse, c[0x0][0x44c], R9 ;  /* 0x000113000c0b7a24 */ /* 0x040fe200078e0209 */
[----:B------:R-:W-:Y:S01]  /*aed0*/  SHF.R.S32.HI R9, RZ, 0x1f, R7 ;  /* 0x0000001fff097819 */ /* 0x000fe20000011407 */
[----:B------:R-:W-:-:S02]  /*aee0*/  IMAD R13, R12, c[0x0][0x4e4], R0 ;  /* 0x000139000c0d7a24 */ /* 0x000fc400078e0200 */
[----:B------:R-:W-:-:S04]  /*aef0*/  IMAD.WIDE.U32 R4, R12, c[0x0][0x4e0], R4 ;  /* 0x000138000c047a25 */ /* 0x000fc800078e0004 */
[----:B------:R-:W-:Y:S01]  /*af00*/  IMAD R0, R10, c[0x0][0x4e8], R8 ;  /* 0x00013a000a007a24 */ /* 0x000fe200078e0208 */
[----:B------:R-:W-:Y:S01]  /*af10*/  SHF.R.S32.HI R10, RZ, 0x1f, R6 ;  /* 0x0000001fff0a7819 */ /* 0x000fe20000011406 */
[----:B------:R-:W-:Y:S01]  /*af20*/  IMAD R9, R9, c[0x0][0x430], RZ ;  /* 0x00010c0009097a24 */ /* 0x000fe200078e02ff */
[----:B------:R-:W-:Y:S01]  /*af30*/  IADD3 R4, P0, R6, R4, RZ ;  /* 0x0000000406047210 */ /* 0x000fe20007f1e0ff */
[----:B------:R-:W-:Y:S01]  /*af40*/  IMAD.WIDE.U32 R2, R12, c[0x0][0x448], R2 ;  /* 0x000112000c027a25 */ /* 0x000fe200078e0002 */
[----:B------:R-:W-:Y:S02]  /*af50*/  SHF.R.S32.HI R6, RZ, 0x1f, R0 ;  /* 0x0000001fff067819 */ /* 0x000fe40000011400 */
[----:B------:R-:W-:Y:S01]  /*af60*/  IADD3.X R5, R10, R5, R13, P0, !PT ;  /* 0x000000050a057210 */ /* 0x000fe200007fe40d */
[----:B------:R-:W-:Y:S01]  /*af70*/  IMAD R10, R7, c[0x0][0x434], R9 ;  /* 0x00010d00070a7a24 */ /* 0x000fe200078e0209 */
[----:B------:R-:W-:Y:S01]  /*af80*/  IADD3 R3, R3, R11, RZ ;  /* 0x0000000b03037210 */ /* 0x000fe20007ffe0ff */
[----:B------:R-:W-:-:S02]  /*af90*/  IMAD R9, R6, c[0x0][0x4c8], RZ ;  /* 0x0001320006097a24 */ /* 0x000fc400078e02ff */
[----:B------:R-:W-:Y:S02]  /*afa0*/  IMAD.MOV R6, RZ, RZ, -R7 ;  /* 0x000000ffff067224 */ /* 0x000fe400078e0a07 */
[----:B------:R-:W-:-:S04]  /*afb0*/  IMAD.WIDE.U32 R4, R0, c[0x0][0x4c8], R4 ;  /* 0x0001320000047a25 */ /* 0x000fc800078e0004 */
[----:B------:R-:W-:Y:S02]  /*afc0*/  IMAD R0, R0, c[0x0][0x4cc], R9 ;  /* 0x0001330000007a24 */ /* 0x000fe400078e0209 */
[----:B------:R-:W-:Y:S01]  /*afd0*/  IMAD R13, R6, c[0x0][0x4e8], R8 ;  /* 0x00013a00060d7a24 */ /* 0x000fe200078e0208 */
[C---:B------:R-:W-:Y:S01]  /*afe0*/  LEA R6, P0, R4.reuse, c[0x0][0x4a8], 0x2 ;  /* 0x00012a0004067a11 */ /* 0x040fe200078010ff */
[----:B------:R-:W-:Y:S01]  /*aff0*/  IMAD.WIDE.U32 R2, R7, c[0x0][0x430], R2 ;  /* 0x00010c0007027a25 */ /* 0x000fe200078e0002 */
[----:B------:R-:W-:Y:S02]  /*b000*/  IADD3 R0, R5, R0, RZ ;  /* 0x0000000005007210 */ /* 0x000fe40007ffe0ff */
[----:B------:R-:W-:Y:S01]  /*b010*/  SHF.R.S32.HI R7, RZ, 0x1f, R13 ;  /* 0x0000001fff077819 */ /* 0x000fe2000001140d */
[----:B------:R-:W-:Y:S01]  /*b020*/  IMAD.IADD R3, R3, 0x1, R10 ;  /* 0x0000000103037824 */ /* 0x000fe200078e020a */
[----:B------:R-:W-:Y:S01]  /*b030*/  LEA.HI.X R0, R4, c[0x0][0x4ac], R0, 0x2, P0 ;  /* 0x00012b0004007a11 */ /* 0x000fe200000f1400 */
[----:B------:R-:W-:Y:S01]  /*b040*/  IMAD R12, R15, 0x80, R14 ;  /* 0x000000800f0c7824 */ /* 0x000fe200078e020e */
[----:B------:R-:W-:Y:S01]  /*b050*/  SHFL.IDX PT, R4, R6, RZ, 0x1c1f ;  /* 0x001c1fff06047589 */ /* 0x000fe200000e0000 */
[----:B------:R-:W-:-:S02]  /*b060*/  IMAD R7, R7, c[0x0][0x428], RZ ;  /* 0x00010a0007077a24 */ /* 0x000fc400078e02ff */
[C---:B------:R-:W-:Y:S01]  /*b070*/  IMAD.WIDE.U32 R2, R13.reuse, c[0x0][0x428], R2 ;  /* 0x00010a000d027a25 */ /* 0x040fe200078e0002 */
[----:B------:R-:W1:Y:S01]  /*b080*/  SHFL.IDX PT, R5, R0, RZ, 0x1c1f ;  /* 0x001c1fff00057589 */ /* 0x000e6200000e0000 */
[C---:B------:R-:W-:Y:S02]  /*b090*/  IADD3 R14, R12.reuse, 0x40, RZ ;  /* 0x000000400c0e7810 */ /* 0x040fe40007ffe0ff */
[----:B------:R-:W-:Y:S01]  /*b0a0*/  IMAD R15, R13, c[0x0][0x42c], R7 ;  /* 0x00010b000d0f7a24 */ /* 0x000fe200078e0207 */
[----:B------:R-:W-:Y:S01]  /*b0b0*/  SHFL.IDX PT, R10, R6, 0x1, 0x1c1f ;  /* 0x003c1f00060a7f89 */ /* 0x000fe200000e0000 */
[C---:B------:R-:W-:Y:S02]  /*b0c0*/  IADD3 R13, R12.reuse, 0x48, RZ ;  /* 0x000000480c0d7810 */ /* 0x040fe40007ffe0ff */
[-C--:B------:R-:W-:Y:S01]  /*b0d0*/  ISETP.GE.OR P4, PT, R12, R24.reuse, P1 ;  /* 0x000000180c00720c */ /* 0x080fe20000f86670 */
[----:B------:R-:W2:Y:S01]  /*b0e0*/  SHFL.IDX PT, R11, R0, 0x1, 0x1c1f ;  /* 0x003c1f00000b7f89 */ /* 0x000ea200000e0000 */
[-C--:B------:R-:W-:Y:S01]  /*b0f0*/  ISETP.GE.OR P2, PT, R14, R24.reuse, P1 ;  /* 0x000000180e00720c */ /* 0x080fe20000f46670 */
[----:B------:R-:W-:Y:S01]  /*b100*/  IMAD.IADD R3, R3, 0x1, R15 ;  /* 0x0000000103037824 */ /* 0x000fe200078e020f */
[----:B------:R-:W-:Y:S01]  /*b110*/  LEA R23, P0, R2, c[0x0][0x400], 0x2 ;  /* 0x0001000002177a11 */ /* 0x000fe200078010ff */
[----:B------:R-:W-:Y:S01]  /*b120*/  SHFL.IDX PT, R8, R6, 0x2, 0x1c1f ;  /* 0x005c1f0006087f89 */ /* 0x000fe200000e0000 */
[----:B------:R-:W-:-:S02]  /*b130*/  ISETP.GE.AND P5, PT, R14, R24, PT ;  /* 0x000000180e00720c */ /* 0x000fc40003fa6270 */
[----:B------:R-:W-:Y:S01]  /*b140*/  LEA.HI.X R22, R2, c[0x0][0x404], R3, 0x2, P0 ;  /* 0x0001010002167a11 */ /* 0x000fe200000f1403 */
[----:B------:R-:W3:Y:S01]  /*b150*/  SHFL.IDX PT, R9, R0, 0x2, 0x1c1f ;  /* 0x005c1f0000097f89 */ /* 0x000ee200000e0000 */
[----:B------:R-:W-:-:S03]  /*b160*/  ISETP.GE.AND P6, PT, R13, R24, PT ;  /* 0x000000180d00720c */ /* 0x000fc60003fc6270 */
[----:B------:R-:W-:Y:S04]  /*b170*/  SHFL.IDX PT, R6, R6, 0x3, 0x1c1f ;  /* 0x007c1f0006067f89 */ /* 0x000fe800000e0000 */
[----:B------:R4:W2:Y:S04]  /*b180*/  SHFL.IDX PT, R7, R0, 0x3, 0x1c1f ;  /* 0x007c1f0000077f89 */ /* 0x0008a800000e0000 */
[----:B-1----:R1:W-:Y:S04]  /*b190*/  @!P4 ST.E [R4.64], R18 ;  /* 0x000000120400c985 */ /* 0x0023e8000c101912 */
[----:B------:R1:W1:Y:S04]  /*b1a0*/  SHFL.IDX PT, R2, R23, RZ, 0x1c1f ;  /* 0x001c1fff17027589 */ /* 0x00026800000e0000 */
[----:B------:R1:W1:Y:S01]  /*b1b0*/  SHFL.IDX PT, R3, R22, RZ, 0x1c1f ;  /* 0x001c1fff16037589 */ /* 0x00026200000e0000 */
[----:B----4-:R-:W-:-:S04]  /*b1c0*/  IADD3 R0, R12, 0x8, RZ ;  /* 0x000000080c007810 */ /* 0x010fc80007ffe0ff */
[CC--:B------:R-:W-:Y:S02]  /*b1d0*/  ISETP.GE.OR P3, PT, R0.reuse, R24.reuse, P1 ;  /* 0x000000180000720c */ /* 0x0c0fe40000f66670 */
[-C--:B------:R-:W-:Y:S02]  /*b1e0*/  ISETP.GE.OR P1, PT, R13, R24.reuse, P1 ;  /* 0x000000180d00720c */ /* 0x080fe40000f26670 */
[----:B------:R-:W-:Y:S02]  /*b1f0*/  ISETP.GE.AND P0, PT, R0, R24, PT ;  /* 0x000000180000720c */ /* 0x000fe40003f06270 */
[----:B------:R-:W-:-:S04]  /*b200*/  LOP3.LUT R0, R17, 0x7ffffffc, RZ, 0xc0, !PT ;  /* 0x7ffffffc11007812 */ /* 0x000fc800078ec0ff */
[----:B------:R-:W-:-:S03]  /*b210*/  IADD3 R0, R16, -R0, RZ ;  /* 0x8000000010007210 */ /* 0x000fc60007ffe0ff */
[----:B--2---:R2:W-:Y:S02]  /*b220*/  @!P3 ST.E [R10.64], R19 ;  /* 0x000000130a00b985 */ /* 0x0045e4000c101912 */
[----:B------:R-:W-:Y:S02]  /*b230*/  IMAD.SHL.U32 R0, R0, 0x2, RZ ;  /* 0x0000000200007824 */ /* 0x000fe400078e00ff */
[----:B---3--:R2:W-:Y:S04]  /*b240*/  @!P2 ST.E [R8.64], R20 ;  /* 0x000000140800a985 */ /* 0x0085e8000c101912 */
[----:B------:R2:W-:Y:S01]  /*b250*/  @!P1 ST.E [R6.64], R21 ;  /* 0x0000001506009985 */ /* 0x0005e2000c101912 */
[----:B------:R-:W-:-:S13]  /*b260*/  ISETP.GE.AND P1, PT, R12, R24, PT ;  /* 0x000000180c00720c */ /* 0x000fda0003f26270 */
[----:B------:R-:W-:Y:S05]  /*b270*/  @P1 BRA `(.L_x_115) ;  /* 0x000005d000001947 */ /* 0x000fea0003800000 */
[C---:B-1----:R-:W-:Y:S02]  /*b280*/  IADD3 R4, R0.reuse, 0x8, RZ ;  /* 0x0000000800047810 */ /* 0x042fe40007ffe0ff */
[----:B------:R-:W-:Y:S02]  /*b290*/  IADD3 R5, R0, 0x10, RZ ;  /* 0x0000001000057810 */ /* 0x000fe40007ffe0ff */
[----:B------:R-:W-:Y:S02]  /*b2a0*/  ISETP.GE.AND P3, PT, R4, c[0x0][0x3c8], PT ;  /* 0x0000f20004007a0c */ /* 0x000fe40003f66270 */
[----:B------:R-:W-:Y:S02]  /*b2b0*/  ISETP.GE.AND P2, PT, R5, c[0x0][0x3c8], PT ;  /* 0x0000f20005007a0c */ /* 0x000fe40003f46270 */
[C---:B------:R-:W-:Y:S02]  /*b2c0*/  ISETP.GE.AND P4, PT, R0.reuse, c[0x0][0x3c8], PT ;  /* 0x0000f20000007a0c */ /* 0x040fe40003f86270 */
[----:B--2---:R-:W-:-:S02]  /*b2d0*/  IADD3 R8, R0, 0x18, RZ ;  /* 0x0000001800087810 */ /* 0x004fc40007ffe0ff */
[----:B------:R-:W-:Y:S02]  /*b2e0*/  IADD3 R10, R0, 0x38, RZ ;  /* 0x00000038000a7810 */ /* 0x000fe40007ffe0ff */
[----:B------:R-:W-:-:S03]  /*b2f0*/  ISETP.GE.AND P1, PT, R8, c[0x0][0x3c8], PT ;  /* 0x0000f20008007a0c */ /* 0x000fc60003f26270 */
[----:B------:R-:W-:Y:S02]  /*b300*/  @!P3 LEA.HI R4, R4, R4, RZ, 0x1 ;  /* 0x000000040404b211 */ /* 0x000fe400078f08ff */
[----:B------:R-:W-:Y:S02]  /*b310*/  @!P2 LEA.HI R9, R5, R5, RZ, 0x1 ;  /* 0x000000050509a211 */ /* 0x000fe400078f08ff */
[----:B------:R-:W-:Y:S01]  /*b320*/  @!P3 LOP3.LUT R4, R4, 0xfffffffe, RZ, 0xc0, !PT ;  /* 0xfffffffe0404b812 */ /* 0x000fe200078ec0ff */
[----:B------:R-:W-:Y:S01]  /*b330*/  @!P4 IMAD.WIDE R6, R0, 0x4, R2 ;  /* 0x000000040006c825 */ /* 0x000fe200078e0202 */
[----:B------:R-:W-:-:S03]  /*b340*/  @!P2 LOP3.LUT R9, R9, 0xfffffffe, RZ, 0xc0, !PT ;  /* 0xfffffffe0909a812 */ /* 0x000fc600078ec0ff */
[----:B------:R-:W-:Y:S01]  /*b350*/  @!P3 IMAD.WIDE R4, R4, 0x4, R2 ;  /* 0x000000040404b825 */ /* 0x000fe200078e0202 */
[----:B------:R1:W-:Y:S01]  /*b360*/  @!P4 ST.E.64 [R6.64], R180 ;  /* 0x000000b40600c985 */ /* 0x0003e2000c101b12 */
[----:B------:R-:W-:-:S03]  /*b370*/  @!P1 LEA.HI R8, R8, R8, RZ, 0x1 ;  /* 0x0000000808089211 */ /* 0x000fc600078f08ff */
[----:B------:R2:W-:Y:S01]  /*b380*/  @!P3 ST.E.64 [R4.64], R188 ;  /* 0x000000bc0400b985 */ /* 0x0005e2000c101b12 */
[----:B------:R-:W-:Y:S02]  /*b390*/  @!P1 LOP3.LUT R8, R8, 0xfffffffe, RZ, 0xc0, !PT ;  /* 0xfffffffe08089812 */ /* 0x000fe400078ec0ff */
[C---:B-1----:R-:W-:Y:S02]  /*b3a0*/  IADD3 R7, R0.reuse, 0x20, RZ ;  /* 0x0000002000077810 */ /* 0x042fe40007ffe0ff */
[C---:B------:R-:W-:Y:S01]  /*b3b0*/  IADD3 R6, R0.reuse, 0x28, RZ ;  /* 0x0000002800067810 */ /* 0x040fe20007ffe0ff */
[----:B--2---:R-:W-:Y:S01]  /*b3c0*/  @!P2 IMAD.WIDE R4, R9, 0x4, R2 ;  /* 0x000000040904a825 */ /* 0x004fe200078e0202 */
[----:B------:R-:W-:Y:S02]  /*b3d0*/  IADD3 R9, R0, 0x30, RZ ;  /* 0x0000003000097810 */ /* 0x000fe40007ffe0ff */
[----:B------:R-:W-:Y:S02]  /*b3e0*/  ISETP.GE.AND P4, PT, R7, c[0x0][0x3c8], PT ;  /* 0x0000f20007007a0c */ /* 0x000fe40003f86270 */
[----:B------:R1:W-:Y:S01]  /*b3f0*/  @!P2 ST.E.64 [R4.64], R68 ;  /* 0x000000440400a985 */ /* 0x0003e2000c101b12 */
[----:B------:R-:W-:-:S02]  /*b400*/  ISETP.GE.AND P3, PT, R6, c[0x0][0x3c8], PT ;  /* 0x0000f20006007a0c */ /* 0x000fc40003f66270 */
[----:B------:R-:W-:Y:S01]  /*b410*/  ISETP.GE.AND P2, PT, R9, c[0x0][0x3c8], PT ;  /* 0x0000f20009007a0c */ /* 0x000fe20003f46270 */
[----:B-1----:R-:W-:-:S07]  /*b420*/  @!P1 IMAD.WIDE R4, R8, 0x4, R2 ;  /* 0x0000000408049825 */ /* 0x002fce00078e0202 */
[----:B------:R-:W-:Y:S01]  /*b430*/  @!P4 LEA.HI R8, R7, R7, RZ, 0x1 ;  /* 0x000000070708c211 */ /* 0x000fe200078f08ff */
[----:B------:R1:W-:Y:S01]  /*b440*/  @!P1 ST.E.64 [R4.64], R80 ;  /* 0x0000005004009985 */ /* 0x0003e2000c101b12 */
[----:B------:R-:W-:Y:S02]  /*b450*/  ISETP.GE.AND P1, PT, R10, c[0x0][0x3c8], PT ;  /* 0x0000f2000a007a0c */ /* 0x000fe40003f26270 */
[----:B------:R-:W-:-:S11]  /*b460*/  @!P4 LOP3.LUT R8, R8, 0xfffffffe, RZ, 0xc0, !PT ;  /* 0xfffffffe0808c812 */ /* 0x000fd600078ec0ff */
[----:B------:R-:W-:Y:S02]  /*b470*/  @!P1 LEA.HI R10, R10, R10, RZ, 0x1 ;  /* 0x0000000a0a0a9211 */ /* 0x000fe400078f08ff */
[----:B-1----:R-:W-:Y:S02]  /*b480*/  @!P3 LEA.HI R5, R6, R6, RZ, 0x1 ;  /* 0x000000060605b211 */ /* 0x002fe400078f08ff */
[----:B------:R-:W-:Y:S01]  /*b490*/  @!P2 LEA.HI R4, R9, R9, RZ, 0x1 ;  /* 0x000000090904a211 */ /* 0x000fe200078f08ff */
[--C-:B------:R-:W-:Y:S01]  /*b4a0*/  @!P4 IMAD.WIDE R8, R8, 0x4, R2.reuse ;  /* 0x000000040808c825 */ /* 0x100fe200078e0202 */
[----:B------:R-:W-:Y:S02]  /*b4b0*/  @!P3 LOP3.LUT R5, R5, 0xfffffffe, RZ, 0xc0, !PT ;  /* 0xfffffffe0505b812 */ /* 0x000fe400078ec0ff */
[----:B------:R-:W-:Y:S02]  /*b4c0*/  @!P2 LOP3.LUT R4, R4, 0xfffffffe, RZ, 0xc0, !PT ;  /* 0xfffffffe0404a812 */ /* 0x000fe400078ec0ff */
[----:B------:R1:W-:Y:S01]  /*b4d0*/  @!P4 ST.E.64 [R8.64], R84 ;  /* 0x000000540800c985 */ /* 0x0003e2000c101b12 */
[----:B------:R-:W-:-:S04]  /*b4e0*/  @!P3 IMAD.WIDE R6, R5, 0x4, R2 ;  /* 0x000000040506b825 */ /* 0x000fc800078e0202 */
[----:B------:R-:W-:Y:S01]  /*b4f0*/  @!P2 IMAD.WIDE R4, R4, 0x4, R2 ;  /* 0x000000040404a825 */ /* 0x000fe200078e0202 */
[----:B------:R2:W-:Y:S04]  /*b500*/  @!P3 ST.E.64 [R6.64], R96 ;  /* 0x000000600600b985 */ /* 0x0005e8000c101b12 */
[----:B------:R3:W-:Y:S01]  /*b510*/  @!P2 ST.E.64 [R4.64], R100 ;  /* 0x000000640400a985 */ /* 0x0007e2000c101b12 */
[----:B-1----:R-:W-:Y:S02]  /*b520*/  @!P1 LOP3.LUT R8, R10, 0xfffffffe, RZ, 0xc0, !PT ;  /* 0xfffffffe0a089812 */ /* 0x002fe400078ec0ff */
[----:B------:R-:W-:-:S03]  /*b530*/  IADD3 R9, R0, 0x40, RZ ;  /* 0x0000004000097810 */ /* 0x000fc60007ffe0ff */
[----:B--2---:R-:W-:Y:S01]  /*b540*/  @!P1 IMAD.WIDE R6, R8, 0x4, R2 ;  /* 0x0000000408069825 */ /* 0x004fe200078e0202 */
[----:B------:R-:W-:Y:S02]  /*b550*/  ISETP.GE.AND P4, PT, R9, c[0x0][0x3c8], PT ;  /* 0x0000f20009007a0c */ /* 0x000fe40003f86270 */
[C---:B------:R-:W-:Y:S02]  /*b560*/  IADD3 R8, R0.reuse, 0x58, RZ ;  /* 0x0000005800087810 */ /* 0x040fe40007ffe0ff */
[C---:B---3--:R-:W-:Y:S01]  /*b570*/  IADD3 R5, R0.reuse, 0x48, RZ ;  /* 0x0000004800057810 */ /* 0x048fe20007ffe0ff */
[----:B------:R1:W-:Y:S01]  /*b580*/  @!P1 ST.E.64 [R6.64], R112 ;  /* 0x0000007006009985 */ /* 0x0003e2000c101b12 */
[----:B------:R-:W-:Y:S02]  /*b590*/  IADD3 R4, R0, 0x50, RZ ;  /* 0x0000005000047810 */ /* 0x000fe40007ffe0ff */
[----:B------:R-:W-:Y:S02]  /*b5a0*/  ISETP.GE.AND P3, PT, R5, c[0x0][0x3c8], PT ;  /* 0x0000f20005007a0c */ /* 0x000fe40003f66270 */
[----:B------:R-:W-:-:S02]  /*b5b0*/  ISETP.GE.AND P2, PT, R4, c[0x0][0x3c8], PT ;  /* 0x0000f20004007a0c */ /* 0x000fc40003f46270 */
[----:B------:R-:W-:Y:S02]  /*b5c0*/  ISETP.GE.AND P1, PT, R8, c[0x0][0x3c8], PT ;  /* 0x0000f20008007a0c */ /* 0x000fe40003f26270 */
[----:B------:R-:W-:-:S09]  /*b5d0*/  @!P4 LEA.HI R9, R9, R9, RZ, 0x1 ;  /* 0x000000090909c211 */ /* 0x000fd200078f08ff */
[----:B------:R-:W-:Y:S02]  /*b5e0*/  @!P2 LEA.HI R4, R4, R4, RZ, 0x1 ;  /* 0x000000040404a211 */ /* 0x000fe400078f08ff */
[----:B------:R-:W-:-:S04]  /*b5f0*/  @!P1 LEA.HI R8, R8, R8, RZ, 0x1 ;  /* 0x0000000808089211 */ /* 0x000fc800078f08ff */
[----:B------:R-:W-:Y:S02]  /*b600*/  @!P1 LOP3.LUT R10, R8, 0xfffffffe, RZ, 0xc0, !PT ;  /* 0xfffffffe080a9812 */ /* 0x000fe400078ec0ff */
[----:B-1----:R-:W-:Y:S02]  /*b610*/  @!P3 LEA.HI R6, R5, R5, RZ, 0x1 ;  /* 0x000000050506b211 */ /* 0x002fe400078f08ff */
[----:B------:R-:W-:Y:S02]  /*b620*/  @!P4 LOP3.LUT R5, R9, 0xfffffffe, RZ, 0xc0, !PT ;  /* 0xfffffffe0905c812 */ /* 0x000fe400078ec0ff */
[----:B------:R-:W-:Y:S02]  /*b630*/  @!P3 LOP3.LUT R9, R6, 0xfffffffe, RZ, 0xc0, !PT ;  /* 0xfffffffe0609b812 */ /* 0x000fe400078ec0ff */
[----:B------:R-:W-:Y:S01]  /*b640*/  @!P2 LOP3.LUT R6, R4, 0xfffffffe, RZ, 0xc0, !PT ;  /* 0xfffffffe0406a812 */ /* 0x000fe200078ec0ff */
[----:B------:R-:W-:-:S04]  /*b650*/  @!P4 IMAD.WIDE R4, R5, 0x4, R2 ;  /* 0x000000040504c825 */ /* 0x000fc800078e0202 */
[--C-:B------:R-:W-:Y:S01]  /*b660*/  @!P3 IMAD.WIDE R8, R9, 0x4, R2.reuse ;  /* 0x000000040908b825 */ /* 0x100fe200078e0202 */
[----:B------:R1:W-:Y:S03]  /*b670*/  @!P4 ST.E.64 [R4.64], R116 ;  /* 0x000000740400c985 */ /* 0x0003e6000c101b12 */
[--C-:B------:R-:W-:Y:S01]  /*b680*/  @!P2 IMAD.WIDE R6, R6, 0x4, R2.reuse ;  /* 0x000000040606a825 */ /* 0x100fe200078e0202 */
[----:B------:R2:W-:Y:S04]  /*b690*/  @!P3 ST.E.64 [R8.64], R128 ;  /* 0x000000800800b985 */ /* 0x0005e8000c101b12 */
[----:B------:R3:W-:Y:S01]  /*b6a0*/  @!P2 ST.E.64 [R6.64], R132 ;  /* 0x000000840600a985 */ /* 0x0007e2000c101b12 */
[----:B-1----:R-:W-:Y:S01]  /*b6b0*/  @!P1 IMAD.WIDE R4, R10, 0x4, R2 ;  /* 0x000000040a049825 */ /* 0x002fe200078e0202 */
[----:B--2---:R-:W-:-:S04]  /*b6c0*/  IADD3 R8, R0, 0x60, RZ ;  /* 0x0000006000087810 */ /* 0x004fc80007ffe0ff */
[----:B------:R1:W-:Y:S01]  /*b6d0*/  @!P1 ST.E.64 [R4.64], R144 ;  /* 0x0000009004009985 */ /* 0x0003e2000c101b12 */
[----:B---3--:R-:W-:Y:S02]  /*b6e0*/  IADD3 R6, R0, 0x68, RZ ;  /* 0x0000006800067810 */ /* 0x008fe40007ffe0ff */
[----:B------:R-:W-:Y:S02]  /*b6f0*/  ISETP.GE.AND P4, PT, R8, c[0x0][0x3c8], PT ;  /* 0x0000f20008007a0c */ /* 0x000fe40003f86270 */
[----:B------:R-:W-:-:S11]  /*b700*/  ISETP.GE.AND P3, PT, R6, c[0x0][0x3c8], PT ;  /* 0x0000f20006007a0c */ /* 0x000fd60003f66270 */
[----:B------:R-:W-:Y:S02]  /*b710*/  @!P4 LEA.HI R8, R8, R8, RZ, 0x1 ;  /* 0x000000080808c211 */ /* 0x000fe400078f08ff */
[----:B------:R-:W-:-:S04]  /*b720*/  @!P3 LEA.HI R7, R6, R6, RZ, 0x1 ;  /* 0x000000060607b211 */ /* 0x000fc800078f08ff */
[----:B------:R-:W-:Y:S02]  /*b730*/  @!P3 LOP3.LUT R7, R7, 0xfffffffe, RZ, 0xc0, !PT ;  /* 0xfffffffe0707b812 */ /* 0x000fe400078ec0ff */
[C---:B-1----:R-:W-:Y:S02]  /*b740*/  IADD3 R5, R0.reuse, 0x70, RZ ;  /* 0x0000007000057810 */ /* 0x042fe40007ffe0ff */
[----:B------:R-:W-:Y:S02]  /*b750*/  IADD3 R4, R0, 0x78, RZ ;  /* 0x0000007800047810 */ /* 0x000fe40007ffe0ff */
[----:B------:R-:W-:Y:S02]  /*b760*/  ISETP.GE.AND P2, PT, R5, c[0x0][0x3c8], PT ;  /* 0x0000f20005007a0c */ /* 0x000fe40003f46270 */
[----:B------:R-:W-:-:S11]  /*b770*/  ISETP.GE.AND P1, PT, R4, c[0x0][0x3c8], PT ;  /* 0x0000f20004007a0c */ /* 0x000fd60003f26270 */
[----:B------:R-:W-:Y:S02]  /*b780*/  @!P2 LEA.HI R6, R5, R5, RZ, 0x1 ;  /* 0x000000050506a211 */ /* 0x000fe400078f08ff */
[----:B------:R-:W-:Y:S02]  /*b790*/  @!P1 LEA.HI R4, R4, R4, RZ, 0x1 ;  /* 0x0000000404049211 */ /* 0x000fe400078f08ff */
[----:B------:R-:W-:Y:S02]  /*b7a0*/  @!P4 LOP3.LUT R5, R8, 0xfffffffe, RZ, 0xc0, !PT ;  /* 0xfffffffe0805c812 */ /* 0x000fe400078ec0ff */
[----:B------:R-:W-:Y:S01]  /*b7b0*/  @!P2 LOP3.LUT R10, R6, 0xfffffffe, RZ, 0xc0, !PT ;  /* 0xfffffffe060aa812 */ /* 0x000fe200078ec0ff */
[----:B------:R-:W-:Y:S01]  /*b7c0*/  @!P3 IMAD.WIDE R6, R7, 0x4, R2 ;  /* 0x000000040706b825 */ /* 0x000fe200078e0202 */
[----:B------:R-:W-:-:S03]  /*b7d0*/  @!P1 LOP3.LUT R11, R4, 0xfffffffe, RZ, 0xc0, !PT ;  /* 0xfffffffe040b9812 */ /* 0x000fc600078ec0ff */
[----:B------:R-:W-:-:S04]  /*b7e0*/  @!P4 IMAD.WIDE R8, R5, 0x4, R2 ;  /* 0x000000040508c825 */ /* 0x000fc800078e0202 */
[--C-:B------:R-:W-:Y:S01]  /*b7f0*/  @!P2 IMAD.WIDE R4, R10, 0x4, R2.reuse ;  /* 0x000000040a04a825 */ /* 0x100fe200078e0202 */
[----:B------:R1:W-:Y:S03]  /*b800*/  @!P4 ST.E.64 [R8.64], R148 ;  /* 0x000000940800c985 */ /* 0x0003e6000c101b12 */
[----:B------:R-:W-:Y:S01]  /*b810*/  @!P1 IMAD.WIDE R2, R11, 0x4, R2 ;  /* 0x000000040b029825 */ /* 0x000fe200078e0202 */
[----:B------:R1:W-:Y:S04]  /*b820*/  @!P3 ST.E.64 [R6.64], R160 ;  /* 0x000000a00600b985 */ /* 0x0003e8000c101b12 */
[----:B------:R1:W-:Y:S04]  /*b830*/  @!P2 ST.E.64 [R4.64], R192 ;  /* 0x000000c00400a985 */ /* 0x0003e8000c101b12 */
[----:B------:R1:W-:Y:S02]  /*b840*/  @!P1 ST.E.64 [R2.64], R200 ;  /* 0x000000c802009985 */ /* 0x0003e4000c101b12 */
.L_x_115:
[----:B-1----:R-:W-:Y:S05]  /*b850*/  BSYNC B0 ;  /* 0x0000000000007941 */ /* 0x002fea0003800000 */
.L_x_114:
[----:B------:R1:W3:Y:S01]  /*b860*/  SHFL.IDX PT, R3, R22, 0x1, 0x1c1f ;  /* 0x003c1f0016037f89 */ /* 0x0002e200000e0000 */
[----:B------:R-:W-:Y:S03]  /*b870*/  BSSY B0, `(.L_x_116) ;  /* 0x0000060000007945 */ /* 0x000fe60003800000 */
[----:B------:R1:W4:Y:S01]  /*b880*/  SHFL.IDX PT, R2, R23, 0x1, 0x1c1f ;  /* 0x003c1f0017027f89 */ /* 0x00032200000e0000 */
[----:B------:R-:W-:Y:S05]  /*b890*/  @P0 BRA `(.L_x_117) ;  /* 0x000005d000000947 */ /* 0x000fea0003800000 */
[C---:B--2---:R-:W-:Y:S02]  /*b8a0*/  IADD3 R6, R0.reuse, 0x8, RZ ;  /* 0x0000000800067810 */ /* 0x044fe40007ffe0ff */
[----:B------:R-:W-:-:S02]  /*b8b0*/  IADD3 R5, R0, 0x10, RZ ;  /* 0x0000001000057810 */ /* 0x000fc40007ffe0ff */
[C---:B------:R-:W-:Y:S02]  /*b8c0*/  ISETP.GE.AND P0, PT, R0.reuse, c[0x0][0x3c8], PT ;  /* 0x0000f20000007a0c */ /* 0x040fe40003f06270 */
[----:B------:R-:W-:Y:S02]  /*b8d0*/  IADD3 R4, R0, 0x18, RZ ;  /* 0x0000001800047810 */ /* 0x000fe40007ffe0ff */
[----:B------:R-:W-:Y:S02]  /*b8e0*/  ISETP.GE.AND P4, PT, R6, c[0x0][0x3c8], PT ;  /* 0x0000f20006007a0c */ /* 0x000fe40003f86270 */
[----:B------:R-:W-:Y:S02]  /*b8f0*/  ISETP.GE.AND P3, PT, R5, c[0x0][0x3c8], PT ;  /* 0x0000f20005007a0c */ /* 0x000fe40003f66270 */
[----:B------:R-:W-:Y:S02]  /*b900*/  ISETP.GE.AND P2, PT, R4, c[0x0][0x3c8], PT ;  /* 0x0000f20004007a0c */ /* 0x000fe40003f46270 */
[----:B------:R-:W-:-:S02]  /*b910*/  IADD3 R10, R0, 0x20, RZ ;  /* 0x00000020000a7810 */ /* 0x000fc40007ffe0ff */
[C---:B------:R-:W-:Y:S01]  /*b920*/  IADD3 R11, R0.reuse, 0x28, RZ ;  /* 0x00000028000b7810 */ /* 0x040fe20007ffe0ff */
[----:B---34-:R-:W-:Y:S01]  /*b930*/  @!P0 IMAD.WIDE R8, R0, 0x4, R2 ;  /* 0x0000000400088825 */ /* 0x018fe200078e0202 */
[----:B------:R-:W-:Y:S02]  /*b940*/  ISETP.GE.AND P1, PT, R10, c[0x0][0x3c8], PT ;  /* 0x0000f2000a007a0c */ /* 0x000fe40003f26270 */
[----:B------:R-:W-:Y:S02]  /*b950*/  IADD3 R12, R0, 0x50, RZ ;  /* 0x00000050000c7810 */ /* 0x000fe40007ffe0ff */
[----:B------:R-:W-:Y:S01]  /*b960*/  @!P4 LEA.HI R7, R6, R6, RZ, 0x1 ;  /* 0x000000060607c211 */ /* 0x000fe200078f08ff */
[----:B------:R2:W-:Y:S01]  /*b970*/  @!P0 ST.E.64 [R8.64], R182 ;  /* 0x000000b608008985 */ /* 0x0005e2000c101b12 */
[----:B------:R-:W-:Y:S02]  /*b980*/  @!P3 LEA.HI R6, R5, R5, RZ, 0x1 ;  /* 0x000000050506b211 */ /* 0x000fe400078f08ff */
[----:B------:R-:W-:-:S02]  /*b990*/  @!P2 LEA.HI R4, R4, R4, RZ, 0x1 ;  /* 0x000000040404a211 */ /* 0x000fc400078f08ff */
[----:B------:R-:W-:Y:S02]  /*b9a0*/  @!P4 LOP3.LUT R5, R7, 0xfffffffe, RZ, 0xc0, !PT ;  /* 0xfffffffe0705c812 */ /* 0x000fe400078ec0ff */
[----:B------:R-:W-:Y:S02]  /*b9b0*/  @!P3 LOP3.LUT R6, R6, 0xfffffffe, RZ, 0xc0, !PT ;  /* 0xfffffffe0606b812 */ /* 0x000fe400078ec0ff */
[----:B------:R-:W-:Y:S02]  /*b9c0*/  ISETP.GE.AND P0, PT, R11, c[0x0][0x3c8], PT ;  /* 0x0000f2000b007a0c */ /* 0x000fe40003f06270 */
[----:B------:R-:W-:Y:S01]  /*b9d0*/  @!P2 LOP3.LUT R4, R4, 0xfffffffe, RZ, 0xc0, !PT ;  /* 0xfffffffe0404a812 */ /* 0x000fe200078ec0ff */
[----:B------:R-:W-:-:S04]  /*b9e0*/  @!P3 IMAD.WIDE R6, R6, 0x4, R2 ;  /* 0x000000040606b825 */ /* 0x000fc800078e0202 */
[----:B--2---:R-:W-:-:S04]  /*b9f0*/  @!P4 IMAD.WIDE R8, R5, 0x4, R2 ;  /* 0x000000040508c825 */ /* 0x004fc800078e0202 */
[----:B------:R-:W-:Y:S01]  /*ba00*/  @!P2 IMAD.WIDE R4, R4, 0x4, R2 ;  /* 0x000000040404a825 */ /* 0x000fe200078e0202 */
[----:B------:R2:W-:Y:S04]  /*ba10*/  @!P4 ST.E.64 [R8.64], R190 ;  /* 0x000000be0800c985 */ /* 0x0005e8000c101b12 */
[----:B------:R3:W-:Y:S04]  /*ba20*/  @!P3 ST.E.64 [R6.64], R70 ;  /* 0x000000460600b985 */ /* 0x0007e8000c101b12 */
[----:B------:R4:W-:Y:S01]  /*ba30*/  @!P2 ST.E.64 [R4.64], R82 ;  /* 0x000000520400a985 */ /* 0x0009e2000c101b12 */
[----:B--2---:R-:W-:-:S02]  /*ba40*/  IADD3 R8, R0, 0x30, RZ ;  /* 0x0000003000087810 */ /* 0x004fc40007ffe0ff */
[----:B------:R-:W-:Y:S02]  /*ba50*/  IADD3 R9, R0, 0x40, RZ ;  /* 0x0000004000097810 */ /* 0x000fe40007ffe0ff */
[----:B---3--:R-:W-:Y:S02]  /*ba60*/  @!P1 LEA.HI R6, R10, R10, RZ, 0x1 ;  /* 0x0000000a0a069211 */ /* 0x008fe400078f08ff */
[----:B------:R-:W-:Y:S02]  /*ba70*/  IADD3 R10, R0, 0x38, RZ ;  /* 0x00000038000a7810 */ /* 0x000fe40007ffe0ff */
[----:B----4-:R-:W-:Y:S02]  /*ba80*/  @!P0 LEA.HI R4, R11, R11, RZ, 0x1 ;  /* 0x0000000b0b048211 */ /* 0x010fe400078f08ff */
[----:B------:R-:W-:Y:S02]  /*ba90*/  @!P1 LOP3.LUT R6, R6, 0xfffffffe, RZ, 0xc0, !PT ;  /* 0xfffffffe06069812 */ /* 0x000fe400078ec0ff */
[----:B------:R-:W-:-:S02]  /*baa0*/  @!P0 LOP3.LUT R4, R4, 0xfffffffe, RZ, 0xc0, !PT ;  /* 0xfffffffe04048812 */ /* 0x000fc400078ec0ff */
[----:B------:R-:W-:Y:S01]  /*bab0*/  IADD3 R11, R0, 0x48, RZ ;  /* 0x00000048000b7810 */ /* 0x000fe20007ffe0ff */
[--C-:B------:R-:W-:Y:S01]  /*bac0*/  @!P1 IMAD.WIDE R6, R6, 0x4, R2.reuse ;  /* 0x0000000406069825 */ /* 0x100fe200078e0202 */
[----:B------:R-:W-:Y:S02]  /*bad0*/  ISETP.GE.AND P4, PT, R8, c[0x0][0x3c8], PT ;  /* 0x0000f20008007a0c */ /* 0x000fe40003f86270 */
[----:B------:R-:W-:Y:S01]  /*bae0*/  ISETP.GE.AND P3, PT, R10, c[0x0][0x3c8], PT ;  /* 0x0000f2000a007a0c */ /* 0x000fe20003f66270 */
[----:B------:R-:W-:Y:S01]  /*baf0*/  @!P0 IMAD.WIDE R4, R4, 0x4, R2 ;  /* 0x0000000404048825 */ /* 0x000fe200078e0202 */
[----:B------:R-:W-:Y:S01]  /*bb00*/  ISETP.GE.AND P2, PT, R9, c[0x0][0x3c8], PT ;  /* 0x0000f20009007a0c */ /* 0x000fe20003f46270 */
[----:B------:R2:W-:Y:S01]  /*bb10*/  @!P1 ST.E.64 [R6.64], R86 ;  /* 0x0000005606009985 */ /* 0x0005e2000c101b12 */
[----:B------:R-:W-:-:S03]  /*bb20*/  ISETP.GE.AND P1, PT, R11, c[0x0][0x3c8], PT ;  /* 0x0000f2000b007a0c */ /* 0x000fc60003f26270 */
[----:B------:R3:W-:Y:S01]  /*bb30*/  @!P0 ST.E.64 [R4.64], R98 ;  /* 0x0000006204008985 */ /* 0x0007e2000c101b12 */
[----:B------:R-:W-:-:S13]  /*bb40*/  ISETP.GE.AND P0, PT, R12, c[0x0][0x3c8], PT ;  /* 0x0000f2000c007a0c */ /* 0x000fda0003f06270 */
[----:B------:R-:W-:-:S04]  /*bb50*/  @!P0 LEA.HI R12, R12, R12, RZ, 0x1 ;  /* 0x0000000c0c0c8211 */ /* 0x000fc800078f08ff */
[----:B------:R-:W-:Y:S02]  /*bb60*/  @!P0 LOP3.LUT R12, R12, 0xfffffffe, RZ, 0xc0, !PT ;  /* 0xfffffffe0c0c8812 */ /* 0x000fe400078ec0ff */
[----:B--2---:R-:W-:Y:S02]  /*bb70*/  @!P3 LEA.HI R6, R10, R10, RZ, 0x1 ;  /* 0x0000000a0a06b211 */ /* 0x004fe400078f08ff */
[----:B------:R-:W-:Y:S02]  /*bb80*/  @!P1 LEA.HI R7, R11, R11, RZ, 0x1 ;  /* 0x0000000b0b079211 */ /* 0x000fe400078f08ff */
[----:B---3--:R-:W-:Y:S02]  /*bb90*/  @!P4 LEA.HI R4, R8, R8, RZ, 0x1 ;  /* 0x000000080804c211 */ /* 0x008fe400078f08ff */
[----:B------:R-:W-:Y:S02]  /*bba0*/  @!P2 LEA.HI R5, R9, R9, RZ, 0x1 ;  /* 0x000000090905a211 */ /* 0x000fe400078f08ff */
[----:B------:R-:W-:-:S02]  /*bbb0*/  @!P4 LOP3.LUT R4, R4, 0xfffffffe, RZ, 0xc0, !PT ;  /* 0xfffffffe0404c812 */ /* 0x000fc400078ec0ff */
[----:B------:R-:W-:Y:S02]  /*bbc0*/  @!P3 LOP3.LUT R6, R6, 0xfffffffe, RZ, 0xc0, !PT ;  /* 0xfffffffe0606b812 */ /* 0x000fe400078ec0ff */
[----:B------:R-:W-:Y:S01]  /*bbd0*/  @!P2 LOP3.LUT R10, R5, 0xfffffffe, RZ, 0xc0, !PT ;  /* 0xfffffffe050aa812 */ /* 0x000fe200078ec0ff */
[----:B------:R-:W-:Y:S01]  /*bbe0*/  @!P4 IMAD.WIDE R4, R4, 0x4, R2 ;  /* 0x000000040404c825 */ /* 0x000fe200078e0202 */
[----:B------:R-:W-:-:S03]  /*bbf0*/  @!P1 LOP3.LUT R7, R7, 0xfffffffe, RZ, 0xc0, !PT ;  /* 0xfffffffe07079812 */ /* 0x000fc600078ec0ff */
[--C-:B------:R-:W-:Y:S01]  /*bc00*/  @!P3 IMAD.WIDE R8, R6, 0x4, R2.reuse ;  /* 0x000000040608b825 */ /* 0x100fe200078e0202 */
[----:B------:R2:W-:Y:S03]  /*bc10*/  @!P4 ST.E.64 [R4.64], R102 ;  /* 0x000000660400c985 */ /* 0x0005e6000c101b12 */
[--C-:B------:R-:W-:Y:S01]  /*bc20*/  @!P2 IMAD.WIDE R10, R10, 0x4, R2.reuse ;  /* 0x000000040a0aa825 */ /* 0x100fe200078e0202 */
[----:B------:R3:W-:Y:S03]  /*bc30*/  @!P3 ST.E.64 [R8.64], R114 ;  /* 0x000000720800b985 */ /* 0x0007e6000c101b12 */
[--C-:B------:R-:W-:Y:S01]  /*bc40*/  @!P1 IMAD.WIDE R6, R7, 0x4, R2.reuse ;  /* 0x0000000407069825 */ /* 0x100fe200078e0202 */
[----:B------:R-:W-:Y:S04]  /*bc50*/  @!P2 ST.E.64 [R10.64], R118 ;  /* 0x000000760a00a985 */ /* 0x000fe8000c101b12 */
[----:B------:R4:W-:Y:S01]  /*bc60*/  @!P1 ST.E.64 [R6.64], R130 ;  /* 0x0000008206009985 */ /* 0x0009e2000c101b12 */
[----:B--2---:R-:W-:Y:S01]  /*bc70*/  @!P0 IMAD.WIDE R4, R12, 0x4, R2 ;  /* 0x000000040c048825 */ /* 0x004fe200078e0202 */
[----:B---3--:R-:W-:-:S04]  /*bc80*/  IADD3 R8, R0, 0x58, RZ ;  /* 0x0000005800087810 */ /* 0x008fc80007ffe0ff */
[----:B------:R2:W-:Y:S01]  /*bc90*/  @!P0 ST.E.64 [R4.64], R134 ;  /* 0x0000008604008985 */ /* 0x0005e2000c101b12 */
[----:B------:R-:W-:Y:S02]  /*bca0*/  ISETP.GE.AND P4, PT, R8, c[0x0][0x3c8], PT ;  /* 0x0000f20008007a0c */ /* 0x000fe40003f86270 */
[C---:B----4-:R-:W-:Y:S02]  /*bcb0*/  IADD3 R7, R0.reuse, 0x60, RZ ;  /* 0x0000006000077810 */ /* 0x050fe40007ffe0ff */
[----:B------:R-:W-:Y:S02]  /*bcc0*/  IADD3 R6, R0, 0x68, RZ ;  /* 0x0000006800067810 */ /* 0x000fe40007ffe0ff */
[----:B------:R-:W-:Y:S02]  /*bcd0*/  ISETP.GE.AND P3, PT, R7, c[0x0][0x3c8], PT ;  /* 0x0000f20007007a0c */ /* 0x000fe40003f66270 */
[----:B------:R-:W-:-:S05]  /*bce0*/  ISETP.GE.AND P2, PT, R6, c[0x0][0x3c8], PT ;  /* 0x0000f20006007a0c */ /* 0x000fca0003f46270 */
[----:B------:R-:W-:-:S06]  /*bcf0*/  @!P4 LEA.HI R9, R8, R8, RZ, 0x1 ;  /* 0x000000080809c211 */ /* 0x000fcc00078f08ff */
[----:B------:R-:W-:Y:S02]  /*bd00*/  @!P3 LEA.HI R8, R7, R7, RZ, 0x1 ;  /* 0x000000070708b211 */ /* 0x000fe400078f08ff */
[----:B------:R-:W-:Y:S02]  /*bd10*/  @!P2 LEA.HI R7, R6, R6, RZ, 0x1 ;  /* 0x000000060607a211 */ /* 0x000fe400078f08ff */
[----:B------:R-:W-:Y:S02]  /*bd20*/  @!P3 LOP3.LUT R8, R8, 0xfffffffe, RZ, 0xc0, !PT ;  /* 0xfffffffe0808b812 */ /* 0x000fe400078ec0ff */
[C---:B--2---:R-:W-:Y:S02]  /*bd30*/  IADD3 R5, R0.reuse, 0x70, RZ ;  /* 0x0000007000057810 */ /* 0x044fe40007ffe0ff */
[----:B------:R-:W-:Y:S02]  /*bd40*/  IADD3 R4, R0, 0x78, RZ ;  /* 0x0000007800047810 */ /* 0x000fe40007ffe0ff */
[----:B------:R-:W-:-:S02]  /*bd50*/  ISETP.GE.AND P1, PT, R5, c[0x0][0x3c8], PT ;  /* 0x0000f20005007a0c */ /* 0x000fc40003f26270 */
[----:B------:R-:W-:Y:S02]  /*bd60*/  ISETP.GE.AND P0, PT, R4, c[0x0][0x3c8], PT ;  /* 0x0000f20004007a0c */ /* 0x000fe40003f06270 */
[----:B------:R-:W-:-:S09]  /*bd70*/  @!P2 LOP3.LUT R7, R7, 0xfffffffe, RZ, 0xc0, !PT ;  /* 0xfffffffe0707a812 */ /* 0x000fd200078ec0ff */
[----:B------:R-:W-:Y:S02]  /*bd80*/  @!P1 LEA.HI R6, R5, R5, RZ, 0x1 ;  /* 0x0000000505069211 */ /* 0x000fe400078f08ff */
[----:B------:R-:W-:Y:S02]  /*bd90*/  @!P0 LEA.HI R4, R4, R4, RZ, 0x1 ;  /* 0x0000000404048211 */ /* 0x000fe400078f08ff */
[----:B------:R-:W-:Y:S01]  /*bda0*/  @!P4 LOP3.LUT R5, R9, 0xfffffffe, RZ, 0xc0, !PT ;  /* 0xfffffffe0905c812 */ /* 0x000fe200078ec0ff */
[--C-:B------:R-:W-:Y:S01]  /*bdb0*/  @!P3 IMAD.WIDE R8, R8, 0x4, R2.reuse ;  /* 0x000000040808b825 */ /* 0x100fe200078e0202 */
[----:B------:R-:W-:Y:S02]  /*bdc0*/  @!P1 LOP3.LUT R12, R6, 0xfffffffe, RZ, 0xc0, !PT ;  /* 0xfffffffe060c9812 */ /* 0x000fe400078ec0ff */
[----:B------:R-:W-:Y:S01]  /*bdd0*/  @!P0 LOP3.LUT R13, R4, 0xfffffffe, RZ, 0xc0, !PT ;  /* 0xfffffffe040d8812 */ /* 0x000fe200078ec0ff */
[----:B------:R-:W-:-:S04]  /*bde0*/  @!P4 IMAD.WIDE R10, R5, 0x4, R2 ;  /* 0x00000004050ac825 */ /* 0x000fc800078e0202 */
[--C-:B------:R-:W-:Y:S01]  /*bdf0*/  @!P2 IMAD.WIDE R6, R7, 0x4, R2.reuse ;  /* 0x000000040706a825 */ /* 0x100fe200078e0202 */
[----:B------:R2:W-:Y:S03]  /*be00*/  @!P4 ST.E.64 [R10.64], R146 ;  /* 0x000000920a00c985 */ /* 0x0005e6000c101b12 */
[--C-:B------:R-:W-:Y:S01]  /*be10*/  @!P1 IMAD.WIDE R4, R12, 0x4, R2.reuse ;  /* 0x000000040c049825 */ /* 0x100fe200078e0202 */
[----:B------:R2:W-:Y:S03]  /*be20*/  @!P3 ST.E.64 [R8.64], R150 ;  /* 0x000000960800b985 */ /* 0x0005e6000c101b12 */
[----:B------:R-:W-:Y:S01]  /*be30*/  @!P0 IMAD.WIDE R2, R13, 0x4, R2 ;  /* 0x000000040d028825 */ /* 0x000fe200078e0202 */
[----:B------:R2:W-:Y:S04]  /*be40*/  @!P2 ST.E.64 [R6.64], R162 ;  /* 0x000000a20600a985 */ /* 0x0005e8000c101b12 */
[----:B------:R2:W-:Y:S04]  /*be50*/  @!P1 ST.E.64 [R4.64], R194 ;  /* 0x000000c204009985 */ /* 0x0005e8000c101b12 */
[----:B------:R2:W-:Y:S02]  /*be60*/  @!P0 ST.E.64 [R2.64], R202 ;  /* 0x000000ca02008985 */ /* 0x0005e4000c101b12 */
.L_x_117:
[----:B------:R-:W-:Y:S05]  /*be70*/  BSYNC B0 ;  /* 0x0000000000007941 */ /* 0x000fea0003800000 */
.L_x_116:
[----:B--23--:R2:W3:Y:S01]  /*be80*/  SHFL.IDX PT, R3, R22, 0x2, 0x1c1f ;  /* 0x005c1f0016037f89 */ /* 0x00c4e200000e0000 */
[----:B------:R-:W-:Y:S03]  /*be90*/  BSSY B0, `(.L_x_118) ;  /* 0x0000060000007945 */ /* 0x000fe60003800000 */
[----:B----4-:R2:W4:Y:S01]  /*bea0*/  SHFL.IDX PT, R2, R23, 0x2, 0x1c1f ;  /* 0x005c1f0017027f89 */ /* 0x01052200000e0000 */
[----:B------:R-:W-:Y:S05]  /*beb0*/  @P5 BRA `(.L_x_119) ;  /* 0x000005d000005947 */ /* 0x000fea0003800000 */
[C---:B------:R-:W-:Y:S02]  /*bec0*/  IADD3 R5, R0.reuse, 0x8, RZ ;  /* 0x0000000800057810 */ /* 0x040fe40007ffe0ff */
[----:B------:R-:W-:-:S02]  /*bed0*/  IADD3 R4, R0, 0x10, RZ ;  /* 0x0000001000047810 */ /* 0x000fc40007ffe0ff */
[----:B------:R-:W-:Y:S02]  /*bee0*/  ISETP.GE.AND P2, PT, R5, c[0x0][0x3c8], PT ;  /* 0x0000f20005007a0c */ /* 0x000fe40003f46270 */
[----:B------:R-:W-:Y:S02]  /*bef0*/  ISETP.GE.AND P1, PT, R4, c[0x0][0x3c8], PT ;  /* 0x0000f20004007a0c */ /* 0x000fe40003f26270 */
[C---:B------:R-:W-:Y:S02]  /*bf00*/  ISETP.GE.AND P3, PT, R0.reuse, c[0x0][0x3c8], PT ;  /* 0x0000f20000007a0c */ /* 0x040fe40003f66270 */
[C---:B------:R-:W-:Y:S02]  /*bf10*/  IADD3 R10, R0.reuse, 0x18, RZ ;  /* 0x00000018000a7810 */ /* 0x040fe40007ffe0ff */
[----:B------:R-:W-:Y:S02]  /*bf20*/  IADD3 R11, R0, 0x20, RZ ;  /* 0x00000020000b7810 */ /* 0x000fe40007ffe0ff */
[----:B------:R-:W-:-:S02]  /*bf30*/  ISETP.GE.AND P0, PT, R10, c[0x0][0x3c8], PT ;  /* 0x0000f2000a007a0c */ /* 0x000fc40003f06270 */
[----:B------:R-:W-:Y:S02]  /*bf40*/  ISETP.GE.AND P5, PT, R11, c[0x0][0x3c8], PT ;  /* 0x0000f2000b007a0c */ /* 0x000fe40003fa6270 */
[----:B------:R-:W-:Y:S02]  /*bf50*/  @!P2 LEA.HI R5, R5, R5, RZ, 0x1 ;  /* 0x000000050505a211 */ /* 0x000fe400078f08ff */
[----:B------:R-:W-:Y:S01]  /*bf60*/  @!P1 LEA.HI R4, R4, R4, RZ, 0x1 ;  /* 0x0000000404049211 */ /* 0x000fe200078f08ff */
[--C-:B---34-:R-:W-:Y:S01]  /*bf70*/  @!P3 IMAD.WIDE R6, R0, 0x4, R2.reuse ;  /* 0x000000040006b825 */ /* 0x118fe200078e0202 */
[----:B------:R-:W-:Y:S02]  /*bf80*/  @!P2 LOP3.LUT R5, R5, 0xfffffffe, RZ, 0xc0, !PT ;  /* 0xfffffffe0505a812 */ /* 0x000fe400078ec0ff */
[----:B------:R-:W-:Y:S02]  /*bf90*/  @!P1 LOP3.LUT R8, R4, 0xfffffffe, RZ, 0xc0, !PT ;  /* 0xfffffffe04089812 */ /* 0x000fe400078ec0ff */
[----:B------:R3:W-:Y:S01]  /*bfa0*/  @!P3 ST.E.64 [R6.64], R176 ;  /* 0x000000b00600b985 */ /* 0x0007e2000c101b12 */
[----:B------:R-:W-:Y:S01]  /*bfb0*/  @!P2 IMAD.WIDE R4, R5, 0x4, R2 ;  /* 0x000000040504a825 */ /* 0x000fe200078e0202 */
[----:B------:R-:W-:-:S03]  /*bfc0*/  IADD3 R12, R0, 0x48, RZ ;  /* 0x00000048000c7810 */ /* 0x000fc60007ffe0ff */
[----:B------:R-:W-:Y:S01]  /*bfd0*/  @!P1 IMAD.WIDE R8, R8, 0x4, R2 ;  /* 0x0000000408089825 */ /* 0x000fe200078e0202 */
[----:B------:R4:W-:Y:S04]  /*bfe0*/  @!P2 ST.E.64 [R4.64], R184 ;  /* 0x000000b80400a985 */ /* 0x0009e8000c101b12 */
[----:B------:R1:W-:Y:S01]  /*bff0*/  @!P1 ST.E.64 [R8.64], R72 ;  /* 0x0000004808009985 */ /* 0x0003e2000c101b12 */
[----:B---3--:R-:W-:Y:S02]  /*c000*/  IADD3 R7, R0, 0x28, RZ ;  /* 0x0000002800077810 */ /* 0x008fe40007ffe0ff */
[----:B------:R-:W-:Y:S02]  /*c010*/  @!P5 LEA.HI R6, R11, R11, RZ, 0x1 ;  /* 0x0000000b0b06d211 */ /* 0x000fe400078f08ff */
[----:B------:R-:W-:-:S02]  /*c020*/  ISETP.GE.AND P4, PT, R7, c[0x0][0x3c8], PT ;  /* 0x0000f20007007a0c */ /* 0x000fc40003f86270 */
[----:B----4-:R-:W-:Y:S02]  /*c030*/  @!P0 LEA.HI R4, R10, R10, RZ, 0x1 ;  /* 0x0000000a0a048211 */ /* 0x010fe400078f08ff */
[----:B------:R-:W-:Y:S02]  /*c040*/  IADD3 R10, R0, 0x40, RZ ;  /* 0x00000040000a7810 */ /* 0x000fe40007ffe0ff */
[----:B------:R-:W-:Y:S02]  /*c050*/  @!P0 LOP3.LUT R4, R4, 0xfffffffe, RZ, 0xc0, !PT ;  /* 0xfffffffe04048812 */ /* 0x000fe400078ec0ff */
[C---:B-1----:R-:W-:Y:S02]  /*c060*/  IADD3 R8, R0.reuse, 0x30, RZ ;  /* 0x0000003000087810 */ /* 0x042fe40007ffe0ff */
[----:B------:R-:W-:Y:S01]  /*c070*/  IADD3 R9, R0, 0x38, RZ ;  /* 0x0000003800097810 */ /* 0x000fe20007ffe0ff */
[----:B------:R-:W-:Y:S01]  /*c080*/  @!P0 IMAD.WIDE R4, R4, 0x4, R2 ;  /* 0x0000000404048825 */ /* 0x000fe200078e0202 */
[----:B------:R-:W-:-:S02]  /*c090*/  ISETP.GE.AND P3, PT, R8, c[0x0][0x3c8], PT ;  /* 0x0000f20008007a0c */ /* 0x000fc40003f66270 */
[----:B------:R-:W-:Y:S02]  /*c0a0*/  ISETP.GE.AND P2, PT, R9, c[0x0][0x3c8], PT ;  /* 0x0000f20009007a0c */ /* 0x000fe40003f46270 */
[----:B------:R-:W-:Y:S01]  /*c0b0*/  @!P5 LOP3.LUT R6, R6, 0xfffffffe, RZ, 0xc0, !PT ;  /* 0xfffffffe0606d812 */ /* 0x000fe200078ec0ff */
[----:B------:R1:W-:Y:S01]  /*c0c0*/  @!P0 ST.E.64 [R4.64], R76 ;  /* 0x0000004c04008985 */ /* 0x0003e2000c101b12 */
[----:B------:R-:W-:Y:S02]  /*c0d0*/  ISETP.GE.AND P1, PT, R10, c[0x0][0x3c8], PT ;  /* 0x0000f2000a007a0c */ /* 0x000fe40003f26270 */
[----:B------:R-:W-:-:S13]  /*c0e0*/  ISETP.GE.AND P0, PT, R12, c[0x0][0x3c8], PT ;  /* 0x0000f2000c007a0c */ /* 0x000fda0003f06270 */
[----:B------:R-:W-:-:S04]  /*c0f0*/  @!P0 LEA.HI R12, R12, R12, RZ, 0x1 ;  /* 0x0000000c0c0c8211 */ /* 0x000fc800078f08ff */
[----:B------:R-:W-:Y:S01]  /*c100*/  @!P0 LOP3.LUT R12, R12, 0xfffffffe, RZ, 0xc0, !PT ;  /* 0xfffffffe0c0c8812 */ /* 0x000fe200078ec0ff */
[----:B-1----:R-:W-:Y:S01]  /*c110*/  @!P5 IMAD.WIDE R4, R6, 0x4, R2 ;  /* 0x000000040604d825 */ /* 0x002fe200078e0202 */
[----:B------:R-:W-:Y:S02]  /*c120*/  @!P4 LEA.HI R6, R7, R7, RZ, 0x1 ;  /* 0x000000070706c211 */ /* 0x000fe400078f08ff */
[----:B------:R-:W-:Y:S02]  /*c130*/  @!P1 LEA.HI R7, R10, R10, RZ, 0x1 ;  /* 0x0000000a0a079211 */ /* 0x000fe400078f08ff */
[----:B------:R1:W-:Y:S01]  /*c140*/  @!P5 ST.E.64 [R4.64], R88 ;  /* 0x000000580400d985 */ /* 0x0003e2000c101b12 */
[----:B------:R-:W-:Y:S02]  /*c150*/  @!P4 LOP3.LUT R6, R6, 0xfffffffe, RZ, 0xc0, !PT ;  /* 0xfffffffe0606c812 */ /* 0x000fe400078ec0ff */
[----:B------:R-:W-:Y:S02]  /*c160*/  @!P1 LOP3.LUT R7, R7, 0xfffffffe, RZ, 0xc0, !PT ;  /* 0xfffffffe07079812 */ /* 0x000fe400078ec0ff */
[----:B-1----:R-:W-:-:S02]  /*c170*/  @!P3 LEA.HI R5, R8, R8, RZ, 0x1 ;  /* 0x000000080805b211 */ /* 0x002fc400078f08ff */
[----:B------:R-:W-:Y:S02]  /*c180*/  @!P2 LEA.HI R4, R9, R9, RZ, 0x1 ;  /* 0x000000090904a211 */ /* 0x000fe400078f08ff */
[----:B------:R-:W-:Y:S02]  /*c190*/  @!P3 LOP3.LUT R8, R5, 0xfffffffe, RZ, 0xc0, !PT ;  /* 0xfffffffe0508b812 */ /* 0x000fe400078ec0ff */
[----:B------:R-:W-:Y:S01]  /*c1a0*/  @!P2 LOP3.LUT R10, R4, 0xfffffffe, RZ, 0xc0, !PT ;  /* 0xfffffffe040aa812 */ /* 0x000fe200078ec0ff */
[----:B------:R-:W-:-:S04]  /*c1b0*/  @!P4 IMAD.WIDE R4, R6, 0x4, R2 ;  /* 0x000000040604c825 */ /* 0x000fc800078e0202 */
[--C-:B------:R-:W-:Y:S01]  /*c1c0*/  @!P3 IMAD.WIDE R8, R8, 0x4, R2.reuse ;  /* 0x000000040808b825 */ /* 0x100fe200078e0202 */
[----:B------:R1:W-:Y:S03]  /*c1d0*/  @!P4 ST.E.64 [R4.64], R92 ;  /* 0x0000005c0400c985 */ /* 0x0003e6000c101b12 */
[--C-:B------:R-:W-:Y:S01]  /*c1e0*/  @!P2 IMAD.WIDE R10, R10, 0x4, R2.reuse ;  /* 0x000000040a0aa825 */ /* 0x100fe200078e0202 */
[----:B------:R3:W-:Y:S03]  /*c1f0*/  @!P3 ST.E.64 [R8.64], R104 ;  /* 0x000000680800b985 */ /* 0x0007e6000c101b12 */
[--C-:B------:R-:W-:Y:S01]  /*c200*/  @!P1 IMAD.WIDE R6, R7, 0x4, R2.reuse ;  /* 0x0000000407069825 */ /* 0x100fe200078e0202 */
[----:B------:R-:W-:Y:S04]  /*c210*/  @!P2 ST.E.64 [R10.64], R108 ;  /* 0x0000006c0a00a985 */ /* 0x000fe8000c101b12 */
[----:B------:R4:W-:Y:S01]  /*c220*/  @!P1 ST.E.64 [R6.64], R120 ;  /* 0x0000007806009985 */ /* 0x0009e2000c101b12 */
[----:B-1----:R-:W-:Y:S01]  /*c230*/  @!P0 IMAD.WIDE R4, R12, 0x4, R2 ;  /* 0x000000040c048825 */ /* 0x002fe200078e0202 */
[----:B---3--:R-:W-:-:S04]  /*c240*/  IADD3 R9, R0, 0x50, RZ ;  /* 0x0000005000097810 */ /* 0x008fc80007ffe0ff */
[----:B------:R1:W-:Y:S01]  /*c250*/  @!P0 ST.E.64 [R4.64], R124 ;  /* 0x0000007c04008985 */ /* 0x0003e2000c101b12 */
[----:B------:R-:W-:Y:S02]  /*c260*/  IADD3 R8, R0, 0x58, RZ ;  /* 0x0000005800087810 */ /* 0x000fe40007ffe0ff */
[----:B------:R-:W-:Y:S02]  /*c270*/  ISETP.GE.AND P5, PT, R9, c[0x0][0x3c8], PT ;  /* 0x0000f20009007a0c */ /* 0x000fe40003fa6270 */
[----:B------:R-:W-:Y:S02]  /*c280*/  ISETP.GE.AND P4, PT, R8, c[0x0][0x3c8], PT ;  /* 0x0000f20008007a0c */ /* 0x000fe40003f86270 */
[C---:B----4-:R-:W-:Y:S02]  /*c290*/  IADD3 R7, R0.reuse, 0x60, RZ ;  /* 0x0000006000077810 */ /* 0x050fe40007ffe0ff */
[----:B------:R-:W-:Y:S02]  /*c2a0*/  IADD3 R6, R0, 0x68, RZ ;  /* 0x0000006800067810 */ /* 0x000fe40007ffe0ff */
[----:B------:R-:W-:-:S02]  /*c2b0*/  ISETP.GE.AND P3, PT, R7, c[0x0][0x3c8], PT ;  /* 0x0000f20007007a0c */ /* 0x000fc40003f66270 */
[----:B------:R-:W-:-:S03]  /*c2c0*/  ISETP.GE.AND P2, PT, R6, c[0x0][0x3c8], PT ;  /* 0x0000f20006007a0c */ /* 0x000fc60003f46270 */
[----:B------:R-:W-:Y:S02]  /*c2d0*/  @!P5 LEA.HI R9, R9, R9, RZ, 0x1 ;  /* 0x000000090909d211 */ /* 0x000fe400078f08ff */
[----:B------:R-:W-:-:S04]  /*c2e0*/  @!P4 LEA.HI R10, R8, R8, RZ, 0x1 ;  /* 0x00000008080ac211 */ /* 0x000fc800078f08ff */
[----:B------:R-:W-:Y:S02]  /*c2f0*/  @!P4 LOP3.LUT R10, R10, 0xfffffffe, RZ, 0xc0, !PT ;  /* 0xfffffffe0a0ac812 */ /* 0x000fe400078ec0ff */
[----:B------:R-:W-:Y:S02]  /*c300*/  @!P3 LEA.HI R8, R7, R7, RZ, 0x1 ;  /* 0x000000070708b211 */ /* 0x000fe400078f08ff */
[----:B------:R-:W-:Y:S01]  /*c310*/  @!P2 LEA.HI R7, R6, R6, RZ, 0x1 ;  /* 0x000000060607a211 */ /* 0x000fe200078f08ff */
[----:B------:R-:W-:Y:S01]  /*c320*/  @!P4 IMAD.WIDE R10, R10, 0x4, R2 ;  /* 0x000000040a0ac825 */ /* 0x000fe200078e0202 */
[----:B------:R-:W-:Y:S02]  /*c330*/  @!P3 LOP3.LUT R8, R8, 0xfffffffe, RZ, 0xc0, !PT ;  /* 0xfffffffe0808b812 */ /* 0x000fe400078ec0ff */
[C---:B-1----:R-:W-:Y:S02]  /*c340*/  IADD3 R5, R0.reuse, 0x70, RZ ;  /* 0x0000007000057810 */ /* 0x042fe40007ffe0ff */
[----:B------:R-:W-:-:S02]  /*c350*/  IADD3 R4, R0, 0x78, RZ ;  /* 0x0000007800047810 */ /* 0x000fc40007ffe0ff */
[----:B------:R-:W-:Y:S02]  /*c360*/  ISETP.GE.AND P1, PT, R5, c[0x0][0x3c8], PT ;  /* 0x0000f20005007a0c */ /* 0x000fe40003f26270 */
[----:B------:R-:W-:Y:S02]  /*c370*/  ISETP.GE.AND P0, PT, R4, c[0x0][0x3c8], PT ;  /* 0x0000f20004007a0c */ /* 0x000fe40003f06270 */
[----:B------:R-:W-:-:S09]  /*c380*/  @!P2 LOP3.LUT R7, R7, 0xfffffffe, RZ, 0xc0, !PT ;  /* 0xfffffffe0707a812 */ /* 0x000fd200078ec0ff */
[----:B------:R-:W-:Y:S02]  /*c390*/  @!P1 LEA.HI R6, R5, R5, RZ, 0x1 ;  /* 0x0000000505069211 */ /* 0x000fe400078f08ff */
[----:B------:R-:W-:Y:S01]  /*c3a0*/  @!P5 LOP3.LUT R5, R9, 0xfffffffe, RZ, 0xc0, !PT ;  /* 0xfffffffe0905d812 */ /* 0x000fe200078ec0ff */
[--C-:B------:R-:W-:Y:S01]  /*c3b0*/  @!P3 IMAD.WIDE R8, R8, 0x4, R2.reuse ;  /* 0x000000040808b825 */ /* 0x100fe200078e0202 */
[----:B------:R-:W-:Y:S02]  /*c3c0*/  @!P0 LEA.HI R4, R4, R4, RZ, 0x1 ;  /* 0x0000000404048211 */ /* 0x000fe400078f08ff */
[----:B------:R-:W-:Y:S01]  /*c3d0*/  @!P1 LOP3.LUT R14, R6, 0xfffffffe, RZ, 0xc0, !PT ;  /* 0xfffffffe060e9812 */ /* 0x000fe200078ec0ff */
[----:B------:R-:W-:Y:S01]  /*c3e0*/  @!P5 IMAD.WIDE R12, R5, 0x4, R2 ;  /* 0x00000004050cd825 */ /* 0x000fe200078e0202 */
[----:B------:R-:W-:-:S03]  /*c3f0*/  @!P0 LOP3.LUT R15, R4, 0xfffffffe, RZ, 0xc0, !PT ;  /* 0xfffffffe040f8812 */ /* 0x000fc600078ec0ff */
[--C-:B------:R-:W-:Y:S01]  /*c400*/  @!P2 IMAD.WIDE R6, R7, 0x4, R2.reuse ;  /* 0x000000040706a825 */ /* 0x100fe200078e0202 */
[----:B------:R1:W-:Y:S03]  /*c410*/  @!P5 ST.E.64 [R12.64], R136 ;  /* 0x000000880c00d985 */ /* 0x0003e6000c101b12 */
[--C-:B------:R-:W-:Y:S01]  /*c420*/  @!P1 IMAD.WIDE R4, R14, 0x4, R2.reuse ;  /* 0x000000040e049825 */ /* 0x100fe200078e0202 */
[----:B------:R1:W-:Y:S03]  /*c430*/  @!P4 ST.E.64 [R10.64], R140 ;  /* 0x0000008c0a00c985 */ /* 0x0003e6000c101b12 */
[----:B------:R-:W-:Y:S01]  /*c440*/  @!P0 IMAD.WIDE R2, R15, 0x4, R2 ;  /* 0x000000040f028825 */ /* 0x000fe200078e0202 */
[----:B------:R1:W-:Y:S04]  /*c450*/  @!P3 ST.E.64 [R8.64], R152 ;  /* 0x000000980800b985 */ /* 0x0003e8000c101b12 */
[----:B------:R1:W-:Y:S04]  /*c460*/  @!P2 ST.E.64 [R6.64], R156 ;  /* 0x0000009c0600a985 */ /* 0x0003e8000c101b12 */
[----:B------:R1:W-:Y:S04]  /*c470*/  @!P1 ST.E.64 [R4.64], R196 ;  /* 0x000000c404009985 */ /* 0x0003e8000c101b12 */
[----:B------:R1:W-:Y:S02]  /*c480*/  @!P0 ST.E.64 [R2.64], R164 ;  /* 0x000000a402008985 */ /* 0x0003e4000c101b12 */
.L_x_119:
[----:B------:R-:W-:Y:S05]  /*c490*/  BSYNC B0 ;  /* 0x0000000000007941 */ /* 0x000fea0003800000 */
.L_x_118:
[----:B-1-3--:R1:W3:Y:S04]  /*c4a0*/  SHFL.IDX PT, R3, R22, 0x3, 0x1c1f ;  /* 0x007c1f0016037f89 */ /* 0x00a2e800000e0000 */
[----:B----4-:R1:W4:Y:S01]  /*c4b0*/  SHFL.IDX PT, R2, R23, 0x3, 0x1c1f ;  /* 0x007c1f0017027f89 */ /* 0x01032200000e0000 */
[----:B------:R-:W-:Y:S05]  /*c4c0*/  @P6 EXIT ;  /* 0x000000000000694d */ /* 0x000fea0003800000 */
[C---:B------:R-:W-:Y:S02]  /*c4d0*/  ISETP.GE.AND P0, PT, R0.reuse, c[0x0][0x3c8], PT ;  /* 0x0000f20000007a0c */ /* 0x040fe40003f06270 */
[----:B------:R-:W-:-:S02]  /*c4e0*/  IADD3 R5, R0, 0x8, RZ ;  /* 0x0000000800057810 */ /* 0x000fc40007ffe0ff */
[----:B------:R-:W-:Y:S02]  /*c4f0*/  IADD3 R4, R0, 0x10, RZ ;  /* 0x0000001000047810 */ /* 0x000fe40007ffe0ff */
[----:B------:R-:W-:Y:S02]  /*c500*/  ISETP.GE.AND P6, PT, R5, c[0x0][0x3c8], PT ;  /* 0x0000f20005007a0c */ /* 0x000fe40003fc6270 */
[----:B------:R-:W-:Y:S02]  /*c510*/  ISETP.GE.AND P5, PT, R4, c[0x0][0x3c8], PT ;  /* 0x0000f20004007a0c */ /* 0x000fe40003fa6270 */
[C---:B------:R-:W-:Y:S02]  /*c520*/  IADD3 R8, R0.reuse, 0x18, RZ ;  /* 0x0000001800087810 */ /* 0x040fe40007ffe0ff */
[C---:B------:R-:W-:Y:S01]  /*c530*/  IADD3 R9, R0.reuse, 0x20, RZ ;  /* 0x0000002000097810 */ /* 0x040fe20007ffe0ff */
[C---:B---34-:R-:W-:Y:S01]  /*c540*/  @!P0 IMAD.WIDE R6, R0.reuse, 0x4, R2 ;  /* 0x0000000400068825 */ /* 0x058fe200078e0202 */
[----:B------:R-:W-:-:S02]  /*c550*/  IADD3 R10, R0, 0x28, RZ ;  /* 0x00000028000a7810 */ /* 0x000fc40007ffe0ff */
[C---:B------:R-:W-:Y:S02]  /*c560*/  IADD3 R11, R0.reuse, 0x30, RZ ;  /* 0x00000030000b7810 */ /* 0x040fe40007ffe0ff */
[----:B------:R3:W-:Y:S01]  /*c570*/  @!P0 ST.E.64 [R6.64], R178 ;  /* 0x000000b206008985 */ /* 0x0007e2000c101b12 */
[----:B------:R-:W-:Y:S02]  /*c580*/  IADD3 R12, R0, 0x38, RZ ;  /* 0x00000038000c7810 */ /* 0x000fe40007ffe0ff */
[----:B------:R-:W-:Y:S02]  /*c590*/  @!P5 LEA.HI R4, R4, R4, RZ, 0x1 ;  /* 0x000000040404d211 */ /* 0x000fe400078f08ff */
[----:B------:R-:W-:Y:S02]  /*c5a0*/  ISETP.GE.AND P4, PT, R8, c[0x0][0x3c8], PT ;  /* 0x0000f20008007a0c */ /* 0x000fe40003f86270 */
[----:B------:R-:W-:Y:S02]  /*c5b0*/  ISETP.GE.AND P3, PT, R9, c[0x0][0x3c8], PT ;  /* 0x0000f20009007a0c */ /* 0x000fe40003f66270 */
[----:B------:R-:W-:-:S02]  /*c5c0*/  @!P5 LOP3.LUT R4, R4, 0xfffffffe, RZ, 0xc0, !PT ;  /* 0xfffffffe0404d812 */ /* 0x000fc400078ec0ff */
[----:B------:R-:W-:Y:S02]  /*c5d0*/  ISETP.GE.AND P2, PT, R10, c[0x0][0x3c8], PT ;  /* 0x0000f2000a007a0c */ /* 0x000fe40003f46270 */
[----:B------:R-:W-:Y:S02]  /*c5e0*/  ISETP.GE.AND P1, PT, R11, c[0x0][0x3c8], PT ;  /* 0x0000f2000b007a0c */ /* 0x000fe40003f26270 */
[----:B------:R-:W-:Y:S02]  /*c5f0*/  ISETP.GE.AND P0, PT, R12, c[0x0][0x3c8], PT ;  /* 0x0000f2000c007a0c */ /* 0x000fe40003f06270 */
[C---:B------:R-:W-:Y:S02]  /*c600*/  IADD3 R14, R0.reuse, 0x40, RZ ;  /* 0x00000040000e7810 */ /* 0x040fe40007ffe0ff */
[----:B------:R-:W-:Y:S02]  /*c610*/  IADD3 R15, R0, 0x48, RZ ;  /* 0x00000048000f7810 */ /* 0x000fe40007ffe0ff */
[----:B---3--:R-:W-:Y:S01]  /*c620*/  @!P6 LEA.HI R6, R5, R5, RZ, 0x1 ;  /* 0x000000050506e211 */ /* 0x008fe200078f08ff */
[----:B------:R-:W-:-:S03]  /*c630*/  @!P5 IMAD.WIDE R4, R4, 0x4, R2 ;  /* 0x000000040404d825 */ /* 0x000fc600078e0202 */
[----:B------:R-:W-:-:S05]  /*c640*/  @!P6 LOP3.LUT R6, R6, 0xfffffffe, RZ, 0xc0, !PT ;  /* 0xfffffffe0606e812 */ /* 0x000fca00078ec0ff */
[----:B------:R-:W-:-:S05]  /*c650*/  @!P6 IMAD.WIDE R6, R6, 0x4, R2 ;  /* 0x000000040606e825 */ /* 0x000fca00078e0202 */
[----:B------:R3:W-:Y:S01]  /*c660*/  @!P6 ST.E.64 [R6.64], R186 ;  /* 0x000000ba0600e985 */ /* 0x0007e2000c101b12 */
[----:B------:R-:W-:-:S03]  /*c670*/  ISETP.GE.AND P6, PT, R14, c[0x0][0x3c8], PT ;  /* 0x0000f2000e007a0c */ /* 0x000fc60003fc6270 */
[----:B------:R4:W-:Y:S01]  /*c680*/  @!P5 ST.E.64 [R4.64], R74 ;  /* 0x0000004a0400d985 */ /* 0x0009e2000c101b12 */
[----:B------:R-:W-:Y:S02]  /*c690*/  ISETP.GE.AND P5, PT, R15, c[0x0][0x3c8], PT ;  /* 0x0000f2000f007a0c */ /* 0x000fe40003fa6270 */
[----:B---3--:R-:W-:Y:S02]  /*c6a0*/  @!P2 LEA.HI R7, R10, R10, RZ, 0x1 ;  /* 0x0000000a0a07a211 */ /* 0x008fe400078f08ff */
[----:B------:R-:W-:Y:S02]  /*c6b0*/  @!P1 LEA.HI R6, R11, R11, RZ, 0x1 ;  /* 0x0000000b0b069211 */ /* 0x000fe400078f08ff */
[----:B----4-:R-:W-:Y:S02]  /*c6c0*/  @!P4 LEA.HI R4, R8, R8, RZ, 0x1 ;  /* 0x000000080804c211 */ /* 0x010fe400078f08ff */
[----:B------:R-:W-:Y:S02]  /*c6d0*/  @!P3 LEA.HI R8, R9, R9, RZ, 0x1 ;  /* 0x000000090908b211 */ /* 0x000fe400078f08ff */
[----:B------:R-:W-:-:S02]  /*c6e0*/  @!P0 LEA.HI R5, R12, R12, RZ, 0x1 ;  /* 0x0000000c0c058211 */ /* 0x000fc400078f08ff */
[----:B------:R-:W-:Y:S02]  /*c6f0*/  @!P4 LOP3.LUT R4, R4, 0xfffffffe, RZ, 0xc0, !PT ;  /* 0xfffffffe0404c812 */ /* 0x000fe400078ec0ff */
[----:B------:R-:W-:Y:S02]  /*c700*/  @!P3 LOP3.LUT R8, R8, 0xfffffffe, RZ, 0xc0, !PT ;  /* 0xfffffffe0808b812 */ /* 0x000fe400078ec0ff */
[----:B------:R-:W-:Y:S01]  /*c710*/  @!P2 LOP3.LUT R7, R7, 0xfffffffe, RZ, 0xc0, !PT ;  /* 0xfffffffe0707a812 */ /* 0x000fe200078ec0ff */
[--C-:B------:R-:W-:Y:S01]  /*c720*/  @!P4 IMAD.WIDE R12, R4, 0x4, R2.reuse ;  /* 0x00000004040cc825 */ /* 0x100fe200078e0202 */
[----:B------:R-:W-:Y:S02]  /*c730*/  @!P1 LOP3.LUT R6, R6, 0xfffffffe, RZ, 0xc0, !PT ;  /* 0xfffffffe06069812 */ /* 0x000fe400078ec0ff */
[----:B------:R-:W-:Y:S01]  /*c740*/  @!P0 LOP3.LUT R5, R5, 0xfffffffe, RZ, 0xc0, !PT ;  /* 0xfffffffe05058812 */ /* 0x000fe200078ec0ff */
[--C-:B------:R-:W-:Y:S01]  /*c750*/  @!P3 IMAD.WIDE R10, R8, 0x4, R2.reuse ;  /* 0x00000004080ab825 */ /* 0x100fe200078e0202 */
[----:B------:R3:W-:Y:S03]  /*c760*/  @!P4 ST.E.64 [R12.64], R78 ;  /* 0x0000004e0c00c985 */ /* 0x0007e6000c101b12 */
[--C-:B------:R-:W-:Y:S01]  /*c770*/  @!P2 IMAD.WIDE R8, R7, 0x4, R2.reuse ;  /* 0x000000040708a825 */ /* 0x100fe200078e0202 */
[----:B------:R4:W-:Y:S03]  /*c780*/  @!P3 ST.E.64 [R10.64], R90 ;  /* 0x0000005a0a00b985 */ /* 0x0009e6000c101b12 */
[--C-:B------:R-:W-:Y:S01]  /*c790*/  @!P1 IMAD.WIDE R6, R6, 0x4, R2.reuse ;  /* 0x0000000406069825 */ /* 0x100fe200078e0202 */
[----:B------:R1:W-:Y:S03]  /*c7a0*/  @!P2 ST.E.64 [R8.64], R94 ;  /* 0x0000005e0800a985 */ /* 0x0003e6000c101b12 */
[----:B------:R-:W-:Y:S01]  /*c7b0*/  @!P0 IMAD.WIDE R4, R5, 0x4, R2 ;  /* 0x0000000405048825 */ /* 0x000fe200078e0202 */
[----:B------:R-:W-:Y:S04]  /*c7c0*/  @!P1 ST.E.64 [R6.64], R106 ;  /* 0x0000006a06009985 */ /* 0x000fe8000c101b12 */
[----:B------:R2:W-:Y:S01]  /*c7d0*/  @!P0 ST.E.64 [R4.64], R110 ;  /* 0x0000006e04008985 */ /* 0x0005e2000c101b12 */
[----:B---3--:R-:W-:-:S02]  /*c7e0*/  IADD3 R12, R0, 0x70, RZ ;  /* 0x00000070000c7810 */ /* 0x008fc40007ffe0ff */
[C---:B----4-:R-:W-:Y:S02]  /*c7f0*/  IADD3 R10, R0.reuse, 0x60, RZ ;  /* 0x00000060000a7810 */ /* 0x050fe40007ffe0ff */
[C---:B------:R-:W-:Y:S02]  /*c800*/  IADD3 R11, R0.reuse, 0x68, RZ ;  /* 0x00000068000b7810 */ /* 0x040fe40007ffe0ff */
[C---:B-1----:R-:W-:Y:S02]  /*c810*/  IADD3 R8, R0.reuse, 0x50, RZ ;  /* 0x0000005000087810 */ /* 0x042fe40007ffe0ff */
[----:B------:R-:W-:Y:S02]  /*c820*/  IADD3 R9, R0, 0x58, RZ ;  /* 0x0000005800097810 */ /* 0x000fe40007ffe0ff */
[----:B------:R-:W-:Y:S02]  /*c830*/  ISETP.GE.AND P4, PT, R8, c[0x0][0x3c8], PT ;  /* 0x0000f20008007a0c */ /* 0x000fe40003f86270 */
[----:B------:R-:W-:-:S02]  /*c840*/  ISETP.GE.AND P3, PT, R9, c[0x0][0x3c8], PT ;  /* 0x0000f20009007a0c */ /* 0x000fc40003f66270 */
[----:B--2---:R-:W-:Y:S02]  /*c850*/  @!P6 LEA.HI R4, R14, R14, RZ, 0x1 ;  /* 0x0000000e0e04e211 */ /* 0x004fe400078f08ff */
[----:B------:R-:W-:Y:S02]  /*c860*/  @!P5 LEA.HI R5, R15, R15, RZ, 0x1 ;  /* 0x0000000f0f05d211 */ /* 0x000fe400078f08ff */
[----:B------:R-:W-:Y:S02]  /*c870*/  @!P6 LOP3.LUT R4, R4, 0xfffffffe, RZ, 0xc0, !PT ;  /* 0xfffffffe0404e812 */ /* 0x000fe400078ec0ff */
[----:B------:R-:W-:Y:S02]  /*c880*/  ISETP.GE.AND P2, PT, R10, c[0x0][0x3c8], PT ;  /* 0x0000f2000a007a0c */ /* 0x000fe40003f46270 */
[----:B------:R-:W-:Y:S01]  /*c890*/  @!P5 LOP3.LUT R5, R5, 0xfffffffe, RZ, 0xc0, !PT ;  /* 0xfffffffe0505d812 */ /* 0x000fe200078ec0ff */
[----:B------:R-:W-:Y:S01]  /*c8a0*/  @!P6 IMAD.WIDE R6, R4, 0x4, R2 ;  /* 0x000000040406e825 */ /* 0x000fe200078e0202 */
[----:B------:R-:W-:-:S02]  /*c8b0*/  ISETP.GE.AND P1, PT, R11, c[0x0][0x3c8], PT ;  /* 0x0000f2000b007a0c */ /* 0x000fc40003f26270 */
[----:B------:R-:W-:Y:S01]  /*c8c0*/  ISETP.GE.AND P0, PT, R12, c[0x0][0x3c8], PT ;  /* 0x0000f2000c007a0c */ /* 0x000fe20003f06270 */
[----:B------:R-:W-:Y:S01]  /*c8d0*/  @!P5 IMAD.WIDE R4, R5, 0x4, R2 ;  /* 0x000000040504d825 */ /* 0x000fe200078e0202 */
[----:B------:R1:W-:Y:S01]  /*c8e0*/  @!P6 ST.E.64 [R6.64], R122 ;  /* 0x0000007a0600e985 */ /* 0x0003e2000c101b12 */
[----:B------:R-:W-:-:S03]  /*c8f0*/  IADD3 R0, R0, 0x78, RZ ;  /* 0x0000007800007810 */ /* 0x000fc60007ffe0ff */
[----:B------:R2:W-:Y:S01]  /*c900*/  @!P5 ST.E.64 [R4.64], R126 ;  /* 0x0000007e0400d985 */ /* 0x0005e2000c101b12 */
[----:B-1----:R-:W-:-:S04]  /*c910*/  @!P2 LEA.HI R7, R10, R10, RZ, 0x1 ;  /* 0x0000000a0a07a211 */ /* 0x002fc800078f08ff */
[----:B------:R-:W-:Y:S02]  /*c920*/  @!P1 LEA.HI R6, R11, R11, RZ, 0x1 ;  /* 0x0000000b0b069211 */ /* 0x000fe400078f08ff */
[----:B--2---:R-:W-:Y:S02]  /*c930*/  @!P4 LEA.HI R4, R8, R8, RZ, 0x1 ;  /* 0x000000080804c211 */ /* 0x004fe400078f08ff */
[----:B------:R-:W-:Y:S02]  /*c940*/  @!P3 LEA.HI R8, R9, R9, RZ, 0x1 ;  /* 0x000000090908b211 */ /* 0x000fe400078f08ff */
[----:B------:R-:W-:Y:S02]  /*c950*/  @!P0 LEA.HI R5, R12, R12, RZ, 0x1 ;  /* 0x0000000c0c058211 */ /* 0x000fe400078f08ff */
[----:B------:R-:W-:Y:S02]  /*c960*/  @!P4 LOP3.LUT R4, R4, 0xfffffffe, RZ, 0xc0, !PT ;  /* 0xfffffffe0404c812 */ /* 0x000fe400078ec0ff */
[----:B------:R-:W-:-:S02]  /*c970*/  @!P3 LOP3.LUT R8, R8, 0xfffffffe, RZ, 0xc0, !PT ;  /* 0xfffffffe0808b812 */ /* 0x000fc400078ec0ff */
        /* <DEDUP_REMOVED lines=11> */
[----:B------:R1:W-:Y:S04]  /*ca30*/  @!P1 ST.E.64 [R6.64], R158 ;  /* 0x0000009e06009985 */ /* 0x0003e8000c101b12 */
[----:B------:R1:W-:Y:S01]  /*ca40*/  @!P0 ST.E.64 [R4.64], R198 ;  /* 0x000000c604008985 */ /* 0x0003e2000c101b12 */
[----:B------:R-:W-:-:S13]  /*ca50*/  ISETP.GE.AND P0, PT, R0, c[0x0][0x3c8], PT ;  /* 0x0000f20000007a0c */ /* 0x000fda0003f06270 */
[----:B------:R-:W-:Y:S05]  /*ca60*/  @P0 EXIT ;  /* 0x000000000000094d */ /* 0x000fea0003800000 */
[----:B------:R-:W-:-:S04]  /*ca70*/  LEA.HI R0, R0, R0, RZ, 0x1 ;  /* 0x0000000000007211 */ /* 0x000fc800078f08ff */
[----:B------:R-:W-:-:S05]  /*ca80*/  LOP3.LUT R0, R0, 0xfffffffe, RZ, 0xc0, !PT ;  /* 0xfffffffe00007812 */ /* 0x000fca00078ec0ff */
[----:B------:R-:W-:-:S05]  /*ca90*/  IMAD.WIDE R2, R0, 0x4, R2 ;  /* 0x0000000400027825 */ /* 0x000fca00078e0202 */
[----:B------:R-:W-:Y:S01]  /*caa0*/  ST.E.64 [R2.64], R166 ;  /* 0x000000a602007985 */ /* 0x000fe2000c101b12 */
[----:B------:R-:W-:Y:S05]  /*cab0*/  EXIT ;  /* 0x000000000000794d */ /* 0x000fea0003800000 */
.L_x_113:
        /* <DEDUP_REMOVED lines=26> */
[----:B------:R-:W-:-:S04]  /*cc60*/  IMAD.WIDE.U32 R2, R7, c[0x0][0x4d8], R2 ;  /* 0x0001360007027a25 */ /* 0x000fc800078e0002 */
[----:B------:R-:W-:Y:S02]  /*cc70*/  IMAD R6, R6, c[0x0][0x4d8], RZ ;  /* 0x0001360006067a24 */ /* 0x000fe400078e02ff */
[----:B--2---:R-:W-:Y:S02]  /*cc80*/  IMAD R4, R4, c[0x0][0x550], R9 ;  /* 0x0001540004047a24 */ /* 0x004fe400078e0209 */
[----:B------:R-:W-:Y:S01]  /*cc90*/  IMAD R5, R7, c[0x0][0x4dc], R6 ;  /* 0x0001370007057a24 */ /* 0x000fe200078e0206 */
[----:B------:R-:W-:Y:S02]  /*cca0*/  IADD3 R7, -R0, RZ, RZ ;  /* 0x000000ff00077210 */ /* 0x000fe40007ffe1ff */
[----:B------:R-:W-:Y:S01]  /*ccb0*/  SHF.R.S32.HI R6, RZ, 0x1f, R4 ;  /* 0x0000001fff067819 */ /* 0x000fe20000011404 */
[----:B------:R-:W-:Y:S02]  /*ccc0*/  IMAD.IADD R3, R5, 0x1, R3 ;  /* 0x0000000105037824 */ /* 0x000fe400078e0203 */
[----:B------:R-:W-:Y:S01]  /*ccd0*/  IMAD R5, R7, c[0x0][0x4e8], R8 ;  /* 0x00013a0007057a24 */ /* 0x000fe200078e0208 */
[----:B------:R-:W-:Y:S01]  /*cce0*/  SHF.R.S32.HI R7, RZ, 0x1f, R0 ;  /* 0x0000001fff077819 */ /* 0x000fe20000011400 */
[----:B------:R-:W-:-:S02]  /*ccf0*/  IMAD R6, R6, c[0x0][0x4e0], RZ ;  /* 0x0001380006067a24 */ /* 0x000fc400078e02ff */
        /* <DEDUP_REMOVED lines=14> */
.L_x_120:
        /* <DEDUP_REMOVED lines=10> */
.L_x_1341:


//--------------------- .text._ZN7cutlass13device_kernelIN5flash19enable_sm80_to_sm89INS1_16FlashAttnFwdSm80INS1_25CollectiveMainloopFwdSm80ILi8ELi1ELb1EN4cute5tupleIJNS5_1CILi128EEENS7_ILi112EEES8_EEELi128ENS_6half_tEfNS_4arch4Sm80ELb0ELb0ELb0ELb1ELb0ELb0ELb1ELb1EEENS1_21CollectiveEpilogueFwdINS6_IJS8_S8_S9_EEENS6_IJNS7_ILi1EEESH_SH_EEESB_SD_Li256ELb1ELb1ELb1ELb0EEENS1_36VarlenDynamicPersistentTileSchedulerILi128ELi112ELi256ELi256ELb1ELb1ELb0ELb0ELb1ELb1EEEEEEEEEvNT_6ParamsE --------------------------
	.section	.text._ZN7cutlass13device_kernelIN5flash19enable_sm80_to_sm89INS1_16FlashAttnFwdSm80INS1_25CollectiveMainloopFwdSm80ILi8ELi1ELb1EN4cute5tupleIJNS5_1CILi128EEENS7_ILi112EEES8_EEELi128ENS_6half_tEfNS_4arch4Sm80ELb0ELb0ELb0ELb1ELb0ELb0ELb1ELb1EEENS1_21CollectiveEpilogueFwdINS6_IJS8_S8_S9_EEENS6_IJNS7_ILi1EEESH_SH_EEESB_SD_Li256ELb1ELb1ELb1ELb0EEENS1_36VarlenDynamicPersistentTileSchedulerILi128ELi112ELi256ELi256ELb1ELb1ELb0ELb0ELb1ELb1EEEEEEEEEvNT_6ParamsE,"ax",@progbits
	.sectioninfo	@"SHI_REGISTERS=255"
	.align	128
.text._ZN7cutlass13device_kernelIN5flash19enable_sm80_to_sm89INS1_16FlashAttnFwdSm80INS1_25CollectiveMainloopFwdSm80ILi8ELi1ELb1EN4cute5tupleIJNS5_1CILi128EEENS7_ILi112EEES8_EEELi128ENS_6half_tEfNS_4arch4Sm80ELb0ELb0ELb0ELb1ELb0ELb0ELb1ELb1EEENS1_21CollectiveEpilogueFwdINS6_IJS8_S8_S9_EEENS6_IJNS7_ILi1EEESH_SH_EEESB_SD_Li256ELb1ELb1ELb1ELb0EEENS1_36VarlenDynamicPersistentTileSchedulerILi128ELi112ELi256ELi256ELb1ELb1ELb0ELb0ELb1ELb1EEEEEEEEEvNT_6ParamsE:
        .type           _ZN7cutlass13device_kernelIN5flash19enable_sm80_to_sm89INS1_16FlashAttnFwdSm80INS1_25CollectiveMainloopFwdSm80ILi8ELi1ELb1EN4cute5tupleIJNS5_1CILi128EEENS7_ILi112EEES8_EEELi128ENS_6half_tEfNS_4arch4Sm80ELb0ELb0ELb0ELb1ELb0ELb0ELb1ELb1EEENS1_21CollectiveEpilogueFwdINS6_IJS8_S8_S9_EEENS6_IJNS7_ILi1EEESH_SH_EEESB_SD_Li256ELb1ELb1ELb1ELb0EEENS1_36VarlenDynamicPersistentTileSchedulerILi128ELi112ELi256ELi256ELb1ELb1ELb0ELb0ELb1ELb1EEEEEEEEEvNT_6ParamsE,@function
        .size           _ZN7cutlass13device_kernelIN5flash19enable_sm80_to_sm89INS1_16FlashAttnFwdSm80INS1_25CollectiveMainloopFwdSm80ILi8ELi1ELb1EN4cute5tupleIJNS5_1CILi128EEENS7_ILi112EEES8_EEELi128ENS_6half_tEfNS_4arch4Sm80ELb0ELb0ELb0ELb1ELb0ELb0ELb1ELb1EEENS1_21CollectiveEpilogueFwdINS6_IJS8_S8_S9_EEENS6_IJNS7_ILi1EEESH_SH_EEESB_SD_Li256ELb1ELb1ELb1ELb0EEENS1_36VarlenDynamicPersistentTileSchedulerILi128ELi112ELi256ELi256ELb1ELb1ELb0ELb0ELb1ELb1EEEEEEEEEvNT_6ParamsE,(.L_x_1342 - _ZN7cutlass13device_kernelIN5flash19enable_sm80_to_sm89INS1_16FlashAttnFwdSm80INS1_25CollectiveMainloopFwdSm80ILi8ELi1ELb1EN4cute5tupleIJNS5_1CILi128EEENS7_ILi112EEES8_EEELi128ENS_6half_tEfNS_4arch4Sm80ELb0ELb0ELb0ELb1ELb0ELb0ELb1ELb1EEENS1_21CollectiveEpilogueFwdINS6_IJS8_S8_S9_EEENS6_IJNS7_ILi1EEESH_SH_EEESB_SD_Li256ELb1ELb1ELb1ELb0EEENS1_36VarlenDynamicPersistentTileSchedulerILi128ELi112ELi256ELi256ELb1ELb1ELb0ELb0ELb1ELb1EEEEEEEEEvNT_6ParamsE)
        .other          _ZN7cutlass13device_kernelIN5flash19enable_sm80_to_sm89INS1_16FlashAttnFwdSm80INS1_25CollectiveMainloopFwdSm80ILi8ELi1ELb1EN4cute5tupleIJNS5_1CILi128EEENS7_ILi112EEES8_EEELi128ENS_6half_tEfNS_4arch4Sm80ELb0ELb0ELb0ELb1ELb0ELb0ELb1ELb1EEENS1_21CollectiveEpilogueFwdINS6_IJS8_S8_S9_EEENS6_IJNS7_ILi1EEESH_SH_EEESB_SD_Li256ELb1ELb1ELb1ELb0EEENS1_36VarlenDynamicPersistentTileSchedulerILi128ELi112ELi256ELi256ELb1ELb1ELb0ELb0ELb1ELb1EEEEEEEEEvNT_6ParamsE,@"STO_CUDA_ENTRY STV_DEFAULT"
_ZN7cutlass13device_kernelIN5flash19enable_sm80_to_sm89INS1_16FlashAttnFwdSm80INS1_25CollectiveMainloopFwdSm80ILi8ELi1ELb1EN4cute5tupleIJNS5_1CILi128EEENS7_ILi112EEES8_EEELi128ENS_6half_tEfNS_4arch4Sm80ELb0ELb0ELb0ELb1ELb0ELb0ELb1ELb1EEENS1_21CollectiveEpilogueFwdINS6_IJS8_S8_S9_EEENS6_IJNS7_ILi1EEESH_SH_EEESB_SD_Li256ELb1ELb1ELb1ELb0EEENS1_36VarlenDynamicPersistentTileSchedulerILi128ELi112ELi256ELi256ELb1ELb1ELb0ELb0ELb1ELb1EEEEEEEEEvNT_6ParamsE:
[----:B------:R-:W-:-:S03]  /*0000*/  MOV R1, c[0x0][0x28] ;  /* 0x00000a0000017a02 */ /* 0x000fc60000000f00 */
[----:B------:R-:W1:Y:S01]  /*0010*/  S2R R2, SR_TID.X ;  /* 0x0000000000027919 */ /* 0x000e620000002100 */
[----:B------:R-:W-:Y:S01]  /*0020*/  IADD3 R1, R1, -0x38, RZ ;  /* 0xffffffc801017810 */ /* 0x000fe20007ffe0ff */
[----:B------:R-:W-:Y:S01]  /*0030*/  ULDC.64 UR6, c[0x0][0x118] ;  /* 0x0000460000067ab9 */ /* 0x000fe20000000a00 */
[----:B-1----:R-:W-:-:S05]  /*0040*/  SHF.R.U32.HI R0, RZ, 0x5, R2 ;  /* 0x00000005ff007819 */ /* 0x002fca0000011602 */
[----:B------:R-:W1:Y:S02]  /*0050*/  SHFL.IDX PT, R3, R0, RZ, 0x1f ;  /* 0x00001fff00037589 */ /* 0x000e6400000e0000 */
[----:B-1----:R-:W-:Y:S02]  /*0060*/  ISETP.NE.AND P0, PT, R3, RZ, PT ;  /* 0x000000ff0300720c */ /* 0x002fe40003f05270 */
[----:B------:R1:W-:Y:S11]  /*0070*/  STL [R1+0x28], R3 ;  /* 0x0000280301007387 */ /* 0x0003f60000100800 */
[----:B------:R-:W-:Y:S06]  /*0080*/  @P0 BAR.SYNC.DEFER_BLOCKING 0x5, 0x100 ;  /* 0x0144000000000b1d */ /* 0x000fec0000010000 */
[----:B------:R-:W2:Y:S04]  /*0090*/  @P0 LDS.128 R236, [0xf100] ;  /* 0x00f10000ffec0984 */ /* 0x000ea80000000c00 */
[----:B------:R-:W-:Y:S06]  /*00a0*/  @P0 BAR.ARV 0x4, 0x100 ;  /* 0x0104000000000b1d */ /* 0x000fec0000002000 */
[----:B------:R-:W-:Y:S05]  /*00b0*/  @P0 BRA `(.L_x_121) ;  /* 0x00000a7000000947 */ /* 0x000fea0003800000 */
[----:B-1----:R-:W-:Y:S01]  /*00c0*/  LOP3.LUT R12, R2, 0x1f, RZ, 0xc0, !PT ;  /* 0x0000001f020c7812 */ /* 0x002fe200078ec0ff */
[----:B------:R-:W-:Y:S01]  /*00d0*/  CS2R R8, SRZ ;  /* 0x0000000000087805 */ /* 0x000fe2000001ff00 */
[----:B------:R-:W-:-:S02]  /*00e0*/  IMAD.MOV.U32 R7, RZ, RZ, RZ ;  /* 0x000000ffff077224 */ /* 0x000fc400078e00ff */
[----:B------:R-:W-:-:S04]  /*00f0*/  ISETP.NE.AND P6, PT, R12, 0x1f, PT ;  /* 0x0000001f0c00780c */ /* 0x000fc80003fc5270 */
[----:B------:R-:W-:-:S13]  /*0100*/  ISETP.GE.OR P0, PT, R12, c[0x0][0x53c], !P6 ;  /* 0x00014f000c007a0c */ /* 0x000fda0007706670 */
[----:B------:R-:W-:Y:S02]  /*0110*/  @!P0 IMAD.MOV.U32 R4, RZ, RZ, 0x4 ;  /* 0x00000004ff048424 */ /* 0x000fe400078e00ff */
[----:B------:R-:W-:Y:S02]  /*0120*/  @!P0 IMAD.MOV.U32 R2, RZ, RZ, 0x4 ;  /* 0x00000004ff028424 */ /* 0x000fe400078e00ff */
[----:B------:R-:W-:-:S04]  /*0130*/  @!P0 IMAD.WIDE.U32 R4, R12, R4, c[0x0][0x580] ;  /* 0x000160000c048625 */ /* 0x000fc800078e0004 */
[C---:B------:R-:W-:Y:S01]  /*0140*/  @!P0 IMAD.WIDE.U32 R2, R12.reuse, R2, c[0x0][0x578] ;  /* 0x00015e000c028625 */ /* 0x040fe200078e0002 */
[----:B------:R-:W3:Y:S04]  /*0150*/  @!P0 LDG.E R8, [R4.64] ;  /* 0x0000000604088981 */ /* 0x000ee8000c1e1900 */
[----:B------:R-:W3:Y:S01]  /*0160*/  @!P0 LDG.E R7, [R2.64] ;  /* 0x0000000602078981 */ /* 0x000ee2000c1e1900 */
[C---:B------:R-:W-:Y:S01]  /*0170*/  ISETP.NE.AND P5, PT, R12.reuse, RZ, PT ;  /* 0x000000ff0c00720c */ /* 0x040fe20003fa5270 */
[----:B------:R-:W1:Y:S01]  /*0180*/  S2UR UR4, SR_CTAID.X ;  /* 0x00000000000479c3 */ /* 0x000e620000002500 */
[C---:B------:R-:W-:Y:S02]  /*0190*/  ISETP.GE.U32.AND P4, PT, R12.reuse, 0x2, PT ;  /* 0x000000020c00780c */ /* 0x040fe40003f86070 */
[----:B------:R-:W-:-:S02]  /*01a0*/  ISETP.GE.U32.AND P3, PT, R12, 0x4, PT ;  /* 0x000000040c00780c */ /* 0x000fc40003f66070 */
[C---:B------:R-:W-:Y:S02]  /*01b0*/  ISETP.GE.U32.AND P2, PT, R12.reuse, 0x8, PT ;  /* 0x000000080c00780c */ /* 0x040fe40003f46070 */
[----:B------:R-:W-:Y:S01]  /*01c0*/  ISETP.GE.U32.AND P1, PT, R12, 0x10, PT ;  /* 0x000000100c00780c */ /* 0x000fe20003f26070 */
[----:B---3--:R-:W-:-:S05]  /*01d0*/  IMAD R4, R8, R7, RZ ;  /* 0x0000000708047224 */ /* 0x008fca00078e02ff */
[----:B------:R-:W3:Y:S02]  /*01e0*/  SHFL.UP PT, R0, R4, 0x1, RZ ;  /* 0x0420000004007989 */ /* 0x000ee400000e00ff */
[----:B---3--:R-:W-:-:S05]  /*01f0*/  SEL R0, R0, RZ, P5 ;  /* 0x000000ff00007207 */ /* 0x008fca0002800000 */
[----:B------:R-:W-:-:S05]  /*0200*/  IMAD.IADD R4, R4, 0x1, R0 ;  /* 0x0000000104047824 */ /* 0x000fca00078e0200 */
        /* <DEDUP_REMOVED lines=12> */
[----:B------:R-:W3:Y:S02]  /*02d0*/  SHFL.IDX PT, R6, R4, 0x1f, 0x1f ;  /* 0x03e01f0004067f89 */ /* 0x000ee400000e0000 */
[----:B---3--:R-:W-:-:S04]  /*02e0*/  IMAD R6, R6, c[0x0][0x538], RZ ;  /* 0x00014e0006067a24 */ /* 0x008fc800078e02ff */
[----:B------:R-:W-:Y:S01]  /*02f0*/  IMAD.MOV.U32 R0, RZ, RZ, R6 ;  /* 0x000000ffff007224 */ /* 0x000fe200078e0006 */
[----:B-1----:R-:W-:-:S13]  /*0300*/  ISETP.GT.AND P0, PT, R6, UR4, PT ;  /* 0x0000000406007c0c */ /* 0x002fda000bf04270 */
[----:B------:R-:W-:Y:S05]  /*0310*/  @P0 BRA `(.L_x_122) ;  /* 0x0000027000000947 */ /* 0x000fea0003800000 */
[----:B------:R-:W-:Y:S02]  /*0320*/  MOV R6, R0 ;  /* 0x0000000000067202 */ /* 0x000fe40000000f00 */
[----:B------:R-:W-:-:S04]  /*0330*/  MOV R9, RZ ;  /* 0x000000ff00097202 */ /* 0x000fc80000000f00 */
.L_x_126:
[----:B------:R-:W-:-:S04]  /*0340*/  IADD3 R0, R9, 0x1f, RZ ;  /* 0x0000001f09007810 */ /* 0x000fc80007ffe0ff */
[----:B------:R-:W-:-:S13]  /*0350*/  ISETP.GE.AND P0, PT, R0, c[0x0][0x53c], PT ;  /* 0x00014f0000007a0c */ /* 0x000fda0003f06270 */
[----:B------:R-:W-:Y:S05]  /*0360*/  @P0 BRA `(.L_x_123) ;  /* 0x0000074000000947 */ /* 0x000fea0003800000 */
[----:B------:R-:W-:Y:S01]  /*0370*/  MOV R9, R0 ;  /* 0x0000000000097202 */ /* 0x000fe20000000f00 */
[----:B------:R-:W-:Y:S01]  /*0380*/  IMAD.MOV.U32 R7, RZ, RZ, RZ ;  /* 0x000000ffff077224 */ /* 0x000fe200078e00ff */
[----:B------:R-:W-:Y:S02]  /*0390*/  MOV R8, RZ ;  /* 0x000000ff00087202 */ /* 0x000fe40000000f00 */
[----:B------:R-:W-:-:S04]  /*03a0*/  IADD3 R0, R12, R9, RZ ;  /* 0x000000090c007210 */ /* 0x000fc80007ffe0ff */
[----:B------:R-:W-:-:S13]  /*03b0*/  ISETP.GE.OR P0, PT, R0, c[0x0][0x53c], !P6 ;  /* 0x00014f0000007a0c */ /* 0x000fda0007706670 */
[----:B------:R-:W-:Y:S01]  /*03c0*/  @!P0 MOV R2, 0x4 ;  /* 0x0000000400028802 */ /* 0x000fe20000000f00 */
[----:B------:R-:W-:-:S04]  /*03d0*/  @!P0 IMAD.MOV.U32 R3, RZ, RZ, 0x4 ;  /* 0x00000004ff038424 */ /* 0x000fc800078e00ff */
[----:B------:R-:W-:-:S04]  /*03e0*/  @!P0 IMAD.WIDE R4, R0, R2, c[0x0][0x580] ;  /* 0x0001600000048625 */ /* 0x000fc800078e0202 */
[----:B------:R-:W-:Y:S01]  /*03f0*/  @!P0 IMAD.WIDE R2, R0, R3, c[0x0][0x578] ;  /* 0x00015e0000028625 */ /* 0x000fe200078e0203 */
[----:B------:R-:W3:Y:S04]  /*0400*/  @!P0 LDG.E R8, [R4.64] ;  /* 0x0000000604088981 */ /* 0x000ee8000c1e1900 */
[----:B------:R-:W3:Y:S02]  /*0410*/  @!P0 LDG.E R7, [R2.64] ;  /* 0x0000000602078981 */ /* 0x000ee4000c1e1900 */
[----:B---3--:R-:W-:Y:S01]  /*0420*/  IMAD R5, R8, R7, RZ ;  /* 0x0000000708057224 */ /* 0x008fe200078e02ff */
[----:B------:R-:W-:Y:S05]  /*0430*/  BRA.DIV ~URZ, `(.L_x_124) ;  /* 0x0000c3a27f007947 */ /* 0x000fea000b800000 */
[----:B------:R1:W3:Y:S02]  /*0440*/  SHFL.UP PT, R0, R5, 0x1, RZ ;  /* 0x0420000005007989 */ /* 0x0002e400000e00ff */
.L_x_204:
[----:B---3--:R-:W-:-:S04]  /*0450*/  SEL R0, R0, RZ, P5 ;  /* 0x000000ff00007207 */ /* 0x008fc80002800000 */
[----:B-1----:R-:W-:Y:S01]  /*0460*/  IADD3 R5, R5, R0, RZ ;  /* 0x0000000005057210 */ /* 0x002fe20007ffe0ff */
[----:B------:R-:W-:Y:S05]  /*0470*/  BRA.DIV ~URZ, `(.L_x_125) ;  /* 0x0000c3c27f007947 */ /* 0x000fea000b800000 */
[----:B------:R-:W1:Y:S02]  /*0480*/  SHFL.UP PT, R0, R5, 0x2, RZ ;  /* 0x0440000005007989 */ /* 0x000e6400000e00ff */
[----:B-1----:R-:W-:-:S05]  /*0490*/  SEL R0, R0, RZ, P4 ;  /* 0x000000ff00007207 */ /* 0x002fca0002000000 */
[----:B------:R-:W-:-:S05]  /*04a0*/  IMAD.IADD R0, R5, 0x1, R0 ;  /* 0x0000000105007824 */ /* 0x000fca00078e0200 */
        /* <DEDUP_REMOVED lines=9> */
[----:B------:R1:W3:Y:S02]  /*0540*/  SHFL.IDX PT, R0, R4, 0x1f, 0x1f ;  /* 0x03e01f0004007f89 */ /* 0x0002e400000e0000 */
.L_x_205:
[----:B---3--:R-:W-:-:S05]  /*0550*/  IMAD R0, R0, c[0x0][0x538], RZ ;  /* 0x00014e0000007a24 */ /* 0x008fca00078e02ff */
[----:B------:R-:W-:-:S04]  /*0560*/  IADD3 R6, R0, R6, RZ ;  /* 0x0000000600067210 */ /* 0x000fc80007ffe0ff */
[----:B------:R-:W-:-:S13]  /*0570*/  ISETP.GT.AND P0, PT, R6, UR4, PT ;  /* 0x0000000406007c0c */ /* 0x000fda000bf04270 */
[----:B-12---:R-:W-:Y:S05]  /*0580*/  @!P0 BRA `(.L_x_126) ;  /* 0xfffffdb000008947 */ /* 0x006fea000383ffff */
.L_x_122:
[----:B--2---:R-:W-:-:S05]  /*0590*/  IADD3 R236, -R0, R6, RZ ;  /* 0x0000000600ec7210 */ /* 0x004fca0007ffe1ff */
[----:B------:R-:W-:-:S05]  /*05a0*/  IMAD R0, R4, c[0x0][0x538], R236 ;  /* 0x00014e0004007a24 */ /* 0x000fca00078e02ec */
[----:B------:R-:W-:Y:S01]  /*05b0*/  ISETP.GT.AND P0, PT, R0, UR4, PT ;  /* 0x0000000400007c0c */ /* 0x000fe2000bf04270 */
[----:B------:R-:W-:-:S12]  /*05c0*/  BRA.DIV ~URZ, `(.L_x_127) ;  /* 0x0000c4227f007947 */ /* 0x000fd8000b800000 */
[----:B------:R-:W-:-:S04]  /*05d0*/  VOTE.ANY R6, PT, !P0 ;  /* 0x0000000000067806 */ /* 0x000fc800040e0100 */
.L_x_206:
[----:B------:R1:W2:Y:S01]  /*05e0*/  POPC R239, R6 ;  /* 0x0000000600ef7309 */ /* 0x0002a20000000000 */
[----:B------:R-:W-:Y:S05]  /*05f0*/  BRA.DIV ~URZ, `(.L_x_128) ;  /* 0x0000c4427f007947 */ /* 0x000fea000b800000 */
[----:B--2---:R-:W2:Y:S04]  /*0600*/  SHFL.IDX PT, R11, R8, R239, 0x1f ;  /* 0x00001fef080b7589 */ /* 0x004ea800000e0000 */
[----:B------:R3:W4:Y:S02]  /*0610*/  SHFL.IDX PT, R10, R7, R239, 0x1f ;  /* 0x00001fef070a7589 */ /* 0x00072400000e0000 */
[----:B---3--:R-:W-:Y:S02]  /*0620*/  MOV R7, RZ ;  /* 0x000000ff00077202 */ /* 0x008fe40000000f00 */
.L_x_207:
[----:B--2-4-:R-:W-:Y:S01]  /*0630*/  ISETP.NE.AND P0, PT, R6, RZ, PT ;  /* 0x000000ff0600720c */ /* 0x014fe20003f05270 */
[----:B------:R-:W-:-:S12]  /*0640*/  BSSY B0, `(.L_x_129) ;  /* 0x0000005000007945 */ /* 0x000fd80003800000 */
[----:B------:R-:W-:Y:S05]  /*0650*/  @!P0 BRA `(.L_x_130) ;  /* 0x0000003000008947 */ /* 0x000fea0003800000 */
[----:B------:R-:W-:Y:S01]  /*0660*/  IADD3 R3, R239, -0x1, RZ ;  /* 0xffffffffef037810 */ /* 0x000fe20007ffe0ff */
[----:B------:R-:W-:Y:S05]  /*0670*/  BRA.DIV ~URZ, `(.L_x_131) ;  /* 0x0000c4a27f007947 */ /* 0x000fea000b800000 */
[----:B------:R2:W3:Y:S02]  /*0680*/  SHFL.IDX PT, R7, R4, R3, 0x1f ;  /* 0x00001f0304077589 */ /* 0x0004e400000e0000 */
.L_x_130:
[----:B------:R-:W-:Y:S05]  /*0690*/  BSYNC B0 ;  /* 0x0000000000007941 */ /* 0x000fea0003800000 */
.L_x_129:
[----:B------:R-:W-:Y:S01]  /*06a0*/  IABS R0, R11 ;  /* 0x0000000b00007213 */ /* 0x000fe20000000000 */
[----:B---3--:R-:W-:Y:S02]  /*06b0*/  IMAD R236, R7, c[0x0][0x538], R236 ;  /* 0x00014e0007ec7a24 */ /* 0x008fe400078e02ec */
[----:B------:R-:W-:Y:S02]  /*06c0*/  IMAD.IADD R239, R239, 0x1, R9 ;  /* 0x00000001efef7824 */ /* 0x000fe400078e0209 */
[----:B------:R-:W-:Y:S01]  /*06d0*/  IMAD.MOV.U32 R5, RZ, RZ, R0 ;  /* 0x000000ffff057224 */ /* 0x000fe200078e0000 */
[----:B------:R-:W-:Y:S02]  /*06e0*/  IABS R0, R10 ;  /* 0x0000000a00007213 */ /* 0x000fe40000000000 */
[----:B------:R-:W-:Y:S01]  /*06f0*/  IADD3 R237, -R236, UR4, RZ ;  /* 0x00000004eced7c10 */ /* 0x000fe2000fffe1ff */
[----:B------:R-:W3:Y:S02]  /*0700*/  I2F.RP R2, R5 ;  /* 0x0000000500027306 */ /* 0x000ee40000209400 */
[----:B------:R-:W-:Y:S01]  /*0710*/  IMAD.MOV.U32 R7, RZ, RZ, R0 ;  /* 0x000000ffff077224 */ /* 0x000fe200078e0000 */
[----:B-1----:R-:W-:-:S02]  /*0720*/  IABS R6, R237 ;  /* 0x000000ed00067213 */ /* 0x002fc40000000000 */
[----:B------:R-:W-:-:S03]  /*0730*/  IABS R0, R11 ;  /* 0x0000000b00007213 */ /* 0x000fc60000000000 */
[----:B------:R-:W-:Y:S01]  /*0740*/  I2F.RP R8, R7 ;  /* 0x0000000700087306 */ /* 0x000fe20000209400 */
[----:B------:R-:W-:-:S07]  /*0750*/  IADD3 R0, RZ, -R0, RZ ;  /* 0x80000000ff007210 */ /* 0x000fce0007ffe0ff */
[----:B---3--:R-:W1:Y:S02]  /*0760*/  MUFU.RCP R2, R2 ;  /* 0x0000000200027308 */ /* 0x008e640000001000 */
[----:B-1----:R-:W-:-:S06]  /*0770*/  IADD3 R2, R2, 0xffffffe, RZ ;  /* 0x0ffffffe02027810 */ /* 0x002fcc0007ffe0ff */
[----:B--2---:R-:W1:Y:S02]  /*0780*/  F2I.FTZ.U32.TRUNC.NTZ R3, R2 ;  /* 0x0000000200037305 */ /* 0x004e64000021f000 */
[----:B-1----:R-:W-:-:S04]  /*0790*/  IMAD.MOV R2, RZ, RZ, -R3 ;  /* 0x000000ffff027224 */ /* 0x002fc800078e0a03 */
[----:B------:R-:W-:Y:S02]  /*07a0*/  IMAD R4, R2, R5, RZ ;  /* 0x0000000502047224 */ /* 0x000fe400078e02ff */
[----:B------:R-:W-:-:S04]  /*07b0*/  IMAD.MOV.U32 R2, RZ, RZ, RZ ;  /* 0x000000ffff027224 */ /* 0x000fc800078e00ff */
[----:B------:R-:W-:-:S04]  /*07c0*/  IMAD.HI.U32 R2, R3, R4, R2 ;  /* 0x0000000403027227 */ /* 0x000fc800078e0002 */
[----:B------:R-:W-:-:S04]  /*07d0*/  IMAD.MOV.U32 R3, RZ, RZ, R6 ;  /* 0x000000ffff037224 */ /* 0x000fc800078e0006 */
[----:B------:R-:W-:-:S04]  /*07e0*/  IMAD.HI.U32 R2, R2, R3, RZ ;  /* 0x0000000302027227 */ /* 0x000fc800078e00ff */
[----:B------:R-:W-:Y:S02]  /*07f0*/  IMAD R0, R2, R0, R3 ;  /* 0x0000000002007224 */ /* 0x000fe400078e0203 */
[----:B------:R-:W1:Y:S03]  /*0800*/  MUFU.RCP R3, R8 ;  /* 0x0000000800037308 */ /* 0x000e660000001000 */
[----:B------:R-:W-:-:S13]  /*0810*/  ISETP.GT.U32.AND P1, PT, R5, R0, PT ;  /* 0x000000000500720c */ /* 0x000fda0003f24070 */
[----:B------:R-:W-:Y:S01]  /*0820*/  @!P1 IMAD.IADD R0, R0, 0x1, -R5 ;  /* 0x0000000100009824 */ /* 0x000fe200078e0a05 */
[----:B-1----:R-:W-:Y:S02]  /*0830*/  IADD3 R3, R3, 0xffffffe, RZ ;  /* 0x0ffffffe03037810 */ /* 0x002fe40007ffe0ff */
[----:B------:R-:W-:Y:S02]  /*0840*/  @!P1 IADD3 R2, R2, 0x1, RZ ;  /* 0x0000000102029810 */ /* 0x000fe40007ffe0ff */
[----:B------:R-:W-:Y:S02]  /*0850*/  ISETP.GE.U32.AND P2, PT, R0, R5, PT ;  /* 0x000000050000720c */ /* 0x000fe40003f46070 */
[----:B------:R-:W1:Y:S01]  /*0860*/  F2I.FTZ.U32.TRUNC.NTZ R3, R3 ;  /* 0x0000000300037305 */ /* 0x000e62000021f000 */
[----:B------:R-:W-:Y:S02]  /*0870*/  LOP3.LUT R0, R237, R11, RZ, 0x3c, !PT ;  /* 0x0000000bed007212 */ /* 0x000fe400078e3cff */
[----:B------:R-:W-:-:S02]  /*0880*/  ISETP.NE.AND P1, PT, R11, RZ, PT ;  /* 0x000000ff0b00720c */ /* 0x000fc40003f25270 */
[----:B------:R-:W-:-:S06]  /*0890*/  ISETP.GE.AND P0, PT, R0, RZ, PT ;  /* 0x000000ff0000720c */ /* 0x000fcc0003f06270 */
[----:B------:R-:W-:Y:S02]  /*08a0*/  @P2 IADD3 R2, R2, 0x1, RZ ;  /* 0x0000000102022810 */ /* 0x000fe40007ffe0ff */
[----:B-1----:R-:W-:-:S03]  /*08b0*/  IADD3 R0, RZ, -R3, RZ ;  /* 0x80000003ff007210 */ /* 0x002fc60007ffe0ff */
[----:B------:R-:W-:Y:S01]  /*08c0*/  IMAD.MOV.U32 R4, RZ, RZ, R2 ;  /* 0x000000ffff047224 */ /* 0x000fe200078e0002 */
[----:B------:R-:W-:-:S03]  /*08d0*/  MOV R2, RZ ;  /* 0x000000ff00027202 */ /* 0x000fc60000000f00 */
[----:B------:R-:W-:Y:S01]  /*08e0*/  @!P0 IMAD.MOV R4, RZ, RZ, -R4 ;  /* 0x000000ffff048224 */ /* 0x000fe200078e0a04 */
[----:B------:R-:W-:Y:S01]  /*08f0*/  @!P1 LOP3.LUT R4, RZ, R11, RZ, 0x33, !PT ;  /* 0x0000000bff049212 */ /* 0x000fe200078e33ff */
[----:B------:R-:W-:Y:S01]  /*0900*/  IMAD.MOV.U32 R5, RZ, RZ, R0 ;  /* 0x000000ffff057224 */ /* 0x000fe200078e0000 */
[----:B------:R-:W-:Y:S02]  /*0910*/  IABS R0, R10 ;  /* 0x0000000a00007213 */ /* 0x000fe40000000000 */
[----:B------:R-:W-:Y:S01]  /*0920*/  IABS R8, R4 ;  /* 0x0000000400087213 */ /* 0x000fe20000000000 */
[----:B------:R-:W-:Y:S02]  /*0930*/  IMAD R5, R5, R7, RZ ;  /* 0x0000000705057224 */ /* 0x000fe400078e02ff */
[----:B------:R-:W-:Y:S02]  /*0940*/  IMAD.MOV R6, RZ, RZ, -R0 ;  /* 0x000000ffff067224 */ /* 0x000fe400078e0a00 */
[----:B------:R-:W-:-:S04]  /*0950*/  IMAD.HI.U32 R0, R3, R5, R2 ;  /* 0x0000000503007227 */ /* 0x000fc800078e0002 */
[----:B------:R-:W-:Y:S02]  /*0960*/  IMAD.MOV.U32 R2, RZ, RZ, R8 ;  /* 0x000000ffff027224 */ /* 0x000fe400078e0008 */
[----:B------:R-:W-:Y:S02]  /*0970*/  IMAD.MOV.U32 R3, RZ, RZ, R6 ;  /* 0x000000ffff037224 */ /* 0x000fe400078e0006 */
[----:B------:R-:W-:-:S04]  /*0980*/  IMAD.HI.U32 R0, R0, R2, RZ ;  /* 0x0000000200007227 */ /* 0x000fc800078e00ff */
[----:B------:R-:W-:Y:S02]  /*0990*/  IMAD R2, R0, R3, R2 ;  /* 0x0000000300027224 */ /* 0x000fe400078e0202 */
[----:B------:R-:W-:-:S03]  /*09a0*/  IMAD R3, R4, R11, RZ ;  /* 0x0000000b04037224 */ /* 0x000fc600078e02ff */
[----:B------:R-:W-:Y:S02]  /*09b0*/  ISETP.GT.U32.AND P1, PT, R7, R2, PT ;  /* 0x000000020700720c */ /* 0x000fe40003f24070 */
[----:B------:R-:W-:-:S11]  /*09c0*/  IADD3 R237, R237, -R3, RZ ;  /* 0x80000003eded7210 */ /* 0x000fd60007ffe0ff */
[----:B------:R-:W-:Y:S01]  /*09d0*/  @!P1 IMAD.IADD R2, R2, 0x1, -R7 ;  /* 0x0000000102029824 */ /* 0x000fe200078e0a07 */
[----:B------:R-:W-:Y:S02]  /*09e0*/  @!P1 IADD3 R0, R0, 0x1, RZ ;  /* 0x0000000100009810 */ /* 0x000fe40007ffe0ff */
[----:B------:R-:W-:Y:S02]  /*09f0*/  ISETP.NE.AND P1, PT, R10, RZ, PT ;  /* 0x000000ff0a00720c */ /* 0x000fe40003f25270 */
[----:B------:R-:W-:Y:S02]  /*0a00*/  ISETP.GE.U32.AND P2, PT, R2, R7, PT ;  /* 0x000000070200720c */ /* 0x000fe40003f46070 */
[----:B------:R-:W-:-:S04]  /*0a10*/  LOP3.LUT R2, R4, R10, RZ, 0x3c, !PT ;  /* 0x0000000a04027212 */ /* 0x000fc800078e3cff */
[----:B------:R-:W-:-:S07]  /*0a20*/  ISETP.GE.AND P0, PT, R2, RZ, PT ;  /* 0x000000ff0200720c */ /* 0x000fce0003f06270 */
[----:B------:R-:W-:-:S06]  /*0a30*/  @P2 IADD3 R0, R0, 0x1, RZ ;  /* 0x0000000100002810 */ /* 0x000fcc0007ffe0ff */
[----:B------:R-:W-:Y:S02]  /*0a40*/  @!P0 IADD3 R0, -R0, RZ, RZ ;  /* 0x000000ff00008210 */ /* 0x000fe40007ffe1ff */
[----:B------:R-:W-:-:S05]  /*0a50*/  @!P1 LOP3.LUT R0, RZ, R10, RZ, 0x33, !PT ;  /* 0x0000000aff009212 */ /* 0x000fca00078e33ff */
[--C-:B------:R-:W-:Y:S02]  /*0a60*/  IMAD.MOV R2, RZ, RZ, -R0.reuse ;  /* 0x000000ffff027224 */ /* 0x100fe400078e0a00 */
[C---:B------:R-:W-:Y:S02]  /*0a70*/  IMAD R0, R10.reuse, 0x1000000, R0 ;  /* 0x010000000a007824 */ /* 0x040fe400078e0200 */
[----:B------:R-:W-:-:S04]  /*0a80*/  IMAD R2, R10, R2, R4 ;  /* 0x000000020a027224 */ /* 0x000fc800078e0204 */
[----:B------:R-:W-:Y:S01]  /*0a90*/  IMAD R238, R2, 0x10000, R0 ;  /* 0x0001000002ee7824 */ /* 0x000fe200078e0200 */
[----:B------:R-:W-:Y:S05]  /*0aa0*/  BRA `(.L_x_132) ;  /* 0x0000004000007947 */ /* 0x000fea0003800000 */
.L_x_123:
[----:B--2---:R-:W-:Y:S01]  /*0ab0*/  IMAD.MOV.U32 R237, RZ, RZ, RZ ;  /* 0x000000ffffed7224 */ /* 0x004fe200078e00ff */
[----:B------:R-:W-:Y:S01]  /*0ac0*/  MOV R238, RZ ;  /* 0x000000ff00ee7202 */ /* 0x000fe20000000f00 */
[----:B------:R-:W-:Y:S01]  /*0ad0*/  IMAD.U32 R236, RZ, RZ, UR4 ;  /* 0x00000004ffec7e24 */ /* 0x000fe2000f8e00ff */
[----:B------:R-:W-:Y:S02]  /*0ae0*/  MOV R239, c[0x0][0x53c] ;  /* 0x00014f0000ef7a02 */ /* 0x000fe40000000f00 */
.L_x_132:
[----:B------:R-:W-:Y:S01]  /*0af0*/  ISETP.NE.AND P0, PT, R12, RZ, PT ;  /* 0x000000ff0c00720c */ /* 0x000fe20003f05270 */
[----:B------:R-:W-:-:S12]  /*0b00*/  WARPSYNC 0xffffffff ;  /* 0xffffffff00007948 */ /* 0x000fd80003800000 */
[----:B------:R1:W-:Y:S04]  /*0b10*/  @!P0 STS.128 [0xf100], R236 ;  /* 0x00f100ecff008388 */ /* 0x0003e80000000c00 */
[----:B------:R-:W-:Y:S06]  /*0b20*/  BAR.ARV 0x5, 0x100 ;  /* 0x0144000000007b1d */ /* 0x000fec0000002000 */
.L_x_121:
[----:B-12---:R-:W-:-:S13]  /*0b30*/  ISETP.GE.AND P0, PT, R239, c[0x0][0x53c], PT ;  /* 0x00014f00ef007a0c */ /* 0x006fda0003f06270 */
[----:B------:R-:W-:Y:S05]  /*0b40*/  @P0 EXIT ;  /* 0x000000000000094d */ /* 0x000fea0003800000 */
[----:B------:R-:W1:Y:S02]  /*0b50*/  S2R R15, SR_TID.X ;  /* 0x00000000000f7919 */ /* 0x000e640000002100 */
[----:B-1----:R-:W-:-:S04]  /*0b60*/  SHF.R.S32.HI R7, RZ, 0x1f, R15 ;  /* 0x0000001fff077819 */ /* 0x002fc8000001140f */
[CC--:B------:R-:W-:Y:S02]  /*0b70*/  LEA.HI R2, R7.reuse, R15.reuse, RZ, 0x4 ;  /* 0x0000000f07027211 */ /* 0x0c0fe400078f20ff */
[----:B------:R-:W-:Y:S02]  /*0b80*/  LEA.HI R14, R7, R15, RZ, 0x2 ;  /* 0x0000000f070e7211 */ /* 0x000fe400078f10ff */
[----:B------:R-:W-:Y:S02]  /*0b90*/  SHF.R.S32.HI R3, RZ, 0x4, R2 ;  /* 0x00000004ff037819 */ /* 0x000fe40000011402 */
[--C-:B------:R-:W-:Y:S02]  /*0ba0*/  SHF.R.S32.HI R8, RZ, 0x2, R14.reuse ;  /* 0x00000002ff087819 */ /* 0x100fe4000001140e */
[----:B------:R-:W-:Y:S02]  /*0bb0*/  LEA.HI R0, R2, R3, RZ, 0x1 ;  /* 0x0000000302007211 */ /* 0x000fe400078f08ff */
[----:B------:R-:W-:-:S02]  /*0bc0*/  SHF.R.S32.HI R4, RZ, 0x1f, R14 ;  /* 0x0000001fff047819 */ /* 0x000fc4000001140e */
[----:B------:R-:W-:Y:S02]  /*0bd0*/  LOP3.LUT R0, R0, 0xfffffffe, RZ, 0xc0, !PT ;  /* 0xfffffffe00007812 */ /* 0x000fe400078ec0ff */
[----:B------:R-:W-:Y:S02]  /*0be0*/  LEA.HI R10, R7, R15, RZ, 0x3 ;  /* 0x0000000f070a7211 */ /* 0x000fe400078f18ff */
[----:B------:R-:W-:Y:S01]  /*0bf0*/  LOP3.LUT R2, R2, 0xfffffff0, RZ, 0xc0, !PT ;  /* 0xfffffff002027812 */ /* 0x000fe200078ec0ff */
[----:B------:R-:W-:Y:S01]  /*0c00*/  IMAD.IADD R12, R3, 0x1, -R0 ;  /* 0x00000001030c7824 */ /* 0x000fe200078e0a00 */
[----:B------:R-:W-:Y:S02]  /*0c10*/  LEA.HI R0, R4, R8, RZ, 0x3 ;  /* 0x0000000804007211 */ /* 0x000fe400078f18ff */
[----:B------:R-:W-:Y:S01]  /*0c20*/  SHF.R.S32.HI R230, RZ, 0x3, R10 ;  /* 0x00000003ffe67819 */ /* 0x000fe2000001140a */
[----:B------:R-:W-:Y:S01]  /*0c30*/  IMAD.IADD R3, R15, 0x1, -R2 ;  /* 0x000000010f037824 */ /* 0x000fe200078e0a02 */
[----:B------:R-:W-:-:S02]  /*0c40*/  LOP3.LUT R234, R10, 0xfffffff8, RZ, 0xc0, !PT ;  /* 0xfffffff80aea7812 */ /* 0x000fc400078ec0ff */
[----:B------:R-:W-:Y:S01]  /*0c50*/  LOP3.LUT R0, R0, 0xfffffff8, RZ, 0xc0, !PT ;  /* 0xfffffff800007812 */ /* 0x000fe200078ec0ff */
[----:B------:R-:W-:Y:S01]  /*0c60*/  IMAD.SHL.U32 R2, R230, 0x40, RZ ;  /* 0x00000040e6027824 */ /* 0x000fe200078e00ff */
[----:B------:R-:W-:Y:S01]  /*0c70*/  SHF.R.S32.HI R4, RZ, 0x1f, R3 ;  /* 0x0000001fff047819 */ /* 0x000fe20000011403 */
[----:B------:R-:W-:Y:S01]  /*0c80*/  IMAD.IADD R234, R15, 0x1, -R234 ;  /* 0x000000010fea7824 */ /* 0x000fe200078e0aea */
[----:B------:R-:W-:Y:S01]  /*0c90*/  LEA.HI R9, R7, R15, RZ, 0x5 ;  /* 0x0000000f07097211 */ /* 0x000fe200078f28ff */
[----:B------:R-:W-:Y:S01]  /*0ca0*/  IMAD.IADD R8, R8, 0x1, -R0 ;  /* 0x0000000108087824 */ /* 0x000fe200078e0a00 */
[----:B------:R-:W-:Y:S01]  /*0cb0*/  LOP3.LUT R0, R2, 0x1c0, RZ, 0xc0, !PT ;  /* 0x000001c002007812 */ /* 0x000fe200078ec0ff */
[----:B------:R-:W-:Y:S01]  /*0cc0*/  IMAD.SHL.U32 R228, R234, 0x8, RZ ;  /* 0x00000008eae47824 */ /* 0x000fe200078e00ff */
[----:B------:R-:W-:Y:S01]  /*0cd0*/  LEA.HI R13, R4, R3, RZ, 0x3 ;  /* 0x00000003040d7211 */ /* 0x000fe200078f18ff */
[----:B------:R-:W-:Y:S01]  /*0ce0*/  IMAD.SHL.U32 R4, R234, 0x40, RZ ;  /* 0x00000040ea047824 */ /* 0x000fe200078e00ff */
[----:B------:R-:W-:-:S02]  /*0cf0*/  SHF.R.U32.HI R6, RZ, 0x3, R0 ;  /* 0x00000003ff067819 */ /* 0x000fc40000011600 */
[----:B------:R-:W-:Y:S02]  /*0d00*/  LOP3.LUT R5, R0, 0x38, R228, 0xf8, !PT ;  /* 0x0000003800057812 */ /* 0x000fe400078ef8e4 */
[----:B------:R-:W-:Y:S02]  /*0d10*/  LOP3.LUT R2, R13, 0xfffffff8, RZ, 0xc0, !PT ;  /* 0xfffffff80d027812 */ /* 0x000fe400078ec0ff */
[----:B------:R-:W-:Y:S02]  /*0d20*/  LOP3.LUT R11, R5, R6, RZ, 0x3c, !PT ;  /* 0x00000006050b7212 */ /* 0x000fe400078e3cff */
[----:B------:R-:W-:Y:S01]  /*0d30*/  LOP3.LUT R0, R4, 0x1c0, RZ, 0xc0, !PT ;  /* 0x000001c004007812 */ /* 0x000fe200078ec0ff */
[----:B------:R-:W-:Y:S01]  /*0d40*/  IMAD.IADD R6, R3, 0x1, -R2 ;  /* 0x0000000103067824 */ /* 0x000fe200078e0a02 */
[----:B------:R-:W-:Y:S02]  /*0d50*/  LOP3.LUT R3, R9, 0xffffffe0, RZ, 0xc0, !PT ;  /* 0xffffffe009037812 */ /* 0x000fe400078ec0ff */
[----:B------:R-:W-:-:S02]  /*0d60*/  LOP3.LUT R4, R0, 0x8, R10, 0xf8, !PT ;  /* 0x0000000800047812 */ /* 0x000fc400078ef80a */
[----:B------:R-:W-:Y:S01]  /*0d70*/  SHF.R.U32.HI R2, RZ, 0x3, R0 ;  /* 0x00000003ff027819 */ /* 0x000fe20000011600 */
[----:B------:R-:W-:Y:S01]  /*0d80*/  IMAD.IADD R17, R15, 0x1, -R3 ;  /* 0x000000010f117824 */ /* 0x000fe200078e0a03 */
[--C-:B------:R-:W-:Y:S02]  /*0d90*/  SHF.R.S32.HI R203, RZ, 0x5, R9.reuse ;  /* 0x00000005ffcb7819 */ /* 0x100fe40000011409 */
[----:B------:R-:W-:Y:S02]  /*0da0*/  SHF.R.S32.HI R0, RZ, 0x1f, R9 ;  /* 0x0000001fff007819 */ /* 0x000fe40000011409 */
[----:B------:R-:W-:Y:S02]  /*0db0*/  LOP3.LUT R10, R4, R2, RZ, 0x3c, !PT ;  /* 0x00000002040a7212 */ /* 0x000fe400078e3cff */
[----:B------:R-:W-:Y:S02]  /*0dc0*/  LEA.HI R0, R0, R203, RZ, 0x3 ;  /* 0x000000cb00007211 */ /* 0x000fe400078f18ff */
[----:B------:R-:W-:-:S02]  /*0dd0*/  SHF.R.S32.HI R9, RZ, 0x1f, R17 ;  /* 0x0000001fff097819 */ /* 0x000fc40000011411 */
[----:B------:R-:W-:Y:S01]  /*0de0*/  LOP3.LUT R2, R14, 0xfffffffc, RZ, 0xc0, !PT ;  /* 0xfffffffc0e027812 */ /* 0x000fe200078ec0ff */
[----:B------:R-:W-:Y:S01]  /*0df0*/  IMAD.MOV.U32 R14, RZ, RZ, 0x20 ;  /* 0x00000020ff0e7424 */ /* 0x000fe200078e00ff */
[----:B------:R-:W-:Y:S02]  /*0e00*/  LOP3.LUT R0, R0, 0xffffff8, RZ, 0xc0, !PT ;  /* 0x0ffffff800007812 */ /* 0x000fe400078ec0ff */
[----:B------:R-:W-:Y:S01]  /*0e10*/  LEA.HI R9, R9, R17, RZ, 0x2 ;  /* 0x0000001109097211 */ /* 0x000fe200078f10ff */
[----:B------:R-:W-:Y:S01]  /*0e20*/  IMAD.IADD R5, R15, 0x1, -R2 ;  /* 0x000000010f057824 */ /* 0x000fe200078e0a02 */
[----:B------:R-:W-:Y:S01]  /*0e30*/  LOP3.LUT R4, R8, 0x1, RZ, 0xc0, !PT ;  /* 0x0000000108047812 */ /* 0x000fe200078ec0ff */
[----:B------:R-:W-:Y:S01]  /*0e40*/  IMAD.IADD R3, R203, 0x1, -R0 ;  /* 0x00000001cb037824 */ /* 0x000fe200078e0a00 */
[----:B------:R-:W-:Y:S02]  /*0e50*/  SHF.R.S32.HI R2, RZ, 0x2, R9 ;  /* 0x00000002ff027819 */ /* 0x000fe40000011409 */
[----:B------:R-:W-:-:S02]  /*0e60*/  LEA.HI R0, R5, R5, RZ, 0x1 ;  /* 0x0000000505007211 */ /* 0x000fc400078f08ff */
[----:B------:R-:W-:Y:S01]  /*0e70*/  LEA.HI R7, R7, R15, RZ, 0x6 ;  /* 0x0000000f07077211 */ /* 0x000fe200078f30ff */
[----:B------:R-:W-:Y:S01]  /*0e80*/  IMAD R16, R3, 0x10, R2 ;  /* 0x0000001003107824 */ /* 0x000fe200078e0202 */
[----:B------:R-:W-:Y:S01]  /*0e90*/  ISETP.NE.U32.AND P0, PT, R4, 0x1, PT ;  /* 0x000000010400780c */ /* 0x000fe20003f05070 */
[----:B------:R-:W-:Y:S01]  /*0ea0*/  IMAD.SHL.U32 R2, R6, 0x40, RZ ;  /* 0x0000004006027824 */ /* 0x000fe200078e00ff */
[----:B------:R-:W-:Y:S01]  /*0eb0*/  LOP3.LUT R3, R0, 0x1ffffffe, RZ, 0xc0, !PT ;  /* 0x1ffffffe00037812 */ /* 0x000fe200078ec0ff */
[C---:B------:R-:W-:Y:S01]  /*0ec0*/  IMAD.SHL.U32 R4, R8.reuse, 0x40, RZ ;  /* 0x0000004008047824 */ /* 0x040fe200078e00ff */
[----:B------:R-:W-:Y:S01]  /*0ed0*/  R2P PR, R8, 0x6 ;  /* 0x0000000608007804 */ /* 0x000fe20000000000 */
[----:B------:R-:W-:Y:S01]  /*0ee0*/  IMAD.SHL.U32 R7, R7, 0x8, RZ ;  /* 0x0000000807077824 */ /* 0x000fe200078e00ff */
[C---:B------:R-:W-:Y:S01]  /*0ef0*/  LOP3.LUT P4, RZ, R6.reuse, 0x2, RZ, 0xc0, !PT ;  /* 0x0000000206ff7812 */ /* 0x040fe2000788c0ff */
[----:B------:R-:W-:Y:S01]  /*0f00*/  IMAD.IADD R8, R5, 0x1, -R3 ;  /* 0x0000000105087824 */ /* 0x000fe200078e0a03 */
[----:B------:R-:W-:Y:S01]  /*0f10*/  LOP3.LUT P3, RZ, R6, 0x4, RZ, 0xc0, !PT ;  /* 0x0000000406ff7812 */ /* 0x000fe2000786c0ff */
[----:B------:R-:W-:Y:S01]  /*0f20*/  IMAD.SHL.U32 R6, R12, 0x8, RZ ;  /* 0x000000080c067824 */ /* 0x000fe200078e00ff */
[----:B------:R-:W-:Y:S01]  /*0f30*/  LOP3.LUT R2, R2, 0x1c0, RZ, 0xc0, !PT ;  /* 0x000001c002027812 */ /* 0x000fe200078ec0ff */
[----:B------:R-:W-:Y:S01]  /*0f40*/  IMAD.MOV.U32 R15, RZ, RZ, 0x10 ;  /* 0x00000010ff0f7424 */ /* 0x000fe200078e00ff */
[----:B------:R-:W-:Y:S01]  /*0f50*/  LOP3.LUT R3, R4, 0x1c0, RZ, 0xc0, !PT ;  /* 0x000001c004037812 */ /* 0x000fe200078ec0ff */
[----:B------:R-:W-:Y:S01]  /*0f60*/  IMAD R0, R12, 0x200, R10 ;  /* 0x000002000c007824 */ /* 0x000fe200078e020a */
[----:B------:R-:W-:Y:S01]  /*0f70*/  LOP3.LUT R11, R11, 0x7ffffe00, R7, 0xf8, !PT ;  /* 0x7ffffe000b0b7812 */ /* 0x000fe200078ef807 */
[----:B------:R-:W-:Y:S01]  /*0f80*/  IMAD R7, R203, 0x200, R5 ;  /* 0x00000200cb077824 */ /* 0x000fe200078e0205 */
[----:B------:R-:W-:Y:S01]  /*0f90*/  LOP3.LUT R6, R2, 0x8, R6, 0xf8, !PT ;  /* 0x0000000802067812 */ /* 0x000fe200078ef806 */
[----:B------:R-:W-:Y:S01]  /*0fa0*/  STL [R1+0x2c], R16 ;  /* 0x00002c1001007387 */ /* 0x000fe20000100800 */
[----:B------:R-:W-:Y:S01]  /*0fb0*/  SHF.R.U32.HI R5, RZ, 0x3, R2 ;  /* 0x00000003ff057819 */ /* 0x000fe20000011602 */
[----:B------:R-:W-:Y:S01]  /*0fc0*/  IMAD.SHL.U32 R207, R11, 0x2, RZ ;  /* 0x000000020bcf7824 */ /* 0x000fe200078e00ff */
[----:B------:R-:W-:-:S02]  /*0fd0*/  LEA.HI R2, R3, R3, RZ, 0x1d ;  /* 0x0000000303027211 */ /* 0x000fc400078fe8ff */
[----:B------:R-:W-:Y:S02]  /*0fe0*/  SEL R4, R15, 0xfffffff0, !P4 ;  /* 0xfffffff00f047807 */ /* 0x000fe40006000000 */
[----:B------:R-:W-:Y:S01]  /*0ff0*/  SEL R3, R14, 0xffffffe0, !P3 ;  /* 0xffffffe00e037807 */ /* 0x000fe20005800000 */
[----:B------:R-:W-:Y:S01]  /*1000*/  IMAD.U32 R7, R7, 0x2, R2 ;  /* 0x0000000207077824 */ /* 0x000fe200078e0002 */
[----:B------:R-:W-:Y:S01]  /*1010*/  LOP3.LUT R5, R6, R5, RZ, 0x3c, !PT ;  /* 0x0000000506057212 */ /* 0x000fe200078e3cff */
[----:B------:R-:W-:Y:S01]  /*1020*/  IMAD.SHL.U32 R6, R13, 0x40, RZ ;  /* 0x000000400d067824 */ /* 0x000fe200078e00ff */
[----:B------:R-:W-:Y:S01]  /*1030*/  LOP3.LUT R2, R9, 0x7ffffffc, RZ, 0xc0, !PT ;  /* 0x7ffffffc09027812 */ /* 0x000fe200078ec0ff */
[----:B------:R-:W-:Y:S01]  /*1040*/  IMAD.MOV.U32 R9, RZ, RZ, 0x40 ;  /* 0x00000040ff097424 */ /* 0x000fe200078e00ff */
[----:B------:R-:W-:Y:S01]  /*1050*/  LEA R12, R7, 0x80, 0x1 ;  /* 0x00000080070c7811 */ /* 0x000fe200078e08ff */
[----:B------:R-:W-:Y:S01]  /*1060*/  IMAD.IADD R4, R4, 0x1, R3 ;  /* 0x0000000104047824 */ /* 0x000fe200078e0203 */
[----:B------:R-:W-:Y:S01]  /*1070*/  LOP3.LUT R3, R5, 0x7ffffe00, R6, 0xf8, !PT ;  /* 0x7ffffe0005037812 */ /* 0x000fe200078ef806 */
[----:B------:R-:W-:Y:S01]  /*1080*/  IMAD.IADD R2, R17, 0x1, -R2 ;  /* 0x0000000111027824 */ /* 0x000fe200078e0a02 */
[----:B------:R-:W-:Y:S01]  /*1090*/  SEL R6, R14, 0xffffffe0, !P1 ;  /* 0xffffffe00e067807 */ /* 0x000fe20004800000 */
[----:B------:R-:W-:Y:S01]  /*10a0*/  STL [R1+0x8], R12 ;  /* 0x0000080c01007387 */ /* 0x000fe20000100800 */
[----:B------:R-:W-:Y:S01]  /*10b0*/  SEL R5, R9, 0xffffffc0, !P2 ;  /* 0xffffffc009057807 */ /* 0x000fe20005000000 */
[----:B------:R-:W-:Y:S01]  /*10c0*/  IMAD.SHL.U32 R244, R2, 0x2, RZ ;  /* 0x0000000202f47824 */ /* 0x000fe200078e00ff */
[----:B------:R-:W-:Y:S01]  /*10d0*/  IADD3 R7, R12, -0x10, RZ ;  /* 0xfffffff00c077810 */ /* 0x000fe20007ffe0ff */
[----:B------:R-:W-:Y:S01]  /*10e0*/  IMAD R2, R8, 0x8, R16 ;  /* 0x0000000808027824 */ /* 0x000fe200078e0210 */
[----:B------:R-:W-:Y:S01]  /*10f0*/  LEA R197, R3, 0x100, 0x1 ;  /* 0x0000010003c57811 */ /* 0x000fe200078e08ff */
[C---:B------:R-:W-:Y:S01]  /*1100*/  IMAD.IADD R10, R12.reuse, 0x1, R6 ;  /* 0x000000010c0a7824 */ /* 0x040fe200078e0206 */
[C---:B------:R-:W-:Y:S01]  /*1110*/  @P0 IADD3 R7, R12.reuse, 0x10, RZ ;  /* 0x000000100c070810 */ /* 0x040fe20007ffe0ff */
[----:B------:R-:W-:Y:S01]  /*1120*/  IMAD.IADD R8, R12, 0x1, R5 ;  /* 0x000000010c087824 */ /* 0x000fe200078e0205 */
[----:B------:R1:W-:Y:S01]  /*1130*/  STL [R1+0x30], R2 ;  /* 0x0000300201007387 */ /* 0x0003e20000100800 */
[----:B------:R-:W-:Y:S01]  /*1140*/  LEA R111, R0, 0x8100, 0x1 ;  /* 0x00008100006f7811 */ /* 0x000fe200078e08ff */
[----:B------:R-:W-:Y:S01]  /*1150*/  IMAD R203, R203, 0x800, R197 ;  /* 0x00000800cbcb7824 */ /* 0x000fe200078e02c5 */
[----:B------:R-:W-:Y:S01]  /*1160*/  SEL R0, R9, 0xffffffc0, !P3 ;  /* 0xffffffc009007807 */ /* 0x000fe20005800000 */
[----:B------:R-:W-:Y:S01]  /*1170*/  STL [R1+0x14], R10 ;  /* 0x0000140a01007387 */ /* 0x000fe20000100800 */
[--C-:B------:R-:W-:Y:S01]  /*1180*/  IMAD.IADD R3, R6, 0x1, R7.reuse ;  /* 0x0000000106037824 */ /* 0x100fe200078e0207 */
[----:B------:R-:W-:Y:S01]  /*1190*/  IADD3 R231, R228, 0x40, RZ ;  /* 0x00000040e4e77810 */ /* 0x000fe20007ffe0ff */
[----:B------:R-:W-:Y:S01]  /*11a0*/  IMAD.IADD R6, R5, 0x1, R7 ;  /* 0x0000000105067824 */ /* 0x000fe200078e0207 */
[----:B------:R2:W-:Y:S01]  /*11b0*/  STL [R1+0x24], R8 ;  /* 0x0000240801007387 */ /* 0x0005e20000100800 */
[----:B------:R-:W-:-:S02]  /*11c0*/  IMAD R202, R4, 0x2, R197 ;  /* 0x0000000204ca7824 */ /* 0x000fc400078e02c5 */
[----:B------:R-:W-:Y:S01]  /*11d0*/  IMAD.IADD R198, R197, 0x1, R0 ;  /* 0x00000001c5c67824 */ /* 0x000fe200078e0200 */
[----:B------:R3:W-:Y:S01]  /*11e0*/  STL [R1+0xc], R7 ;  /* 0x00000c0701007387 */ /* 0x0007e20000100800 */
[----:B------:R-:W-:Y:S01]  /*11f0*/  IMAD.IADD R206, R0, 0x1, R203 ;  /* 0x0000000100ce7824 */ /* 0x000fe200078e02cb */
[----:B-1----:R-:W-:-:S04]  /*1200*/  SEL R2, R14, 0xffffffe0, !P4 ;  /* 0xffffffe00e027807 */ /* 0x002fc80006000000 */
[--C-:B------:R-:W-:Y:S01]  /*1210*/  IADD3 R200, R0, R197, R2.reuse ;  /* 0x000000c500c87210 */ /* 0x100fe20007ffe002 */
[----:B------:R-:W-:Y:S02]  /*1220*/  IMAD.IADD R199, R197, 0x1, R2 ;  /* 0x00000001c5c77824 */ /* 0x000fe400078e0202 */
[----:B------:R-:W-:Y:S02]  /*1230*/  IMAD.IADD R204, R2, 0x1, R203 ;  /* 0x0000000102cc7824 */ /* 0x000fe400078e02cb */
[--C-:B--2---:R-:W-:Y:S02]  /*1240*/  IMAD.IADD R8, R10, 0x1, R5.reuse ;  /* 0x000000010a087824 */ /* 0x104fe400078e0205 */
[----:B------:R-:W-:Y:S02]  /*1250*/  IMAD.IADD R2, R3, 0x1, R5 ;  /* 0x0000000103027824 */ /* 0x000fe400078e0205 */
[----:B------:R-:W-:Y:S01]  /*1260*/  IMAD.IADD R205, R0, 0x1, R204 ;  /* 0x0000000100cd7824 */ /* 0x000fe200078e02cc */
[----:B------:R3:W-:Y:S04]  /*1270*/  STL [R1+0x20], R8 ;  /* 0x0000200801007387 */ /* 0x0007e80000100800 */
[----:B------:R3:W-:Y:S04]  /*1280*/  STL [R1+0x1c], R6 ;  /* 0x00001c0601007387 */ /* 0x0007e80000100800 */
[----:B------:R3:W-:Y:S04]  /*1290*/  STL [R1+0x10], R3 ;  /* 0x0000100301007387 */ /* 0x0007e80000100800 */
[----:B------:R3:W-:Y:S02]  /*12a0*/  STL [R1+0x18], R2 ;  /* 0x0000180201007387 */ /* 0x0007e40000100800 */
.L_x_203:
[----:B------:R-:W-:-:S04]  /*12b0*/  IMAD.MOV.U32 R14, RZ, RZ, 0x4 ;  /* 0x00000004ff0e7424 */ /* 0x000fc800078e00ff */
[----:B---3--:R-:W-:-:S05]  /*12c0*/  IMAD.WIDE R2, R239, R14, c[0x0][0x588] ;  /* 0x00016200ef027625 */ /* 0x008fca00078e020e */
[----:B------:R-:W2:Y:S01]  /*12d0*/  LDG.E R235, [R2.64] ;  /* 0x0000000602eb7981 */ /* 0x000ea2000c1e1900 */
[----:B------:R-:W-:Y:S01]  /*12e0*/  ISETP.NE.U32.AND P1, PT, RZ, c[0x0][0x370], PT ;  /* 0x0000dc00ff007a0c */ /* 0x000fe20003f25070 */
[----:B------:R-:W-:Y:S01]  /*12f0*/  CS2R R8, SRZ ;  /* 0x0000000000087805 */ /* 0x000fe2000001ff00 */
[----:B------:R-:W-:Y:S02]  /*1300*/  ISETP.NE.U32.AND P4, PT, RZ, c[0x0][0x360], PT ;  /* 0x0000d800ff007a0c */ /* 0x000fe40003f85070 */
[----:B------:R-:W-:Y:S02]  /*1310*/  ISETP.NE.AND.EX P1, PT, RZ, c[0x0][0x374], PT, P1 ;  /* 0x0000dd00ff007a0c */ /* 0x000fe40003f25310 */
[----:B------:R-:W-:Y:S02]  /*1320*/  ISETP.NE.AND.EX P4, PT, RZ, c[0x0][0x364], PT, P4 ;  /* 0x0000d900ff007a0c */ /* 0x000fe40003f85340 */
[----:B------:R-:W-:-:S04]  /*1330*/  ISETP.NE.U32.AND P6, PT, RZ, c[0x0][0x350], PT ;  /* 0x0000d400ff007a0c */ /* 0x000fc80003fc5070 */
[----:B------:R-:W-:Y:S01]  /*1340*/  ISETP.NE.AND.EX P6, PT, RZ, c[0x0][0x354], PT, P6 ;  /* 0x0000d500ff007a0c */ /* 0x000fe20003fc5360 */
[----:B------:R-:W-:Y:S01]  /*1350*/  IMAD.MOV.U32 R11, RZ, RZ, RZ ;  /* 0x000000ffff0b7224 */ /* 0x000fe200078e00ff */
[----:B--2---:R-:W-:-:S03]  /*1360*/  SHF.R.S32.HI R12, RZ, 0x1f, R235 ;  /* 0x0000001fff0c7819 */ /* 0x004fc600000114eb */
[----:B------:R-:W-:-:S04]  /*1370*/  @P1 LEA R2, P0, R235, c[0x0][0x370], 0x2 ;  /* 0x0000dc00eb021a11 */ /* 0x000fc800078010ff */
[C-C-:B------:R-:W-:Y:S02]  /*1380*/  @P1 LEA.HI.X R3, R235.reuse, c[0x0][0x374], R12.reuse, 0x2, P0 ;  /* 0x0000dd00eb031a11 */ /* 0x140fe400000f140c */
[----:B------:R-:W-:Y:S02]  /*1390*/  ISETP.NE.U32.AND P0, PT, RZ, c[0x0][0x348], PT ;  /* 0x0000d200ff007a0c */ /* 0x000fe40003f05070 */
[C---:B------:R-:W-:Y:S01]  /*13a0*/  LEA R4, P3, R235.reuse, c[0x0][0x348], 0x2 ;  /* 0x0000d200eb047a11 */ /* 0x040fe200078610ff */
[----:B------:R1:W5:Y:S01]  /*13b0*/  @P1 LDG.E R8, [R2.64] ;  /* 0x0000000602081981 */ /* 0x000362000c1e1900 */
[----:B------:R-:W-:Y:S02]  /*13c0*/  ISETP.NE.AND.EX P0, PT, RZ, c[0x0][0x34c], PT, P0 ;  /* 0x0000d300ff007a0c */ /* 0x000fe40003f05300 */
[C---:B------:R-:W-:Y:S02]  /*13d0*/  @P4 LEA R6, P1, R235.reuse, c[0x0][0x360], 0x2 ;  /* 0x0000d800eb064a11 */ /* 0x040fe400078210ff */
[----:B------:R-:W-:-:S02]  /*13e0*/  LEA.HI.X R5, R235, c[0x0][0x34c], R12, 0x2, P3 ;  /* 0x0000d300eb057a11 */ /* 0x000fc400018f140c */
[----:B------:R-:W-:-:S05]  /*13f0*/  @P4 LEA.HI.X R7, R235, c[0x0][0x364], R12, 0x2, P1 ;  /* 0x0000d900eb074a11 */ /* 0x000fca00008f140c */
[----:B------:R2:W5:Y:S04]  /*1400*/  @P4 LDG.E R15, [R6.64] ;  /* 0x00000006060f4981 */ /* 0x000568000c1e1900 */
[----:B------:R2:W5:Y:S01]  /*1410*/  @P0 LDG.E R11, [R4.64] ;  /* 0x00000006040b0981 */ /* 0x000562000c1e1900 */
[----:B-1----:R-:W-:-:S04]  /*1420*/  LEA R2, P2, R235, c[0x0][0x350], 0x2 ;  /* 0x0000d400eb027a11 */ /* 0x002fc800078410ff */
[----:B------:R-:W-:-:S05]  /*1430*/  LEA.HI.X R3, R235, c[0x0][0x354], R12, 0x2, P2 ;  /* 0x0000d500eb037a11 */ /* 0x000fca00010f140c */
[----:B------:R2:W5:Y:S01]  /*1440*/  @P6 LDG.E R9, [R2.64] ;  /* 0x0000000602096981 */ /* 0x000562000c1e1900 */
[----:B------:R-:W-:Y:S01]  /*1450*/  YIELD ;  /* 0x0000000000007946 */ /* 0x000fe20003800000 */
[----:B------:R-:W-:Y:S01]  /*1460*/  LOP3.LUT R245, R238, 0xffff, RZ, 0xc0, !PT ;  /* 0x0000ffffeef57812 */ /* 0x000fe200078ec0ff */
[----:B------:R-:W-:Y:S05]  /*1470*/  @P4 BRA `(.L_x_133) ;  /* 0x0000005000004947 */ /* 0x000fea0003800000 */
[----:B-----5:R-:W-:Y:S01]  /*1480*/  MOV R15, c[0x0][0x168] ;  /* 0x00005a00000f7a02 */ /* 0x020fe20000000f00 */
[----:B------:R-:W-:Y:S05]  /*1490*/  @!P0 BRA `(.L_x_133) ;  /* 0x0000003000008947 */ /* 0x000fea0003800000 */
[----:B--2---:R-:W2:Y:S04]  /*14a0*/  LDG.E R6, [R4.64] ;  /* 0x0000000604067981 */ /* 0x004ea8000c1e1900 */
[----:B------:R-:W2:Y:S02]  /*14b0*/  LDG.E R0, [R4.64+0x4] ;  /* 0x0000040604007981 */ /* 0x000ea4000c1e1900 */
[----:B--2---:R-:W-:-:S02]  /*14c0*/  IADD3 R15, -R6, R0, RZ ;  /* 0x00000000060f7210 */ /* 0x004fc40007ffe1ff */
.L_x_133:
[----:B------:R-:W-:-:S04]  /*14d0*/  ISETP.NE.U32.AND P1, PT, RZ, c[0x0][0x368], PT ;  /* 0x0000da00ff007a0c */ /* 0x000fc80003f25070 */
[----:B------:R-:W-:-:S13]  /*14e0*/  ISETP.NE.AND.EX P1, PT, RZ, c[0x0][0x36c], PT, P1 ;  /* 0x0000db00ff007a0c */ /* 0x000fda0003f25310 */
[----:B------:R-:W-:Y:S05]  /*14f0*/  @!P1 BRA `(.L_x_134) ;  /* 0x0000004000009947 */ /* 0x000fea0003800000 */
[----:B--2---:R-:W-:-:S04]  /*1500*/  LEA R2, P1, R235, c[0x0][0x368], 0x2 ;  /* 0x0000da00eb027a11 */ /* 0x004fc800078210ff */
[----:B------:R-:W-:-:S05]  /*1510*/  LEA.HI.X R3, R235, c[0x0][0x36c], R12, 0x2, P1 ;  /* 0x0000db00eb037a11 */ /* 0x000fca00008f140c */
[----:B------:R1:W5:Y:S01]  /*1520*/  LDG.E R0, [R2.64] ;  /* 0x0000000602007981 */ /* 0x000362000c1e1900 */
[----:B------:R-:W-:Y:S05]  /*1530*/  BRA `(.L_x_135) ;  /* 0x0000005000007947 */ /* 0x000fea0003800000 */
.L_x_134:
[----:B------:R-:W-:Y:S01]  /*1540*/  MOV R0, c[0x0][0x1d0] ;  /* 0x0000740000007a02 */ /* 0x000fe20000000f00 */
[----:B------:R-:W-:Y:S05]  /*1550*/  @!P6 BRA `(.L_x_135) ;  /* 0x000000300000e947 */ /* 0x000fea0003800000 */
[----:B--2---:R-:W2:Y:S04]  /*1560*/  LDG.E R4, [R2.64] ;  /* 0x0000000602047981 */ /* 0x004ea8000c1e1900 */
[----:B------:R-:W2:Y:S02]  /*1570*/  LDG.E R0, [R2.64+0x4] ;  /* 0x0000040602007981 */ /* 0x000ea4000c1e1900 */
[----:B--2---:R-:W-:-:S05]  /*1580*/  IADD3 R0, -R4, R0, RZ ;  /* 0x0000000004007210 */ /* 0x004fca0007ffe1ff */
.L_x_135:
[--C-:B-----5:R-:W-:Y:S01]  /*1590*/  IMAD.IADD R26, R0, 0x1, -R8.reuse ;  /* 0x00000001001a7824 */ /* 0x120fe200078e0a08 */
[----:B------:R-:W-:Y:S01]  /*15a0*/  LOP3.LUT R0, R238, 0xff000000, RZ, 0xc0, !PT ;  /* 0xff000000ee007812 */ /* 0x000fe200078ec0ff */
[----:B-12---:R-:W-:Y:S01]  /*15b0*/  IMAD.MOV.U32 R2, RZ, RZ, RZ ;  /* 0x000000ffff027224 */ /* 0x006fe200078e00ff */
[----:B------:R-:W-:Y:S01]  /*15c0*/  BSSY B0, `(.L_x_136) ;  /* 0x000002e000007945 */ /* 0x000fe20003800000 */
[----:B------:R-:W-:Y:S01]  /*15d0*/  IMAD.IADD R13, R9, 0x1, R8 ;  /* 0x00000001090d7824 */ /* 0x000fe200078e0208 */
[----:B------:R-:W-:-:S02]  /*15e0*/  IADD3 R3, R26, 0x6f, RZ ;  /* 0x0000006f1a037810 */ /* 0x000fc40007ffe0ff */
[----:B------:R-:W-:Y:S02]  /*15f0*/  SHF.R.U32.HI R4, RZ, 0x8, R0 ;  /* 0x00000008ff047819 */ /* 0x000fe40000011600 */
[----:B------:R-:W-:Y:S01]  /*1600*/  ISETP.GE.AND P1, PT, R26, 0x1, PT ;  /* 0x000000011a00780c */ /* 0x000fe20003f26270 */
[----:B------:R-:W-:Y:S01]  /*1610*/  IMAD.HI R2, R3, -0x6db6db6d, R2 ;  /* 0x9249249303027827 */ /* 0x000fe200078e0202 */
[----:B------:R-:W-:-:S04]  /*1620*/  LOP3.LUT R3, R238, 0xff0000, RZ, 0xc0, !PT ;  /* 0x00ff0000ee037812 */ /* 0x000fc800078ec0ff */
[----:B------:R-:W-:Y:S02]  /*1630*/  LEA.HI R3, R3, R4, RZ, 0x10 ;  /* 0x0000000403037211 */ /* 0x000fe400078f80ff */
[----:B------:R-:W-:Y:S02]  /*1640*/  SHF.R.U32.HI R0, RZ, 0x1f, R2 ;  /* 0x0000001fff007819 */ /* 0x000fe40000011602 */
[----:B------:R-:W-:Y:S02]  /*1650*/  LOP3.LUT R16, R3, 0xff, RZ, 0xc0, !PT ;  /* 0x000000ff03107812 */ /* 0x000fe400078ec0ff */
[----:B------:R-:W-:Y:S02]  /*1660*/  SHF.R.U32.HI R5, RZ, 0x10, R3 ;  /* 0x00000010ff057819 */ /* 0x000fe40000011603 */
[----:B------:R-:W-:Y:S01]  /*1670*/  LEA.HI.SX32 R10, R2, R0, 0x1a ;  /* 0x00000000020a7211 */ /* 0x000fe200078fd2ff */
[----:B------:R1:W-:Y:S01]  /*1680*/  STL [R1+0x4], R16 ;  /* 0x0000041001007387 */ /* 0x0003e20000100800 */
[----:B------:R-:W-:-:S03]  /*1690*/  IMAD.MOV.U32 R2, RZ, RZ, RZ ;  /* 0x000000ffff027224 */ /* 0x000fc600078e00ff */
[----:B------:R1:W-:Y:S01]  /*16a0*/  STL [R1], R5 ;  /* 0x0000000501007387 */ /* 0x0003e20000100800 */
[----:B------:R-:W-:Y:S05]  /*16b0*/  @!P1 BRA `(.L_x_137) ;  /* 0x000001e000009947 */ /* 0x000fea0003800000 */
[----:B------:R-:W-:Y:S01]  /*16c0*/  ISETP.NE.AND P1, PT, R5, RZ, PT ;  /* 0x000000ff0500720c */ /* 0x000fe20003f25270 */
[----:B------:R-:W-:-:S03]  /*16d0*/  IMAD.MOV.U32 R4, RZ, RZ, RZ ;  /* 0x000000ffff047224 */ /* 0x000fc600078e00ff */
[----:B------:R-:W-:-:S04]  /*16e0*/  SEL R0, R5, c[0x0][0x338], P1 ;  /* 0x0000ce0005007a07 */ /* 0x000fc80000800000 */
[----:B------:R-:W-:Y:S02]  /*16f0*/  IABS R3, R0 ;  /* 0x0000000000037213 */ /* 0x000fe40000000000 */
[----:B------:R-:W-:Y:S02]  /*1700*/  IADD3 R6, R10, -0x1, R0 ;  /* 0xffffffff0a067810 */ /* 0x000fe40007ffe000 */
[----:B------:R-:W2:Y:S02]  /*1710*/  I2F.RP R2, R3 ;  /* 0x0000000300027306 */ /* 0x000ea40000209400 */
[----:B------:R-:W-:-:S06]  /*1720*/  IABS R9, R6 ;  /* 0x0000000600097213 */ /* 0x000fcc0000000000 */
[----:B--2---:R-:W2:Y:S02]  /*1730*/  MUFU.RCP R2, R2 ;  /* 0x0000000200027308 */ /* 0x004ea40000001000 */
[----:B--2---:R-:W-:-:S06]  /*1740*/  IADD3 R2, R2, 0xffffffe, RZ ;  /* 0x0ffffffe02027810 */ /* 0x004fcc0007ffe0ff */
[----:B-1----:R-:W1:Y:S02]  /*1750*/  F2I.FTZ.U32.TRUNC.NTZ R5, R2 ;  /* 0x0000000200057305 */ /* 0x002e64000021f000 */
[----:B-1----:R-:W-:-:S04]  /*1760*/  IMAD.MOV R2, RZ, RZ, -R5 ;  /* 0x000000ffff027224 */ /* 0x002fc800078e0a05 */
        /* <DEDUP_REMOVED lines=13> */
[----:B------:R-:W-:Y:S02]  /*1840*/  ISETP.GE.U32.AND P3, PT, R4, R3, PT ;  /* 0x000000030400720c */ /* 0x000fe40003f66070 */
[----:B------:R-:W-:-:S04]  /*1850*/  LOP3.LUT R3, R6, R0, RZ, 0x3c, !PT ;  /* 0x0000000006037212 */ /* 0x000fc800078e3cff */
[----:B------:R-:W-:-:S07]  /*1860*/  ISETP.GE.AND P1, PT, R3, RZ, PT ;  /* 0x000000ff0300720c */ /* 0x000fce0003f26270 */
[----:B------:R-:W-:-:S06]  /*1870*/  @P3 IADD3 R2, R2, 0x1, RZ ;  /* 0x0000000102023810 */ /* 0x000fcc0007ffe0ff */
[----:B------:R-:W-:Y:S01]  /*1880*/  @!P1 IMAD.MOV R2, RZ, RZ, -R2 ;  /* 0x000000ffff029224 */ /* 0x000fe200078e0a02 */
[----:B------:R-:W-:Y:S02]  /*1890*/  @!P2 LOP3.LUT R2, RZ, R0, RZ, 0x33, !PT ;  /* 0x00000000ff02a212 */ /* 0x000fe400078e33ff */
.L_x_137:
[----:B------:R-:W-:Y:S05]  /*18a0*/  BSYNC B0 ;  /* 0x0000000000007941 */ /* 0x000fea0003800000 */
.L_x_136:
[----:B------:R-:W-:Y:S01]  /*18b0*/  IMAD R238, R16, R2, RZ ;  /* 0x0000000210ee7224 */ /* 0x000fe200078e02ff */
[----:B------:R-:W-:Y:S01]  /*18c0*/  PRMT R0, RZ, 0x7610, R0 ;  /* 0x00007610ff007816 */ /* 0x000fe20000000000 */
[----:B------:R-:W-:Y:S01]  /*18d0*/  CS2R R20, SRZ ;  /* 0x0000000000147805 */ /* 0x000fe2000001ff00 */
[----:B------:R-:W-:Y:S01]  /*18e0*/  CS2R R46, SRZ ;  /* 0x00000000002e7805 */ /* 0x000fe2000001ff00 */
[----:B------:R-:W-:Y:S01]  /*18f0*/  IMAD.IADD R2, R238, 0x1, R2 ;  /* 0x00000001ee027824 */ /* 0x000fe200078e0202 */
[----:B------:R-:W-:Y:S01]  /*1900*/  CS2R R44, SRZ ;  /* 0x00000000002c7805 */ /* 0x000fe2000001ff00 */
        /* <DEDUP_REMOVED lines=33> */
[----:B------:R-:W-:-:S04]  /*1b20*/  ISETP.NE.U32.AND P1, PT, RZ, c[0x0][0x340], PT ;  /* 0x0000d000ff007a0c */ /* 0x000fc80003f25070 */
[----:B------:R-:W-:-:S13]  /*1b30*/  ISETP.NE.AND.EX P1, PT, RZ, c[0x0][0x344], PT, P1 ;  /* 0x0000d100ff007a0c */ /* 0x000fda0003f25310 */
[----:B------:R-:W-:-:S05]  /*1b40*/  @P1 IMAD.WIDE R2, R235, R14, c[0x0][0x340] ;  /* 0x0000d000eb021625 */ /* 0x000fca00078e020e */
[----:B------:R2:W3:Y:S01]  /*1b50*/  @P1 LDG.E R14, [R2.64] ;  /* 0x00000006020e1981 */ /* 0x0004e2000c1e1900 */
[----:B------:R-:W-:Y:S01]  /*1b60*/  IMAD.MOV.U32 R4, RZ, RZ, c[0x0][0x2c4] ;  /* 0x0000b100ff047624 */ /* 0x000fe200078e00ff */
[----:B------:R-:W-:Y:S01]  /*1b70*/  SHF.R.S32.HI R0, RZ, 0x1f, R11 ;  /* 0x0000001fff007819 */ /* 0x000fe2000001140b */
[--C-:B-1----:R-:W-:Y:S01]  /*1b80*/  IMAD R5, R234, 0x20, R230.reuse ;  /* 0x00000020ea057824 */ /* 0x102fe200078e02e6 */
[----:B------:R-:W-:Y:S01]  /*1b90*/  SEL R6, R12, RZ, !P0 ;  /* 0x000000ff0c067207 */ /* 0x000fe20004000000 */
[----:B------:R-:W-:Y:S01]  /*1ba0*/  IMAD R8, R237, 0x80, R230 ;  /* 0x00000080ed087824 */ /* 0x000fe200078e02e6 */
[----:B------:R-:W-:Y:S01]  /*1bb0*/  ISETP.NE.AND P2, PT, R4, 0x1, PT ;  /* 0x000000010400780c */ /* 0x000fe20003f45270 */
[----:B------:R-:W-:Y:S01]  /*1bc0*/  IMAD R0, R0, c[0x0][0x178], RZ ;  /* 0x00005e0000007a24 */ /* 0x000fe200078e02ff */
[----:B------:R-:W-:Y:S01]  /*1bd0*/  SEL R4, R235, RZ, !P0 ;  /* 0x000000ffeb047207 */ /* 0x000fe20004000000 */
[----:B------:R-:W-:Y:S01]  /*1be0*/  IMAD R5, R237, 0x80, R5 ;  /* 0x00000080ed057824 */ /* 0x000fe200078e0205 */
[----:B------:R-:W-:Y:S01]  /*1bf0*/  IADD3 R22, P0, R230, R13, RZ ;  /* 0x0000000de6167210 */ /* 0x000fe20007f1e0ff */
[----:B------:R-:W-:Y:S01]  /*1c00*/  IMAD R0, R11, c[0x0][0x17c], R0 ;  /* 0x00005f000b007a24 */ /* 0x000fe200078e0200 */
[----:B------:R-:W-:Y:S01]  /*1c10*/  SHF.R.S32.HI R229, RZ, 0x1f, R228 ;  /* 0x0000001fffe57819 */ /* 0x000fe200000114e4 */
[----:B------:R-:W-:Y:S01]  /*1c20*/  IMAD R6, R6, c[0x0][0x1c0], RZ ;  /* 0x0000700006067a24 */ /* 0x000fe200078e02ff */
[----:B------:R-:W-:Y:S01]  /*1c30*/  IADD3 R10, R8, 0x20, RZ ;  /* 0x00000020080a7810 */ /* 0x000fe20007ffe0ff */
[----:B------:R-:W-:Y:S01]  /*1c40*/  WARPSYNC 0xffffffff ;  /* 0xffffffff00007948 */ /* 0x000fe20003800000 */
[----:B------:R-:W-:Y:S01]  /*1c50*/  SHF.R.S32.HI R20, RZ, 0x1f, R231 ;  /* 0x0000001fff147819 */ /* 0x000fe200000114e7 */
[----:B------:R-:W-:Y:S01]  /*1c60*/  BAR.SYNC.DEFER_BLOCKING 0x0 ;  /* 0x0000000000007b1d */ /* 0x000fe20000010000 */
[----:B------:R-:W-:Y:S01]  /*1c70*/  IMAD.MOV.U32 R25, RZ, RZ, 0x70 ;  /* 0x00000070ff197424 */ /* 0x000fe200078e00ff */
[----:B------:R-:W-:Y:S01]  /*1c80*/  IADD3 R109, R162, -0x1, RZ ;  /* 0xffffffffa26d7810 */ /* 0x000fe20007ffe0ff */
[----:B------:R-:W-:Y:S01]  /*1c90*/  @P2 IMAD.HI.U32 R7, R5, c[0x0][0x2c8], RZ ;  /* 0x0000b20005072a27 */ /* 0x000fe200078e00ff */
[----:B------:R-:W-:-:S02]  /*1ca0*/  IADD3 R201, R111, 0x20, RZ ;  /* 0x000000206fc97810 */ /* 0x000fc40007ffe0ff */
[----:B------:R-:W-:Y:S01]  /*1cb0*/  SHF.R.S32.HI R28, RZ, 0x1f, R109 ;  /* 0x0000001fff1c7819 */ /* 0x000fe2000001146d */
[----:B------:R-:W-:Y:S01]  /*1cc0*/  IMAD R25, R162, -0x70, R25 ;  /* 0xffffff90a2197824 */ /* 0x000fe200078e0219 */
[----:B------:R-:W1:Y:S01]  /*1cd0*/  S2R R29, SR_TID.X ;  /* 0x00000000001d7919 */ /* 0x000e620000002100 */
[----:B--2---:R-:W-:Y:S01]  /*1ce0*/  IMAD.WIDE.U32 R2, R11, c[0x0][0x178], RZ ;  /* 0x00005e000b027a25 */ /* 0x004fe200078e00ff */
[----:B------:R-:W-:Y:S03]  /*1cf0*/  BSSY B0, `(.L_x_139) ;  /* 0x00001b7000007945 */ /* 0x000fe60003800000 */
[----:B------:R-:W-:Y:S02]  /*1d00*/  IMAD.IADD R3, R3, 0x1, R0 ;  /* 0x0000000103037824 */ /* 0x000fe400078e0200 */
[----:B------:R-:W-:Y:S01]  /*1d10*/  IMAD.MOV.U32 R0, RZ, RZ, R5 ;  /* 0x000000ffff007224 */ /* 0x000fe200078e0005 */
[----:B------:R-:W-:Y:S01]  /*1d20*/  @P2 SHF.R.U32.HI R0, RZ, c[0x0][0x2cc], R7 ;  /* 0x0000b300ff002a19 */ /* 0x000fe20000011607 */
[----:B------:R-:W-:-:S04]  /*1d30*/  IMAD.WIDE.U32 R2, R245, c[0x0][0x1b8], R2 ;  /* 0x00006e00f5027a25 */ /* 0x000fc800078e0002 */
[----:B------:R-:W-:Y:S02]  /*1d40*/  IMAD R3, R245, c[0x0][0x1bc], R3 ;  /* 0x00006f00f5037a24 */ /* 0x000fe400078e0203 */
[C---:B------:R-:W-:Y:S01]  /*1d50*/  IMAD R7, R4.reuse, c[0x0][0x1c4], R6 ;  /* 0x0000710004077a24 */ /* 0x040fe200078e0206 */
[----:B------:R-:W-:Y:S01]  /*1d60*/  SHF.R.S32.HI R6, RZ, 0x1f, R0 ;  /* 0x0000001fff067819 */ /* 0x000fe20000011400 */
[----:B------:R-:W-:-:S04]  /*1d70*/  IMAD.WIDE.U32 R2, R4, c[0x0][0x1c0], R2 ;  /* 0x0000700004027a25 */ /* 0x000fc800078e0002 */
[----:B------:R-:W-:Y:S02]  /*1d80*/  IMAD.MOV R4, RZ, RZ, -R0 ;  /* 0x000000ffff047224 */ /* 0x000fe400078e0a00 */
[----:B------:R-:W-:Y:S02]  /*1d90*/  IMAD.IADD R3, R3, 0x1, R7 ;  /* 0x0000000103037824 */ /* 0x000fe400078e0207 */
[----:B------:R-:W-:Y:S02]  /*1da0*/  IMAD R6, R6, c[0x0][0x1b0], RZ ;  /* 0x00006c0006067a24 */ /* 0x000fe400078e02ff */
[----:B------:R-:W-:Y:S02]  /*1db0*/  IMAD R4, R4, c[0x0][0x2c4], R5 ;  /* 0x0000b10004047a24 */ /* 0x000fe400078e0205 */
[C---:B------:R-:W-:Y:S01]  /*1dc0*/  IMAD R5, R0.reuse, c[0x0][0x1b4], R6 ;  /* 0x00006d0000057a24 */ /* 0x040fe200078e0206 */
[----:B------:R-:W-:Y:S01]  /*1dd0*/  SHF.R.S32.HI R6, RZ, 0x1f, R13 ;  /* 0x0000001fff067819 */ /* 0x000fe2000001140d */
[----:B------:R-:W-:Y:S01]  /*1de0*/  IMAD.WIDE.U32 R2, R0, c[0x0][0x1b0], R2 ;  /* 0x00006c0000027a25 */ /* 0x000fe200078e0002 */
[----:B------:R-:W-:-:S02]  /*1df0*/  SHF.R.S32.HI R0, RZ, 0x1f, R4 ;  /* 0x0000001fff007819 */ /* 0x000fc40000011404 */
[----:B------:R-:W-:Y:S01]  /*1e00*/  LEA.HI.X.SX32 R27, R230, R6, 0x1, P0 ;  /* 0x00000006e61b7211 */ /* 0x000fe200000f0eff */
[----:B------:R-:W-:Y:S02]  /*1e10*/  IMAD.IADD R3, R3, 0x1, R5 ;  /* 0x0000000103037824 */ /* 0x000fe400078e0205 */
[----:B------:R-:W-:Y:S02]  /*1e20*/  IMAD R0, R0, c[0x0][0x1a8], RZ ;  /* 0x00006a0000007a24 */ /* 0x000fe400078e02ff */
[----:B------:R-:W-:-:S04]  /*1e30*/  IMAD.WIDE.U32 R2, R4, c[0x0][0x1a8], R2 ;  /* 0x00006a0004027a25 */ /* 0x000fc800078e0002 */
[----:B------:R-:W-:Y:S01]  /*1e40*/  IMAD R0, R4, c[0x0][0x1ac], R0 ;  /* 0x00006b0004007a24 */ /* 0x000fe200078e0200 */
[----:B------:R-:W-:Y:S01]  /*1e50*/  LEA R5, P0, R2, c[0x0][0x160], 0x1 ;  /* 0x0000580002057a11 */ /* 0x000fe200078008ff */
[----:B------:R-:W-:Y:S02]  /*1e60*/  IMAD R4, R27, c[0x0][0x1e0], RZ ;  /* 0x000078001b047a24 */ /* 0x000fe400078e02ff */
[----:B------:R-:W-:Y:S02]  /*1e70*/  IMAD.IADD R0, R3, 0x1, R0 ;  /* 0x0000000103007824 */ /* 0x000fe400078e0200 */
[C---:B------:R-:W-:Y:S01]  /*1e80*/  IMAD R9, R22.reuse, c[0x0][0x1e4], R4 ;  /* 0x0000790016097a24 */ /* 0x040fe200078e0204 */
[----:B------:R-:W-:Y:S01]  /*1e90*/  SHFL.IDX PT, R18, R5, 0x3, 0x181f ;  /* 0x00781f0005127f89 */ /* 0x000fe200000e0000 */
[----:B------:R-:W-:Y:S01]  /*1ea0*/  IMAD.WIDE.U32 R6, R22, c[0x0][0x1e0], R228 ;  /* 0x0000780016067a25 */ /* 0x000fe200078e00e4 */
[----:B------:R-:W-:-:S03]  /*1eb0*/  LEA.HI.X R0, R2, c[0x0][0x164], R0, 0x1, P0 ;  /* 0x0000590002007a11 */ /* 0x000fc600000f0c00 */
[----:B------:R-:W-:Y:S02]  /*1ec0*/  IMAD R4, R15, c[0x0][0x2c4], RZ ;  /* 0x0000b1000f047a24 */ /* 0x000fe400078e02ff */
[----:B------:R-:W-:Y:S01]  /*1ed0*/  IMAD.IADD R3, R7, 0x1, R9 ;  /* 0x0000000107037824 */ /* 0x000fe200078e0209 */
[----:B------:R-:W-:Y:S01]  /*1ee0*/  SHFL.IDX PT, R11, R0, RZ, 0x181f ;  /* 0x00181fff000b7589 */ /* 0x000fe200000e0000 */
[----:B------:R-:W-:Y:S01]  /*1ef0*/  IMAD.MOV.U32 R2, RZ, RZ, R6 ;  /* 0x000000ffff027224 */ /* 0x000fe200078e0006 */
[-C--:B------:R-:W-:Y:S01]  /*1f00*/  ISETP.GE.AND P3, PT, R10, R4.reuse, PT ;  /* 0x000000040a00720c */ /* 0x080fe20003f66270 */
[----:B------:R-:W-:Y:S01]  /*1f10*/  IMAD.IADD R108, R26, 0x1, R25 ;  /* 0x000000011a6c7824 */ /* 0x000fe200078e0219 */
[----:B------:R-:W2:Y:S01]  /*1f20*/  SHFL.IDX PT, R9, R5, RZ, 0x181f ;  /* 0x00181fff05097589 */ /* 0x000ea200000e0000 */
[CC--:B------:R-:W-:Y:S01]  /*1f30*/  ISETP.GE.AND P4, PT, R8.reuse, R4.reuse, PT ;  /* 0x000000040800720c */ /* 0x0c0fe20003f86270 */
[C---:B------:R-:W-:Y:S01]  /*1f40*/  IMAD.WIDE.U32 R2, R245.reuse, c[0x0][0x1e8], R2 ;  /* 0x00007a00f5027a25 */ /* 0x040fe200078e0002 */
[C---:B------:R-:W-:Y:S01]  /*1f50*/  IADD3 R7, R8.reuse, 0x40, RZ ;  /* 0x0000004008077810 */ /* 0x040fe20007ffe0ff */
[----:B------:R-:W4:Y:S01]  /*1f60*/  SHFL.IDX PT, R10, R5, 0x1, 0x181f ;  /* 0x00381f00050a7f89 */ /* 0x000f2200000e0000 */
[----:B------:R-:W-:Y:S01]  /*1f70*/  IADD3 R6, R8, 0x60, RZ ;  /* 0x0000006008067810 */ /* 0x000fe20007ffe0ff */
[----:B------:R-:W-:Y:S01]  /*1f80*/  IMAD R3, R245, c[0x0][0x1ec], R3 ;  /* 0x00007b00f5037a24 */ /* 0x000fe200078e0203 */
[-C--:B------:R-:W-:Y:S01]  /*1f90*/  ISETP.GE.AND P0, PT, R7, R4.reuse, PT ;  /* 0x000000040700720c */ /* 0x080fe20003f06270 */
[----:B------:R-:W5:Y:S01]  /*1fa0*/  SHFL.IDX PT, R13, R0, 0x1, 0x181f ;  /* 0x00381f00000d7f89 */ /* 0x000f6200000e0000 */
[----:B------:R-:W-:Y:S01]  /*1fb0*/  ISETP.GE.AND P5, PT, R6, R4, PT ;  /* 0x000000040600720c */ /* 0x000fe20003fa6270 */
[----:B------:R-:W-:-:S02]  /*1fc0*/  IMAD R21, R28, c[0x0][0x1e0], RZ ;  /* 0x000078001c157a24 */ /* 0x000fc400078e02ff */
[----:B------:R1:W1:Y:S01]  /*1fd0*/  SHFL.IDX PT, R8, R5, 0x2, 0x181f ;  /* 0x00581f0005087f89 */ /* 0x00026200000e0000 */
[----:B------:R-:W-:Y:S02]  /*1fe0*/  IMAD.MOV.U32 R72, RZ, RZ, 0x40 ;  /* 0x00000040ff487424 */ /* 0x000fe400078e00ff */
[----:B------:R-:W-:Y:S01]  /*1ff0*/  IMAD R21, R109, c[0x0][0x1e4], R21 ;  /* 0x000079006d157a24 */ /* 0x000fe200078e0215 */
[----:B------:R-:W1:Y:S04]  /*2000*/  SHFL.IDX PT, R19, R0, 0x2, 0x181f ;  /* 0x00581f0000137f89 */ /* 0x000e6800000e0000 */
[----:B------:R-:W1:Y:S01]  /*2010*/  SHFL.IDX PT, R0, R0, 0x3, 0x181f ;  /* 0x00781f0000007f89 */ /* 0x000e6200000e0000 */
[----:B--2---:R-:W-:Y:S02]  /*2020*/  @!P4 LEA R6, P2, R228, R9, 0x1 ;  /* 0x00000009e406c211 */ /* 0x004fe400078408ff */
[----:B---3--:R-:W-:Y:S01]  /*2030*/  @P1 SHF.R.S32.HI R7, RZ, 0x1f, R14 ;  /* 0x0000001fff071819 */ /* 0x008fe2000001140e */
[----:B------:R-:W-:-:S02]  /*2040*/  @!P1 IMAD.MOV.U32 R7, RZ, RZ, R12 ;  /* 0x000000ffff079224 */ /* 0x000fc400078e000c */
[----:B------:R-:W-:Y:S01]  /*2050*/  @!P1 IMAD.MOV.U32 R14, RZ, RZ, R235 ;  /* 0x000000ffff0e9224 */ /* 0x000fe200078e00eb */
[----:B------:R-:W-:Y:S02]  /*2060*/  ISETP.GE.AND P1, PT, R228, c[0x0][0x198], PT ;  /* 0x00006600e4007a0c */ /* 0x000fe40003f26270 */
[----:B------:R-:W-:Y:S02]  /*2070*/  SEL R23, R7, RZ, !P6 ;  /* 0x000000ff07177207 */ /* 0x000fe40007000000 */
[----:B------:R-:W-:Y:S02]  /*2080*/  SEL R24, R14, RZ, !P6 ;  /* 0x000000ff0e187207 */ /* 0x000fe40007000000 */
[----:B------:R-:W-:Y:S01]  /*2090*/  @!P4 LEA R4, P6, R231, R9, 0x1 ;  /* 0x00000009e704c211 */ /* 0x000fe200078c08ff */
[----:B------:R-:W-:Y:S01]  /*20a0*/  IMAD R9, R23, c[0x0][0x1f0], RZ ;  /* 0x00007c0017097a24 */ /* 0x000fe200078e02ff */
[----:B------:R-:W-:Y:S01]  /*20b0*/  @!P4 LEA.HI.X R7, R228, R11, R229, 0x1, P2 ;  /* 0x0000000be407c211 */ /* 0x000fe200010f0ce5 */
[----:B------:R-:W-:Y:S01]  /*20c0*/  IMAD.WIDE.U32 R212, R24, c[0x0][0x1f0], R2 ;  /* 0x00007c0018d47a25 */ /* 0x000fe200078e0002 */
[----:B----4-:R-:W-:-:S02]  /*20d0*/  @!P3 LEA R16, P2, R228, R10, 0x1 ;  /* 0x0000000ae410b211 */ /* 0x010fc400078408ff */
[C---:B-1----:R-:W-:Y:S01]  /*20e0*/  @!P4 LEA.HI.X R5, R231.reuse, R11, R20, 0x1, P6 ;  /* 0x0000000be705c211 */ /* 0x042fe200030f0c14 */
[----:B------:R1:W-:Y:S01]  /*20f0*/  @!P4 LDGSTS.E.BYPASS.LTC128B.128 [R207+0x100], [R6.64], !P1 ;  /* 0x0010000006cfcfae */ /* 0x0003e2000c901d46 */
[----:B------:R-:W-:Y:S01]  /*2100*/  @!P3 LEA R14, P6, R231, R10, 0x1 ;  /* 0x0000000ae70eb211 */ /* 0x000fe200078c08ff */
[----:B------:R-:W-:Y:S01]  /*2110*/  IMAD.WIDE.U32 R2, R109, c[0x0][0x1e0], RZ ;  /* 0x000078006d027a25 */ /* 0x000fe200078e00ff */
[CCC-:B-----5:R-:W-:Y:S02]  /*2120*/  @!P3 LEA.HI.X R17, R228.reuse, R13.reuse, R229.reuse, 0x1, P2 ;  /* 0x0000000de411b211 */ /* 0x1e0fe400010f0ce5 */
[C---:B------:R-:W-:Y:S01]  /*2130*/  @!P0 LEA R12, P2, R228.reuse, R8, 0x1 ;  /* 0x00000008e40c8211 */ /* 0x040fe200078408ff */
[----:B------:R-:W-:Y:S01]  /*2140*/  IMAD.MOV.U32 R210, RZ, RZ, R212 ;  /* 0x000000ffffd27224 */ /* 0x000fe200078e00d4 */
[----:B------:R-:W-:Y:S02]  /*2150*/  @!P3 LEA.HI.X R15, R231, R13, R20, 0x1, P6 ;  /* 0x0000000de70fb211 */ /* 0x000fe400030f0c14 */
[----:B------:R-:W-:-:S02]  /*2160*/  @!P0 LEA.HI.X R13, R228, R19, R229, 0x1, P2 ;  /* 0x00000013e40d8211 */ /* 0x000fc400010f0ce5 */
[C---:B------:R-:W-:Y:S02]  /*2170*/  @!P0 LEA R10, P2, R231.reuse, R8, 0x1 ;  /* 0x00000008e70a8211 */ /* 0x040fe400078408ff */
[C---:B------:R-:W-:Y:S02]  /*2180*/  ISETP.GE.AND P6, PT, R231.reuse, c[0x0][0x198], PT ;  /* 0x00006600e7007a0c */ /* 0x040fe40003fc6270 */
[----:B------:R-:W-:Y:S01]  /*2190*/  @!P0 LEA.HI.X R11, R231, R19, R20, 0x1, P2 ;  /* 0x00000013e70b8211 */ /* 0x000fe200010f0c14 */
[----:B------:R-:W-:Y:S01]  /*21a0*/  IMAD R19, R24, c[0x0][0x1f4], R9 ;  /* 0x00007d0018137a24 */ /* 0x000fe200078e0209 */
[----:B------:R-:W-:-:S03]  /*21b0*/  @!P5 LEA R8, P2, R228, R18, 0x1 ;  /* 0x00000012e408d211 */ /* 0x000fc600078408ff */
[----:B------:R-:W-:Y:S01]  /*21c0*/  IMAD.IADD R211, R213, 0x1, R19 ;  /* 0x00000001d5d37824 */ /* 0x000fe200078e0213 */
[----:B------:R-:W-:Y:S02]  /*21d0*/  @!P5 LEA.HI.X R9, R228, R0, R229, 0x1, P2 ;  /* 0x00000000e409d211 */ /* 0x000fe400010f0ce5 */
[----:B------:R-:W-:-:S03]  /*21e0*/  @!P5 LEA R18, P2, R231, R18, 0x1 ;  /* 0x00000012e712d211 */ /* 0x000fc600078408ff */
[----:B------:R2:W-:Y:S01]  /*21f0*/  @!P4 LDGSTS.E.BYPASS.LTC128B.128 [R207+0x4100], [R4.64], !P6 ;  /* 0x0410000004cfcfae */ /* 0x0005e2000f101d46 */
[----:B------:R-:W-:Y:S01]  /*2200*/  @!P5 LEA.HI.X R19, R231, R0, R20, 0x1, P2 ;  /* 0x00000000e713d211 */ /* 0x000fe200010f0c14 */
[----:B------:R-:W-:Y:S01]  /*2210*/  IMAD.IADD R20, R3, 0x1, R21 ;  /* 0x0000000103147824 */ /* 0x000fe200078e0215 */
[----:B------:R-:W-:Y:S01]  /*2220*/  IMNMX R0, R108, 0x70, PT ;  /* 0x000000706c007817 */ /* 0x000fe20003800200 */
[----:B------:R3:W-:Y:S01]  /*2230*/  @!P3 LDGSTS.E.BYPASS.LTC128B.128 [R207+0x1100], [R16.64], !P1 ;  /* 0x0110000010cfbfae */ /* 0x0007e2000c901d46 */
[----:B------:R-:W-:-:S03]  /*2240*/  IMAD.WIDE.U32 R2, R2, 0x70, R210 ;  /* 0x0000007002027825 */ /* 0x000fc600078e00d2 */
[----:B------:R4:W-:Y:S01]  /*2250*/  @!P3 LDGSTS.E.BYPASS.LTC128B.128 [R207+0x5100], [R14.64], !P6 ;  /* 0x051000000ecfbfae */ /* 0x0009e2000f101d46 */
[----:B------:R-:W-:-:S03]  /*2260*/  IMAD.IADD R0, R0, 0x1, -R230 ;  /* 0x0000000100007824 */ /* 0x000fc600078e0ae6 */
[----:B------:R5:W-:Y:S02]  /*2270*/  @!P0 LDGSTS.E.BYPASS.LTC128B.128 [R207+0x2100], [R12.64], !P1 ;  /* 0x021000000ccf8fae */ /* 0x000be4000c901d46 */
[C---:B------:R-:W-:Y:S02]  /*2280*/  ISETP.GE.AND P4, PT, R0.reuse, 0x1, PT ;  /* 0x000000010000780c */ /* 0x040fe40003f86270 */
[C---:B------:R-:W-:Y:S01]  /*2290*/  ISETP.GE.AND P3, PT, R0.reuse, 0x21, PT ;  /* 0x000000210000780c */ /* 0x040fe20003f66270 */
[----:B------:R3:W-:Y:S01]  /*22a0*/  @!P0 LDGSTS.E.BYPASS.LTC128B.128 [R207+0x6100], [R10.64], !P6 ;  /* 0x061000000acf8fae */ /* 0x0007e2000f101d46 */
[----:B------:R-:W-:-:S03]  /*22b0*/  ISETP.GE.AND P2, PT, R0, 0x41, PT ;  /* 0x000000410000780c */ /* 0x000fc60003f46270 */
[----:B------:R3:W-:Y:S04]  /*22c0*/  @!P5 LDGSTS.E.BYPASS.LTC128B.128 [R207+0x3100], [R8.64], !P1 ;  /* 0x0310000008cfdfae */ /* 0x0007e8000c901d46 */
[----:B------:R3:W-:Y:S01]  /*22d0*/  @!P5 LDGSTS.E.BYPASS.LTC128B.128 [R207+0x7100], [R18.64], !P6 ;  /* 0x0710000012cfdfae */ /* 0x0007e2000f101d46 */
[----:B------:R-:W-:Y:S01]  /*22e0*/  ISETP.GE.AND P6, PT, R228, c[0x0][0x1d4], PT ;  /* 0x00007500e4007a0c */ /* 0x000fe20003fc6270 */
[----:B--2---:R-:W-:Y:S01]  /*22f0*/  IMAD R4, R20, 0x70, RZ ;  /* 0x0000007014047824 */ /* 0x004fe200078e02ff */
[----:B------:R-:W-:Y:S01]  /*2300*/  ISETP.GE.AND P5, PT, R231, c[0x0][0x1d4], PT ;  /* 0x00007500e7007a0c */ /* 0x000fe20003fa6270 */
[----:B------:R-:W-:Y:S01]  /*2310*/  IMAD.MOV.U32 R5, RZ, RZ, 0x20 ;  /* 0x00000020ff057424 */ /* 0x000fe200078e00ff */
[----:B------:R-:W0:Y:S01]  /*2320*/  LDGDEPBAR ;  /* 0x00000000000079af */ /* 0x000e220000000000 */
[----:B------:R-:W-:-:S02]  /*2330*/  IMAD.IADD R3, R3, 0x1, R4 ;  /* 0x0000000103037824 */ /* 0x000fc400078e0204 */
[----:B-1----:R-:W-:-:S04]  /*2340*/  IMAD.WIDE.U32 R6, R5, c[0x0][0x1e0], RZ ;  /* 0x0000780005067a25 */ /* 0x002fc800078e00ff */
[----:B------:R-:W-:Y:S01]  /*2350*/  IMAD R5, R5, c[0x0][0x1e4], RZ ;  /* 0x0000790005057a24 */ /* 0x000fe200078e02ff */
[----:B------:R-:W-:Y:S01]  /*2360*/  @P3 IADD3 R4, P0, R2, R6, RZ ;  /* 0x0000000602043210 */ /* 0x000fe20007f1e0ff */
[----:B-----5:R-:W-:-:S04]  /*2370*/  IMAD.WIDE.U32 R12, R22, c[0x0][0x208], R228 ;  /* 0x00008200160c7a25 */ /* 0x020fc800078e00e4 */
[----:B----4-:R-:W-:Y:S01]  /*2380*/  IMAD.MOV.U32 R15, RZ, RZ, c[0x0][0x208] ;  /* 0x00008200ff0f7624 */ /* 0x010fe200078e00ff */
[----:B---3--:R-:W-:-:S04]  /*2390*/  @P4 LEA R10, P1, R2, c[0x0][0x1c8], 0x1 ;  /* 0x00007200020a4a11 */ /* 0x008fc800078208ff */
[----:B------:R-:W-:Y:S02]  /*23a0*/  @P4 LEA.HI.X R11, R2, c[0x0][0x1cc], R3, 0x1, P1 ;  /* 0x00007300020b4a11 */ /* 0x000fe400008f0c03 */
[----:B------:R-:W-:Y:S02]  /*23b0*/  ISETP.GE.AND P1, PT, R0, 0x61, PT ;  /* 0x000000610000780c */ /* 0x000fe40003f26270 */
[----:B------:R-:W-:Y:S01]  /*23c0*/  @P3 IADD3.X R0, R3, R7, R5, P0, !PT ;  /* 0x0000000703003210 */ /* 0x000fe200007fe405 */
[----:B------:R-:W-:Y:S01]  /*23d0*/  IMAD.WIDE.U32 R6, R72, c[0x0][0x1e0], RZ ;  /* 0x0000780048067a25 */ /* 0x000fe200078e00ff */
[----:B------:R-:W-:Y:S01]  /*23e0*/  @P3 LEA R8, P0, R4, c[0x0][0x1c8], 0x1 ;  /* 0x0000720004083a11 */ /* 0x000fe200078008ff */
[----:B------:R1:W-:Y:S02]  /*23f0*/  @P4 LDGSTS.E.BYPASS.LTC128B.128 [R207+0x8100], [R10.64], !P6 ;  /* 0x081000000acf4fae */ /* 0x0003e4000f101d46 */
[----:B------:R-:W-:Y:S01]  /*2400*/  IMAD R5, R72, c[0x0][0x1e4], RZ ;  /* 0x0000790048057a24 */ /* 0x000fe200078e02ff */
[----:B------:R-:W-:Y:S01]  /*2410*/  @P3 LEA.HI.X R9, R4, c[0x0][0x1cc], R0, 0x1, P0 ;  /* 0x0000730004093a11 */ /* 0x000fe200000f0c00 */
[----:B------:R1:W-:Y:S01]  /*2420*/  @P4 LDGSTS.E.BYPASS.LTC128B.128 [R207+0xb900], [R10.64+0x80], !P5 ;  /* 0x0b9000800acf4fae */ /* 0x0003e2000e901d46 */
[----:B------:R-:W-:-:S02]  /*2430*/  @P2 IADD3 R4, P0, R2, R6, RZ ;  /* 0x0000000602042210 */ /* 0x000fc40007f1e0ff */
[----:B------:R-:W-:Y:S01]  /*2440*/  LOP3.LUT P4, RZ, R234, 0x2, RZ, 0xc0, !PT ;  /* 0x00000002eaff7812 */ /* 0x000fe2000788c0ff */
[----:B------:R-:W-:Y:S01]  /*2450*/  @P1 IMAD.MOV.U32 R0, RZ, RZ, 0x60 ;  /* 0x00000060ff001424 */ /* 0x000fe200078e00ff */
[----:B------:R-:W-:Y:S01]  /*2460*/  @P2 IADD3.X R5, R3, R7, R5, P0, !PT ;  /* 0x0000000703052210 */ /* 0x000fe200007fe405 */
[----:B------:R2:W-:Y:S01]  /*2470*/  @P3 LDGSTS.E.BYPASS.LTC128B.128 [R207+0x9100], [R8.64], !P6 ;  /* 0x0910000008cf3fae */ /* 0x0005e2000f101d46 */
[----:B------:R-:W-:Y:S01]  /*2480*/  @P2 LEA R6, P0, R4, c[0x0][0x1c8], 0x1 ;  /* 0x0000720004062a11 */ /* 0x000fe200078008ff */
[----:B------:R-:W-:Y:S02]  /*2490*/  @P1 IMAD.WIDE.U32 R2, R0, c[0x0][0x1e0], R2 ;  /* 0x0000780000021a25 */ /* 0x000fe400078e0002 */
[----:B------:R2:W-:Y:S01]  /*24a0*/  @P3 LDGSTS.E.BYPASS.LTC128B.128 [R207+0xc900], [R8.64+0x80], !P5 ;  /* 0x0c90008008cf3fae */ /* 0x0005e2000e901d46 */
[----:B------:R-:W-:Y:S01]  /*24b0*/  @P2 LEA.HI.X R7, R4, c[0x0][0x1cc], R5, 0x1, P0 ;  /* 0x0000730004072a11 */ /* 0x000fe200000f0c05 */
[----:B------:R-:W-:Y:S01]  /*24c0*/  @P1 IMAD R0, R0, c[0x0][0x1e4], RZ ;  /* 0x0000790000001a24 */ /* 0x000fe200078e02ff */
[----:B------:R-:W-:Y:S01]  /*24d0*/  @P1 LEA R4, P0, R2, c[0x0][0x1c8], 0x1 ;  /* 0x0000720002041a11 */ /* 0x000fe200078008ff */
[----:B------:R-:W-:Y:S01]  /*24e0*/  IMAD R5, R27, c[0x0][0x208], RZ ;  /* 0x000082001b057a24 */ /* 0x000fe200078e02ff */
[----:B------:R-:W-:Y:S01]  /*24f0*/  ISETP.GT.AND P3, PT, R29, 0x7f, PT ;  /* 0x0000007f1d00780c */ /* 0x000fe20003f64270 */
[----:B------:R-:W-:Y:S01]  /*2500*/  @P1 IMAD.IADD R0, R3, 0x1, R0 ;  /* 0x0000000103001824 */ /* 0x000fe200078e0200 */
[----:B------:R3:W-:Y:S01]  /*2510*/  @P2 LDGSTS.E.BYPASS.LTC128B.128 [R207+0xa100], [R6.64], !P6 ;  /* 0x0a10000006cf2fae */ /* 0x0007e2000f101d46 */
[----:B------:R-:W-:-:S03]  /*2520*/  IMAD R3, R22, c[0x0][0x20c], R5 ;  /* 0x0000830016037a24 */ /* 0x000fc600078e0205 */
[----:B------:R-:W-:Y:S01]  /*2530*/  @P1 LEA.HI.X R5, R2, c[0x0][0x1cc], R0, 0x1, P0 ;  /* 0x0000730002051a11 */ /* 0x000fe200000f0c00 */
[----:B------:R3:W-:Y:S01]  /*2540*/  @P2 LDGSTS.E.BYPASS.LTC128B.128 [R207+0xd900], [R6.64+0x80], !P5 ;  /* 0x0d90008006cf2fae */ /* 0x0007e2000e901d46 */
[----:B------:R-:W-:Y:S02]  /*2550*/  IMAD.IADD R3, R13, 0x1, R3 ;  /* 0x000000010d037824 */ /* 0x000fe400078e0203 */
[----:B------:R-:W-:Y:S01]  /*2560*/  IMAD.MOV.U32 R2, RZ, RZ, R12 ;  /* 0x000000ffff027224 */ /* 0x000fe200078e000c */
[----:B------:R4:W-:Y:S01]  /*2570*/  @P1 LDGSTS.E.BYPASS.LTC128B.128 [R207+0xb100], [R4.64], !P6 ;  /* 0x0b10000004cf1fae */ /* 0x0009e2000f101d46 */
[----:B------:R-:W-:Y:S01]  /*2580*/  IMAD R0, R23, c[0x0][0x218], RZ ;  /* 0x0000860017007a24 */ /* 0x000fe200078e02ff */
[----:B-1----:R-:W-:Y:S01]  /*2590*/  SEL R11, RZ, 0x1, P6 ;  /* 0x00000001ff0b7807 */ /* 0x002fe20003000000 */
[C---:B------:R-:W-:Y:S01]  /*25a0*/  IMAD.WIDE.U32 R2, R245.reuse, c[0x0][0x210], R2 ;  /* 0x00008400f5027a25 */ /* 0x040fe200078e0002 */
[----:B------:R4:W-:Y:S03]  /*25b0*/  @P1 LDGSTS.E.BYPASS.LTC128B.128 [R207+0xe900], [R4.64+0x80], !P5 ;  /* 0x0e90008004cf1fae */ /* 0x0009e6000e901d46 */
[----:B------:R-:W-:Y:S01]  /*25c0*/  IMAD R3, R245, c[0x0][0x214], R3 ;  /* 0x00008500f5037a24 */ /* 0x000fe200078e0203 */
[----:B------:R-:W0:Y:S01]  /*25d0*/  LDGDEPBAR ;  /* 0x00000000000079af */ /* 0x000e220000000000 */
[----:B------:R-:W-:-:S02]  /*25e0*/  IMAD R0, R24, c[0x0][0x21c], R0 ;  /* 0x0000870018007a24 */ /* 0x000fc400078e0200 */
[----:B------:R-:W-:-:S04]  /*25f0*/  IMAD.WIDE.U32 R242, R24, c[0x0][0x218], R2 ;  /* 0x0000860018f27a25 */ /* 0x000fc800078e0002 */
[----:B------:R-:W-:-:S04]  /*2600*/  IMAD.WIDE.U32 R2, R109, c[0x0][0x208], RZ ;  /* 0x000082006d027a25 */ /* 0x000fc800078e00ff */
[----:B------:R-:W-:Y:S02]  /*2610*/  IMAD.IADD R241, R243, 0x1, R0 ;  /* 0x00000001f3f17824 */ /* 0x000fe400078e0200 */
[----:B------:R-:W-:Y:S02]  /*2620*/  IMAD.MOV.U32 R240, RZ, RZ, R242 ;  /* 0x000000fffff07224 */ /* 0x000fe400078e00f2 */
[----:B------:R-:W-:Y:S02]  /*2630*/  IMAD.MOV.U32 R13, RZ, RZ, 0x6 ;  /* 0x00000006ff0d7424 */ /* 0x000fe400078e00ff */
[----:B---3--:R-:W-:-:S03]  /*2640*/  IMAD.WIDE.U32 R6, R2, 0x70, R240 ;  /* 0x0000007002067825 */ /* 0x008fc600078e00f0 */
[C---:B------:R-:W-:Y:S01]  /*2650*/  SHF.L.U64.HI R13, R15.reuse, R13, c[0x0][0x20c] ;  /* 0x000083000f0d7619 */ /* 0x040fe2000001020d */
[----:B------:R-:W-:Y:S02]  /*2660*/  IMAD.SHL.U32 R12, R15, 0x40, RZ ;  /* 0x000000400f0c7824 */ /* 0x000fe400078e00ff */
[----:B----4-:R-:W-:Y:S01]  /*2670*/  IMAD R4, R28, c[0x0][0x208], RZ ;  /* 0x000082001c047a24 */ /* 0x010fe200078e02ff */
[----:B------:R-:W-:-:S04]  /*2680*/  DEPBAR.LE SB0, 0x1 ;  /* 0x000080400000791a */ /* 0x000fc80000000000 */
[----:B------:R-:W-:Y:S01]  /*2690*/  BAR.SYNC.DEFER_BLOCKING 0x0 ;  /* 0x0000000000007b1d */ /* 0x000fe20000010000 */
[----:B------:R-:W-:Y:S02]  /*26a0*/  IMAD R4, R109, c[0x0][0x20c], R4 ;  /* 0x000083006d047a24 */ /* 0x000fe400078e0204 */
[----:B------:R-:W-:Y:S02]  /*26b0*/  @!P3 IMAD.MOV.U32 R14, RZ, RZ, c[0x0][0x20c] ;  /* 0x00008300ff0eb624 */ /* 0x000fe400078e00ff */
[----:B------:R-:W-:Y:S01]  /*26c0*/  IMAD.IADD R0, R3, 0x1, R4 ;  /* 0x0000000103007824 */ /* 0x000fe200078e0204 */
[----:B------:R-:W-:Y:S01]  /*26d0*/  LEA R4, P0, R6, c[0x0][0x1f8], 0x1 ;  /* 0x00007e0006047a11 */ /* 0x000fe200078008ff */
[----:B------:R-:W-:Y:S01]  /*26e0*/  IMAD.MOV.U32 R2, RZ, RZ, R201 ;  /* 0x000000ffff027224 */ /* 0x000fe200078e00c9 */
[----:B------:R-:W-:Y:S01]  /*26f0*/  SEL R3, RZ, 0x2, P5 ;  /* 0x00000002ff037807 */ /* 0x000fe20002800000 */
[----:B------:R-:W-:Y:S01]  /*2700*/  IMAD R0, R0, 0x70, RZ ;  /* 0x0000007000007824 */ /* 0x000fe200078e02ff */
[----:B------:R-:W-:-:S02]  /*2710*/  @P4 IADD3 R2, R111, -0x20, RZ ;  /* 0xffffffe06f024810 */ /* 0x000fc40007ffe0ff */
[----:B------:R-:W-:Y:S01]  /*2720*/  @P4 IADD3 R201, R111, -0x20, RZ ;  /* 0xffffffe06fc94810 */ /* 0x000fe20007ffe0ff */
[----:B------:R-:W-:Y:S02]  /*2730*/  IMAD.IADD R0, R7, 0x1, R0 ;  /* 0x0000000107007824 */ /* 0x000fe400078e0200 */
[----:B------:R-:W-:-:S03]  /*2740*/  IMAD.IADD R3, R11, 0x1, R3 ;  /* 0x000000010b037824 */ /* 0x000fc600078e0203 */
[----:B------:R-:W-:Y:S02]  /*2750*/  LEA.HI.X R5, R6, c[0x0][0x1fc], R0, 0x1, P0 ;  /* 0x00007f0006057a11 */ /* 0x000fe400000f0c00 */
[----:B--2---:R-:W-:Y:S02]  /*2760*/  IADD3 R8, P0, R12, R4, RZ ;  /* 0x000000040c087210 */ /* 0x004fe40007f1e0ff */
[----:B------:R-:W-:Y:S01]  /*2770*/  IADD3 R0, R25, R26, -R230 ;  /* 0x0000001a19007210 */ /* 0x000fe20007ffe8e6 */
[----:B------:R-:W-:Y:S02]  /*2780*/  LDSM.16.M88.4 R128, [R203] ;  /* 0x00000000cb80783b */ /* 0x000fe40000000200 */
[----:B------:R-:W-:Y:S01]  /*2790*/  IMAD.X R9, R13, 0x1, R5, P0 ;  /* 0x000000010d097824 */ /* 0x000fe200000e0605 */
[----:B------:R-:W-:Y:S01]  /*27a0*/  IADD3 R6, P0, R8, R12, RZ ;  /* 0x0000000c08067210 */ /* 0x000fe20007f1e0ff */
[----:B------:R-:W-:Y:S01]  /*27b0*/  LDSM.16.M88.4 R132, [R204] ;  /* 0x00000000cc84783b */ /* 0x000fe20000000200 */
[----:B------:R-:W-:-:S03]  /*27c0*/  IADD3 R12, P2, P1, R12, 0x80, R4 ;  /* 0x000000800c0c7810 */ /* 0x000fc6000795e004 */
[----:B------:R-:W-:Y:S01]  /*27d0*/  IMAD.X R7, R9, 0x1, R13, P0 ;  /* 0x0000000109077824 */ /* 0x000fe200000e060d */
[----:B------:R-:W-:Y:S01]  /*27e0*/  LDSM.16.M88.4 R156, [R206] ;  /* 0x00000000ce9c783b */ /* 0x000fe20000000200 */
[----:B------:R-:W-:Y:S02]  /*27f0*/  @!P3 LEA R10, P0, R15, R6, 0x6 ;  /* 0x000000060f0ab211 */ /* 0x000fe400078030ff */
[----:B------:R-:W-:Y:S01]  /*2800*/  IADD3.X R13, R13, RZ, R5, P2, P1 ;  /* 0x000000ff0d0d7210 */ /* 0x000fe200017e2405 */
[----:B------:R-:W-:Y:S01]  /*2810*/  LDSM.16.M88.4 R172, [R205] ;  /* 0x00000000cdac783b */ /* 0x000fe20000000200 */
[----:B------:R-:W-:Y:S02]  /*2820*/  @!P3 LEA.HI.X R11, R15, R7, R14, 0x6, P0 ;  /* 0x000000070f0bb211 */ /* 0x000fe400000f340e */
[C---:B------:R-:W-:Y:S01]  /*2830*/  LOP3.LUT P0, RZ, R3.reuse, 0x1, RZ, 0xc0, !PT ;  /* 0x0000000103ff7812 */ /* 0x040fe2000780c0ff */
[----:B------:R-:W-:Y:S01]  /*2840*/  LDSM.16.M88.4 R176, [R203+0x4000] ;  /* 0x00400000cbb0783b */ /* 0x000fe20000000200 */
[----:B------:R-:W-:-:S02]  /*2850*/  LOP3.LUT P1, RZ, R3, 0x2, RZ, 0xc0, !PT ;  /* 0x0000000203ff7812 */ /* 0x000fc4000782c0ff */
[----:B------:R-:W-:Y:S01]  /*2860*/  ISETP.LT.OR P2, PT, R0, 0x1, !P0 ;  /* 0x000000010000780c */ /* 0x000fe20004741670 */
[----:B------:R-:W-:Y:S04]  /*2870*/  LDSM.16.M88.4 R184, [R204+0x4000] ;  /* 0x00400000ccb8783b */ /* 0x000fe80000000200 */
[----:B------:R-:W-:Y:S04]  /*2880*/  LDSM.16.M88.4 R188, [R206+0x4000] ;  /* 0x00400000cebc783b */ /* 0x000fe80000000200 */
[----:B------:R-:W-:Y:S04]  /*2890*/  LDSM.16.M88.4 R192, [R205+0x4000] ;  /* 0x00400000cdc0783b */ /* 0x000fe80000000200 */
[----:B------:R-:W-:Y:S06]  /*28a0*/  BAR.SYNC.DEFER_BLOCKING 0x0 ;  /* 0x0000000000007b1d */ /* 0x000fec0000010000 */
[----:B------:R-:W-:-:S04]  /*28b0*/  DEPBAR.LE SB0, 0x0 ;  /* 0x000080000000791a */ /* 0x000fc80000000000 */
[----:B------:R-:W-:Y:S06]  /*28c0*/  BAR.SYNC.DEFER_BLOCKING 0x0 ;  /* 0x0000000000007b1d */ /* 0x000fec0000010000 */
[----:B------:R-:W1:Y:S04]  /*28d0*/  LDSM.16.M88.4 R16, [R111] ;  /* 0x000000006f10783b */ /* 0x000e680000000200 */
[----:B------:R-:W-:Y:S04]  /*28e0*/  LDSM.16.M88.4 R20, [R2] ;  /* 0x000000000214783b */ /* 0x000fe80000000200 */
[----:B------:R-:W-:Y:S04]  /*28f0*/  LDSM.16.M88.4 R40, [R111+0x2000] ;  /* 0x002000006f28783b */ /* 0x000fe80000000200 */
[----:B------:R-:W2:Y:S04]  /*2900*/  LDSM.16.M88.4 R36, [R111+0x800] ;  /* 0x000800006f24783b */ /* 0x000ea80000000200 */
[----:B------:R-:W3:Y:S04]  /*2910*/  LDSM.16.M88.4 R32, [R111+0x1000] ;  /* 0x001000006f20783b */ /* 0x000ee80000000200 */
[----:B------:R-:W4:Y:S04]  /*2920*/  LDSM.16.M88.4 R28, [R111+0x1800] ;  /* 0x001800006f1c783b */ /* 0x000f280000000200 */
[----:B------:R-:W-:Y:S04]  /*2930*/  LDSM.16.M88.4 R64, [R2+0x800] ;  /* 0x000800000240783b */ /* 0x000fe80000000200 */
[----:B------:R-:W-:Y:S04]  /*2940*/  LDSM.16.M88.4 R68, [R2+0x1000] ;  /* 0x001000000244783b */ /* 0x000fe80000000200 */
[----:B------:R-:W-:Y:S04]  /*2950*/  LDSM.16.M88.4 R88, [R2+0x1800] ;  /* 0x001800000258783b */ /* 0x000fe80000000200 */
[----:B------:R-:W-:Y:S04]  /*2960*/  LDSM.16.M88.4 R92, [R2+0x2000] ;  /* 0x00200000025c783b */ /* 0x000fe80000000200 */
[----:B------:R-:W-:Y:S01]  /*2970*/  LDSM.16.M88.4 R96, [R2+0x2800] ;  /* 0x002800000260783b */ /* 0x000fe20000000200 */
[C---:B-1----:R-:W-:Y:S03]  /*2980*/  HMMA.16816.F32 R24, R128.reuse, R16, RZ ;  /* 0x000000108018723c */ /* 0x042fe600000018ff */
[----:B------:R1:W-:Y:S04]  /*2990*/  LDSM.16.M88.4 R100, [R2+0x3000] ;  /* 0x003000000264783b */ /* 0x0003e80000000200 */
[----:B------:R-:W5:Y:S01]  /*29a0*/  LDSM.16.M88.4 R56, [R111+0x2800] ;  /* 0x002800006f38783b */ /* 0x000f620000000200 */
[C---:B------:R-:W-:Y:S03]  /*29b0*/  HMMA.16816.F32 R16, R128.reuse, R18, RZ ;  /* 0x000000128010723c */ /* 0x040fe600000018ff */
[----:B------:R-:W1:Y:S04]  /*29c0*/  LDSM.16.M88.4 R60, [R111+0x3000] ;  /* 0x003000006f3c783b */ /* 0x000e680000000200 */
[----:B------:R-:W-:Y:S01]  /*29d0*/  @!PT LDS RZ, [RZ] ;  /* 0x00000000fffff984 */ /* 0x000fe20000000800 */
[----:B------:R-:W-:Y:S01]  /*29e0*/  @!PT LDS RZ, [RZ] ;  /* 0x00000000fffff984 */ /* 0x000fe20000000800 */
[----:B------:R-:W-:Y:S01]  /*29f0*/  @!PT LDS RZ, [RZ] ;  /* 0x00000000fffff984 */ /* 0x000fe20000000800 */
[----:B------:R1:W-:Y:S01]  /*2a00*/  LDGSTS.E.BYPASS.LTC128B.128 [R207+0x100], [R4.64], !P2 ;  /* 0x0010000004cf7fae */ /* 0x0003e2000d101d46 */
[C---:B------:R-:W-:Y:S01]  /*2a10*/  ISETP.LT.OR P2, PT, R0.reuse, 0x1, !P1 ;  /* 0x000000010000780c */ /* 0x040fe20004f41670 */
[----:B--2---:R-:W-:Y:S08]  /*2a20*/  HMMA.16816.F32 R52, R128, R36, RZ ;  /* 0x000000248034723c */ /* 0x004ff000000018ff */
[----:B------:R-:W-:Y:S04]  /*2a30*/  HMMA.16816.F32 R112, R132, R20, R24 ;  /* 0x000000148470723c */ /* 0x000fe80000001818 */
[----:B------:R2:W-:Y:S01]  /*2a40*/  LDGSTS.E.BYPASS.LTC128B.128 [R207+0x3900], [R4.64+0x80], !P2 ;  /* 0x0390008004cf7fae */ /* 0x0005e2000d101d46 */
[----:B------:R-:W-:-:S02]  /*2a50*/  ISETP.LT.OR P2, PT, R0, 0x21, !P0 ;  /* 0x000000210000780c */ /* 0x000fc40004741670 */
[C---:B------:R-:W-:Y:S01]  /*2a60*/  ISETP.LT.OR P0, PT, R0.reuse, 0x41, !P0 ;  /* 0x000000410000780c */ /* 0x040fe20004701670 */
[----:B------:R-:W-:Y:S08]  /*2a70*/  HMMA.16816.F32 R104, R132, R22, R16 ;  /* 0x000000168468723c */ /* 0x000ff00000001810 */
[----:B------:R-:W-:Y:S02]  /*2a80*/  HMMA.16816.F32 R20, R128, R42, RZ ;  /* 0x0000002a8014723c */ /* 0x000fe400000018ff */
[----:B------:R1:W-:Y:S01]  /*2a90*/  LDGSTS.E.BYPASS.LTC128B.128 [R207+0x1100], [R8.64], !P2 ;  /* 0x0110000008cf7fae */ /* 0x0003e2000d101d46 */
[----:B------:R-:W-:-:S02]  /*2aa0*/  ISETP.LT.OR P2, PT, R0, 0x21, !P1 ;  /* 0x000000210000780c */ /* 0x000fc40004f41670 */
[----:B------:R-:W-:-:S03]  /*2ab0*/  ISETP.LT.OR P1, PT, R0, 0x41, !P1 ;  /* 0x000000410000780c */ /* 0x000fc60004f21670 */
[C---:B------:R-:W-:Y:S08]  /*2ac0*/  HMMA.16816.F32 R48, R128.reuse, R38, RZ ;  /* 0x000000268030723c */ /* 0x040ff000000018ff */
[----:B------:R2:W-:Y:S01]  /*2ad0*/  LDGSTS.E.BYPASS.LTC128B.128 [R207+0x4900], [R12.64], !P2 ;  /* 0x049000000ccf7fae */ /* 0x0005e2000d101d46 */
[C---:B------:R-:W-:Y:S01]  /*2ae0*/  @!P3 ISETP.LT.OR P2, PT, R0.reuse, 0x61, P6 ;  /* 0x000000610000b80c */ /* 0x040fe20003741670 */
[----:B---3--:R-:W-:Y:S02]  /*2af0*/  HMMA.16816.F32 R44, R128, R32, RZ ;  /* 0x00000020802c723c */ /* 0x008fe400000018ff */
[----:B------:R3:W-:Y:S01]  /*2b00*/  LDGSTS.E.BYPASS.LTC128B.128 [R207+0x2100], [R6.64], !P0 ;  /* 0x0210000006cf7fae */ /* 0x0007e2000c101d46 */
[----:B------:R-:W-:-:S03]  /*2b10*/  @!P3 ISETP.LT.OR P0, PT, R0, 0x61, P5 ;  /* 0x000000610000b80c */ /* 0x000fc60002f01670 */
[----:B------:R3:W-:Y:S01]  /*2b20*/  LDGSTS.E.BYPASS.LTC128B.128 [R207+0x5900], [R6.64+0x80], !P1 ;  /* 0x0590008006cf7fae */ /* 0x0007e2000c901d46 */
[----:B------:R-:W-:Y:S01]  /*2b30*/  LOP3.LUT P1, RZ, R234, 0x4, RZ, 0xc0, !PT ;  /* 0x00000004eaff7812 */ /* 0x000fe2000782c0ff */
[C---:B------:R-:W-:Y:S03]  /*2b40*/  HMMA.16816.F32 R36, R128.reuse, R34, RZ ;  /* 0x000000228024723c */ /* 0x040fe600000018ff */
[----:B------:R-:W-:Y:S01]  /*2b50*/  SEL R0, R72, 0xffffffc0, !P1 ;  /* 0xffffffc048007807 */ /* 0x000fe20004800000 */
[----:B------:R2:W-:Y:S04]  /*2b60*/  @!P3 LDGSTS.E.BYPASS.LTC128B.128 [R207+0x3100], [R10.64], !P2 ;  /* 0x031000000acfbfae */ /* 0x0005e8000d101d46 */
[----:B----4-:R-:W-:Y:S01]  /*2b70*/  HMMA.16816.F32 R32, R128, R28, RZ ;  /* 0x0000001c8020723c */ /* 0x010fe200000018ff */
[----:B-1----:R-:W-:Y:S01]  /*2b80*/  IMAD.IADD R2, R111, 0x1, R0 ;  /* 0x000000016f027824 */ /* 0x002fe200078e0200 */
[----:B------:R1:W-:Y:S01]  /*2b90*/  @!P3 LDGSTS.E.BYPASS.LTC128B.128 [R207+0x6900], [R10.64+0x80], !P0 ;  /* 0x069000800acfbfae */ /* 0x0003e2000c101d46 */
[----:B------:R-:W-:Y:S01]  /*2ba0*/  IMAD.IADD R196, R0, 0x1, R201 ;  /* 0x0000000100c47824 */ /* 0x000fe200078e02c9 */
[----:B------:R-:W-:-:S02]  /*2bb0*/  ISETP.GT.AND P0, PT, R109, R238, PT ;  /* 0x000000ee6d00720c */ /* 0x000fc40003f04270 */
[----:B------:R-:W4:Y:S02]  /*2bc0*/  LDSM.16.M88.4 R76, [R2] ;  /* 0x00000000024c783b */ /* 0x000f240000000200 */
[C---:B------:R-:W-:Y:S02]  /*2bd0*/  HMMA.16816.F32 R28, R128.reuse, R30, RZ ;  /* 0x0000001e801c723c */ /* 0x040fe400000018ff */
[----:B------:R-:W1:Y:S04]  /*2be0*/  LDSM.16.M88.4 R84, [R2+0x800] ;  /* 0x000800000254783b */ /* 0x000e680000000200 */
[----:B------:R-:W-:Y:S02]  /*2bf0*/  LDSM.16.M88.4 R80, [R2+0x1000] ;  /* 0x001000000250783b */ /* 0x000fe40000000200 */
[C---:B------:R-:W-:Y:S02]  /*2c00*/  HMMA.16816.F32 R24, R128.reuse, R40, RZ ;  /* 0x000000288018723c */ /* 0x040fe400000018ff */
[----:B------:R-:W-:Y:S04]  /*2c10*/  LDSM.16.M88.4 R120, [R196+0x6000] ;  /* 0x00600000c478783b */ /* 0x000fe80000000200 */
[----:B------:R-:W0:Y:S02]  /*2c20*/  LDGDEPBAR ;  /* 0x00000000000079af */ /* 0x000e240000000000 */
[----:B-----5:R-:W-:Y:S08]  /*2c30*/  HMMA.16816.F32 R16, R128, R56, RZ ;  /* 0x000000388010723c */ /* 0x020ff000000018ff */
[----:B------:R-:W-:Y:S01]  /*2c40*/  HMMA.16816.F32 R40, R132, R94, R20 ;  /* 0x0000005e8428723c */ /* 0x000fe20000001814 */
[----:B------:R-:W5:Y:S07]  /*2c50*/  LDSM.16.M88.4 R20, [R2+0x1800] ;  /* 0x001800000214783b */ /* 0x000f6e0000000200 */
[----:B--2---:R-:W-:Y:S08]  /*2c60*/  HMMA.16816.F32 R12, R128, R58, RZ ;  /* 0x0000003a800c723c */ /* 0x004ff000000018ff */
[----:B------:R-:W-:Y:S08]  /*2c70*/  HMMA.16816.F32 R72, R132, R64, R52 ;  /* 0x000000408448723c */ /* 0x000ff00000001834 */
[----:B-1----:R-:W-:Y:S08]  /*2c80*/  HMMA.16816.F32 R8, R128, R60, RZ ;  /* 0x0000003c8008723c */ /* 0x002ff000000018ff */
[C---:B------:R-:W-:Y:S08]  /*2c90*/  HMMA.16816.F32 R64, R132.reuse, R66, R48 ;  /* 0x000000428440723c */ /* 0x040ff00000001830 */
[C---:B------:R-:W-:Y:S08]  /*2ca0*/  HMMA.16816.F32 R56, R132.reuse, R88, R32 ;  /* 0x000000588438723c */ /* 0x040ff00000001820 */
[----:B------:R-:W-:Y:S08]  /*2cb0*/  HMMA.16816.F32 R48, R132, R90, R28 ;  /* 0x0000005a8430723c */ /* 0x000ff0000000181c */
[----:B---3--:R-:W-:Y:S08]  /*2cc0*/  HMMA.16816.F32 R4, R128, R62, RZ ;  /* 0x0000003e8004723c */ /* 0x008ff000000018ff */
[C---:B------:R-:W-:Y:S08]  /*2cd0*/  HMMA.16816.F32 R60, R132.reuse, R70, R36 ;  /* 0x00000046843c723c */ /* 0x040ff00000001824 */
[C---:B------:R-:W-:Y:S01]  /*2ce0*/  HMMA.16816.F32 R36, R132.reuse, R96, R16 ;  /* 0x000000608424723c */ /* 0x040fe20000001810 */
[----:B------:R-:W1:Y:S07]  /*2cf0*/  LDSM.16.M88.4 R16, [R2+0x2000] ;  /* 0x002000000210783b */ /* 0x000e6e0000000200 */
[C---:B------:R-:W-:Y:S01]  /*2d00*/  HMMA.16816.F32 R32, R132.reuse, R98, R12 ;  /* 0x000000628420723c */ /* 0x040fe2000000180c */
[----:B------:R-:W2:Y:S07]  /*2d10*/  LDSM.16.M88.4 R12, [R2+0x2800] ;  /* 0x00280000020c783b */ /* 0x000eae0000000200 */
[----:B------:R-:W-:Y:S08]  /*2d20*/  HMMA.16816.F32 R52, R132, R68, R44 ;  /* 0x000000448434723c */ /* 0x000ff0000000182c */
[C---:B----4-:R-:W-:Y:S08]  /*2d30*/  HMMA.16816.F32 R68, R156.reuse, R76, R112 ;  /* 0x0000004c9c44723c */ /* 0x050ff00000001870 */
[C---:B------:R-:W-:Y:S08]  /*2d40*/  HMMA.16816.F32 R88, R156.reuse, R78, R104 ;  /* 0x0000004e9c58723c */ /* 0x040ff00000001868 */
[----:B------:R-:W-:Y:S08]  /*2d50*/  HMMA.16816.F32 R76, R156, R84, R72 ;  /* 0x000000549c4c723c */ /* 0x000ff00000001848 */
[----:B------:R-:W-:Y:S01]  /*2d60*/  HMMA.16816.F32 R28, R132, R100, R8 ;  /* 0x00000064841c723c */ /* 0x000fe20000001808 */
[----:B------:R-:W3:Y:S07]  /*2d70*/  LDSM.16.M88.4 R8, [R2+0x3000] ;  /* 0x003000000208783b */ /* 0x000eee0000000200 */
[----:B------:R-:W-:Y:S08]  /*2d80*/  HMMA.16816.F32 R84, R156, R86, R64 ;  /* 0x000000569c54723c */ /* 0x000ff00000001840 */
[----:B------:R-:W-:Y:S01]  /*2d90*/  HMMA.16816.F32 R44, R132, R92, R24 ;  /* 0x0000005c842c723c */ /* 0x000fe20000001818 */
[----:B------:R-:W-:Y:S07]  /*2da0*/  LDSM.16.M88.4 R24, [R196] ;  /* 0x00000000c418783b */ /* 0x000fee0000000200 */
[C---:B-----5:R-:W-:Y:S08]  /*2db0*/  HMMA.16816.F32 R72, R156.reuse, R20, R56 ;  /* 0x000000149c48723c */ /* 0x060ff00000001838 */
[----:B------:R-:W-:Y:S01]  /*2dc0*/  HMMA.16816.F32 R64, R156, R22, R48 ;  /* 0x000000169c40723c */ /* 0x000fe20000001830 */
[----:B------:R-:W4:Y:S07]  /*2dd0*/  LDSM.16.M88.4 R20, [R196+0x800] ;  /* 0x00080000c414783b */ /* 0x000f2e0000000200 */
[----:B------:R-:W-:Y:S08]  /*2de0*/  HMMA.16816.F32 R4, R132, R102, R4 ;  /* 0x000000668404723c */ /* 0x000ff00000001804 */
[C---:B------:R-:W-:Y:S08]  /*2df0*/  HMMA.16816.F32 R92, R156.reuse, R80, R52 ;  /* 0x000000509c5c723c */ /* 0x040ff00000001834 */
[C---:B------:R-:W-:Y:S08]  /*2e00*/  HMMA.16816.F32 R80, R156.reuse, R82, R60 ;  /* 0x000000529c50723c */ /* 0x040ff0000000183c */
[C---:B-1----:R-:W-:Y:S08]  /*2e10*/  HMMA.16816.F32 R60, R156.reuse, R16, R44 ;  /* 0x000000109c3c723c */ /* 0x042ff0000000182c */
[C---:B------:R-:W-:Y:S01]  /*2e20*/  HMMA.16816.F32 R48, R156.reuse, R18, R40 ;  /* 0x000000129c30723c */ /* 0x040fe20000001828 */
[----:B------:R-:W1:Y:S07]  /*2e30*/  LDSM.16.M88.4 R16, [R196+0x1000] ;  /* 0x00100000c410783b */ /* 0x000e6e0000000200 */
[C---:B--2---:R-:W-:Y:S01]  /*2e40*/  HMMA.16816.F32 R44, R156.reuse, R14, R32 ;  /* 0x0000000e9c2c723c */ /* 0x044fe20000001820 */
[----:B------:R-:W2:Y:S07]  /*2e50*/  LDSM.16.M88.4 R32, [R196+0x1800] ;  /* 0x00180000c420783b */ /* 0x000eae0000000200 */
[C---:B------:R-:W-:Y:S08]  /*2e60*/  HMMA.16816.F32 R52, R156.reuse, R12, R36 ;  /* 0x0000000c9c34723c */ /* 0x040ff00000001824 */
[C---:B---3--:R-:W-:Y:S01]  /*2e70*/  HMMA.16816.F32 R40, R156.reuse, R8, R28 ;  /* 0x000000089c28723c */ /* 0x048fe2000000181c */
[----:B------:R-:W3:Y:S07]  /*2e80*/  LDSM.16.M88.4 R28, [R196+0x2000] ;  /* 0x00200000c41c783b */ /* 0x000eee0000000200 */
[----:B------:R-:W-:Y:S08]  /*2e90*/  HMMA.16816.F32 R36, R156, R10, R4 ;  /* 0x0000000a9c24723c */ /* 0x000ff00000001804 */
[C---:B----4-:R-:W-:Y:S08]  /*2ea0*/  HMMA.16816.F32 R4, R172.reuse, R20, R76 ;  /* 0x00000014ac04723c */ /* 0x050ff0000000184c */
[C---:B------:R-:W-:Y:S01]  /*2eb0*/  HMMA.16816.F32 R56, R172.reuse, R22, R84 ;  /* 0x00000016ac38723c */ /* 0x040fe20000001854 */
[----:B------:R-:W4:Y:S07]  /*2ec0*/  LDSM.16.M88.4 R20, [R196+0x3000] ;  /* 0x00300000c414783b */ /* 0x000f2e0000000200 */
[C---:B------:R-:W-:Y:S01]  /*2ed0*/  HMMA.16816.F32 R12, R172.reuse, R24, R68 ;  /* 0x00000018ac0c723c */ /* 0x040fe20000001844 */
[----:B------:R-:W-:Y:S07]  /*2ee0*/  LDSM.16.M88.4 R68, [R111+0x6800] ;  /* 0x006800006f44783b */ /* 0x000fee0000000200 */
[C---:B------:R-:W-:Y:S01]  /*2ef0*/  HMMA.16816.F32 R8, R172.reuse, R26, R88 ;  /* 0x0000001aac08723c */ /* 0x040fe20000001858 */
[----:B------:R-:W5:Y:S07]  /*2f00*/  LDSM.16.M88.4 R24, [R196+0x2800] ;  /* 0x00280000c418783b */ /* 0x000f6e0000000200 */
[C---:B-1----:R-:W-:Y:S08]  /*2f10*/  HMMA.16816.F32 R92, R172.reuse, R16, R92 ;  /* 0x00000010ac5c723c */ /* 0x042ff0000000185c */
[C---:B------:R-:W-:Y:S01]  /*2f20*/  HMMA.16816.F32 R100, R172.reuse, R18, R80 ;  /* 0x00000012ac64723c */ /* 0x040fe20000001850 */
[----:B------:R-:W1:Y:S07]  /*2f30*/  LDSM.16.M88.4 R16, [R111+0x3800] ;  /* 0x003800006f10783b */ /* 0x000e6e0000000200 */
[C---:B--2---:R-:W-:Y:S08]  /*2f40*/  HMMA.16816.F32 R116, R172.reuse, R32, R72 ;  /* 0x00000020ac74723c */ /* 0x044ff00000001848 */
[C---:B------:R-:W-:Y:S01]  /*2f50*/  HMMA.16816.F32 R112, R172.reuse, R34, R64 ;  /* 0x00000022ac70723c */ /* 0x040fe20000001840 */
[----:B------:R-:W2:Y:S04]  /*2f60*/  LDSM.16.M88.4 R32, [R111+0x4000] ;  /* 0x004000006f20783b */ /* 0x000ea80000000200 */
[----:B------:R-:W-:Y:S03]  /*2f70*/  LDSM.16.M88.4 R64, [R201+0x3800] ;  /* 0x00380000c940783b */ /* 0x000fe60000000200 */
[C---:B---3--:R-:W-:Y:S01]  /*2f80*/  HMMA.16816.F32 R96, R172.reuse, R30, R48 ;  /* 0x0000001eac60723c */ /* 0x048fe20000001830 */
[----:B------:R-:W3:Y:S07]  /*2f90*/  LDSM.16.M88.4 R48, [R111+0x4800] ;  /* 0x004800006f30783b */ /* 0x000eee0000000200 */
[C---:B----4-:R-:W-:Y:S01]  /*2fa0*/  HMMA.16816.F32 R72, R172.reuse, R20, R40 ;  /* 0x00000014ac48723c */ /* 0x050fe20000001828 */
[----:B------:R-:W4:Y:S07]  /*2fb0*/  LDSM.16.M88.4 R40, [R111+0x5000] ;  /* 0x005000006f28783b */ /* 0x000f2e0000000200 */
[C---:B-----5:R-:W-:Y:S01]  /*2fc0*/  HMMA.16816.F32 R84, R172.reuse, R26, R44 ;  /* 0x0000001aac54723c */ /* 0x060fe2000000182c */
[----:B------:R-:W5:Y:S07]  /*2fd0*/  LDSM.16.M88.4 R44, [R111+0x5800] ;  /* 0x005800006f2c783b */ /* 0x000f6e0000000200 */
[C---:B------:R-:W-:Y:S01]  /*2fe0*/  HMMA.16816.F32 R104, R172.reuse, R28, R60 ;  /* 0x0000001cac68723c */ /* 0x040fe2000000183c */
[----:B------:R-:W-:Y:S07]  /*2ff0*/  LDSM.16.M88.4 R28, [R201+0x4000] ;  /* 0x00400000c91c783b */ /* 0x000fee0000000200 */
[C---:B------:R-:W-:Y:S01]  /*3000*/  HMMA.16816.F32 R88, R172.reuse, R24, R52 ;  /* 0x00000018ac58723c */ /* 0x040fe20000001834 */
[----:B------:R-:W3:Y:S04]  /*3010*/  LDSM.16.M88.4 R52, [R111+0x6000] ;  /* 0x006000006f34783b */ /* 0x000ee80000000200 */
[----:B------:R-:W3:Y:S03]  /*3020*/  LDSM.16.M88.4 R24, [R201+0x4800] ;  /* 0x00480000c918783b */ /* 0x000ee60000000200 */
[----:B------:R-:W-:Y:S08]  /*3030*/  HMMA.16816.F32 R80, R172, R22, R36 ;  /* 0x00000016ac50723c */ /* 0x000ff00000001824 */
[C---:B-1----:R-:W-:Y:S08]  /*3040*/  HMMA.16816.F32 R76, R176.reuse, R16, R12 ;  /* 0x00000010b04c723c */ /* 0x042ff0000000180c */
[C---:B------:R-:W-:Y:S08]  /*3050*/  HMMA.16816.F32 R60, R176.reuse, R18, R8 ;  /* 0x00000012b03c723c */ /* 0x040ff00000001808 */
[C---:B--2---:R-:W-:Y:S08]  /*3060*/  HMMA.16816.F32 R20, R176.reuse, R32, R4 ;  /* 0x00000020b014723c */ /* 0x044ff00000001804 */
[C---:B------:R-:W-:Y:S01]  /*3070*/  HMMA.16816.F32 R16, R176.reuse, R34, R56 ;  /* 0x00000022b010723c */ /* 0x040fe20000001838 */
[----:B------:R-:W1:Y:S04]  /*3080*/  LDSM.16.M88.4 R32, [R201+0x5000] ;  /* 0x00500000c920783b */ /* 0x000e680000000200 */
[----:B------:R-:W2:Y:S03]  /*3090*/  LDSM.16.M88.4 R56, [R201+0x5800] ;  /* 0x00580000c938783b */ /* 0x000ea60000000200 */
[C---:B---3--:R-:W-:Y:S01]  /*30a0*/  HMMA.16816.F32 R12, R176.reuse, R48, R92 ;  /* 0x00000030b00c723c */ /* 0x048fe2000000185c */
[----:B------:R-:W3:Y:S07]  /*30b0*/  LDSM.16.M88.4 R92, [R201+0x6000] ;  /* 0x00600000c95c783b */ /* 0x000eee0000000200 */
[C---:B------:R-:W-:Y:S01]  /*30c0*/  HMMA.16816.F32 R8, R176.reuse, R50, R100 ;  /* 0x00000032b008723c */ /* 0x040fe20000001864 */
[----:B------:R-:W1:Y:S07]  /*30d0*/  LDSM.16.M88.4 R100, [R201+0x6800] ;  /* 0x00680000c964783b */ /* 0x000e6e0000000200 */
[C---:B----4-:R-:W-:Y:S01]  /*30e0*/  HMMA.16816.F32 R4, R176.reuse, R40, R116 ;  /* 0x00000028b004723c */ /* 0x050fe20000001874 */
[----:B------:R-:W-:Y:S07]  /*30f0*/  LDSM.16.M88.4 R116, [R196+0x5800] ;  /* 0x00580000c474783b */ /* 0x000fee0000000200 */
[C---:B------:R-:W-:Y:S01]  /*3100*/  HMMA.16816.F32 R36, R176.reuse, R42, R112 ;  /* 0x0000002ab024723c */ /* 0x040fe20000001870 */
[----:B------:R-:W4:Y:S07]  /*3110*/  LDSM.16.M88.4 R112, [R2+0x4000] ;  /* 0x004000000270783b */ /* 0x000f2e0000000200 */
[C---:B-----5:R-:W-:Y:S01]  /*3120*/  HMMA.16816.F32 R40, R176.reuse, R44, R104 ;  /* 0x0000002cb028723c */ /* 0x060fe20000001868 */
[----:B------:R-:W-:Y:S07]  /*3130*/  LDSM.16.M88.4 R104, [R196+0x5000] ;  /* 0x00500000c468783b */ /* 0x000fee0000000200 */
[C---:B------:R-:W-:Y:S08]  /*3140*/  HMMA.16816.F32 R44, R176.reuse, R46, R96 ;  /* 0x0000002eb02c723c */ /* 0x040ff00000001860 */
[C---:B------:R-:W-:Y:S08]  /*3150*/  HMMA.16816.F32 R48, R176.reuse, R52, R88 ;  /* 0x00000034b030723c */ /* 0x040ff00000001858 */
[C---:B------:R-:W-:Y:S08]  /*3160*/  HMMA.16816.F32 R52, R176.reuse, R54, R84 ;  /* 0x00000036b034723c */ /* 0x040ff00000001854 */
[C---:B------:R-:W-:Y:S08]  /*3170*/  HMMA.16816.F32 R72, R176.reuse, R68, R72 ;  /* 0x00000044b048723c */ /* 0x040ff00000001848 */
[----:B------:R-:W-:Y:S08]  /*3180*/  HMMA.16816.F32 R68, R176, R70, R80 ;  /* 0x00000046b044723c */ /* 0x000ff00000001850 */
[C---:B------:R-:W-:Y:S08]  /*3190*/  HMMA.16816.F32 R88, R184.reuse, R64, R76 ;  /* 0x00000040b858723c */ /* 0x040ff0000000184c */
[C---:B------:R-:W-:Y:S01]  /*31a0*/  HMMA.16816.F32 R80, R184.reuse, R66, R60 ;  /* 0x00000042b850723c */ /* 0x040fe2000000183c */
[----:B------:R-:W5:Y:S07]  /*31b0*/  LDSM.16.M88.4 R64, [R2+0x3800] ;  /* 0x003800000240783b */ /* 0x000f6e0000000200 */
[C---:B------:R-:W-:Y:S08]  /*31c0*/  HMMA.16816.F32 R76, R184.reuse, R24, R12 ;  /* 0x00000018b84c723c */ /* 0x040ff0000000180c */
[C---:B------:R-:W-:Y:S01]  /*31d0*/  HMMA.16816.F32 R84, R184.reuse, R28, R20 ;  /* 0x0000001cb854723c */ /* 0x040fe20000001814 */
[----:B------:R-:W3:Y:S07]  /*31e0*/  LDSM.16.M88.4 R20, [R2+0x4800] ;  /* 0x004800000214783b */ /* 0x000eee0000000200 */
[C---:B------:R-:W-:Y:S08]  /*31f0*/  HMMA.16816.F32 R24, R184.reuse, R26, R8 ;  /* 0x0000001ab818723c */ /* 0x040ff00000001808 */
[C---:B------:R-:W-:Y:S01]  /*3200*/  HMMA.16816.F32 R96, R184.reuse, R30, R16 ;  /* 0x0000001eb860723c */ /* 0x040fe20000001810 */
[----:B------:R-:W4:Y:S04]  /*3210*/  LDSM.16.M88.4 R16, [R2+0x5000] ;  /* 0x005000000210783b */ /* 0x000f280000000200 */
[----:B------:R-:W4:Y:S03]  /*3220*/  LDSM.16.M88.4 R28, [R2+0x5800] ;  /* 0x00580000021c783b */ /* 0x000f260000000200 */
[C---:B-1----:R-:W-:Y:S08]  /*3230*/  HMMA.16816.F32 R12, R184.reuse, R32, R4 ;  /* 0x00000020b80c723c */ /* 0x042ff00000001804 */
[C---:B------:R-:W-:Y:S08]  /*3240*/  HMMA.16816.F32 R8, R184.reuse, R34, R36 ;  /* 0x00000022b808723c */ /* 0x040ff00000001824 */
[C---:B--2---:R-:W-:Y:S01]  /*3250*/  HMMA.16816.F32 R32, R184.reuse, R58, R44 ;  /* 0x0000003ab820723c */ /* 0x044fe2000000182c */
[----:B------:R-:W1:Y:S07]  /*3260*/  LDSM.16.M88.4 R44, [R2+0x6000] ;  /* 0x00600000022c783b */ /* 0x000e6e0000000200 */
[C---:B------:R-:W-:Y:S01]  /*3270*/  HMMA.16816.F32 R4, R184.reuse, R56, R40 ;  /* 0x00000038b804723c */ /* 0x040fe20000001828 */
[----:B------:R-:W2:Y:S07]  /*3280*/  LDSM.16.M88.4 R56, [R2+0x6800] ;  /* 0x006800000238783b */ /* 0x000eae0000000200 */
[C---:B---3--:R-:W-:Y:S08]  /*3290*/  HMMA.16816.F32 R40, R184.reuse, R92, R48 ;  /* 0x0000005cb828723c */ /* 0x048ff00000001830 */
[C---:B------:R-:W-:Y:S01]  /*32a0*/  HMMA.16816.F32 R48, R184.reuse, R94, R52 ;  /* 0x0000005eb830723c */ /* 0x040fe20000001834 */
[----:B------:R-:W-:Y:S07]  /*32b0*/  LDSM.16.M88.4 R92, [R196+0x4000] ;  /* 0x00400000c45c783b */ /* 0x000fee0000000200 */
[C---:B------:R-:W-:Y:S01]  /*32c0*/  HMMA.16816.F32 R52, R184.reuse, R100, R72 ;  /* 0x00000064b834723c */ /* 0x040fe20000001848 */
[----:B------:R-:W3:Y:S07]  /*32d0*/  LDSM.16.M88.4 R72, [R196+0x3800] ;  /* 0x00380000c448783b */ /* 0x000eee0000000200 */
[----:B------:R-:W-:Y:S01]  /*32e0*/  HMMA.16816.F32 R60, R184, R102, R68 ;  /* 0x00000066b83c723c */ /* 0x000fe20000001844 */
[----:B------:R-:W1:Y:S07]  /*32f0*/  LDSM.16.M88.4 R100, [R196+0x4800] ;  /* 0x00480000c464783b */ /* 0x000e6e0000000200 */
[C---:B----4-:R-:W-:Y:S08]  /*3300*/  HMMA.16816.F32 R84, R188.reuse, R112, R84 ;  /* 0x00000070bc54723c */ /* 0x050ff00000001854 */
[----:B------:R-:W-:Y:S01]  /*3310*/  HMMA.16816.F32 R96, R188, R114, R96 ;  /* 0x00000072bc60723c */ /* 0x000fe20000001860 */
[----:B------:R-:W4:Y:S01]  /*3320*/  LDSM.16.M88.4 R112, [R196+0x6800] ;  /* 0x00680000c470783b */ /* 0x000f220000000200 */
        /* <DEDUP_REMOVED lines=10> */
[C---:B------:R-:W-:Y:S08]  /*33d0*/  HMMA.16816.F32 R16, R188.reuse, R44, R40 ;  /* 0x0000002cbc10723c */ /* 0x040ff00000001828 */
[C---:B--2---:R-:W-:Y:S08]  /*33e0*/  HMMA.16816.F32 R8, R188.reuse, R56, R52 ;  /* 0x00000038bc08723c */ /* 0x044ff00000001834 */
[----:B------:R-:W-:Y:S08]  /*33f0*/  HMMA.16816.F32 R4, R188, R58, R60 ;  /* 0x0000003abc04723c */ /* 0x000ff0000000183c */
[C---:B---3--:R-:W-:Y:S08]  /*3400*/  HMMA.16816.F32 R28, R192.reuse, R74, R64 ;  /* 0x0000004ac01c723c */ /* 0x048ff00000001840 */
        /* <DEDUP_REMOVED lines=12> */
[----:B------:R-:W-:Y:S01]  /*34d0*/  HMMA.16816.F32 R12, R192, R114, R4 ;  /* 0x00000072c00c723c */ /* 0x000fe20000001804 */
[----:B------:R-:W-:Y:S06]  /*34e0*/  BAR.SYNC.DEFER_BLOCKING 0x0 ;  /* 0x0000000000007b1d */ /* 0x000fec0000010000 */
[----:B------:R-:W-:Y:S01]  /*34f0*/  @!UPT UIADD3 URZ, URZ, URZ, URZ ;  /* 0x0000003f3f3ff290 */ /* 0x000fe2000fffe03f */
[----:B------:R-:W-:Y:S11]  /*3500*/  @!P0 BRA `(.L_x_140) ;  /* 0x0000035000008947 */ /* 0x000ff60003800000 */
[----:B------:R-:W-:Y:S02]  /*3510*/  IADD3 R2, R162, -0x2, RZ ;  /* 0xfffffffea2027810 */ /* 0x000fe40007ffe0ff */
[----:B------:R-:W-:-:S02]  /*3520*/  IADD3 R0, -R230, 0x70, RZ ;  /* 0x00000070e6007810 */ /* 0x000fc40007ffe1ff */
[----:B------:R-:W-:Y:S01]  /*3530*/  SHF.R.S32.HI R3, RZ, 0x1f, R2 ;  /* 0x0000001fff037819 */ /* 0x000fe20000011402 */
[----:B------:R-:W-:Y:S01]  /*3540*/  IMAD.WIDE.U32 R4, R2, c[0x0][0x1e0], RZ ;  /* 0x0000780002047a25 */ /* 0x000fe200078e00ff */
[C---:B------:R-:W-:Y:S02]  /*3550*/  ISETP.GE.AND P3, PT, R0.reuse, 0x21, PT ;  /* 0x000000210000780c */ /* 0x040fe40003f66270 */
[C---:B------:R-:W-:Y:S01]  /*3560*/  ISETP.GE.AND P4, PT, R0.reuse, 0x1, PT ;  /* 0x000000010000780c */ /* 0x040fe20003f86270 */
[----:B------:R-:W-:Y:S01]  /*3570*/  IMAD R3, R3, c[0x0][0x1e0], RZ ;  /* 0x0000780003037a24 */ /* 0x000fe200078e02ff */
[----:B------:R-:W-:-:S03]  /*3580*/  ISETP.GE.AND P2, PT, R0, 0x41, PT ;  /* 0x000000410000780c */ /* 0x000fc60003f46270 */
[----:B------:R-:W-:-:S04]  /*3590*/  IMAD R2, R2, c[0x0][0x1e4], R3 ;  /* 0x0000790002027a24 */ /* 0x000fc800078e0203 */
[----:B------:R-:W-:Y:S02]  /*35a0*/  IMAD.IADD R5, R5, 0x1, R2 ;  /* 0x0000000105057824 */ /* 0x000fe400078e0202 */
[----:B------:R-:W-:-:S04]  /*35b0*/  IMAD.WIDE.U32 R2, R4, 0x70, RZ ;  /* 0x0000007004027825 */ /* 0x000fc800078e00ff */
[----:B------:R-:W-:Y:S01]  /*35c0*/  IMAD R5, R5, 0x70, RZ ;  /* 0x0000007005057824 */ /* 0x000fe200078e02ff */
[-C--:B------:R-:W-:Y:S01]  /*35d0*/  @P4 IADD3 R4, P1, R212, R2.reuse, RZ ;  /* 0x00000002d4044210 */ /* 0x080fe20007f3e0ff */
[----:B------:R-:W-:Y:S02]  /*35e0*/  @P3 IMAD.MOV.U32 R7, RZ, RZ, c[0x0][0x1e0] ;  /* 0x00007800ff073624 */ /* 0x000fe400078e00ff */
[----:B------:R-:W-:Y:S02]  /*35f0*/  IMAD.IADD R3, R3, 0x1, R5 ;  /* 0x0000000103037824 */ /* 0x000fe400078e0205 */
[----:B------:R-:W-:Y:S01]  /*3600*/  @P3 IMAD.MOV.U32 R9, RZ, RZ, c[0x0][0x1e4] ;  /* 0x00007900ff093624 */ /* 0x000fe200078e00ff */
[----:B------:R-:W-:Y:S01]  /*3610*/  @P3 LEA R6, P0, R7, R2, 0x5 ;  /* 0x0000000207063211 */ /* 0x000fe200078028ff */
[----:B------:R-:W-:Y:S01]  /*3620*/  @P4 IMAD.X R5, R3, 0x1, R211, P1 ;  /* 0x0000000103054824 */ /* 0x000fe200008e06d3 */
[----:B------:R-:W-:Y:S02]  /*3630*/  @P4 LEA R8, P1, R4, c[0x0][0x1c8], 0x1 ;  /* 0x0000720004084a11 */ /* 0x000fe400078208ff */
[----:B------:R-:W-:-:S02]  /*3640*/  @P3 LEA.HI.X R7, R7, R3, R9, 0x5, P0 ;  /* 0x0000000307073211 */ /* 0x000fc400000f2c09 */
[----:B------:R-:W-:Y:S01]  /*3650*/  @P4 LEA.HI.X R9, R4, c[0x0][0x1cc], R5, 0x1, P1 ;  /* 0x0000730004094a11 */ /* 0x000fe200008f0c05 */
[----:B------:R-:W-:Y:S01]  /*3660*/  @P2 IMAD.MOV.U32 R5, RZ, RZ, c[0x0][0x1e0] ;  /* 0x00007800ff052624 */ /* 0x000fe200078e00ff */
[----:B------:R-:W-:Y:S02]  /*3670*/  @P3 IADD3 R4, P0, R6, R212, RZ ;  /* 0x000000d406043210 */ /* 0x000fe40007f1e0ff */
[----:B------:R-:W-:Y:S01]  /*3680*/  ISETP.GE.AND P1, PT, R0, 0x61, PT ;  /* 0x000000610000780c */ /* 0x000fe20003f26270 */
[----:B------:R-:W-:Y:S01]  /*3690*/  @!PT LDS RZ, [RZ] ;  /* 0x00000000fffff984 */ /* 0x000fe20000000800 */
[----:B------:R-:W-:Y:S01]  /*36a0*/  @!PT LDS RZ, [RZ] ;  /* 0x00000000fffff984 */ /* 0x000fe20000000800 */
[----:B------:R-:W-:Y:S01]  /*36b0*/  @!PT LDS RZ, [RZ] ;  /* 0x00000000fffff984 */ /* 0x000fe20000000800 */
[----:B------:R1:W-:Y:S02]  /*36c0*/  @P4 LDGSTS.E.BYPASS.LTC128B.128 [R207+0x8100], [R8.64], !P6 ;  /* 0x0810000008cf4fae */ /* 0x0003e4000f101d46 */
[----:B------:R-:W-:Y:S01]  /*36d0*/  @P3 IMAD.X R0, R7, 0x1, R211, P0 ;  /* 0x0000000107003824 */ /* 0x000fe200000e06d3 */
[C---:B------:R-:W-:Y:S01]  /*36e0*/  @P3 LEA R6, P0, R4.reuse, c[0x0][0x1c8], 0x1 ;  /* 0x0000720004063a11 */ /* 0x040fe200078008ff */
[----:B------:R1:W-:Y:S03]  /*36f0*/  @P4 LDGSTS.E.BYPASS.LTC128B.128 [R207+0xb900], [R8.64+0x80], !P5 ;  /* 0x0b90008008cf4fae */ /* 0x0003e6000e901d46 */
[----:B------:R-:W-:Y:S01]  /*3700*/  @P3 LEA.HI.X R7, R4, c[0x0][0x1cc], R0, 0x1, P0 ;  /* 0x0000730004073a11 */ /* 0x000fe200000f0c00 */
[----:B------:R-:W-:Y:S01]  /*3710*/  @P2 IMAD.MOV.U32 R4, RZ, RZ, c[0x0][0x1e4] ;  /* 0x00007900ff042624 */ /* 0x000fe200078e00ff */
[----:B------:R-:W-:-:S03]  /*3720*/  @P2 LEA R0, P0, R5, R2, 0x6 ;  /* 0x0000000205002211 */ /* 0x000fc600078030ff */
[----:B------:R-:W-:Y:S01]  /*3730*/  @P1 IMAD.MOV.U32 R11, RZ, RZ, c[0x0][0x1e0] ;  /* 0x00007800ff0b1624 */ /* 0x000fe200078e00ff */
[----:B------:R-:W-:Y:S01]  /*3740*/  @P2 LEA.HI.X R4, R5, R3, R4, 0x6, P0 ;  /* 0x0000000305042211 */ /* 0x000fe200000f3404 */
[----:B------:R-:W-:Y:S01]  /*3750*/  @P1 IMAD.MOV.U32 R10, RZ, RZ, c[0x0][0x1e4] ;  /* 0x00007900ff0a1624 */ /* 0x000fe200078e00ff */
[----:B------:R-:W-:Y:S01]  /*3760*/  @P2 IADD3 R0, P0, R0, R212, RZ ;  /* 0x000000d400002210 */ /* 0x000fe20007f1e0ff */
[----:B------:R-:W-:Y:S01]  /*3770*/  @P1 IMAD.WIDE.U32 R2, R11, 0x60, R2 ;  /* 0x000000600b021825 */ /* 0x000fe200078e0002 */
[----:B------:R1:W-:Y:S03]  /*3780*/  @P3 LDGSTS.E.BYPASS.LTC128B.128 [R207+0x9100], [R6.64], !P6 ;  /* 0x0910000006cf3fae */ /* 0x0003e6000f101d46 */
[----:B------:R-:W-:Y:S01]  /*3790*/  @P2 IMAD.X R5, R4, 0x1, R211, P0 ;  /* 0x0000000104052824 */ /* 0x000fe200000e06d3 */
[----:B------:R-:W-:Y:S01]  /*37a0*/  @P2 LEA R4, P0, R0, c[0x0][0x1c8], 0x1 ;  /* 0x0000720000042a11 */ /* 0x000fe200078008ff */
[----:B------:R-:W-:Y:S01]  /*37b0*/  @P1 IMAD R10, R10, 0x60, RZ ;  /* 0x000000600a0a1824 */ /* 0x000fe200078e02ff */
[----:B------:R1:W-:Y:S02]  /*37c0*/  @P3 LDGSTS.E.BYPASS.LTC128B.128 [R207+0xc900], [R6.64+0x80], !P5 ;  /* 0x0c90008006cf3fae */ /* 0x0003e4000e901d46 */
[----:B------:R-:W-:-:S02]  /*37d0*/  @P2 LEA.HI.X R5, R0, c[0x0][0x1cc], R5, 0x1, P0 ;  /* 0x0000730000052a11 */ /* 0x000fc400000f0c05 */
[----:B------:R-:W-:-:S03]  /*37e0*/  @P1 IADD3 R0, P0, R212, R2, RZ ;  /* 0x00000002d4001210 */ /* 0x000fc60007f1e0ff */
[----:B------:R1:W-:Y:S01]  /*37f0*/  @P2 LDGSTS.E.BYPASS.LTC128B.128 [R207+0xa100], [R4.64], !P6 ;  /* 0x0a10000004cf2fae */ /* 0x0003e2000f101d46 */
[----:B------:R-:W-:Y:S02]  /*3800*/  @P1 IADD3.X R3, R211, R3, R10, P0, !PT ;  /* 0x00000003d3031210 */ /* 0x000fe400007fe40a */
[C---:B------:R-:W-:Y:S01]  /*3810*/  @P1 LEA R2, P0, R0.reuse, c[0x0][0x1c8], 0x1 ;  /* 0x0000720000021a11 */ /* 0x040fe200078008ff */
[----:B------:R1:W-:Y:S03]  /*3820*/  @P2 LDGSTS.E.BYPASS.LTC128B.128 [R207+0xd900], [R4.64+0x80], !P5 ;  /* 0x0d90008004cf2fae */ /* 0x0003e6000e901d46 */
[----:B------:R-:W-:-:S05]  /*3830*/  @P1 LEA.HI.X R3, R0, c[0x0][0x1cc], R3, 0x1, P0 ;  /* 0x0000730000031a11 */ /* 0x000fca00000f0c03 */
[----:B------:R1:W-:Y:S04]  /*3840*/  @P1 LDGSTS.E.BYPASS.LTC128B.128 [R207+0xb100], [R2.64], !P6 ;  /* 0x0b10000002cf1fae */ /* 0x0003e8000f101d46 */
[----:B------:R1:W-:Y:S02]  /*3850*/  @P1 LDGSTS.E.BYPASS.LTC128B.128 [R207+0xe900], [R2.64+0x80], !P5 ;  /* 0x0e90008002cf1fae */ /* 0x0003e4000e901d46 */
.L_x_140:
[----:B------:R-:W-:Y:S05]  /*3860*/  BSYNC B0 ;  /* 0x0000000000007941 */ /* 0x000fea0003800000 */
.L_x_139:
[----:B------:R-:W-:Y:S01]  /*3870*/  IMAD.IADD R0, R108, 0x1, -R244 ;  /* 0x000000016c007824 */ /* 0x000fe200078e0af4 */
[----:B------:R-:W0:Y:S04]  /*3880*/  LDGDEPBAR ;  /* 0x00000000000079af */ /* 0x000e280000000000 */
[C---:B------:R-:W-:Y:S02]  /*3890*/  ISETP.GT.AND P1, PT, R0.reuse, RZ, PT ;  /* 0x000000ff0000720c */ /* 0x040fe40003f24270 */
[----:B------:R-:W-:-:S02]  /*38a0*/  ISETP.GT.AND P0, PT, R0, 0x1, PT ;  /* 0x000000010000780c */ /* 0x000fc40003f04270 */
[----:B------:R-:W-:Y:S02]  /*38b0*/  ISETP.GT.AND P2, PT, R0, 0x8, PT ;  /* 0x000000080000780c */ /* 0x000fe40003f44270 */
[----:B-1----:R-:W-:Y:S02]  /*38c0*/  FSEL R6, R68, -INF , P1 ;  /* 0xff80000044067808 */ /* 0x002fe40000800000 */
[----:B------:R-:W-:Y:S02]  /*38d0*/  FSEL R7, R69, -INF , P0 ;  /* 0xff80000045077808 */ /* 0x000fe40000000000 */
[----:B------:R-:W-:Y:S02]  /*38e0*/  FSEL R11, R71, -INF , P0 ;  /* 0xff800000470b7808 */ /* 0x000fe40000000000 */
[----:B------:R-:W-:Y:S02]  /*38f0*/  ISETP.GT.AND P0, PT, R0, 0x9, PT ;  /* 0x000000090000780c */ /* 0x000fe40003f04270 */
[----:B------:R-:W-:-:S02]  /*3900*/  FSEL R8, R28, -INF , P2 ;  /* 0xff8000001c087808 */ /* 0x000fc40001000000 */
[----:B------:R-:W-:Y:S02]  /*3910*/  FMNMX.FTZ R2, R6, R7, !PT ;  /* 0x0000000706027209 */ /* 0x000fe40007810000 */
[----:B------:R-:W-:Y:S02]  /*3920*/  FSEL R10, R70, -INF , P1 ;  /* 0xff800000460a7808 */ /* 0x000fe40000800000 */
[----:B------:R-:W-:Y:S02]  /*3930*/  ISETP.GT.AND P1, PT, R0, 0x10, PT ;  /* 0x000000100000780c */ /* 0x000fe40003f24270 */
[----:B------:R-:W-:Y:S02]  /*3940*/  FSEL R9, R29, -INF , P0 ;  /* 0xff8000001d097808 */ /* 0x000fe40000000000 */
[----:B------:R-:W-:Y:S02]  /*3950*/  FMNMX.FTZ R2, R8, R2, !PT ;  /* 0x0000000208027209 */ /* 0x000fe40007810000 */
[----:B------:R-:W-:-:S02]  /*3960*/  FSEL R17, R31, -INF , P0 ;  /* 0xff8000001f117808 */ /* 0x000fc40000000000 */
[----:B------:R-:W-:Y:S02]  /*3970*/  ISETP.GT.AND P0, PT, R0, 0x11, PT ;  /* 0x000000110000780c */ /* 0x000fe40003f04270 */
[----:B------:R-:W-:Y:S02]  /*3980*/  FSEL R24, R32, -INF , P1 ;  /* 0xff80000020187808 */ /* 0x000fe40000800000 */
[----:B------:R-:W-:Y:S02]  /*3990*/  FMNMX.FTZ R2, R9, R2, !PT ;  /* 0x0000000209027209 */ /* 0x000fe40007810000 */
[----:B------:R-:W-:Y:S02]  /*39a0*/  FSEL R16, R30, -INF , P2 ;  /* 0xff8000001e107808 */ /* 0x000fe40001000000 */
[----:B------:R-:W-:Y:S01]  /*39b0*/  ISETP.GT.AND P2, PT, R0, 0x18, PT ;  /* 0x000000180000780c */ /* 0x000fe20003f44270 */
[----:B------:R-:W-:Y:S01]  /*39c0*/  LDSM.16.MT88.4 R28, [R197+0x3800] ;  /* 0x00380000c51c783b */ /* 0x000fe20000004200 */
[----:B------:R-:W-:-:S02]  /*39d0*/  FSEL R25, R33, -INF , P0 ;  /* 0xff80000021197808 */ /* 0x000fc40000000000 */
[----:B------:R-:W-:Y:S02]  /*39e0*/  FMNMX.FTZ R2, R24, R2, !PT ;  /* 0x0000000218027209 */ /* 0x000fe40007810000 */
[----:B------:R-:W-:Y:S02]  /*39f0*/  FSEL R36, R34, -INF , P1 ;  /* 0xff80000022247808 */ /* 0x000fe40000800000 */
[----:B------:R-:W-:Y:S02]  /*3a00*/  ISETP.GT.AND P1, PT, R0, 0x19, PT ;  /* 0x000000190000780c */ /* 0x000fe40003f24270 */
[----:B------:R-:W-:Y:S02]  /*3a10*/  FSEL R26, R40, -INF , P2 ;  /* 0xff800000281a7808 */ /* 0x000fe40001000000 */
[----:B------:R-:W-:Y:S02]  /*3a20*/  FMNMX.FTZ R2, R25, R2, !PT ;  /* 0x0000000219027209 */ /* 0x000fe40007810000 */
[----:B------:R-:W-:-:S02]  /*3a30*/  FSEL R37, R35, -INF , P0 ;  /* 0xff80000023257808 */ /* 0x000fc40000000000 */
[----:B------:R-:W-:Y:S01]  /*3a40*/  ISETP.GT.AND P0, PT, R0, 0x20, PT ;  /* 0x000000200000780c */ /* 0x000fe20003f04270 */
[----:B------:R-:W-:Y:S01]  /*3a50*/  LDSM.16.MT88.4 R32, [R199+0x3800] ;  /* 0x00380000c720783b */ /* 0x000fe20000004200 */
[----:B------:R-:W-:Y:S02]  /*3a60*/  FSEL R27, R41, -INF , P1 ;  /* 0xff800000291b7808 */ /* 0x000fe40000800000 */
        /* <DEDUP_REMOVED lines=13> */
[----:B------:R-:W-:Y:S02]  /*3b40*/  ISETP.GT.AND P1, PT, R0, 0x29, PT ;  /* 0x000000290000780c */ /* 0x000fe40003f24270 */
[----:B------:R-:W-:Y:S02]  /*3b50*/  FSEL R105, R80, -INF , P2 ;  /* 0xff80000050697808 */ /* 0x000fe40001000000 */
[----:B------:R-:W-:-:S02]  /*3b60*/  FMNMX.FTZ R3, R36, R3, !PT ;  /* 0x0000000324037209 */ /* 0x000fc40007810000 */
[----:B------:R-:W-:Y:S02]  /*3b70*/  FMNMX.FTZ R2, R104, R2, !PT ;  /* 0x0000000268027209 */ /* 0x000fe40007810000 */
[----:B------:R-:W-:Y:S02]  /*3b80*/  FSEL R107, R50, -INF , P0 ;  /* 0xff800000326b7808 */ /* 0x000fe40000000000 */
        /* <DEDUP_REMOVED lines=21> */
[----:B------:R-:W-:-:S02]  /*3ce0*/  FSEL R145, R45, -INF , P0 ;  /* 0xff8000002d917808 */ /* 0x000fc40000000000 */
[----:B------:R-:W-:Y:S02]  /*3cf0*/  ISETP.GT.AND P1, PT, R0, 0x40, PT ;  /* 0x000000400000780c */ /* 0x000fe40003f24270 */
[----:B------:R-:W-:Y:S02]  /*3d00*/  FMNMX.FTZ R3, R108, R3, !PT ;  /* 0x000000036c037209 */ /* 0x000fe40007810000 */
[----:B------:R-:W-:Y:S02]  /*3d10*/  FMNMX.FTZ R2, R144, R2, !PT ;  /* 0x0000000290027209 */ /* 0x000fe40007810000 */
[----:B------:R-:W-:Y:S02]  /*3d20*/  FSEL R149, R47, -INF , P0 ;  /* 0xff8000002f957808 */ /* 0x000fe40000000000 */
[----:B------:R-:W-:Y:S02]  /*3d30*/  ISETP.GT.AND P0, PT, R0, 0x41, PT ;  /* 0x000000410000780c */ /* 0x000fe40003f04270 */
[----:B------:R-:W-:-:S02]  /*3d40*/  FSEL R151, R52, -INF , P1 ;  /* 0xff80000034977808 */ /* 0x000fc40000800000 */
[----:B------:R-:W-:Y:S02]  /*3d50*/  FMNMX.FTZ R3, R140, R3, !PT ;  /* 0x000000038c037209 */ /* 0x000fe40007810000 */
[----:B------:R-:W-:Y:S02]  /*3d60*/  FMNMX.FTZ R2, R145, R2, !PT ;  /* 0x0000000291027209 */ /* 0x000fe40007810000 */
[----:B------:R-:W-:Y:S02]  /*3d70*/  FSEL R154, R54, -INF , P1 ;  /* 0xff800000369a7808 */ /* 0x000fe40000800000 */
[----:B------:R-:W-:Y:S02]  /*3d80*/  FSEL R152, R53, -INF , P0 ;  /* 0xff80000035987808 */ /* 0x000fe40000000000 */
[----:B------:R-:W-:Y:S02]  /*3d90*/  ISETP.GT.AND P1, PT, R0, 0x48, PT ;  /* 0x000000480000780c */ /* 0x000fe40003f24270 */
        /* <DEDUP_REMOVED lines=8> */
[----:B------:R-:W-:Y:S02]  /*3e20*/  FSEL R153, R21, -INF , P0 ;  /* 0xff80000015997808 */ /* 0x000fe40000000000 */
[----:B------:R-:W-:Y:S02]  /*3e30*/  ISETP.GT.AND P0, PT, R0, 0x50, PT ;  /* 0x000000500000780c */ /* 0x000fe40003f04270 */
[----:B------:R-:W-:Y:S02]  /*3e40*/  FMNMX.FTZ R3, R148, R3, !PT ;  /* 0x0000000394037209 */ /* 0x000fe40007810000 */
[----:B------:R-:W-:Y:S02]  /*3e50*/  FMNMX.FTZ R2, R150, R2, !PT ;  /* 0x0000000296027209 */ /* 0x000fe40007810000 */
[----:B------:R-:W-:-:S02]  /*3e60*/  ISETP.GT.AND P6, PT, R0, 0x51, PT ;  /* 0x000000510000780c */ /* 0x000fc40003fc4270 */
[----:B------:R-:W-:Y:S02]  /*3e70*/  FSEL R170, R56, -INF , P0 ;  /* 0xff80000038aa7808 */ /* 0x000fe40000000000 */
[----:B------:R-:W-:Y:S02]  /*3e80*/  FMNMX.FTZ R3, R147, R3, !PT ;  /* 0x0000000393037209 */ /* 0x000fe40007810000 */
[----:B------:R-:W-:Y:S02]  /*3e90*/  FMNMX.FTZ R2, R153, R2, !PT ;  /* 0x0000000299027209 */ /* 0x000fe40007810000 */
[----:B------:R-:W-:Y:S02]  /*3ea0*/  ISETP.GT.AND P5, PT, R0, 0x58, PT ;  /* 0x000000580000780c */ /* 0x000fe40003fa4270 */
[----:B------:R-:W-:Y:S02]  /*3eb0*/  FSEL R171, R57, -INF , P6 ;  /* 0xff80000039ab7808 */ /* 0x000fe40003000000 */
[----:B------:R-:W-:-:S02]  /*3ec0*/  FMNMX.FTZ R3, R149, R3, !PT ;  /* 0x0000000395037209 */ /* 0x000fc40007810000 */
[----:B------:R-:W-:Y:S02]  /*3ed0*/  FMNMX.FTZ R2, R170, R2, !PT ;  /* 0x00000002aa027209 */ /* 0x000fe40007810000 */
[----:B------:R-:W-:Y:S02]  /*3ee0*/  ISETP.GT.AND P4, PT, R0, 0x59, PT ;  /* 0x000000590000780c */ /* 0x000fe40003f84270 */
[----:B------:R-:W-:Y:S02]  /*3ef0*/  FSEL R180, R64, -INF , P5 ;  /* 0xff80000040b47808 */ /* 0x000fe40002800000 */
[----:B------:R-:W-:Y:S02]  /*3f00*/  FMNMX.FTZ R3, R154, R3, !PT ;  /* 0x000000039a037209 */ /* 0x000fe40007810000 */
[----:B------:R-:W-:Y:S02]  /*3f10*/  FMNMX.FTZ R2, R171, R2, !PT ;  /* 0x00000002ab027209 */ /* 0x000fe40007810000 */
[----:B------:R-:W-:-:S02]  /*3f20*/  FSEL R160, R22, -INF , P1 ;  /* 0xff80000016a07808 */ /* 0x000fc40000800000 */
[----:B------:R-:W-:Y:S01]  /*3f30*/  ISETP.GT.AND P3, PT, R0, 0x60, PT ;  /* 0x000000600000780c */ /* 0x000fe20003f64270 */
[----:B------:R-:W-:Y:S01]  /*3f40*/  LDSM.16.MT88.4 R20, [R202] ;  /* 0x00000000ca14783b */ /* 0x000fe20000004200 */
[----:B------:R-:W-:Y:S02]  /*3f50*/  FSEL R181, R65, -INF , P4 ;  /* 0xff80000041b57808 */ /* 0x000fe40002000000 */
[----:B------:R-:W-:Y:S02]  /*3f60*/  FMNMX.FTZ R3, R155, R3, !PT ;  /* 0x000000039b037209 */ /* 0x000fe40007810000 */
[----:B------:R-:W-:Y:S02]  /*3f70*/  FMNMX.FTZ R2, R180, R2, !PT ;  /* 0x00000002b4027209 */ /* 0x000fe40007810000 */
[----:B------:R-:W-:Y:S02]  /*3f80*/  ISETP.GT.AND P2, PT, R0, 0x61, PT ;  /* 0x000000610000780c */ /* 0x000fe40003f44270 */
[----:B------:R-:W-:-:S02]  /*3f90*/  FSEL R223, R60, -INF , P3 ;  /* 0xff8000003cdf7808 */ /* 0x000fc40001800000 */
[----:B------:R-:W-:Y:S02]  /*3fa0*/  FMNMX.FTZ R3, R160, R3, !PT ;  /* 0x00000003a0037209 */ /* 0x000fe40007810000 */
[----:B------:R-:W-:Y:S02]  /*3fb0*/  FMNMX.FTZ R2, R181, R2, !PT ;  /* 0x00000002b5027209 */ /* 0x000fe40007810000 */
        /* <DEDUP_REMOVED lines=8> */
[----:B------:R-:W-:Y:S02]  /*4040*/  FMNMX.FTZ R2, R182, R3, !PT ;  /* 0x00000003b6027209 */ /* 0x000fe40007810000 */
[----:B------:R-:W-:-:S02]  /*4050*/  FMNMX.FTZ R0, R224, R0, !PT ;  /* 0x00000000e0007209 */ /* 0x000fc40007810000 */
[----:B------:R-:W-:Y:S02]  /*4060*/  FSEL R214, R66, -INF , P5 ;  /* 0xff80000042d67808 */ /* 0x000fe40002800000 */
[----:B------:R-:W-:Y:S02]  /*4070*/  FSEL R226, R13, -INF , P0 ;  /* 0xff8000000de27808 */ /* 0x000fe40000000000 */
[----:B------:R-:W-:Y:S02]  /*4080*/  FMNMX.FTZ R2, R183, R2, !PT ;  /* 0x00000002b7027209 */ /* 0x000fe40007810000 */
[----:B------:R-:W-:Y:S02]  /*4090*/  FMNMX.FTZ R0, R225, R0, !PT ;  /* 0x00000000e1007209 */ /* 0x000fe40007810000 */
[----:B------:R-:W-:Y:S02]  /*40a0*/  FSEL R208, R67, -INF , P4 ;  /* 0xff80000043d07808 */ /* 0x000fe40002000000 */
[----:B------:R-:W-:-:S02]  /*40b0*/  FMNMX.FTZ R2, R214, R2, !PT ;  /* 0x00000002d6027209 */ /* 0x000fc40007810000 */
[----:B------:R-:W-:Y:S02]  /*40c0*/  FMNMX.FTZ R0, R226, R0, !PT ;  /* 0x00000000e2007209 */ /* 0x000fe40007810000 */
[----:B------:R-:W-:Y:S02]  /*40d0*/  FSEL R227, R62, -INF , P3 ;  /* 0xff8000003ee37808 */ /* 0x000fe40001800000 */
[----:B------:R-:W-:Y:S01]  /*40e0*/  FMNMX.FTZ R2, R208, R2, !PT ;  /* 0x00000002d0027209 */ /* 0x000fe20007810000 */
[----:B------:R-:W1:Y:S01]  /*40f0*/  SHFL.BFLY PT, R4, R0, 0x2, 0x1f ;  /* 0x0c401f0000047f89 */ /* 0x000e6200000e0000 */
[----:B------:R-:W-:Y:S02]  /*4100*/  FSEL R233, R63, -INF , P2 ;  /* 0xff8000003fe97808 */ /* 0x000fe40001000000 */
[----:B------:R-:W-:Y:S02]  /*4110*/  FMNMX.FTZ R2, R227, R2, !PT ;  /* 0x00000002e3027209 */ /* 0x000fe40007810000 */
[----:B------:R-:W-:-:S02]  /*4120*/  FSEL R232, R14, -INF , P1 ;  /* 0xff8000000ee87808 */ /* 0x000fc40000800000 */
[----:B------:R-:W-:Y:S02]  /*4130*/  FMNMX.FTZ R2, R233, R2, !PT ;  /* 0x00000002e9027209 */ /* 0x000fe40007810000 */
[----:B------:R-:W-:Y:S02]  /*4140*/  FSEL R246, R15, -INF , P0 ;  /* 0xff8000000ff67808 */ /* 0x000fe40000000000 */
[----:B------:R-:W-:Y:S01]  /*4150*/  FMNMX.FTZ R2, R232, R2, !PT ;  /* 0x00000002e8027209 */ /* 0x000fe20007810000 */
[----:B------:R-:W-:Y:S03]  /*4160*/  LDSM.16.MT88.4 R12, [R197] ;  /* 0x00000000c50c783b */ /* 0x000fe60000004200 */
        /* <DEDUP_REMOVED lines=15> */
[----:B------:R2:W-:Y:S01]  /*4260*/  MUFU.EX2 R163, R3 ;  /* 0x0000000300a37308 */ /* 0x0005e20000000800 */
[----:B-1----:R-:W-:-:S07]  /*4270*/  FFMA.FTZ R0, R7, c[0x0][0x2d0], -R2 ;  /* 0x0000b40007007a23 */ /* 0x002fce0000010802 */
[----:B------:R1:W3:Y:S01]  /*4280*/  MUFU.EX2 R215, R0 ;  /* 0x0000000000d77308 */ /* 0x0002e20000000800 */
[----:B--2---:R-:W-:-:S07]  /*4290*/  FFMA.FTZ R3, R9, c[0x0][0x2d0], -R2 ;  /* 0x0000b40009037a23 */ /* 0x004fce0000010802 */
[----:B------:R-:W2:Y:S01]  /*42a0*/  MUFU.EX2 R86, R3 ;  /* 0x0000000300567308 */ /* 0x000ea20000000800 */
[----:B-1----:R-:W-:Y:S01]  /*42b0*/  FMUL.FTZ R0, R109, c[0x0][0x2d0] ;  /* 0x0000b4006d007a20 */ /* 0x002fe20000410000 */
[----:B---3--:R-:W-:-:S04]  /*42c0*/  F2FP.PACK_AB R4, R215, R168 ;  /* 0x000000a8d704723e */ /* 0x008fc800000000ff */
[----:B------:R-:W-:Y:S02]  /*42d0*/  FSEL R0, R0, RZ, P0 ;  /* 0x000000ff00007208 */ /* 0x000fe40000000000 */
[----:B--2---:R-:W-:-:S03]  /*42e0*/  F2FP.PACK_AB R6, R86, R163 ;  /* 0x000000a35606723e */ /* 0x004fc600000000ff */
[----:B------:R-:W-:-:S04]  /*42f0*/  FFMA.FTZ R3, R10, c[0x0][0x2d0], -R0 ;  /* 0x0000b4000a037a23 */ /* 0x000fc80000010800 */
        /* <DEDUP_REMOVED lines=9> */
[----:B------:R3:W4:Y:S02]  /*4390*/  MUFU.EX2 R169, R3 ;  /* 0x0000000300a97308 */ /* 0x0007240000000800 */
[----:B---3--:R-:W-:Y:S01]  /*43a0*/  FFMA.FTZ R3, R24, c[0x0][0x2d0], -R2 ;  /* 0x0000b40018037a23 */ /* 0x008fe20000010802 */
[----:B----4-:R-:W-:-:S05]  /*43b0*/  F2FP.PACK_AB R7, R169, R85 ;  /* 0x00000055a907723e */ /* 0x010fca00000000ff */
[----:B------:R3:W-:Y:S02]  /*43c0*/  MUFU.EX2 R252, R3 ;  /* 0x0000000300fc7308 */ /* 0x0007e40000000800 */
[C---:B------:R-:W-:Y:S08]  /*43d0*/  HMMA.16816.F32 R76, R4.reuse, R12, RZ ;  /* 0x0000000c044c723c */ /* 0x040ff000000018ff */
[----:B------:R-:W-:Y:S01]  /*43e0*/  HMMA.16816.F32 R72, R4, R14, RZ ;  /* 0x0000000e0448723c */ /* 0x000fe200000018ff */
[----:B------:R-:W4:Y:S01]  /*43f0*/  LDSM.16.MT88.4 R12, [R198+0x3800] ;  /* 0x00380000c60c783b */ /* 0x000f220000004200 */
[----:B---3--:R-:W-:-:S04]  /*4400*/  FFMA.FTZ R3, R25, c[0x0][0x2d0], -R2 ;  /* 0x0000b40019037a23 */ /* 0x008fc80000010802 */
[----:B------:R3:W5:Y:S02]  /*4410*/  MUFU.EX2 R166, R3 ;  /* 0x0000000300a67308 */ /* 0x0007640000000800 */
[C---:B-1----:R-:W-:Y:S08]  /*4420*/  HMMA.16816.F32 R68, R4.reuse, R8, RZ ;  /* 0x000000080444723c */ /* 0x042ff000000018ff */
[----:B------:R-:W-:Y:S01]  /*4430*/  HMMA.16816.F32 R64, R4, R10, RZ ;  /* 0x0000000a0440723c */ /* 0x000fe200000018ff */
[----:B------:R-:W1:Y:S01]  /*4440*/  LDSM.16.MT88.4 R8, [R200+0x3800] ;  /* 0x00380000c808783b */ /* 0x000e620000004200 */
[----:B---3--:R-:W-:-:S06]  /*4450*/  FFMA.FTZ R3, R26, c[0x0][0x2d0], -R2 ;  /* 0x0000b4001a037a23 */ /* 0x008fcc0000010802 */
[C---:B--2---:R-:W-:Y:S01]  /*4460*/  HMMA.16816.F32 R60, R4.reuse, R16, RZ ;  /* 0x00000010043c723c */ /* 0x044fe200000018ff */
[----:B------:R2:W-:Y:S07]  /*4470*/  MUFU.EX2 R251, R3 ;  /* 0x0000000300fb7308 */ /* 0x0005ee0000000800 */
[C---:B------:R-:W-:Y:S01]  /*4480*/  HMMA.16816.F32 R56, R4.reuse, R18, RZ ;  /* 0x000000120438723c */ /* 0x040fe200000018ff */
[----:B------:R-:W3:Y:S07]  /*4490*/  LDSM.16.MT88.4 R16, [R199+0x800] ;  /* 0x00080000c710783b */ /* 0x000eee0000004200 */
[----:B------:R-:W-:Y:S01]  /*44a0*/  HMMA.16816.F32 R44, R4, R20, RZ ;  /* 0x00000014042c723c */ /* 0x000fe200000018ff */
[----:B--2---:R-:W-:-:S02]  /*44b0*/  FFMA.FTZ R3, R27, c[0x0][0x2d0], -R2 ;  /* 0x0000b4001b037a23 */ /* 0x004fc40000010802 */
[----:B------:R-:W-:Y:S02]  /*44c0*/  LDSM.16.MT88.4 R24, [R198+0x800] ;  /* 0x00080000c618783b */ /* 0x000fe40000004200 */
[----:B------:R2:W1:Y:S03]  /*44d0*/  MUFU.EX2 R164, R3 ;  /* 0x0000000300a47308 */ /* 0x0004660000000800 */
[C---:B------:R-:W-:Y:S01]  /*44e0*/  HMMA.16816.F32 R52, R4.reuse, R22, RZ ;  /* 0x000000160434723c */ /* 0x040fe200000018ff */
[----:B------:R-:W3:Y:S07]  /*44f0*/  LDSM.16.MT88.4 R20, [R197+0x800] ;  /* 0x00080000c514783b */ /* 0x000eee0000004200 */
[----:B------:R-:W-:Y:S01]  /*4500*/  HMMA.16816.F32 R40, R4, R28, RZ ;  /* 0x0000001c0428723c */ /* 0x000fe200000018ff */
[----:B--2---:R-:W-:-:S07]  /*4510*/  FFMA.FTZ R3, R36, c[0x0][0x2d0], -R0 ;  /* 0x0000b40024037a23 */ /* 0x004fce0000010800 */
[C---:B------:R-:W-:Y:S01]  /*4520*/  HMMA.16816.F32 R48, R4.reuse, R30, RZ ;  /* 0x0000001e0430723c */ /* 0x040fe200000018ff */
[----:B------:R-:W-:Y:S01]  /*4530*/  LDSM.16.MT88.4 R28, [R200+0x800] ;  /* 0x00080000c81c783b */ /* 0x000fe20000004200 */
[----:B------:R2:W-:Y:S06]  /*4540*/  MUFU.EX2 R249, R3 ;  /* 0x0000000300f97308 */ /* 0x0005ec0000000800 */
[C---:B----4-:R-:W-:Y:S08]  /*4550*/  HMMA.16816.F32 R80, R4.reuse, R12, RZ ;  /* 0x0000000c0450723c */ /* 0x050ff000000018ff */
[----:B------:R-:W-:Y:S01]  /*4560*/  HMMA.16816.F32 R88, R4, R14, RZ ;  /* 0x0000000e0458723c */ /* 0x000fe200000018ff */
[----:B------:R-:W4:Y:S01]  /*4570*/  LDSM.16.MT88.4 R12, [R199+0x4000] ;  /* 0x00400000c70c783b */ /* 0x000f220000004200 */
[----:B--2---:R-:W-:-:S04]  /*4580*/  FFMA.FTZ R3, R37, c[0x0][0x2d0], -R0 ;  /* 0x0000b40025037a23 */ /* 0x004fc80000010800 */
[----:B------:R2:W2:Y:S02]  /*4590*/  MUFU.EX2 R247, R3 ;  /* 0x0000000300f77308 */ /* 0x0004a40000000800 */
[C---:B-1----:R-:W-:Y:S08]  /*45a0*/  HMMA.16816.F32 R120, R4.reuse, R8, RZ ;  /* 0x000000080478723c */ /* 0x042ff000000018ff */
[----:B------:R-:W-:Y:S01]  /*45b0*/  HMMA.16816.F32 R100, R4, R10, RZ ;  /* 0x0000000a0464723c */ /* 0x000fe200000018ff */
[----:B------:R-:W-:Y:S01]  /*45c0*/  LDSM.16.MT88.4 R8, [R197+0x4000] ;  /* 0x00400000c508783b */ /* 0x000fe20000004200 */
[----:B--2---:R-:W-:-:S04]  /*45d0*/  FFMA.FTZ R3, R38, c[0x0][0x2d0], -R0 ;  /* 0x0000b40026037a23 */ /* 0x004fc80000010800 */
[----:B------:R1:W-:Y:S02]  /*45e0*/  MUFU.EX2 R248, R3 ;  /* 0x0000000300f87308 */ /* 0x0003e40000000800 */
[----:B-1----:R-:W-:Y:S02]  /*45f0*/  FFMA.FTZ R3, R39, c[0x0][0x2d0], -R0 ;  /* 0x0000b40027037a23 */ /* 0x002fe40000010800 */
[C---:B------:R-:W-:Y:S04]  /*4600*/  HMMA.16816.F32 R36, R4.reuse, R32, RZ ;  /* 0x000000200424723c */ /* 0x040fe800000018ff */
[----:B------:R1:W2:Y:S04]  /*4610*/  MUFU.EX2 R250, R3 ;  /* 0x0000000300fa7308 */ /* 0x0002a80000000800 */
[----:B------:R-:W-:Y:S07]  /*4620*/  HMMA.16816.F32 R32, R4, R34, RZ ;  /* 0x000000220420723c */ /* 0x000fee00000018ff */
[----:B-----5:R-:W-:-:S02]  /*4630*/  F2FP.PACK_AB R4, R166, R252 ;  /* 0x000000fca604723e */ /* 0x020fc400000000ff */
[----:B------:R-:W-:Y:S01]  /*4640*/  F2FP.PACK_AB R6, R164, R251 ;  /* 0x000000fba406723e */ /* 0x000fe200000000ff */
[--C-:B-1----:R-:W-:Y:S01]  /*4650*/  FFMA.FTZ R3, R84, c[0x0][0x2d0], -R2.reuse ;  /* 0x0000b40054037a23 */ /* 0x102fe20000010802 */
[----:B------:R-:W-:Y:S02]  /*4660*/  F2FP.PACK_AB R5, R247, R249 ;  /* 0x000000f9f705723e */ /* 0x000fe400000000ff */
[----:B--2---:R-:W-:Y:S01]  /*4670*/  F2FP.PACK_AB R7, R250, R248 ;  /* 0x000000f8fa07723e */ /* 0x004fe200000000ff */
[----:B------:R1:W-:Y:S06]  /*4680*/  MUFU.EX2 R221, R3 ;  /* 0x0000000300dd7308 */ /* 0x0003ec0000000800 */
[C---:B---3--:R-:W-:Y:S08]  /*4690*/  HMMA.16816.F32 R116, R4.reuse, R16, R68 ;  /* 0x000000100474723c */ /* 0x048ff00000001844 */
[----:B------:R-:W-:Y:S01]  /*46a0*/  HMMA.16816.F32 R96, R4, R18, R64 ;  /* 0x000000120460723c */ /* 0x000fe20000001840 */
[----:B------:R-:W2:Y:S01]  /*46b0*/  LDSM.16.MT88.4 R16, [R198+0x4000] ;  /* 0x00400000c610783b */ /* 0x000ea20000004200 */
[----:B-1----:R-:W-:-:S04]  /*46c0*/  FFMA.FTZ R3, R104, c[0x0][0x2d0], -R2 ;  /* 0x0000b40068037a23 */ /* 0x002fc80000010802 */
[----:B------:R1:W3:Y:S02]  /*46d0*/  MUFU.EX2 R222, R3 ;  /* 0x0000000300de7308 */ /* 0x0002e40000000800 */
[C---:B------:R-:W-:Y:S08]  /*46e0*/  HMMA.16816.F32 R136, R4.reuse, R20, R76 ;  /* 0x000000140488723c */ /* 0x040ff0000000184c */
[----:B------:R-:W-:Y:S01]  /*46f0*/  HMMA.16816.F32 R124, R4, R22, R72 ;  /* 0x00000016047c723c */ /* 0x000fe20000001848 */
[----:B------:R-:W5:Y:S01]  /*4700*/  LDSM.16.MT88.4 R20, [R200+0x4000] ;  /* 0x00400000c814783b */ /* 0x000f620000004200 */
[----:B-1----:R-:W-:-:S06]  /*4710*/  FFMA.FTZ R3, R105, c[0x0][0x2d0], -R2 ;  /* 0x0000b40069037a23 */ /* 0x002fcc0000010802 */
[C---:B------:R-:W-:Y:S01]  /*4720*/  HMMA.16816.F32 R112, R4.reuse, R24, R60 ;  /* 0x000000180470723c */ /* 0x040fe2000000183c */
[----:B------:R1:W-:Y:S06]  /*4730*/  MUFU.EX2 R219, R3 ;  /* 0x0000000300db7308 */ /* 0x0003ec0000000800 */
[----:B------:R-:W-:Y:S01]  /*4740*/  IMAD.MOV.U32 R63, RZ, RZ, R86 ;  /* 0x000000ffff3f7224 */ /* 0x000fe200078e0056 */
[----:B----4-:R-:W-:Y:S01]  /*4750*/  HMMA.16816.F32 R36, R4, R12, R36 ;  /* 0x0000000c0424723c */ /* 0x010fe20000001824 */
[----:B------:R-:W-:-:S07]  /*4760*/  IMAD.MOV.U32 R62, RZ, RZ, R85 ;  /* 0x000000ffff3e7224 */ /* 0x000fce00078e0055 */
[----:B------:R-:W-:Y:S01]  /*4770*/  HMMA.16816.F32 R84, R4, R28, R44 ;  /* 0x0000001c0454723c */ /* 0x000fe2000000182c */
[----:B-1----:R-:W-:-:S04]  /*4780*/  FFMA.FTZ R3, R106, c[0x0][0x2d0], -R2 ;  /* 0x0000b4006a037a23 */ /* 0x002fc80000010802 */
[----:B------:R1:W4:Y:S03]  /*4790*/  MUFU.EX2 R220, R3 ;  /* 0x0000000300dc7308 */ /* 0x0003260000000800 */
[C---:B------:R-:W-:Y:S01]  /*47a0*/  HMMA.16816.F32 R44, R4.reuse, R14, R32 ;  /* 0x0000000e042c723c */ /* 0x040fe20000001820 */
[----:B------:R-:W3:Y:S07]  /*47b0*/  LDSM.16.MT88.4 R12, [R198+0x1000] ;  /* 0x00100000c60c783b */ /* 0x000eee0000004200 */
[----:B------:R-:W-:Y:S01]  /*47c0*/  HMMA.16816.F32 R92, R4, R26, R56 ;  /* 0x0000001a045c723c */ /* 0x000fe20000001838 */
[----:B------:R-:W3:Y:S01]  /*47d0*/  LDSM.16.MT88.4 R24, [R199+0x1000] ;  /* 0x00100000c718783b */ /* 0x000ee20000004200 */
[----:B-1----:R-:W-:-:S06]  /*47e0*/  FFMA.FTZ R3, R107, c[0x0][0x2d0], -R0 ;  /* 0x0000b4006b037a23 */ /* 0x002fcc0000010800 */
[C---:B--2---:R-:W-:Y:S01]  /*47f0*/  HMMA.16816.F32 R80, R4.reuse, R16, R80 ;  /* 0x000000100450723c */ /* 0x044fe20000001850 */
[----:B------:R1:W-:Y:S07]  /*4800*/  MUFU.EX2 R218, R3 ;  /* 0x0000000300da7308 */ /* 0x0003ee0000000800 */
[C---:B------:R-:W-:Y:S01]  /*4810*/  HMMA.16816.F32 R64, R4.reuse, R18, R88 ;  /* 0x000000120440723c */ /* 0x040fe20000001858 */
[----:B------:R-:W2:Y:S07]  /*4820*/  LDSM.16.MT88.4 R16, [R200+0x1000] ;  /* 0x00100000c810783b */ /* 0x000eae0000004200 */
[----:B------:R-:W-:Y:S01]  /*4830*/  HMMA.16816.F32 R76, R4, R30, R52 ;  /* 0x0000001e044c723c */ /* 0x000fe20000001834 */
[----:B------:R-:W2:Y:S01]  /*4840*/  LDSM.16.MT88.4 R28, [R197+0x1000] ;  /* 0x00100000c51c783b */ /* 0x000ea20000004200 */
[----:B-1----:R-:W-:-:S02]  /*4850*/  FFMA.FTZ R3, R108, c[0x0][0x2d0], -R0 ;  /* 0x0000b4006c037a23 */ /* 0x002fc40000010800 */
[----:B------:R-:W-:Y:S02]  /*4860*/  IMAD.MOV.U32 R108, RZ, RZ, R215 ;  /* 0x000000ffff6c7224 */ /* 0x000fe400078e00d7 */
[----:B------:R1:W1:Y:S02]  /*4870*/  MUFU.EX2 R217, R3 ;  /* 0x0000000300d97308 */ /* 0x0002640000000800 */
[C---:B------:R-:W-:Y:S08]  /*4880*/  HMMA.16816.F32 R72, R4.reuse, R8, R40 ;  /* 0x000000080448723c */ /* 0x040ff00000001828 */
[----:B------:R-:W-:Y:S01]  /*4890*/  HMMA.16816.F32 R68, R4, R10, R48 ;  /* 0x0000000a0444723c */ /* 0x000fe20000001830 */
[----:B------:R-:W2:Y:S01]  /*48a0*/  LDSM.16.MT88.4 R8, [R197+0x4800] ;  /* 0x00480000c508783b */ /* 0x000ea20000004200 */
[----:B-1----:R-:W-:-:S06]  /*48b0*/  FFMA.FTZ R3, R140, c[0x0][0x2d0], -R0 ;  /* 0x0000b4008c037a23 */ /* 0x002fcc0000010800 */
[C---:B-----5:R-:W-:Y:S01]  /*48c0*/  HMMA.16816.F32 R56, R4.reuse, R20, R120 ;  /* 0x000000140438723c */ /* 0x060fe20000001878 */
[----:B------:R-:W-:Y:S01]  /*48d0*/  IMAD.MOV.U32 R140, RZ, RZ, R168 ;  /* 0x000000ffff8c7224 */ /* 0x000fe200078e00a8 */
[----:B------:R1:W-:Y:S06]  /*48e0*/  MUFU.EX2 R216, R3 ;  /* 0x0000000300d87308 */ /* 0x0003ec0000000800 */
[----:B------:R-:W-:Y:S01]  /*48f0*/  HMMA.16816.F32 R40, R4, R22, R100 ;  /* 0x000000160428723c */ /* 0x000fe20000001864 */
[----:B------:R-:W5:Y:S06]  /*4900*/  LDSM.16.MT88.4 R20, [R199+0x4800] ;  /* 0x00480000c714783b */ /* 0x000f6c0000004200 */
[----:B---3--:R-:W-:-:S02]  /*4910*/  F2FP.PACK_AB R4, R222, R221 ;  /* 0x000000ddde04723e */ /* 0x008fc400000000ff */
[----:B----4-:R-:W-:Y:S01]  /*4920*/  F2FP.PACK_AB R6, R220, R219 ;  /* 0x000000dbdc06723e */ /* 0x010fe200000000ff */
[----:B-1----:R-:W-:Y:S01]  /*4930*/  FFMA.FTZ R3, R141, c[0x0][0x2d0], -R0 ;  /* 0x0000b4008d037a23 */ /* 0x002fe20000010800 */
[----:B------:R-:W-:Y:S01]  /*4940*/  F2FP.PACK_AB R5, R217, R218 ;  /* 0x000000dad905723e */ /* 0x000fe200000000ff */
[----:B------:R-:W-:Y:S02]  /*4950*/  IMAD.MOV.U32 R141, RZ, RZ, R167 ;  /* 0x000000ffff8d7224 */ /* 0x000fe400078e00a7 */
[----:B------:R1:W3:Y:S02]  /*4960*/  MUFU.EX2 R215, R3 ;  /* 0x0000000300d77308 */ /* 0x0002e40000000800 */
[----:B-1----:R-:W-:Y:S01]  /*4970*/  FFMA.FTZ R3, R142, c[0x0][0x2d0], -R2 ;  /* 0x0000b4008e037a23 */ /* 0x002fe20000010802 */
[----:B---3--:R-:W-:Y:S01]  /*4980*/  F2FP.PACK_AB R7, R215, R216 ;  /* 0x000000d8d707723e */ /* 0x008fe200000000ff */
[----:B------:R-:W-:-:S04]  /*4990*/  IMAD.MOV.U32 R142, RZ, RZ, R169 ;  /* 0x000000ffff8e7224 */ /* 0x000fc800078e00a9 */
[----:B------:R1:W-:Y:S02]  /*49a0*/  MUFU.EX2 R169, R3 ;  /* 0x0000000300a97308 */ /* 0x0003e40000000800 */
[C---:B------:R-:W-:Y:S08]  /*49b0*/  HMMA.16816.F32 R100, R4.reuse, R14, R92 ;  /* 0x0000000e0464723c */ /* 0x040ff0000000185c */
[----:B------:R-:W-:Y:S01]  /*49c0*/  HMMA.16816.F32 R48, R4, R24, R116 ;  /* 0x000000180430723c */ /* 0x000fe20000001874 */
[----:B-1----:R-:W-:-:S02]  /*49d0*/  FFMA.FTZ R3, R143, c[0x0][0x2d0], -R2 ;  /* 0x0000b4008f037a23 */ /* 0x002fc40000010802 */
[----:B------:R-:W-:Y:S02]  /*49e0*/  IMAD.MOV.U32 R143, RZ, RZ, R166 ;  /* 0x000000ffff8f7224 */ /* 0x000fe400078e00a6 */
[----:B------:R1:W3:Y:S03]  /*49f0*/  MUFU.EX2 R168, R3 ;  /* 0x0000000300a87308 */ /* 0x0002e60000000800 */
[C---:B------:R-:W-:Y:S01]  /*4a00*/  HMMA.16816.F32 R32, R4.reuse, R26, R96 ;  /* 0x0000001a0420723c */ /* 0x040fe20000001860 */
[----:B------:R-:W4:Y:S07]  /*4a10*/  LDSM.16.MT88.4 R24, [R198+0x4800] ;  /* 0x00480000c618783b */ /* 0x000f2e0000004200 */
[----:B--2---:R-:W-:Y:S01]  /*4a20*/  HMMA.16816.F32 R92, R4, R16, R84 ;  /* 0x00000010045c723c */ /* 0x004fe20000001854 */
[----:B-1----:R-:W-:-:S07]  /*4a30*/  FFMA.FTZ R3, R144, c[0x0][0x2d0], -R2 ;  /* 0x0000b40090037a23 */ /* 0x002fce0000010802 */
[C---:B------:R-:W-:Y:S01]  /*4a40*/  HMMA.16816.F32 R88, R4.reuse, R18, R76 ;  /* 0x000000120458723c */ /* 0x040fe2000000184c */
[----:B------:R-:W1:Y:S01]  /*4a50*/  LDSM.16.MT88.4 R16, [R200+0x4800] ;  /* 0x00480000c810783b */ /* 0x000e620000004200 */
[----:B------:R-:W-:Y:S01]  /*4a60*/  IMAD.MOV.U32 R144, RZ, RZ, R164 ;  /* 0x000000ffff907224 */ /* 0x000fe200078e00a4 */
[----:B------:R2:W-:Y:S05]  /*4a70*/  MUFU.EX2 R167, R3 ;  /* 0x0000000300a77308 */ /* 0x0005ea0000000800 */
[C---:B------:R-:W-:Y:S07]  /*4a80*/  HMMA.16816.F32 R52, R4.reuse, R28, R136 ;  /* 0x0000001c0434723c */ /* 0x040fee0000001888 */
[----:B------:R-:W-:Y:S01]  /*4a90*/  IMAD.MOV.U32 R137, RZ, RZ, R62 ;  /* 0x000000ffff897224 */ /* 0x000fe200078e003e */
[----:B------:R-:W-:Y:S01]  /*4aa0*/  HMMA.16816.F32 R104, R4, R8, R72 ;  /* 0x000000080468723c */ /* 0x000fe20000001848 */
[----:B------:R-:W-:-:S02]  /*4ab0*/  IMAD.MOV.U32 R136, RZ, RZ, R63 ;  /* 0x000000ffff887224 */ /* 0x000fc400078e003f */
[----:B--2---:R-:W-:Y:S02]  /*4ac0*/  FFMA.FTZ R3, R145, c[0x0][0x2d0], -R2 ;  /* 0x0000b40091037a23 */ /* 0x004fe40000010802 */
[----:B------:R-:W-:Y:S02]  /*4ad0*/  IMAD.MOV.U32 R139, RZ, RZ, R165 ;  /* 0x000000ffff8b7224 */ /* 0x000fe400078e00a5 */
[----:B------:R2:W1:Y:S01]  /*4ae0*/  MUFU.EX2 R166, R3 ;  /* 0x0000000300a67308 */ /* 0x0004620000000800 */
[----:B------:R-:W-:Y:S01]  /*4af0*/  HMMA.16816.F32 R60, R4, R30, R124 ;  /* 0x0000001e043c723c */ /* 0x000fe2000000187c */
[----:B------:R-:W-:Y:S02]  /*4b00*/  IMAD.MOV.U32 R138, RZ, RZ, R163 ;  /* 0x000000ffff8a7224 */ /* 0x000fe400078e00a3 */
[----:B------:R-:W-:-:S05]  /*4b10*/  IMAD.MOV.U32 R145, RZ, RZ, R162 ;  /* 0x000000ffff917224 */ /* 0x000fca00078e00a2 */
[----:B------:R-:W-:Y:S01]  /*4b20*/  HMMA.16816.F32 R28, R4, R12, R112 ;  /* 0x0000000c041c723c */ /* 0x000fe20000001870 */
[----:B------:R-:W1:Y:S01]  /*4b30*/  LDSM.16.MT88.4 R12, [R197+0x1800] ;  /* 0x00180000c50c783b */ /* 0x000e620000004200 */
[----:B--2---:R-:W-:-:S06]  /*4b40*/  FFMA.FTZ R3, R146, c[0x0][0x2d0], -R0 ;  /* 0x0000b40092037a23 */ /* 0x004fcc0000010800 */
[C---:B------:R-:W-:Y:S01]  /*4b50*/  HMMA.16816.F32 R96, R4.reuse, R10, R68 ;  /* 0x0000000a0460723c */ /* 0x040fe20000001844 */
[----:B------:R-:W2:Y:S01]  /*4b60*/  LDSM.16.MT88.4 R8, [R199+0x1800] ;  /* 0x00180000c708783b */ /* 0x000ea20000004200 */
[----:B------:R3:W-:Y:S06]  /*4b70*/  MUFU.EX2 R165, R3 ;  /* 0x0000000300a57308 */ /* 0x0007ec0000000800 */
[C---:B-----5:R-:W-:Y:S08]  /*4b80*/  HMMA.16816.F32 R36, R4.reuse, R20, R36 ;  /* 0x000000140424723c */ /* 0x060ff00000001824 */
[----:B------:R-:W-:Y:S01]  /*4b90*/  HMMA.16816.F32 R112, R4, R22, R44 ;  /* 0x000000160470723c */ /* 0x000fe2000000182c */
[----:B------:R-:W5:Y:S01]  /*4ba0*/  LDSM.16.MT88.4 R20, [R198+0x1800] ;  /* 0x00180000c614783b */ /* 0x000f620000004200 */
[----:B---3--:R-:W-:-:S04]  /*4bb0*/  FFMA.FTZ R3, R148, c[0x0][0x2d0], -R0 ;  /* 0x0000b40094037a23 */ /* 0x008fc80000010800 */
[----:B------:R3:W1:Y:S02]  /*4bc0*/  MUFU.EX2 R164, R3 ;  /* 0x0000000300a47308 */ /* 0x0006640000000800 */
[C---:B----4-:R-:W-:Y:S08]  /*4bd0*/  HMMA.16816.F32 R124, R4.reuse, R24, R80 ;  /* 0x00000018047c723c */ /* 0x050ff00000001850 */
[----:B------:R-:W-:Y:S01]  /*4be0*/  HMMA.16816.F32 R120, R4, R26, R64 ;  /* 0x0000001a0478723c */ /* 0x000fe20000001840 */
[----:B------:R-:W4:Y:S01]  /*4bf0*/  LDSM.16.MT88.4 R24, [R200+0x1800] ;  /* 0x00180000c818783b */ /* 0x000f220000004200 */
[----:B---3--:R-:W-:-:S06]  /*4c00*/  FFMA.FTZ R3, R147, c[0x0][0x2d0], -R0 ;  /* 0x0000b40093037a23 */ /* 0x008fcc0000010800 */
[C---:B-1----:R-:W-:Y:S01]  /*4c10*/  HMMA.16816.F32 R116, R4.reuse, R16, R56 ;  /* 0x000000100474723c */ /* 0x042fe20000001838 */
[----:B------:R1:W-:Y:S07]  /*4c20*/  MUFU.EX2 R163, R3 ;  /* 0x0000000300a37308 */ /* 0x0003ee0000000800 */
[----:B------:R-:W-:Y:S01]  /*4c30*/  HMMA.16816.F32 R84, R4, R18, R40 ;  /* 0x000000120454723c */ /* 0x000fe20000001828 */
[----:B------:R-:W3:Y:S06]  /*4c40*/  LDSM.16.MT88.4 R16, [R197+0x5000] ;  /* 0x00500000c510783b */ /* 0x000eec0000004200 */
[----:B------:R-:W-:-:S02]  /*4c50*/  F2FP.PACK_AB R4, R168, R169 ;  /* 0x000000a9a804723e */ /* 0x000fc400000000ff */
[----:B------:R-:W-:Y:S01]  /*4c60*/  F2FP.PACK_AB R6, R166, R167 ;  /* 0x000000a7a606723e */ /* 0x000fe200000000ff */
[----:B-1----:R-:W-:Y:S01]  /*4c70*/  FFMA.FTZ R3, R149, c[0x0][0x2d0], -R0 ;  /* 0x0000b40095037a23 */ /* 0x002fe20000010800 */
[----:B------:R-:W-:-:S03]  /*4c80*/  F2FP.PACK_AB R5, R164, R165 ;  /* 0x000000a5a405723e */ /* 0x000fc600000000ff */
[----:B------:R-:W1:Y:S02]  /*4c90*/  MUFU.EX2 R162, R3 ;  /* 0x0000000300a27308 */ /* 0x000e640000000800 */
[----:B-1----:R-:W-:Y:S01]  /*4ca0*/  F2FP.PACK_AB R7, R162, R163 ;  /* 0x000000a3a207723e */ /* 0x002fe200000000ff */
[----:B------:R-:W-:Y:S02]  /*4cb0*/  FFMA.FTZ R3, R151, c[0x0][0x2d0], -R2 ;  /* 0x0000b40097037a23 */ /* 0x000fe40000010802 */
[----:B------:R-:W-:-:S03]  /*4cc0*/  IMAD.MOV.U32 R151, RZ, RZ, R145 ;  /* 0x000000ffff977224 */ /* 0x000fc600078e0091 */
[----:B------:R1:W-:Y:S01]  /*4cd0*/  MUFU.EX2 R149, R3 ;  /* 0x0000000300957308 */ /* 0x0003e20000000800 */
[C---:B------:R-:W-:Y:S08]  /*4ce0*/  HMMA.16816.F32 R80, R4.reuse, R12, R52 ;  /* 0x0000000c0450723c */ /* 0x040ff00000001834 */
[----:B------:R-:W-:Y:S01]  /*4cf0*/  HMMA.16816.F32 R76, R4, R14, R60 ;  /* 0x0000000e044c723c */ /* 0x000fe2000000183c */
[----:B------:R-:W3:Y:S01]  /*4d00*/  LDSM.16.MT88.4 R12, [R199+0x5000] ;  /* 0x00500000c70c783b */ /* 0x000ee20000004200 */
[----:B-1----:R-:W-:-:S06]  /*4d10*/  FFMA.FTZ R3, R152, c[0x0][0x2d0], -R2 ;  /* 0x0000b40098037a23 */ /* 0x002fcc0000010802 */
[C---:B--2---:R-:W-:Y:S01]  /*4d20*/  HMMA.16816.F32 R72, R4.reuse, R8, R48 ;  /* 0x000000080448723c */ /* 0x044fe20000001830 */
[----:B------:R-:W-:Y:S01]  /*4d30*/  IMAD.MOV.U32 R152, RZ, RZ, R144 ;  /* 0x000000ffff987224 */ /* 0x000fe200078e0090 */
[----:B------:R1:W2:Y:S06]  /*4d40*/  MUFU.EX2 R148, R3 ;  /* 0x0000000300947308 */ /* 0x0002ac0000000800 */
[C---:B------:R-:W-:Y:S01]  /*4d50*/  HMMA.16816.F32 R68, R4.reuse, R10, R32 ;  /* 0x0000000a0444723c */ /* 0x040fe20000001820 */
[----:B------:R-:W2:Y:S04]  /*4d60*/  LDSM.16.MT88.4 R8, [R198+0x5000] ;  /* 0x00500000c608783b */ /* 0x000ea80000004200 */
[----:B------:R-:W-:Y:S03]  /*4d70*/  LDSM.16.MT88.4 R32, [R197+0x2000] ;  /* 0x00200000c520783b */ /* 0x000fe60000004200 */
[----:B-----5:R-:W-:Y:S01]  /*4d80*/  HMMA.16816.F32 R64, R4, R20, R28 ;  /* 0x000000140440723c */ /* 0x020fe2000000181c */
[----:B------:R-:W5:Y:S01]  /*4d90*/  LDSM.16.MT88.4 R28, [R200+0x5000] ;  /* 0x00500000c81c783b */ /* 0x000f620000004200 */
[----:B-1----:R-:W-:-:S02]  /*4da0*/  FFMA.FTZ R3, R150, c[0x0][0x2d0], -R2 ;  /* 0x0000b40096037a23 */ /* 0x002fc40000010802 */
[----:B------:R-:W-:Y:S02]  /*4db0*/  IMAD.MOV.U32 R150, RZ, RZ, R143 ;  /* 0x000000ffff967224 */ /* 0x000fe400078e008f */
[----:B------:R1:W-:Y:S02]  /*4dc0*/  MUFU.EX2 R147, R3 ;  /* 0x0000000300937308 */ /* 0x0003e40000000800 */
[C---:B----4-:R-:W-:Y:S08]  /*4dd0*/  HMMA.16816.F32 R52, R4.reuse, R24, R92 ;  /* 0x000000180434723c */ /* 0x050ff0000000185c */
[----:B------:R-:W-:Y:S01]  /*4de0*/  HMMA.16816.F32 R56, R4, R26, R88 ;  /* 0x0000001a0438723c */ /* 0x000fe20000001858 */
[----:B------:R-:W4:Y:S01]  /*4df0*/  LDSM.16.MT88.4 R24, [R199+0x2000] ;  /* 0x00200000c718783b */ /* 0x000f220000004200 */
[----:B-1----:R-:W-:-:S06]  /*4e00*/  FFMA.FTZ R3, R153, c[0x0][0x2d0], -R2 ;  /* 0x0000b40099037a23 */ /* 0x002fcc0000010802 */
[C---:B---3--:R-:W-:Y:S01]  /*4e10*/  HMMA.16816.F32 R48, R4.reuse, R16, R104 ;  /* 0x000000100430723c */ /* 0x048fe20000001868 */
[----:B------:R-:W-:Y:S01]  /*4e20*/  IMAD.MOV.U32 R153, RZ, RZ, R142 ;  /* 0x000000ffff997224 */ /* 0x000fe200078e008e */
[----:B------:R1:W3:Y:S06]  /*4e30*/  MUFU.EX2 R146, R3 ;  /* 0x0000000300927308 */ /* 0x0002ec0000000800 */
[C---:B------:R-:W-:Y:S01]  /*4e40*/  HMMA.16816.F32 R40, R4.reuse, R18, R96 ;  /* 0x000000120428723c */ /* 0x040fe20000001860 */
[----:B------:R-:W3:Y:S07]  /*4e50*/  LDSM.16.MT88.4 R16, [R198+0x2000] ;  /* 0x00200000c610783b */ /* 0x000eee0000004200 */
[----:B------:R-:W-:Y:S01]  /*4e60*/  HMMA.16816.F32 R60, R4, R22, R100 ;  /* 0x00000016043c723c */ /* 0x000fe20000001864 */
[----:B------:R-:W3:Y:S01]  /*4e70*/  LDSM.16.MT88.4 R20, [R200+0x2000] ;  /* 0x00200000c814783b */ /* 0x000ee20000004200 */
[----:B-1----:R-:W-:-:S02]  /*4e80*/  FFMA.FTZ R3, R154, c[0x0][0x2d0], -R0 ;  /* 0x0000b4009a037a23 */ /* 0x002fc40000010800 */
[----:B------:R-:W-:Y:S02]  /*4e90*/  IMAD.MOV.U32 R154, RZ, RZ, R136 ;  /* 0x000000ffff9a7224 */ /* 0x000fe400078e0088 */
[----:B------:R1:W-:Y:S02]  /*4ea0*/  MUFU.EX2 R145, R3 ;  /* 0x0000000300917308 */ /* 0x0003e40000000800 */
[C---:B------:R-:W-:Y:S08]  /*4eb0*/  HMMA.16816.F32 R44, R4.reuse, R12, R36 ;  /* 0x0000000c042c723c */ /* 0x040ff00000001824 */
[----:B------:R-:W-:Y:S01]  /*4ec0*/  HMMA.16816.F32 R36, R4, R14, R112 ;  /* 0x0000000e0424723c */ /* 0x000fe20000001870 */
[----:B------:R-:W3:Y:S01]  /*4ed0*/  LDSM.16.MT88.4 R12, [R197+0x5800] ;  /* 0x00580000c50c783b */ /* 0x000ee20000004200 */
[----:B-1----:R-:W-:-:S06]  /*4ee0*/  FFMA.FTZ R3, R155, c[0x0][0x2d0], -R0 ;  /* 0x0000b4009b037a23 */ /* 0x002fcc0000010800 */
[C---:B--2---:R-:W-:Y:S01]  /*4ef0*/  HMMA.16816.F32 R88, R4.reuse, R8, R124 ;  /* 0x000000080458723c */ /* 0x044fe2000000187c */
[----:B------:R-:W-:Y:S01]  /*4f00*/  IMAD.MOV.U32 R155, RZ, RZ, R137 ;  /* 0x000000ffff9b7224 */ /* 0x000fe200078e0089 */
[----:B------:R1:W2:Y:S05]  /*4f10*/  MUFU.EX2 R144, R3 ;  /* 0x0000000300907308 */ /* 0x0002aa0000000800 */
[----:B------:R-:W-:Y:S01]  /*4f20*/  IMAD.MOV.U32 R127, RZ, RZ, R141 ;  /* 0x000000ffff7f7224 */ /* 0x000fe200078e008d */
[----:B------:R-:W-:Y:S01]  /*4f30*/  HMMA.16816.F32 R104, R4, R10, R120 ;  /* 0x0000000a0468723c */ /* 0x000fe20000001878 */
[----:B------:R-:W4:Y:S01]  /*4f40*/  LDSM.16.MT88.4 R8, [R199+0x5800] ;  /* 0x00580000c708783b */ /* 0x000f220000004200 */
[----:B------:R-:W-:-:S06]  /*4f50*/  IMAD.MOV.U32 R126, RZ, RZ, R140 ;  /* 0x000000ffff7e7224 */ /* 0x000fcc00078e008c */
[C---:B-----5:R-:W-:Y:S01]  /*4f60*/  HMMA.16816.F32 R116, R4.reuse, R28, R116 ;  /* 0x0000001c0474723c */ /* 0x060fe20000001874 */
[----:B-1----:R-:W-:Y:S02]  /*4f70*/  FFMA.FTZ R3, R160, c[0x0][0x2d0], -R0 ;  /* 0x0000b400a0037a23 */ /* 0x002fe40000010800 */
[----:B------:R-:W-:Y:S02]  /*4f80*/  IMAD.MOV.U32 R160, RZ, RZ, R138 ;  /* 0x000000ffffa07224 */ /* 0x000fe400078e008a */
[----:B------:R1:W-:Y:S03]  /*4f90*/  MUFU.EX2 R143, R3 ;  /* 0x00000003008f7308 */ /* 0x0003e60000000800 */
[----:B------:R-:W-:Y:S01]  /*4fa0*/  HMMA.16816.F32 R92, R4, R30, R84 ;  /* 0x0000001e045c723c */ /* 0x000fe20000001854 */
[----:B------:R-:W-:Y:S06]  /*4fb0*/  LDSM.16.MT88.4 R28, [R198+0x5800] ;  /* 0x00580000c61c783b */ /* 0x000fec0000004200 */
[----:B------:R-:W-:-:S02]  /*4fc0*/  F2FP.PACK_AB R4, R148, R149 ;  /* 0x000000959404723e */ /* 0x000fc400000000ff */
[----:B---3--:R-:W-:Y:S02]  /*4fd0*/  F2FP.PACK_AB R6, R146, R147 ;  /* 0x000000939206723e */ /* 0x008fe400000000ff */
[----:B--2---:R-:W-:Y:S01]  /*4fe0*/  F2FP.PACK_AB R5, R144, R145 ;  /* 0x000000919005723e */ /* 0x004fe200000000ff */
[----:B-1----:R-:W-:Y:S02]  /*4ff0*/  FFMA.FTZ R3, R161, c[0x0][0x2d0], -R0 ;  /* 0x0000b400a1037a23 */ /* 0x002fe40000010800 */
[----:B------:R-:W-:Y:S02]  /*5000*/  IMAD.MOV.U32 R161, RZ, RZ, R139 ;  /* 0x000000ffffa17224 */ /* 0x000fe400078e008b */
[----:B------:R1:W2:Y:S02]  /*5010*/  MUFU.EX2 R142, R3 ;  /* 0x00000003008e7308 */ /* 0x0002a40000000800 */
[----:B-1----:R-:W-:Y:S01]  /*5020*/  FFMA.FTZ R3, R170, c[0x0][0x2d0], -R2 ;  /* 0x0000b400aa037a23 */ /* 0x002fe20000010802 */
[----:B--2---:R-:W-:Y:S01]  /*5030*/  F2FP.PACK_AB R7, R142, R143 ;  /* 0x0000008f8e07723e */ /* 0x004fe200000000ff */
[----:B------:R-:W-:-:S04]  /*5040*/  IMAD.MOV.U32 R170, RZ, RZ, R108 ;  /* 0x000000ffffaa7224 */ /* 0x000fc800078e006c */
[----:B------:R1:W-:Y:S02]  /*5050*/  MUFU.EX2 R125, R3 ;  /* 0x00000003007d7308 */ /* 0x0003e40000000800 */
[C---:B----4-:R-:W-:Y:S08]  /*5060*/  HMMA.16816.F32 R96, R4.reuse, R24, R72 ;  /* 0x000000180460723c */ /* 0x050ff00000001848 */
[----:B------:R-:W-:Y:S01]  /*5070*/  HMMA.16816.F32 R84, R4, R16, R64 ;  /* 0x000000100454723c */ /* 0x000fe20000001840 */
[----:B-1----:R-:W-:-:S04]  /*5080*/  FFMA.FTZ R3, R171, c[0x0][0x2d0], -R2 ;  /* 0x0000b400ab037a23 */ /* 0x002fc80000010802 */
[----:B------:R1:W2:Y:S03]  /*5090*/  MUFU.EX2 R141, R3 ;  /* 0x00000003008d7308 */ /* 0x0002a60000000800 */
[C---:B------:R-:W-:Y:S08]  /*50a0*/  HMMA.16816.F32 R72, R4.reuse, R20, R52 ;  /* 0x000000140448723c */ /* 0x040ff00000001834 */
[----:B------:R-:W-:Y:S01]  /*50b0*/  HMMA.16816.F32 R64, R4, R22, R56 ;  /* 0x000000160440723c */ /* 0x000fe20000001838 */
[----:B------:R-:W3:Y:S01]  /*50c0*/  LDSM.16.MT88.4 R20, [R200+0x5800] ;  /* 0x00580000c814783b */ /* 0x000ee20000004200 */
[----:B-1----:R-:W-:-:S06]  /*50d0*/  FFMA.FTZ R3, R180, c[0x0][0x2d0], -R2 ;  /* 0x0000b400b4037a23 */ /* 0x002fcc0000010802 */
[C---:B------:R-:W-:Y:S01]  /*50e0*/  HMMA.16816.F32 R112, R4.reuse, R32, R80 ;  /* 0x000000200470723c */ /* 0x040fe20000001850 */
[----:B------:R1:W-:Y:S07]  /*50f0*/  MUFU.EX2 R140, R3 ;  /* 0x00000003008c7308 */ /* 0x0003ee0000000800 */
[C---:B------:R-:W-:Y:S01]  /*5100*/  HMMA.16816.F32 R80, R4.reuse, R18, R60 ;  /* 0x000000120450723c */ /* 0x040fe2000000183c */
[----:B------:R-:W-:Y:S07]  /*5110*/  LDSM.16.MT88.4 R16, [R197+0x2800] ;  /* 0x00280000c510783b */ /* 0x000fee0000004200 */
[----:B------:R-:W-:Y:S01]  /*5120*/  HMMA.16816.F32 R60, R4, R12, R48 ;  /* 0x0000000c043c723c */ /* 0x000fe20000001830 */
[----:B-1----:R-:W-:-:S04]  /*5130*/  FFMA.FTZ R3, R181, c[0x0][0x2d0], -R2 ;  /* 0x0000b400b5037a23 */ /* 0x002fc80000010802 */
[----:B------:R1:W4:Y:S03]  /*5140*/  MUFU.EX2 R139, R3 ;  /* 0x00000003008b7308 */ /* 0x0003260000000800 */
[C---:B------:R-:W-:Y:S01]  /*5150*/  HMMA.16816.F32 R52, R4.reuse, R14, R40 ;  /* 0x0000000e0434723c */ /* 0x040fe20000001828 */
[----:B------:R-:W5:Y:S07]  /*5160*/  LDSM.16.MT88.4 R12, [R199+0x2800] ;  /* 0x00280000c70c783b */ /* 0x000f6e0000004200 */
[----:B------:R-:W-:Y:S01]  /*5170*/  HMMA.16816.F32 R100, R4, R34, R76 ;  /* 0x000000220464723c */ /* 0x000fe2000000184c */
[----:B-1----:R-:W-:-:S07]  /*5180*/  FFMA.FTZ R3, R182, c[0x0][0x2d0], -R0 ;  /* 0x0000b400b6037a23 */ /* 0x002fce0000010800 */
[C---:B------:R-:W-:Y:S01]  /*5190*/  HMMA.16816.F32 R76, R4.reuse, R26, R68 ;  /* 0x0000001a044c723c */ /* 0x040fe20000001844 */
[----:B------:R-:W1:Y:S01]  /*51a0*/  LDSM.16.MT88.4 R24, [R200+0x2800] ;  /* 0x00280000c818783b */ /* 0x000e620000004200 */
[----:B------:R2:W-:Y:S06]  /*51b0*/  MUFU.EX2 R124, R3 ;  /* 0x00000003007c7308 */ /* 0x0005ec0000000800 */
[C---:B------:R-:W-:Y:S08]  /*51c0*/  HMMA.16816.F32 R48, R4.reuse, R8, R44 ;  /* 0x000000080430723c */ /* 0x040ff0000000182c */
[----:B---3--:R-:W-:Y:S01]  /*51d0*/  HMMA.16816.F32 R44, R4, R20, R116 ;  /* 0x00000014042c723c */ /* 0x008fe20000001874 */
[----:B------:R-:W-:Y:S01]  /*51e0*/  LDSM.16.MT88.4 R116, [R197+0x3000] ;  /* 0x00300000c574783b */ /* 0x000fe20000004200 */
[----:B--2---:R-:W-:-:S04]  /*51f0*/  FFMA.FTZ R3, R183, c[0x0][0x2d0], -R0 ;  /* 0x0000b400b7037a23 */ /* 0x004fc80000010800 */
[----:B------:R2:W3:Y:S02]  /*5200*/  MUFU.EX2 R138, R3 ;  /* 0x00000003008a7308 */ /* 0x0004e40000000800 */
[C---:B------:R-:W-:Y:S01]  /*5210*/  HMMA.16816.F32 R40, R4.reuse, R22, R92 ;  /* 0x000000160428723c */ /* 0x040fe2000000185c */
[----:B------:R-:W1:Y:S07]  /*5220*/  LDSM.16.MT88.4 R20, [R199+0x6000] ;  /* 0x00600000c714783b */ /* 0x000e6e0000004200 */
[----:B------:R-:W-:Y:S01]  /*5230*/  HMMA.16816.F32 R36, R4, R10, R36 ;  /* 0x0000000a0424723c */ /* 0x000fe20000001824 */
[----:B------:R-:W-:Y:S01]  /*5240*/  LDSM.16.MT88.4 R8, [R198+0x2800] ;  /* 0x00280000c608783b */ /* 0x000fe20000004200 */
[----:B--2---:R-:W-:-:S06]  /*5250*/  FFMA.FTZ R3, R214, c[0x0][0x2d0], -R0 ;  /* 0x0000b400d6037a23 */ /* 0x004fcc0000010800 */
[C---:B------:R-:W-:Y:S01]  /*5260*/  HMMA.16816.F32 R32, R4.reuse, R28, R88 ;  /* 0x0000001c0420723c */ /* 0x040fe20000001858 */
[----:B------:R-:W-:Y:S01]  /*5270*/  LDSM.16.MT88.4 R88, [R197+0x6800] ;  /* 0x00680000c558783b */ /* 0x000fe20000004200 */
[----:B------:R2:W-:Y:S06]  /*5280*/  MUFU.EX2 R137, R3 ;  /* 0x0000000300897308 */ /* 0x0005ec0000000800 */
[----:B------:R-:W-:Y:S01]  /*5290*/  HMMA.16816.F32 R56, R4, R30, R104 ;  /* 0x0000001e0438723c */ /* 0x000fe20000001868 */
[----:B------:R-:W-:Y:S06]  /*52a0*/  LDSM.16.MT88.4 R28, [R197+0x6000] ;  /* 0x00600000c51c783b */ /* 0x000fec0000004200 */
[----:B------:R-:W-:-:S02]  /*52b0*/  F2FP.PACK_AB R4, R141, R125 ;  /* 0x0000007d8d04723e */ /* 0x000fc400000000ff */
[----:B----4-:R-:W-:Y:S01]  /*52c0*/  F2FP.PACK_AB R6, R139, R140 ;  /* 0x0000008c8b06723e */ /* 0x010fe200000000ff */
[----:B--2---:R-:W-:Y:S01]  /*52d0*/  FFMA.FTZ R3, R208, c[0x0][0x2d0], -R0 ;  /* 0x0000b400d0037a23 */ /* 0x004fe20000010800 */
[----:B---3--:R-:W-:Y:S02]  /*52e0*/  F2FP.PACK_AB R5, R138, R124 ;  /* 0x0000007c8a05723e */ /* 0x008fe400000000ff */
[----:B------:R-:W-:Y:S01]  /*52f0*/  IADD3 R208, R151, -0x2, RZ ;  /* 0xfffffffe97d07810 */ /* 0x000fe20007ffe0ff */
[----:B------:R-:W2:Y:S03]  /*5300*/  MUFU.EX2 R136, R3 ;  /* 0x0000000300887308 */ /* 0x000ea60000000800 */
[----:B------:R-:W-:Y:S02]  /*5310*/  ISETP.GE.AND P0, PT, R208, R238, PT ;  /* 0x000000eed000720c */ /* 0x000fe40003f06270 */
[----:B--2---:R-:W-:Y:S01]  /*5320*/  F2FP.PACK_AB R7, R136, R137 ;  /* 0x000000898807723e */ /* 0x004fe200000000ff */
[----:B------:R-:W-:-:S04]  /*5330*/  FFMA.FTZ R3, R223, c[0x0][0x2d0], -R2 ;  /* 0x0000b400df037a23 */ /* 0x000fc80000010802 */
[----:B------:R2:W-:Y:S02]  /*5340*/  MUFU.EX2 R108, R3 ;  /* 0x00000003006c7308 */ /* 0x0005e40000000800 */
[C---:B-----5:R-:W-:Y:S08]  /*5350*/  HMMA.16816.F32 R68, R4.reuse, R12, R96 ;  /* 0x0000000c0444723c */ /* 0x060ff00000001860 */
[----:B------:R-:W-:Y:S01]  /*5360*/  HMMA.16816.F32 R76, R4, R14, R76 ;  /* 0x0000000e044c723c */ /* 0x000fe2000000184c */
[----:B------:R-:W3:Y:S01]  /*5370*/  LDSM.16.MT88.4 R12, [R198+0x6000] ;  /* 0x00600000c60c783b */ /* 0x000ee20000004200 */
[----:B--2---:R-:W-:-:S06]  /*5380*/  FFMA.FTZ R3, R224, c[0x0][0x2d0], -R2 ;  /* 0x0000b400e0037a23 */ /* 0x004fcc0000010802 */
[C---:B------:R-:W-:Y:S08]  /*5390*/  HMMA.16816.F32 R112, R4.reuse, R16, R112 ;  /* 0x000000100470723c */ /* 0x040ff00000001870 */
[C---:B------:R-:W-:Y:S08]  /*53a0*/  HMMA.16816.F32 R16, R4.reuse, R18, R100 ;  /* 0x000000120410723c */ /* 0x040ff00000001864 */
[C---:B-1----:R-:W-:Y:S01]  /*53b0*/  HMMA.16816.F32 R100, R4.reuse, R26, R64 ;  /* 0x0000001a0464723c */ /* 0x042fe20000001840 */
[----:B------:R1:W2:Y:S01]  /*53c0*/  MUFU.EX2 R26, R3 ;  /* 0x00000003001a7308 */ /* 0x0002a20000000800 */
[----:B------:R-:W-:Y:S06]  /*53d0*/  LDSM.16.MT88.4 R64, [R199+0x3000] ;  /* 0x00300000c740783b */ /* 0x000fec0000004200 */
[C---:B------:R-:W-:Y:S01]  /*53e0*/  HMMA.16816.F32 R96, R4.reuse, R24, R72 ;  /* 0x000000180460723c */ /* 0x040fe20000001848 */
[----:B------:R-:W-:Y:S07]  /*53f0*/  LDSM.16.MT88.4 R72, [R198+0x3000] ;  /* 0x00300000c648783b */ /* 0x000fee0000004200 */
[----:B------:R-:W-:Y:S01]  /*5400*/  HMMA.16816.F32 R48, R4, R20, R48 ;  /* 0x000000140430723c */ /* 0x000fe20000001830 */
[--C-:B-1----:R-:W-:Y:S01]  /*5410*/  FFMA.FTZ R3, R225, c[0x0][0x2d0], -R2.reuse ;  /* 0x0000b400e1037a23 */ /* 0x102fe20000010802 */
[----:B--2---:R-:W-:Y:S01]  /*5420*/  F2FP.PACK_AB R104, R26, R108 ;  /* 0x0000006c1a68723e */ /* 0x004fe200000000ff */
[----:B------:R-:W-:-:S02]  /*5430*/  FFMA.FTZ R2, R226, c[0x0][0x2d0], -R2 ;  /* 0x0000b400e2027a23 */ /* 0x000fc40000010802 */
[----:B------:R-:W-:Y:S03]  /*5440*/  MUFU.EX2 R25, R3 ;  /* 0x0000000300197308 */ /* 0x000fe60000000800 */
[C---:B---3--:R-:W-:Y:S05]  /*5450*/  HMMA.16816.F32 R32, R4.reuse, R12, R32 ;  /* 0x0000000c0420723c */ /* 0x048fea0000001820 */
[----:B------:R1:W2:Y:S03]  /*5460*/  MUFU.EX2 R24, R2 ;  /* 0x0000000200187308 */ /* 0x0002a60000000800 */
[C---:B------:R-:W-:Y:S01]  /*5470*/  HMMA.16816.F32 R92, R4.reuse, R10, R80 ;  /* 0x0000000a045c723c */ /* 0x040fe20000001850 */
[----:B------:R-:W-:Y:S07]  /*5480*/  LDSM.16.MT88.4 R80, [R200+0x3000] ;  /* 0x00300000c850783b */ /* 0x000fee0000004200 */
[----:B------:R-:W-:Y:S01]  /*5490*/  HMMA.16816.F32 R84, R4, R8, R84 ;  /* 0x000000080454723c */ /* 0x000fe20000001854 */
[----:B------:R-:W3:Y:S01]  /*54a0*/  LDSM.16.MT88.4 R8, [R200+0x6000] ;  /* 0x00600000c808783b */ /* 0x000ee20000004200 */
[----:B-1----:R-:W-:Y:S01]  /*54b0*/  FFMA.FTZ R2, R227, c[0x0][0x2d0], -R0 ;  /* 0x0000b400e3027a23 */ /* 0x002fe20000010800 */
[----:B--2---:R-:W-:-:S05]  /*54c0*/  F2FP.PACK_AB R106, R24, R25 ;  /* 0x00000019186a723e */ /* 0x004fca00000000ff */
[C---:B------:R-:W-:Y:S01]  /*54d0*/  HMMA.16816.F32 R120, R4.reuse, R28, R60 ;  /* 0x0000001c0478723c */ /* 0x040fe2000000183c */
[----:B------:R1:W-:Y:S07]  /*54e0*/  MUFU.EX2 R21, R2 ;  /* 0x0000000200157308 */ /* 0x0003ee0000000800 */
[C---:B------:R-:W-:Y:S08]  /*54f0*/  HMMA.16816.F32 R52, R4.reuse, R30, R52 ;  /* 0x0000001e0434723c */ /* 0x040ff00000001834 */
[----:B------:R-:W-:Y:S01]  /*5500*/  HMMA.16816.F32 R36, R4, R22, R36 ;  /* 0x000000160424723c */ /* 0x000fe20000001824 */
[----:B-1----:R-:W-:-:S04]  /*5510*/  FFMA.FTZ R2, R233, c[0x0][0x2d0], -R0 ;  /* 0x0000b400e9027a23 */ /* 0x002fc80000010800 */
[----:B------:R1:W2:Y:S03]  /*5520*/  MUFU.EX2 R20, R2 ;  /* 0x0000000200147308 */ /* 0x0002a60000000800 */
[C---:B------:R-:W-:Y:S08]  /*5530*/  HMMA.16816.F32 R56, R4.reuse, R14, R56 ;  /* 0x0000000e0438723c */ /* 0x040ff00000001838 */
[----:B---3--:R-:W-:Y:S01]  /*5540*/  HMMA.16816.F32 R44, R4, R8, R44 ;  /* 0x00000008042c723c */ /* 0x008fe2000000182c */
[--C-:B-1----:R-:W-:Y:S01]  /*5550*/  FFMA.FTZ R2, R232, c[0x0][0x2d0], -R0.reuse ;  /* 0x0000b400e8027a23 */ /* 0x102fe20000010800 */
[----:B--2---:R-:W-:Y:S01]  /*5560*/  F2FP.PACK_AB R105, R20, R21 ;  /* 0x000000151469723e */ /* 0x004fe200000000ff */
[----:B------:R-:W-:-:S02]  /*5570*/  FFMA.FTZ R0, R246, c[0x0][0x2d0], -R0 ;  /* 0x0000b400f6007a23 */ /* 0x000fc40000010800 */
[----:B------:R1:W-:Y:S03]  /*5580*/  MUFU.EX2 R13, R2 ;  /* 0x00000002000d7308 */ /* 0x0003e60000000800 */
[----:B------:R-:W-:Y:S01]  /*5590*/  HMMA.16816.F32 R40, R4, R10, R40 ;  /* 0x0000000a0428723c */ /* 0x000fe20000001828 */
[----:B------:R-:W-:Y:S04]  /*55a0*/  LDSM.16.MT88.4 R4, [R200+0x6800] ;  /* 0x00680000c804783b */ /* 0x000fe80000004200 */
[----:B------:R2:W3:Y:S01]  /*55b0*/  MUFU.EX2 R12, R0 ;  /* 0x00000000000c7308 */ /* 0x0004e20000000800 */
[----:B-1----:R-:W-:-:S04]  /*55c0*/  FADD.FTZ R2, R161, R127 ;  /* 0x0000007fa1027221 */ /* 0x002fc80000010000 */
[----:B------:R-:W-:Y:S02]  /*55d0*/  FADD.FTZ R2, R155, R2 ;  /* 0x000000029b027221 */ /* 0x000fe40000010000 */
[----:B--2---:R-:W-:Y:S01]  /*55e0*/  FADD.FTZ R0, R126, R170 ;  /* 0x000000aa7e007221 */ /* 0x004fe20000010000 */
[----:B---3--:R-:W-:Y:S01]  /*55f0*/  F2FP.PACK_AB R107, R12, R13 ;  /* 0x0000000d0c6b723e */ /* 0x008fe200000000ff */
        /* <DEDUP_REMOVED lines=19> */
[----:B------:R-:W-:Y:S03]  /*5730*/  HMMA.16816.F32 R76, R104, R80, R96 ;  /* 0x00000050684c723c */ /* 0x000fe60000001860 */
[----:B------:R-:W-:-:S04]  /*5740*/  FADD.FTZ R0, R219, R0 ;  /* 0x00000000db007221 */ /* 0x000fc80000010000 */
[----:B------:R-:W-:Y:S01]  /*5750*/  FADD.FTZ R2, R220, R0 ;  /* 0x00000000dc027221 */ /* 0x000fe20000010000 */
[C---:B------:R-:W-:Y:S01]  /*5760*/  HMMA.16816.F32 R72, R104.reuse, R74, R92 ;  /* 0x0000004a6848723c */ /* 0x040fe2000000185c */
[----:B------:R-:W-:Y:S01]  /*5770*/  FADD.FTZ R0, R215, R3 ;  /* 0x00000003d7007221 */ /* 0x000fe20000010000 */
[----:B------:R-:W1:Y:S01]  /*5780*/  LDSM.16.MT88.4 R92, [R199+0x6800] ;  /* 0x00680000c75c783b */ /* 0x000e620000004200 */
[----:B------:R-:W-:Y:S02]  /*5790*/  FADD.FTZ R2, R169, R2 ;  /* 0x00000002a9027221 */ /* 0x000fe40000010000 */
[----:B------:R-:W-:Y:S02]  /*57a0*/  FADD.FTZ R0, R165, R0 ;  /* 0x00000000a5007221 */ /* 0x000fe40000010000 */
[----:B------:R-:W-:Y:S01]  /*57b0*/  FADD.FTZ R2, R168, R2 ;  /* 0x00000002a8027221 */ /* 0x000fe20000010000 */
[----:B------:R-:W-:Y:S01]  /*57c0*/  HMMA.16816.F32 R80, R104, R82, R100 ;  /* 0x000000526850723c */ /* 0x000fe20000001864 */
[----:B------:R-:W-:Y:S01]  /*57d0*/  FADD.FTZ R0, R164, R0 ;  /* 0x00000000a4007221 */ /* 0x000fe20000010000 */
[----:B------:R-:W2:Y:S01]  /*57e0*/  LDSM.16.MT88.4 R100, [R198+0x6800] ;  /* 0x00680000c664783b */ /* 0x000ea20000004200 */
[----:B------:R-:W-:-:S02]  /*57f0*/  FADD.FTZ R2, R167, R2 ;  /* 0x00000002a7027221 */ /* 0x000fc40000010000 */
[----:B------:R-:W-:Y:S02]  /*5800*/  FADD.FTZ R0, R163, R0 ;  /* 0x00000000a3007221 */ /* 0x000fe40000010000 */
        /* <DEDUP_REMOVED lines=21> */
[----:B-1----:R-:W-:Y:S01]  /*5960*/  HMMA.16816.F32 R120, R104, R92, R48 ;  /* 0x0000005c6878723c */ /* 0x002fe20000001830 */
[----:B------:R-:W-:-:S02]  /*5970*/  FADD.FTZ R0, R136, R0 ;  /* 0x0000000088007221 */ /* 0x000fc40000010000 */
[----:B------:R-:W-:Y:S02]  /*5980*/  FADD.FTZ R2, R108, R2 ;  /* 0x000000026c027221 */ /* 0x000fe40000010000 */
[----:B------:R-:W-:Y:S02]  /*5990*/  FADD.FTZ R0, R21, R0 ;  /* 0x0000000015007221 */ /* 0x000fe40000010000 */
[----:B------:R-:W-:Y:S01]  /*59a0*/  FADD.FTZ R2, R26, R2 ;  /* 0x000000021a027221 */ /* 0x000fe20000010000 */
[----:B--2---:R-:W-:Y:S01]  /*59b0*/  HMMA.16816.F32 R96, R104, R100, R32 ;  /* 0x000000646860723c */ /* 0x004fe20000001820 */
[----:B------:R-:W-:Y:S02]  /*59c0*/  FADD.FTZ R0, R20, R0 ;  /* 0x0000000014007221 */ /* 0x000fe40000010000 */
[----:B------:R-:W-:Y:S02]  /*59d0*/  FADD.FTZ R2, R25, R2 ;  /* 0x0000000219027221 */ /* 0x000fe40000010000 */
[----:B------:R-:W-:-:S02]  /*59e0*/  FADD.FTZ R0, R13, R0 ;  /* 0x000000000d007221 */ /* 0x000fc40000010000 */
[----:B------:R-:W-:Y:S01]  /*59f0*/  FADD.FTZ R226, R24, R2 ;  /* 0x0000000218e27221 */ /* 0x000fe20000010000 */
[----:B------:R-:W-:Y:S01]  /*5a00*/  HMMA.16816.F32 R92, R104, R94, R36 ;  /* 0x0000005e685c723c */ /* 0x000fe20000001824 */
[----:B------:R-:W-:-:S07]  /*5a10*/  FADD.FTZ R227, R12, R0 ;  /* 0x000000000ce37221 */ /* 0x000fce0000010000 */
[C---:B------:R-:W-:Y:S08]  /*5a20*/  HMMA.16816.F32 R100, R104.reuse, R102, R56 ;  /* 0x000000666864723c */ /* 0x040ff00000001838 */
[C---:B------:R-:W-:Y:S08]  /*5a30*/  HMMA.16816.F32 R124, R104.reuse, R4, R44 ;  /* 0x00000004687c723c */ /* 0x040ff0000000182c */
[----:B------:R-:W-:Y:S01]  /*5a40*/  HMMA.16816.F32 R104, R104, R6, R40 ;  /* 0x000000066868723c */ /* 0x000fe20000001828 */
[----:B------:R-:W-:Y:S07]  /*5a50*/  @!UPT UIADD3 URZ, URZ, URZ, URZ ;  /* 0x0000003f3f3ff290 */ /* 0x000fee000fffe03f */
[----:B------:R-:W-:Y:S11]  /*5a60*/  @!P0 BRA `(.L_x_141) ;  /* 0x0000320000008947 */ /* 0x000ff60003800000 */
[----:B------:R-:W1:Y:S01]  /*5a70*/  S2R R151, SR_TID.X ;  /* 0x0000000000977919 */ /* 0x000e620000002100 */
[----:B------:R-:W-:Y:S01]  /*5a80*/  LOP3.LUT P1, RZ, R234, 0x2, RZ, 0xc0, !PT ;  /* 0x00000002eaff7812 */ /* 0x000fe2000782c0ff */
[----:B------:R-:W-:Y:S01]  /*5a90*/  IMAD.MOV.U32 R0, RZ, RZ, c[0x0][0x208] ;  /* 0x00008200ff007624 */ /* 0x000fe200078e00ff */
[----:B------:R-:W-:Y:S01]  /*5aa0*/  LOP3.LUT R209, R209, 0xfffffffd, RZ, 0xc0, !PT ;  /* 0xfffffffdd1d17812 */ /* 0x000fe200078ec0ff */
[----:B------:R-:W-:Y:S01]  /*5ab0*/  IMAD.MOV.U32 R214, RZ, RZ, c[0x0][0x20c] ;  /* 0x00008300ffd67624 */ /* 0x000fe200078e00ff */
[----:B------:R-:W-:Y:S01]  /*5ac0*/  ISETP.GE.AND P6, PT, R231, c[0x0][0x1d4], PT ;  /* 0x00007500e7007a0c */ /* 0x000fe20003fc6270 */
[----:B------:R-:W-:Y:S01]  /*5ad0*/  IMAD.SHL.U32 R247, R0, 0x40, RZ ;  /* 0x0000004000f77824 */ /* 0x000fe200078e00ff */
[----:B------:R-:W-:Y:S01]  /*5ae0*/  ISETP.GE.AND P5, PT, R228, c[0x0][0x1d4], PT ;  /* 0x00007500e4007a0c */ /* 0x000fe20003fa6270 */
[----:B------:R-:W-:Y:S01]  /*5af0*/  IMAD.MOV.U32 R232, RZ, RZ, R242 ;  /* 0x000000ffffe87224 */ /* 0x000fe200078e00f2 */
[C-C-:B------:R-:W-:Y:S01]  /*5b00*/  SHF.L.U64.HI R246, R0.reuse, 0x6, R214.reuse ;  /* 0x0000000600f67819 */ /* 0x140fe200000102d6 */
[----:B------:R-:W-:Y:S01]  /*5b10*/  IMAD.MOV.U32 R233, RZ, RZ, R241 ;  /* 0x000000ffffe97224 */ /* 0x000fe200078e00f1 */
[C---:B------:R-:W-:Y:S01]  /*5b20*/  SHF.L.U64.HI R215, R0.reuse, 0x5, R214 ;  /* 0x0000000500d77819 */ /* 0x040fe200000102d6 */
[----:B------:R-:W-:Y:S01]  /*5b30*/  IMAD.SHL.U32 R214, R0, 0x20, RZ ;  /* 0x0000002000d67824 */ /* 0x000fe200078e00ff */
[----:B------:R-:W-:-:S02]  /*5b40*/  LOP3.LUT P4, RZ, R234, 0x4, RZ, 0xc0, !PT ;  /* 0x00000004eaff7812 */ /* 0x000fc4000788c0ff */
[----:B------:R-:W-:-:S04]  /*5b50*/  @P1 LOP3.LUT R209, R209, 0x2, RZ, 0xfc, !PT ;  /* 0x00000002d1d11812 */ /* 0x000fc800078efcff */
[----:B------:R-:W-:Y:S02]  /*5b60*/  LOP3.LUT R209, R209, 0xfffffffe, RZ, 0xc0, !PT ;  /* 0xfffffffed1d17812 */ /* 0x000fe400078ec0ff */
[----:B-1----:R-:W-:-:S13]  /*5b70*/  ISETP.GT.AND P0, PT, R151, 0x7f, PT ;  /* 0x0000007f9700780c */ /* 0x002fda0003f04270 */
[----:B------:R-:W-:Y:S02]  /*5b80*/  @P0 LOP3.LUT R209, R209, 0x1, RZ, 0xfc, !PT ;  /* 0x00000001d1d10812 */ /* 0x000fe400078efcff */
.L_x_144:
[----:B------:R-:W-:Y:S04]  /*5b90*/  DEPBAR.LE SB0, 0x0 ;  /* 0x000080000000791a */ /* 0x000fe80000000000 */
[----:B------:R-:W-:Y:S01]  /*5ba0*/  WARPSYNC 0xffffffff ;  /* 0xffffffff00007948 */ /* 0x000fe20003800000 */
[----:B------:R-:W-:Y:S01]  /*5bb0*/  BAR.SYNC.DEFER_BLOCKING 0x0 ;  /* 0x0000000000007b1d */ /* 0x000fe20000010000 */
[----:B------:R-:W-:Y:S02]  /*5bc0*/  LOP3.LUT P0, RZ, R234, 0x2, RZ, 0xc0, !PT ;  /* 0x00000002eaff7812 */ /* 0x000fe4000780c0ff */
[----:B------:R-:W-:Y:S02]  /*5bd0*/  IADD3 R0, R111, 0x20, RZ ;  /* 0x000000206f007810 */ /* 0x000fe40007ffe0ff */
[----:B------:R-:W-:Y:S02]  /*5be0*/  SHF.R.S32.HI R2, RZ, 0x1f, R208 ;  /* 0x0000001fff027819 */ /* 0x000fe400000114d0 */
[----:B------:R-:W-:Y:S03]  /*5bf0*/  LOP3.LUT R209, R209, 0xfffffffb, RZ, 0xc0, !PT ;  /* 0xfffffffbd1d17812 */ /* 0x000fe600078ec0ff */
[----:B------:R-:W-:Y:S02]  /*5c00*/  IMAD R108, R2, c[0x0][0x208], RZ ;  /* 0x00008200026c7a24 */ /* 0x000fe400078e02ff */
[C---:B------:R-:W-:Y:S02]  /*5c10*/  IMAD.WIDE.U32 R2, R208.reuse, c[0x0][0x208], RZ ;  /* 0x00008200d0027a25 */ /* 0x040fe400078e00ff */
[----:B------:R-:W-:Y:S02]  /*5c20*/  @P0 IADD3 R0, R111, -0x20, RZ ;  /* 0xffffffe06f000810 */ /* 0x000fe40007ffe0ff */
[----:B------:R-:W-:Y:S04]  /*5c30*/  IMAD R108, R208, c[0x0][0x20c], R108 ;  /* 0x00008300d06c7a24 */ /* 0x000fe800078e026c */
[----:B------:R-:W-:Y:S01]  /*5c40*/  IMAD.IADD R3, R3, 0x1, R108 ;  /* 0x0000000103037824 */ /* 0x000fe200078e026c */
[----:B------:R-:W1:Y:S03]  /*5c50*/  LDSM.16.M88.4 R8, [R111] ;  /* 0x000000006f08783b */ /* 0x000e660000000200 */
[----:B------:R-:W-:Y:S01]  /*5c60*/  IMAD R3, R3, 0x70, RZ ;  /* 0x0000007003037824 */ /* 0x000fe200078e02ff */
[----:B------:R-:W-:Y:S02]  /*5c70*/  BSSY B0, `(.L_x_142) ;  /* 0x0000106000007945 */ /* 0x000fe40003800000 */
[----:B------:R-:W2:Y:S06]  /*5c80*/  LDSM.16.M88.4 R16, [R111+0x800] ;  /* 0x000800006f10783b */ /* 0x000eac0000000200 */
[----:B------:R-:W3:Y:S06]  /*5c90*/  LDSM.16.M88.4 R24, [R111+0x1000] ;  /* 0x001000006f18783b */ /* 0x000eec0000000200 */
[----:B------:R-:W4:Y:S06]  /*5ca0*/  LDSM.16.M88.4 R32, [R111+0x1800] ;  /* 0x001800006f20783b */ /* 0x000f2c0000000200 */
[----:B------:R-:W5:Y:S06]  /*5cb0*/  LDSM.16.M88.4 R40, [R111+0x2000] ;  /* 0x002000006f28783b */ /* 0x000f6c0000000200 */
[----:B------:R-:W3:Y:S06]  /*5cc0*/  LDSM.16.M88.4 R48, [R111+0x2800] ;  /* 0x002800006f30783b */ /* 0x000eec0000000200 */
[----:B------:R-:W4:Y:S01]  /*5cd0*/  LDSM.16.M88.4 R56, [R111+0x3000] ;  /* 0x003000006f38783b */ /* 0x000f220000000200 */
[C---:B-1----:R-:W-:Y:S05]  /*5ce0*/  HMMA.16816.F32 R4, R128.reuse, R8, RZ ;  /* 0x000000088004723c */ /* 0x042fea00000018ff */
[----:B------:R-:W1:Y:S03]  /*5cf0*/  LDSM.16.M88.4 R136, [R0] ;  /* 0x000000000088783b */ /* 0x000e660000000200 */
[C---:B------:R-:W-:Y:S03]  /*5d00*/  HMMA.16816.F32 R8, R128.reuse, R10, RZ ;  /* 0x0000000a8008723c */ /* 0x040fe600000018ff */
[----:B------:R-:W1:Y:S06]  /*5d10*/  LDSM.16.M88.4 R140, [R0+0x800] ;  /* 0x00080000008c783b */ /* 0x000e6c0000000200 */
[----:B------:R-:W1:Y:S01]  /*5d20*/  LDSM.16.M88.4 R144, [R0+0x1000] ;  /* 0x001000000090783b */ /* 0x000e620000000200 */
[C---:B--2---:R-:W-:Y:S05]  /*5d30*/  HMMA.16816.F32 R12, R128.reuse, R16, RZ ;  /* 0x00000010800c723c */ /* 0x044fea00000018ff */
[----:B------:R-:W-:Y:S03]  /*5d40*/  LDSM.16.M88.4 R152, [R0+0x3000] ;  /* 0x003000000098783b */ /* 0x000fe60000000200 */
[C---:B------:R-:W-:Y:S03]  /*5d50*/  HMMA.16816.F32 R16, R128.reuse, R18, RZ ;  /* 0x000000128010723c */ /* 0x040fe600000018ff */
[----:B------:R-:W2:Y:S05]  /*5d60*/  S2R R148, SR_TID.X ;  /* 0x0000000000947919 */ /* 0x000eaa0000002100 */
[C---:B---3--:R-:W-:Y:S08]  /*5d70*/  HMMA.16816.F32 R20, R128.reuse, R24, RZ ;  /* 0x000000188014723c */ /* 0x048ff000000018ff */
[C---:B------:R-:W-:Y:S08]  /*5d80*/  HMMA.16816.F32 R24, R128.reuse, R26, RZ ;  /* 0x0000001a8018723c */ /* 0x040ff000000018ff */
[C---:B----4-:R-:W-:Y:S01]  /*5d90*/  HMMA.16816.F32 R28, R128.reuse, R32, RZ ;  /* 0x00000020801c723c */ /* 0x050fe200000018ff */
[----:B--2---:R-:W-:Y:S03]  /*5da0*/  ISETP.GT.AND P2, PT, R148, 0x7f, PT ;  /* 0x0000007f9400780c */ /* 0x004fe60003f44270 */
[----:B------:R-:W-:Y:S04]  /*5db0*/  IMAD.WIDE.U32 R148, R2, 0x70, R214 ;  /* 0x0000007002947825 */ /* 0x000fe800078e00d6 */
[C---:B------:R-:W-:Y:S01]  /*5dc0*/  HMMA.16816.F32 R32, R128.reuse, R34, RZ ;  /* 0x000000228020723c */ /* 0x040fe200000018ff */
[----:B------:R-:W-:Y:S07]  /*5dd0*/  IMAD.IADD R108, R3, 0x1, R149 ;  /* 0x00000001036c7824 */ /* 0x000fee00078e0295 */
[C---:B-----5:R-:W-:Y:S01]  /*5de0*/  HMMA.16816.F32 R36, R128.reuse, R40, RZ ;  /* 0x000000288024723c */ /* 0x060fe200000018ff */
[----:B------:R-:W-:Y:S04]  /*5df0*/  @!P2 IADD3 R148, P1, P0, R214, R148, R214 ;  /* 0x00000094d694a210 */ /* 0x000fe8000783e0d6 */
[----:B------:R-:W-:Y:S02]  /*5e00*/  @!P2 IADD3.X R149, R215, R108, R215, P1, P0 ;  /* 0x0000006cd795a210 */ /* 0x000fe40000fe04d7 */
[----:B------:R-:W-:Y:S01]  /*5e10*/  @!P2 IADD3 R108, P0, R148, R242, RZ ;  /* 0x000000f2946ca210 */ /* 0x000fe20007f1e0ff */
[C---:B------:R-:W-:Y:S08]  /*5e20*/  HMMA.16816.F32 R40, R128.reuse, R42, RZ ;  /* 0x0000002a8028723c */ /* 0x040ff000000018ff */
[C---:B------:R-:W-:Y:S08]  /*5e30*/  HMMA.16816.F32 R44, R128.reuse, R48, RZ ;  /* 0x00000030802c723c */ /* 0x040ff000000018ff */
[C---:B------:R-:W-:Y:S08]  /*5e40*/  HMMA.16816.F32 R48, R128.reuse, R50, RZ ;  /* 0x000000328030723c */ /* 0x040ff000000018ff */
[C---:B------:R-:W-:Y:S08]  /*5e50*/  HMMA.16816.F32 R52, R128.reuse, R56, RZ ;  /* 0x000000388034723c */ /* 0x040ff000000018ff */
[----:B------:R-:W-:Y:S08]  /*5e60*/  HMMA.16816.F32 R56, R128, R58, RZ ;  /* 0x0000003a8038723c */ /* 0x000ff000000018ff */
[C---:B-1----:R-:W-:Y:S08]  /*5e70*/  HMMA.16816.F32 R4, R132.reuse, R136, R4 ;  /* 0x000000888404723c */ /* 0x042ff00000001804 */
[C---:B------:R-:W-:Y:S01]  /*5e80*/  HMMA.16816.F32 R8, R132.reuse, R138, R8 ;  /* 0x0000008a8408723c */ /* 0x040fe20000001808 */
[----:B------:R-:W1:Y:S07]  /*5e90*/  LDSM.16.M88.4 R136, [R0+0x1800] ;  /* 0x001800000088783b */ /* 0x000e6e0000000200 */
[C---:B------:R-:W-:Y:S07]  /*5ea0*/  HMMA.16816.F32 R12, R132.reuse, R140, R12 ;  /* 0x0000008c840c723c */ /* 0x040fee000000180c */
[----:B------:R-:W-:Y:S01]  /*5eb0*/  IMAD.WIDE.U32 R140, R2, 0x70, R232 ;  /* 0x00000070028c7825 */ /* 0x000fe200078e00e8 */
[C---:B------:R-:W-:Y:S04]  /*5ec0*/  HMMA.16816.F32 R16, R132.reuse, R142, R16 ;  /* 0x0000008e8410723c */ /* 0x040fe80000001810 */
[----:B------:R-:W-:Y:S01]  /*5ed0*/  IMAD.IADD R3, R141, 0x1, R3 ;  /* 0x000000018d037824 */ /* 0x000fe200078e0203 */
[----:B------:R-:W-:Y:S01]  /*5ee0*/  LEA R2, P1, R140, c[0x0][0x1f8], 0x1 ;  /* 0x00007e008c027a11 */ /* 0x000fe200078208ff */
[----:B------:R-:W-:Y:S01]  /*5ef0*/  @!P2 IMAD.X R141, R149, 0x1, R241, P0 ;  /* 0x00000001958da824 */ /* 0x000fe200000e06f1 */
[----:B------:R-:W-:Y:S01]  /*5f00*/  @!P2 LEA R162, P0, R108, c[0x0][0x1f8], 0x1 ;  /* 0x00007e006ca2aa11 */ /* 0x000fe200078008ff */
[C---:B------:R-:W-:Y:S01]  /*5f10*/  HMMA.16816.F32 R20, R132.reuse, R144, R20 ;  /* 0x000000908414723c */ /* 0x040fe20000001814 */
[----:B------:R-:W-:Y:S03]  /*5f20*/  LDSM.16.M88.4 R148, [R0+0x2800] ;  /* 0x002800000094783b */ /* 0x000fe60000000200 */
[----:B------:R-:W-:Y:S02]  /*5f30*/  LEA.HI.X R3, R140, c[0x0][0x1fc], R3, 0x1, P1 ;  /* 0x00007f008c037a11 */ /* 0x000fe400008f0c03 */
[----:B------:R-:W-:Y:S01]  /*5f40*/  @!P2 LEA.HI.X R163, R108, c[0x0][0x1fc], R141, 0x1, P0 ;  /* 0x00007f006ca3aa11 */ /* 0x000fe200000f0c8d */
[----:B------:R-:W-:Y:S01]  /*5f50*/  IMAD.MOV.U32 R108, RZ, RZ, R110 ;  /* 0x000000ffff6c7224 */ /* 0x000fe200078e006e */
[C---:B------:R-:W-:Y:S01]  /*5f60*/  HMMA.16816.F32 R24, R132.reuse, R146, R24 ;  /* 0x000000928418723c */ /* 0x040fe20000001818 */
[----:B------:R2:W3:Y:S03]  /*5f70*/  LDSM.16.M88.4 R140, [R0+0x2000] ;  /* 0x00200000008c783b */ /* 0x0004e60000000200 */
[-C--:B------:R-:W-:Y:S03]  /*5f80*/  IADD3 R160, P1, R2, R247.reuse, RZ ;  /* 0x000000f702a07210 */ /* 0x080fe60007f3e0ff */
[----:B------:R-:W-:Y:S01]  /*5f90*/  @!PT LDS RZ, [RZ] ;  /* 0x00000000fffff984 */ /* 0x000fe20000000800 */
[----:B------:R-:W-:Y:S01]  /*5fa0*/  @!PT LDS RZ, [RZ] ;  /* 0x00000000fffff984 */ /* 0x000fe20000000800 */
[----:B------:R-:W-:Y:S01]  /*5fb0*/  @!PT LDS RZ, [RZ] ;  /* 0x00000000fffff984 */ /* 0x000fe20000000800 */
[----:B------:R4:W-:Y:S01]  /*5fc0*/  LDGSTS.E.BYPASS.LTC128B.128 [R207+0x100], [R2.64], !P5 ;  /* 0x0010000002cf7fae */ /* 0x0009e2000e901d46 */
[----:B------:R-:W-:Y:S01]  /*5fd0*/  IADD3 R144, P0, R160, R247, RZ ;  /* 0x000000f7a0907210 */ /* 0x000fe20007f1e0ff */
[C---:B-1----:R-:W-:Y:S03]  /*5fe0*/  HMMA.16816.F32 R28, R132.reuse, R136, R28 ;  /* 0x00000088841c723c */ /* 0x042fe6000000181c */
[--C-:B------:R-:W-:Y:S01]  /*5ff0*/  IMAD.X R161, R3, 0x1, R246.reuse, P1 ;  /* 0x0000000103a17824 */ /* 0x100fe200008e06f6 */
[----:B------:R4:W-:Y:S03]  /*6000*/  LDGSTS.E.BYPASS.LTC128B.128 [R207+0x3900], [R2.64+0x80], !P6 ;  /* 0x0390008002cf7fae */ /* 0x0009e6000f101d46 */
[----:B------:R-:W-:Y:S01]  /*6010*/  IMAD.X R145, R161, 0x1, R246, P0 ;  /* 0x00000001a1917824 */ /* 0x000fe200000e06f6 */
[C---:B------:R-:W-:Y:S02]  /*6020*/  HMMA.16816.F32 R32, R132.reuse, R138, R32 ;  /* 0x0000008a8420723c */ /* 0x040fe40000001820 */
[----:B------:R1:W-:Y:S01]  /*6030*/  LDGSTS.E.BYPASS.LTC128B.128 [R207+0x1100], [R160.64], !P5 ;  /* 0x01100000a0cf7fae */ /* 0x0003e2000e901d46 */
[----:B------:R-:W-:Y:S02]  /*6040*/  ISETP.GT.AND P0, PT, R208, R238, PT ;  /* 0x000000eed000720c */ /* 0x000fe40003f04270 */
[C---:B--2---:R-:W-:Y:S03]  /*6050*/  IADD3 R0, R111.reuse, 0x40, RZ ;  /* 0x000000406f007810 */ /* 0x044fe60007ffe0ff */
[----:B------:R1:W-:Y:S01]  /*6060*/  LDGSTS.E.BYPASS.LTC128B.128 [R207+0x4900], [R160.64+0x80], !P6 ;  /* 0x04900080a0cf7fae */ /* 0x0003e2000f101d46 */
[----:B------:R-:W-:Y:S05]  /*6070*/  @P4 IADD3 R0, R111, -0x40, RZ ;  /* 0xffffffc06f004810 */ /* 0x000fea0007ffe0ff */
[----:B------:R2:W-:Y:S02]  /*6080*/  LDGSTS.E.BYPASS.LTC128B.128 [R207+0x2100], [R144.64], !P5 ;  /* 0x0210000090cf7fae */ /* 0x0005e4000e901d46 */
[----:B------:R-:W-:Y:S04]  /*6090*/  @P0 LOP3.LUT R209, R209, 0x4, RZ, 0xfc, !PT ;  /* 0x00000004d1d10812 */ /* 0x000fe800078efcff */
[----:B------:R2:W-:Y:S01]  /*60a0*/  LDGSTS.E.BYPASS.LTC128B.128 [R207+0x5900], [R144.64+0x80], !P6 ;  /* 0x0590008090cf7fae */ /* 0x0005e2000f101d46 */
[C---:B---3--:R-:W-:Y:S05]  /*60b0*/  HMMA.16816.F32 R36, R132.reuse, R140, R36 ;  /* 0x0000008c8424723c */ /* 0x048fea0000001824 */
[----:B------:R1:W-:Y:S03]  /*60c0*/  @!P2 LDGSTS.E.BYPASS.LTC128B.128 [R207+0x3100], [R162.64], !P5 ;  /* 0x03100000a2cfafae */ /* 0x0003e6000e901d46 */
[C---:B------:R-:W-:Y:S03]  /*60d0*/  HMMA.16816.F32 R40, R132.reuse, R142, R40 ;  /* 0x0000008e8428723c */ /* 0x040fe60000001828 */
[----:B------:R1:W-:Y:S06]  /*60e0*/  @!P2 LDGSTS.E.BYPASS.LTC128B.128 [R207+0x6900], [R162.64+0x80], !P6 ;  /* 0x06900080a2cfafae */ /* 0x0003ec000f101d46 */
[----:B------:R-:W-:Y:S01]  /*60f0*/  LDSM.16.M88.4 R164, [R0+0x1000] ;  /* 0x0010000000a4783b */ /* 0x000fe20000000200 */
[C---:B------:R-:W-:Y:S05]  /*6100*/  HMMA.16816.F32 R44, R132.reuse, R148, R44 ;  /* 0x00000094842c723c */ /* 0x040fea000000182c */
[----:B------:R-:W0:Y:S03]  /*6110*/  LDGDEPBAR ;  /* 0x00000000000079af */ /* 0x000e260000000000 */
[C---:B------:R-:W-:Y:S03]  /*6120*/  HMMA.16816.F32 R48, R132.reuse, R150, R48 ;  /* 0x000000968430723c */ /* 0x040fe60000001830 */
[----:B--2---:R-:W2:Y:S05]  /*6130*/  LDSM.16.M88.4 R144, [R0] ;  /* 0x000000000090783b */ /* 0x004eaa0000000200 */
[C---:B------:R-:W-:Y:S01]  /*6140*/  HMMA.16816.F32 R52, R132.reuse, R152, R52 ;  /* 0x000000988434723c */ /* 0x040fe20000001834 */
[----:B------:R-:W-:Y:S06]  /*6150*/  LDSM.16.M88.4 R168, [R0+0x1800] ;  /* 0x0018000000a8783b */ /* 0x000fec0000000200 */
[----:B-1----:R-:W1:Y:S01]  /*6160*/  LDSM.16.M88.4 R160, [R0+0x800] ;  /* 0x0008000000a0783b */ /* 0x002e620000000200 */
[----:B------:R-:W-:Y:S05]  /*6170*/  HMMA.16816.F32 R56, R132, R154, R56 ;  /* 0x0000009a8438723c */ /* 0x000fea0000001838 */
[----:B------:R-:W3:Y:S06]  /*6180*/  LDSM.16.M88.4 R136, [R0+0x2000] ;  /* 0x002000000088783b */ /* 0x000eec0000000200 */
[----:B------:R-:W5:Y:S06]  /*6190*/  LDSM.16.M88.4 R140, [R0+0x2800] ;  /* 0x00280000008c783b */ /* 0x000f6c0000000200 */
[----:B------:R-:W3:Y:S06]  /*61a0*/  LDSM.16.M88.4 R148, [R0+0x3000] ;  /* 0x003000000094783b */ /* 0x000eec0000000200 */
[----:B------:R-:W-:Y:S01]  /*61b0*/  LDSM.16.M88.4 R152, [R196+0x800] ;  /* 0x00080000c498783b */ /* 0x000fe20000000200 */
[C---:B--2---:R-:W-:Y:S05]  /*61c0*/  HMMA.16816.F32 R4, R156.reuse, R144, R4 ;  /* 0x000000909c04723c */ /* 0x044fea0000001804 */
[----:B------:R-:W-:Y:S03]  /*61d0*/  LDSM.16.M88.4 R180, [R111+0x6000] ;  /* 0x006000006fb4783b */ /* 0x000fe60000000200 */
[C---:B------:R-:W-:Y:S03]  /*61e0*/  HMMA.16816.F32 R8, R156.reuse, R146, R8 ;  /* 0x000000929c08723c */ /* 0x040fe60000001808 */
[----:B------:R-:W2:Y:S05]  /*61f0*/  LDSM.16.M88.4 R144, [R196] ;  /* 0x00000000c490783b */ /* 0x000eaa0000000200 */
[C---:B-1----:R-:W-:Y:S08]  /*6200*/  HMMA.16816.F32 R12, R156.reuse, R160, R12 ;  /* 0x000000a09c0c723c */ /* 0x042ff0000000180c */
        /* <DEDUP_REMOVED lines=8> */
[C---:B---3--:R-:W-:Y:S08]  /*6290*/  HMMA.16816.F32 R36, R156.reuse, R136, R36 ;  /* 0x000000889c24723c */ /* 0x048ff00000001824 */
[C---:B------:R-:W-:Y:S01]  /*62a0*/  HMMA.16816.F32 R40, R156.reuse, R138, R40 ;  /* 0x0000008a9c28723c */ /* 0x040fe20000001828 */
[----:B------:R-:W1:Y:S07]  /*62b0*/  LDSM.16.M88.4 R136, [R196+0x1000] ;  /* 0x00100000c488783b */ /* 0x000e6e0000000200 */
[C---:B-----5:R-:W-:Y:S08]  /*62c0*/  HMMA.16816.F32 R44, R156.reuse, R140, R44 ;  /* 0x0000008c9c2c723c */ /* 0x060ff0000000182c */
[C---:B------:R-:W-:Y:S01]  /*62d0*/  HMMA.16816.F32 R48, R156.reuse, R142, R48 ;  /* 0x0000008e9c30723c */ /* 0x040fe20000001830 */
[----:B------:R-:W3:Y:S07]  /*62e0*/  LDSM.16.M88.4 R140, [R196+0x1800] ;  /* 0x00180000c48c783b */ /* 0x000eee0000000200 */
[C---:B------:R-:W-:Y:S08]  /*62f0*/  HMMA.16816.F32 R52, R156.reuse, R148, R52 ;  /* 0x000000949c34723c */ /* 0x040ff00000001834 */
[----:B------:R-:W-:Y:S01]  /*6300*/  HMMA.16816.F32 R56, R156, R150, R56 ;  /* 0x000000969c38723c */ /* 0x000fe20000001838 */
[----:B------:R-:W5:Y:S07]  /*6310*/  LDSM.16.M88.4 R148, [R196+0x2000] ;  /* 0x00200000c494783b */ /* 0x000f6e0000000200 */
[C---:B--2---:R-:W-:Y:S08]  /*6320*/  HMMA.16816.F32 R4, R172.reuse, R144, R4 ;  /* 0x00000090ac04723c */ /* 0x044ff00000001804 */
[C---:B------:R-:W-:Y:S01]  /*6330*/  HMMA.16816.F32 R8, R172.reuse, R146, R8 ;  /* 0x00000092ac08723c */ /* 0x040fe20000001808 */
[----:B------:R-:W2:Y:S07]  /*6340*/  LDSM.16.M88.4 R144, [R196+0x2800] ;  /* 0x00280000c490783b */ /* 0x000eae0000000200 */
[C---:B------:R-:W-:Y:S08]  /*6350*/  HMMA.16816.F32 R12, R172.reuse, R152, R12 ;  /* 0x00000098ac0c723c */ /* 0x040ff0000000180c */
[C---:B------:R-:W-:Y:S01]  /*6360*/  HMMA.16816.F32 R16, R172.reuse, R154, R16 ;  /* 0x0000009aac10723c */ /* 0x040fe20000001810 */
[----:B------:R-:W-:Y:S07]  /*6370*/  LDSM.16.M88.4 R152, [R111+0x4800] ;  /* 0x004800006f98783b */ /* 0x000fee0000000200 */
[C---:B-1----:R-:W-:Y:S08]  /*6380*/  HMMA.16816.F32 R20, R172.reuse, R136, R20 ;  /* 0x00000088ac14723c */ /* 0x042ff00000001814 */
[C---:B------:R-:W-:Y:S01]  /*6390*/  HMMA.16816.F32 R24, R172.reuse, R138, R24 ;  /* 0x0000008aac18723c */ /* 0x040fe20000001818 */
[----:B------:R-:W1:Y:S07]  /*63a0*/  LDSM.16.M88.4 R136, [R111+0x3800] ;  /* 0x003800006f88783b */ /* 0x000e6e0000000200 */
[C---:B---3--:R-:W-:Y:S08]  /*63b0*/  HMMA.16816.F32 R28, R172.reuse, R140, R28 ;  /* 0x0000008cac1c723c */ /* 0x048ff0000000181c */
[C---:B------:R-:W-:Y:S01]  /*63c0*/  HMMA.16816.F32 R32, R172.reuse, R142, R32 ;  /* 0x0000008eac20723c */ /* 0x040fe20000001820 */
[----:B------:R-:W3:Y:S07]  /*63d0*/  LDSM.16.M88.4 R140, [R111+0x4000] ;  /* 0x004000006f8c783b */ /* 0x000eee0000000200 */
[C---:B-----5:R-:W-:Y:S08]  /*63e0*/  HMMA.16816.F32 R36, R172.reuse, R148, R36 ;  /* 0x00000094ac24723c */ /* 0x060ff00000001824 */
[C---:B------:R-:W-:Y:S01]  /*63f0*/  HMMA.16816.F32 R40, R172.reuse, R150, R40 ;  /* 0x00000096ac28723c */ /* 0x040fe20000001828 */
[----:B------:R-:W-:Y:S07]  /*6400*/  LDSM.16.M88.4 R148, [R201+0x3800] ;  /* 0x00380000c994783b */ /* 0x000fee0000000200 */
[C---:B--2---:R-:W-:Y:S08]  /*6410*/  HMMA.16816.F32 R44, R172.reuse, R144, R44 ;  /* 0x00000090ac2c723c */ /* 0x044ff0000000182c */
[C---:B------:R-:W-:Y:S01]  /*6420*/  HMMA.16816.F32 R48, R172.reuse, R146, R48 ;  /* 0x00000092ac30723c */ /* 0x040fe20000001830 */
[----:B------:R-:W2:Y:S07]  /*6430*/  LDSM.16.M88.4 R144, [R111+0x6800] ;  /* 0x006800006f90783b */ /* 0x000eae0000000200 */
[C---:B------:R-:W-:Y:S08]  /*6440*/  HMMA.16816.F32 R52, R172.reuse, R160, R52 ;  /* 0x000000a0ac34723c */ /* 0x040ff00000001834 */
[----:B------:R-:W-:Y:S01]  /*6450*/  HMMA.16816.F32 R56, R172, R162, R56 ;  /* 0x000000a2ac38723c */ /* 0x000fe20000001838 */
[----:B------:R-:W-:Y:S07]  /*6460*/  LDSM.16.M88.4 R160, [R201+0x6800] ;  /* 0x00680000c9a0783b */ /* 0x000fee0000000200 */
[C---:B-1----:R-:W-:Y:S08]  /*6470*/  HMMA.16816.F32 R4, R176.reuse, R136, R4 ;  /* 0x00000088b004723c */ /* 0x042ff00000001804 */
[C---:B------:R-:W-:Y:S01]  /*6480*/  HMMA.16816.F32 R8, R176.reuse, R138, R8 ;  /* 0x0000008ab008723c */ /* 0x040fe20000001808 */
[----:B------:R-:W1:Y:S07]  /*6490*/  LDSM.16.M88.4 R136, [R201+0x4000] ;  /* 0x00400000c988783b */ /* 0x000e6e0000000200 */
[C---:B---3--:R-:W-:Y:S08]  /*64a0*/  HMMA.16816.F32 R12, R176.reuse, R140, R12 ;  /* 0x0000008cb00c723c */ /* 0x048ff0000000180c */
[C---:B------:R-:W-:Y:S01]  /*64b0*/  HMMA.16816.F32 R16, R176.reuse, R142, R16 ;  /* 0x0000008eb010723c */ /* 0x040fe20000001810 */
[----:B------:R-:W3:Y:S07]  /*64c0*/  LDSM.16.M88.4 R140, [R201+0x4800] ;  /* 0x00480000c98c783b */ /* 0x000eee0000000200 */
[C---:B------:R-:W-:Y:S08]  /*64d0*/  HMMA.16816.F32 R20, R176.reuse, R152, R20 ;  /* 0x00000098b014723c */ /* 0x040ff00000001814 */
[C---:B------:R-:W-:Y:S01]  /*64e0*/  HMMA.16816.F32 R24, R176.reuse, R154, R24 ;  /* 0x0000009ab018723c */ /* 0x040fe20000001818 */
[----:B------:R-:W5:Y:S07]  /*64f0*/  LDSM.16.M88.4 R152, [R201+0x5000] ;  /* 0x00500000c998783b */ /* 0x000f6e0000000200 */
        /* <DEDUP_REMOVED lines=9> */
[C---:B--2---:R-:W-:Y:S08]  /*6590*/  HMMA.16816.F32 R52, R176.reuse, R144, R52 ;  /* 0x00000090b034723c */ /* 0x044ff00000001834 */
[----:B------:R-:W-:Y:S01]  /*65a0*/  HMMA.16816.F32 R56, R176, R146, R56 ;  /* 0x00000092b038723c */ /* 0x000fe20000001838 */
[----:B------:R-:W2:Y:S07]  /*65b0*/  LDSM.16.M88.4 R144, [R201+0x5800] ;  /* 0x00580000c990783b */ /* 0x000eae0000000200 */
[C---:B------:R-:W-:Y:S08]  /*65c0*/  HMMA.16816.F32 R4, R184.reuse, R148, R4 ;  /* 0x00000094b804723c */ /* 0x040ff00000001804 */
        /* <DEDUP_REMOVED lines=34> */
[----:B------:R-:W3:Y:S01]  /*67f0*/  LDSM.16.M88.4 R180, [R196+0x6800] ;  /* 0x00680000c4b4783b */ /* 0x000ee20000000200 */
[----:B------:R-:W-:Y:S05]  /*6800*/  DEPBAR.LE SB0, 0x0 ;  /* 0x000080000000791a */ /* 0x000fea0000000000 */
[----:B------:R-:W-:Y:S01]  /*6810*/  BAR.SYNC.DEFER_BLOCKING 0x0 ;  /* 0x0000000000007b1d */ /* 0x000fe20000010000 */
[C---:B--2---:R-:W-:Y:S08]  /*6820*/  HMMA.16816.F32 R44, R188.reuse, R144, R44 ;  /* 0x00000090bc2c723c */ /* 0x044ff0000000182c */
[C---:B------:R-:W-:Y:S08]  /*6830*/  HMMA.16816.F32 R48, R188.reuse, R146, R48 ;  /* 0x00000092bc30723c */ /* 0x040ff00000001830 */
[C---:B-----5:R-:W-:Y:S08]  /*6840*/  HMMA.16816.F32 R52, R188.reuse, R148, R52 ;  /* 0x00000094bc34723c */ /* 0x060ff00000001834 */
[----:B------:R-:W-:Y:S08]  /*6850*/  HMMA.16816.F32 R56, R188, R150, R56 ;  /* 0x00000096bc38723c */ /* 0x000ff00000001838 */
[C---:B-1----:R-:W-:Y:S08]  /*6860*/  HMMA.16816.F32 R4, R192.reuse, R136, R4 ;  /* 0x00000088c004723c */ /* 0x042ff00000001804 */
        /* <DEDUP_REMOVED lines=13> */
[----:B------:R-:W-:Y:S07]  /*6940*/  @!UPT UIADD3 URZ, URZ, URZ, URZ ;  /* 0x0000003f3f3ff290 */ /* 0x000fee000fffe03f */
[----:B------:R-:W-:-:S11]  /*6950*/  @!P0 BRA `(.L_x_143) ;  /* 0x0000037000008947 */ /* 0x000fd60003800000 */
[----:B----4-:R-:W-:Y:S02]  /*6960*/  IADD3 R2, R208, -0x1, RZ ;  /* 0xffffffffd0027810 */ /* 0x010fe40007ffe0ff */
[----:B------:R-:W-:Y:S02]  /*6970*/  IADD3 R0, -R230, 0x70, RZ ;  /* 0x00000070e6007810 */ /* 0x000fe40007ffe1ff */
[----:B------:R-:W-:Y:S01]  /*6980*/  SHF.R.S32.HI R3, RZ, 0x1f, R2 ;  /* 0x0000001fff037819 */ /* 0x000fe20000011402 */
[----:B------:R-:W-:Y:S01]  /*6990*/  IMAD.WIDE.U32 R136, R2, c[0x0][0x1e0], RZ ;  /* 0x0000780002887a25 */ /* 0x000fe200078e00ff */
[C---:B------:R-:W-:Y:S02]  /*69a0*/  ISETP.GE.AND P2, PT, R0.reuse, 0x21, PT ;  /* 0x000000210000780c */ /* 0x040fe40003f46270 */
[C---:B------:R-:W-:Y:S01]  /*69b0*/  ISETP.GE.AND P1, PT, R0.reuse, 0x41, PT ;  /* 0x000000410000780c */ /* 0x040fe20003f26270 */
[----:B------:R-:W-:Y:S01]  /*69c0*/  IMAD R3, R3, c[0x0][0x1e0], RZ ;  /* 0x0000780003037a24 */ /* 0x000fe200078e02ff */
[----:B------:R-:W-:Y:S02]  /*69d0*/  ISETP.GE.AND P3, PT, R0, 0x1, PT ;  /* 0x000000010000780c */ /* 0x000fe40003f66270 */
[----:B------:R-:W-:Y:S01]  /*69e0*/  P2R R144, PR, RZ, 0x10 ;  /* 0x00000010ff907803 */ /* 0x000fe20000000000 */
[----:B------:R-:W-:Y:S04]  /*69f0*/  IMAD R2, R2, c[0x0][0x1e4], R3 ;  /* 0x0000790002027a24 */ /* 0x000fe800078e0203 */
[----:B------:R-:W-:Y:S02]  /*6a00*/  IMAD.IADD R137, R137, 0x1, R2 ;  /* 0x0000000189897824 */ /* 0x000fe400078e0202 */
[----:B------:R-:W-:Y:S04]  /*6a10*/  IMAD.WIDE.U32 R2, R136, 0x70, RZ ;  /* 0x0000007088027825 */ /* 0x000fe800078e00ff */
[----:B------:R-:W-:Y:S02]  /*6a20*/  IMAD R136, R137, 0x70, RZ ;  /* 0x0000007089887824 */ /* 0x000fe400078e02ff */
[----:B------:R-:W-:Y:S02]  /*6a30*/  @P2 IMAD.MOV.U32 R137, RZ, RZ, c[0x0][0x1e0] ;  /* 0x00007800ff892624 */ /* 0x000fe400078e00ff */
[----:B------:R-:W-:Y:S02]  /*6a40*/  @P2 IMAD.MOV.U32 R138, RZ, RZ, c[0x0][0x1e4] ;  /* 0x00007900ff8a2624 */ /* 0x000fe400078e00ff */
[----:B------:R-:W-:Y:S01]  /*6a50*/  IMAD.IADD R3, R3, 0x1, R136 ;  /* 0x0000000103037824 */ /* 0x000fe200078e0288 */
[CC--:B------:R-:W-:Y:S01]  /*6a60*/  @P2 LEA R139, P0, R137.reuse, R2.reuse, 0x5 ;  /* 0x00000002898b2211 */ /* 0x0c0fe200078028ff */
[----:B------:R-:W-:Y:S03]  /*6a70*/  @P1 IMAD.MOV.U32 R136, RZ, RZ, c[0x0][0x1e0] ;  /* 0x00007800ff881624 */ /* 0x000fe600078e00ff */
[-C--:B------:R-:W-:Y:S01]  /*6a80*/  @P2 LEA.HI.X R140, R137, R3.reuse, R138, 0x5, P0 ;  /* 0x00000003898c2211 */ /* 0x080fe200000f2c8a */
[----:B------:R-:W-:Y:S01]  /*6a90*/  @P1 IMAD.MOV.U32 R137, RZ, RZ, c[0x0][0x1e4] ;  /* 0x00007900ff891624 */ /* 0x000fe200078e00ff */
[CC--:B------:R-:W-:Y:S04]  /*6aa0*/  @P1 LEA R142, P0, R136.reuse, R2.reuse, 0x6 ;  /* 0x00000002888e1211 */ /* 0x0c0fe800078030ff */
[----:B------:R-:W-:Y:S02]  /*6ab0*/  @P1 LEA.HI.X R143, R136, R3, R137, 0x6, P0 ;  /* 0x00000003888f1211 */ /* 0x000fe400000f3489 */
[----:B------:R-:W-:Y:S05]  /*6ac0*/  @P3 IADD3 R137, P0, R212, R2, RZ ;  /* 0x00000002d4893210 */ /* 0x000fea0007f1e0ff */
[--C-:B------:R-:W-:Y:S01]  /*6ad0*/  @P3 IMAD.X R138, R3, 0x1, R211.reuse, P0 ;  /* 0x00000001038a3824 */ /* 0x100fe200000e06d3 */
[C---:B------:R-:W-:Y:S04]  /*6ae0*/  @P3 LEA R136, P0, R137.reuse, c[0x0][0x1c8], 0x1 ;  /* 0x0000720089883a11 */ /* 0x040fe800078008ff */
[----:B------:R-:W-:Y:S02]  /*6af0*/  @P3 LEA.HI.X R137, R137, c[0x0][0x1cc], R138, 0x1, P0 ;  /* 0x0000730089893a11 */ /* 0x000fe400000f0c8a */
[-C--:B------:R-:W-:Y:S03]  /*6b00*/  @P2 IADD3 R138, P0, R139, R212.reuse, RZ ;  /* 0x000000d48b8a2210 */ /* 0x080fe60007f1e0ff */
[----:B------:R-:W-:Y:S01]  /*6b10*/  @!PT LDS RZ, [RZ] ;  /* 0x00000000fffff984 */ /* 0x000fe20000000800 */
[----:B------:R-:W-:Y:S01]  /*6b20*/  @!PT LDS RZ, [RZ] ;  /* 0x00000000fffff984 */ /* 0x000fe20000000800 */
[----:B------:R-:W-:Y:S01]  /*6b30*/  @!PT LDS RZ, [RZ] ;  /* 0x00000000fffff984 */ /* 0x000fe20000000800 */
[----:B------:R1:W-:Y:S02]  /*6b40*/  @P3 LDGSTS.E.BYPASS.LTC128B.128 [R207+0x8100], [R136.64], !P5 ;  /* 0x0810000088cf3fae */ /* 0x0003e4000e901d46 */
[--C-:B------:R-:W-:Y:S01]  /*6b50*/  @P2 IMAD.X R141, R140, 0x1, R211.reuse, P0 ;  /* 0x000000018c8d2824 */ /* 0x100fe200000e06d3 */
[----:B------:R-:W-:Y:S02]  /*6b60*/  @P1 IADD3 R139, P0, R142, R212, RZ ;  /* 0x000000d48e8b1210 */ /* 0x000fe40007f1e0ff */
[----:B------:R1:W-:Y:S03]  /*6b70*/  @P3 LDGSTS.E.BYPASS.LTC128B.128 [R207+0xb900], [R136.64+0x80], !P6 ;  /* 0x0b90008088cf3fae */ /* 0x0003e6000f101d46 */
[----:B------:R-:W-:Y:S01]  /*6b80*/  @P1 IMAD.X R142, R143, 0x1, R211, P0 ;  /* 0x000000018f8e1824 */ /* 0x000fe200000e06d3 */
[C---:B------:R-:W-:Y:S04]  /*6b90*/  @P2 LEA R140, P0, R138.reuse, c[0x0][0x1c8], 0x1 ;  /* 0x000072008a8c2a11 */ /* 0x040fe800078008ff */
[----:B------:R-:W-:Y:S02]  /*6ba0*/  @P2 LEA.HI.X R141, R138, c[0x0][0x1cc], R141, 0x1, P0 ;  /* 0x000073008a8d2a11 */ /* 0x000fe400000f0c8d */
[C---:B------:R-:W-:Y:S03]  /*6bb0*/  @P1 LEA R138, P0, R139.reuse, c[0x0][0x1c8], 0x1 ;  /* 0x000072008b8a1a11 */ /* 0x040fe600078008ff */
[----:B------:R1:W-:Y:S01]  /*6bc0*/  @P2 LDGSTS.E.BYPASS.LTC128B.128 [R207+0x9100], [R140.64], !P5 ;  /* 0x091000008ccf2fae */ /* 0x0003e2000e901d46 */
[----:B------:R-:W-:Y:S02]  /*6bd0*/  @P1 LEA.HI.X R139, R139, c[0x0][0x1cc], R142, 0x1, P0 ;  /* 0x000073008b8b1a11 */ /* 0x000fe400000f0c8e */
[----:B------:R-:W-:Y:S02]  /*6be0*/  ISETP.GE.AND P0, PT, R0, 0x61, PT ;  /* 0x000000610000780c */ /* 0x000fe40003f06270 */
[----:B------:R1:W-:Y:S05]  /*6bf0*/  @P2 LDGSTS.E.BYPASS.LTC128B.128 [R207+0xc900], [R140.64+0x80], !P6 ;  /* 0x0c9000808ccf2fae */ /* 0x0003ea000f101d46 */
[----:B------:R1:W-:Y:S05]  /*6c00*/  @P1 LDGSTS.E.BYPASS.LTC128B.128 [R207+0xa100], [R138.64], !P5 ;  /* 0x0a1000008acf1fae */ /* 0x0003ea000e901d46 */
[----:B------:R1:W-:Y:S01]  /*6c10*/  @P1 LDGSTS.E.BYPASS.LTC128B.128 [R207+0xd900], [R138.64+0x80], !P6 ;  /* 0x0d9000808acf1fae */ /* 0x0003e2000f101d46 */
[----:B------:R-:W-:Y:S02]  /*6c20*/  @P0 IMAD.MOV.U32 R142, RZ, RZ, c[0x0][0x1e0] ;  /* 0x00007800ff8e0624 */ /* 0x000fe400078e00ff */
[----:B------:R-:W-:Y:S02]  /*6c30*/  @P0 IMAD.MOV.U32 R0, RZ, RZ, c[0x0][0x1e4] ;  /* 0x00007900ff000624 */ /* 0x000fe400078e00ff */
[----:B------:R-:W-:Y:S04]  /*6c40*/  @P0 IMAD.WIDE.U32 R2, R142, 0x60, R2 ;  /* 0x000000608e020825 */ /* 0x000fe800078e0002 */
[----:B------:R-:W-:Y:S01]  /*6c50*/  @P0 IMAD R142, R0, 0x60, RZ ;  /* 0x00000060008e0824 */ /* 0x000fe200078e02ff */
[----:B------:R-:W-:Y:S04]  /*6c60*/  @P0 IADD3 R0, P4, R212, R2, RZ ;  /* 0x00000002d4000210 */ /* 0x000fe80007f9e0ff */
[----:B------:R-:W-:Y:S02]  /*6c70*/  @P0 LEA R2, P3, R0, c[0x0][0x1c8], 0x1 ;  /* 0x0000720000020a11 */ /* 0x000fe400078608ff */
[----:B------:R-:W-:Y:S02]  /*6c80*/  @P0 IADD3.X R3, R211, R142, R3, P4, !PT ;  /* 0x0000008ed3030210 */ /* 0x000fe400027fe403 */
[----:B------:R-:W-:Y:S02]  /*6c90*/  ISETP.NE.AND P4, PT, R144, RZ, PT ;  /* 0x000000ff9000720c */ /* 0x000fe40003f85270 */
[----:B------:R-:W-:Y:S05]  /*6ca0*/  @P0 LEA.HI.X R3, R0, c[0x0][0x1cc], R3, 0x1, P3 ;  /* 0x0000730000030a11 */ /* 0x000fea00018f0c03 */
[----:B------:R1:W-:Y:S05]  /*6cb0*/  @P0 LDGSTS.E.BYPASS.LTC128B.128 [R207+0xb100], [R2.64], !P5 ;  /* 0x0b10000002cf0fae */ /* 0x0003ea000e901d46 */
[----:B------:R1:W-:Y:S02]  /*6cc0*/  @P0 LDGSTS.E.BYPASS.LTC128B.128 [R207+0xe900], [R2.64+0x80], !P6 ;  /* 0x0e90008002cf0fae */ /* 0x0003e4000f101d46 */
.L_x_143:
[----:B----4-:R-:W-:Y:S05]  /*6cd0*/  BSYNC B0 ;  /* 0x0000000000007941 */ /* 0x010fea0003800000 */
.L_x_142:
[----:B------:R-:W-:Y:S01]  /*6ce0*/  FMNMX.FTZ R0, R4, R110, !PT ;  /* 0x0000006e04007209 */ /* 0x000fe20007810000 */
[----:B-1----:R-:W-:Y:S01]  /*6cf0*/  LDSM.16.MT88.4 R140, [R199] ;  /* 0x00000000c78c783b */ /* 0x002fe20000004200 */
[----:B------:R-:W-:Y:S02]  /*6d00*/  FMNMX.FTZ R2, R6, R109, !PT ;  /* 0x0000006d06027209 */ /* 0x000fe40007810000 */
[----:B------:R-:W-:Y:S02]  /*6d10*/  FMNMX.FTZ R0, R5, R0, !PT ;  /* 0x0000000005007209 */ /* 0x000fe40007810000 */
[----:B------:R-:W-:Y:S02]  /*6d20*/  FMNMX.FTZ R2, R7, R2, !PT ;  /* 0x0000000207027209 */ /* 0x000fe40007810000 */
[----:B------:R-:W-:Y:S01]  /*6d30*/  FMNMX.FTZ R0, R8, R0, !PT ;  /* 0x0000000008007209 */ /* 0x000fe20007810000 */
[----:B------:R-:W-:Y:S01]  /*6d40*/  LDSM.16.MT88.4 R144, [R198] ;  /* 0x00000000c690783b */ /* 0x000fe20000004200 */
[----:B------:R-:W-:Y:S02]  /*6d50*/  FMNMX.FTZ R2, R10, R2, !PT ;  /* 0x000000020a027209 */ /* 0x000fe40007810000 */
[----:B------:R-:W-:Y:S02]  /*6d60*/  FMNMX.FTZ R0, R9, R0, !PT ;  /* 0x0000000009007209 */ /* 0x000fe40007810000 */
[----:B------:R-:W-:Y:S02]  /*6d70*/  FMNMX.FTZ R2, R11, R2, !PT ;  /* 0x000000020b027209 */ /* 0x000fe40007810000 */
[----:B------:R-:W-:Y:S01]  /*6d80*/  FMNMX.FTZ R0, R12, R0, !PT ;  /* 0x000000000c007209 */ /* 0x000fe20007810000 */
[----:B------:R-:W0:Y:S01]  /*6d90*/  LDGDEPBAR ;  /* 0x00000000000079af */ /* 0x000e220000000000 */
        /* <DEDUP_REMOVED lines=42> */
[----:B------:R-:W-:Y:S02]  /*7040*/  LOP3.LUT P0, RZ, R209, 0x4, RZ, 0xc0, !PT ;  /* 0x00000004d1ff7812 */ /* 0x000fe4000780c0ff */
[----:B------:R-:W-:Y:S02]  /*7050*/  FMNMX.FTZ R3, R56, R0, !PT ;  /* 0x0000000038037209 */ /* 0x000fe40007810000 */
[----:B------:R-:W-:Y:S02]  /*7060*/  FMNMX.FTZ R0, R55, R2, !PT ;  /* 0x0000000237007209 */ /* 0x000fe40007810000 */
[----:B------:R-:W-:Y:S02]  /*7070*/  FMNMX.FTZ R3, R57, R3, !PT ;  /* 0x0000000339037209 */ /* 0x000fe40007810000 */
[----:B------:R-:W-:Y:S02]  /*7080*/  FMNMX.FTZ R0, R58, R0, !PT ;  /* 0x000000003a007209 */ /* 0x000fe40007810000 */
[----:B------:R-:W-:Y:S01]  /*7090*/  IADD3 R208, R208, -0x1, RZ ;  /* 0xffffffffd0d07810 */ /* 0x000fe20007ffe0ff */
[----:B------:R-:W-:Y:S01]  /*70a0*/  SHFL.BFLY PT, R110, R3, 0x2, 0x1f ;  /* 0x0c401f00036e7f89 */ /* 0x000fe200000e0000 */
[----:B------:R-:W-:Y:S07]  /*70b0*/  FMNMX.FTZ R0, R59, R0, !PT ;  /* 0x000000003b007209 */ /* 0x000fee0007810000 */
[----:B------:R-:W1:Y:S02]  /*70c0*/  SHFL.BFLY PT, R2, R0, 0x2, 0x1f ;  /* 0x0c401f0000027f89 */ /* 0x000e6400000e0000 */
[----:B-1----:R-:W-:Y:S02]  /*70d0*/  FMNMX.FTZ R0, R0, R2, !PT ;  /* 0x0000000200007209 */ /* 0x002fe40007810000 */
[----:B------:R-:W-:Y:S04]  /*70e0*/  FMNMX.FTZ R110, R3, R110, !PT ;  /* 0x0000006e036e7209 */ /* 0x000fe80007810000 */
[----:B------:R-:W1:Y:S08]  /*70f0*/  SHFL.BFLY PT, R3, R0, 0x1, 0x1f ;  /* 0x0c201f0000037f89 */ /* 0x000e7000000e0000 */
[----:B------:R-:W2:Y:S01]  /*7100*/  SHFL.BFLY PT, R136, R110, 0x1, 0x1f ;  /* 0x0c201f006e887f89 */ /* 0x000ea200000e0000 */
[----:B-1----:R-:W-:Y:S02]  /*7110*/  FMNMX.FTZ R3, R0, R3, !PT ;  /* 0x0000000300037209 */ /* 0x002fe40007810000 */
[----:B--2---:R-:W-:Y:S05]  /*7120*/  FMNMX.FTZ R110, R110, R136, !PT ;  /* 0x000000886e6e7209 */ /* 0x004fea0007810000 */
[----:B------:R-:W1:Y:S01]  /*7130*/  LDSM.16.MT88.4 R136, [R197] ;  /* 0x00000000c588783b */ /* 0x000e620000004200 */
[----:B------:R-:W-:Y:S02]  /*7140*/  FADD.FTZ R2, -R110, R108 ;  /* 0x0000006c6e027221 */ /* 0x000fe40000010100 */
[----:B------:R-:W-:Y:S02]  /*7150*/  FMUL.FTZ R108, R3, c[0x0][0x2d0] ;  /* 0x0000b400036c7a20 */ /* 0x000fe40000410000 */
[----:B------:R-:W-:Y:S02]  /*7160*/  FMUL.FTZ R0, R2, c[0x0][0x2d0] ;  /* 0x0000b40002007a20 */ /* 0x000fe40000410000 */
[--C-:B------:R-:W-:Y:S02]  /*7170*/  FFMA.FTZ R6, R6, c[0x0][0x2d0], -R108.reuse ;  /* 0x0000b40006067a23 */ /* 0x100fe4000001086c */
[----:B------:R2:W3:Y:S01]  /*7180*/  MUFU.EX2 R2, R0 ;  /* 0x0000000000027308 */ /* 0x0004e20000000800 */
        /* <DEDUP_REMOVED lines=14> */
[----:B--2---:R-:W-:Y:S02]  /*7270*/  FADD.FTZ R0, -R3, R109 ;  /* 0x0000006d03007221 */ /* 0x004fe40000010100 */
[----:B------:R-:W-:Y:S02]  /*7280*/  FMUL.FTZ R109, R110, c[0x0][0x2d0] ;  /* 0x0000b4006e6d7a20 */ /* 0x000fe40000410000 */
[----:B------:R-:W-:Y:S01]  /*7290*/  FMUL.FTZ R0, R0, c[0x0][0x2d0] ;  /* 0x0000b40000007a20 */ /* 0x000fe20000410000 */
[----:B------:R-:W-:Y:S01]  /*72a0*/  MUFU.EX2 R183, R14 ;  /* 0x0000000e00b77308 */ /* 0x000fe20000000800 */
[--C-:B------:R-:W-:Y:S02]  /*72b0*/  FFMA.FTZ R4, R4, c[0x0][0x2d0], -R109.reuse ;  /* 0x0000b40004047a23 */ /* 0x100fe4000001086d */
[--C-:B------:R-:W-:Y:S02]  /*72c0*/  FFMA.FTZ R5, R5, c[0x0][0x2d0], -R109.reuse ;  /* 0x0000b40005057a23 */ /* 0x100fe4000001086d */
[C---:B---3--:R-:W-:Y:S02]  /*72d0*/  FMUL.FTZ R60, R2.reuse, R60 ;  /* 0x0000003c023c7220 */ /* 0x048fe40000410000 */
[C---:B------:R-:W-:Y:S02]  /*72e0*/  FMUL.FTZ R61, R2.reuse, R61 ;  /* 0x0000003d023d7220 */ /* 0x040fe40000410000 */
[C---:B------:R-:W-:Y:S01]  /*72f0*/  FMUL.FTZ R64, R2.reuse, R64 ;  /* 0x0000004002407220 */ /* 0x040fe20000410000 */
[----:B------:R2:W-:Y:S01]  /*7300*/  MUFU.EX2 R225, R4 ;  /* 0x0000000400e17308 */ /* 0x0005e20000000800 */
[C---:B------:R-:W-:Y:S02]  /*7310*/  FMUL.FTZ R65, R2.reuse, R65 ;  /* 0x0000004102417220 */ /* 0x040fe40000410000 */
[C---:B------:R-:W-:Y:S02]  /*7320*/  FMUL.FTZ R68, R2.reuse, R68 ;  /* 0x0000004402447220 */ /* 0x040fe40000410000 */
[C---:B------:R-:W-:Y:S02]  /*7330*/  FMUL.FTZ R69, R2.reuse, R69 ;  /* 0x0000004502457220 */ /* 0x040fe40000410000 */
[C---:B------:R-:W-:Y:S02]  /*7340*/  FMUL.FTZ R72, R2.reuse, R72 ;  /* 0x0000004802487220 */ /* 0x040fe40000410000 */
[C---:B------:R-:W-:Y:S01]  /*7350*/  FMUL.FTZ R73, R2.reuse, R73 ;  /* 0x0000004902497220 */ /* 0x040fe20000410000 */
[----:B------:R-:W3:Y:S01]  /*7360*/  MUFU.EX2 R0, R0 ;  /* 0x0000000000007308 */ /* 0x000ee20000000800 */
[C---:B------:R-:W-:Y:S02]  /*7370*/  FMUL.FTZ R76, R2.reuse, R76 ;  /* 0x0000004c024c7220 */ /* 0x040fe40000410000 */
[----:B------:R-:W-:Y:S02]  /*7380*/  FMUL.FTZ R77, R2, R77 ;  /* 0x0000004d024d7220 */ /* 0x000fe40000410000 */
[--C-:B------:R-:W-:Y:S02]  /*7390*/  FFMA.FTZ R12, R12, c[0x0][0x2d0], -R109.reuse ;  /* 0x0000b4000c0c7a23 */ /* 0x100fe4000001086d */
[--C-:B------:R-:W-:Y:S02]  /*73a0*/  FFMA.FTZ R13, R13, c[0x0][0x2d0], -R109.reuse ;  /* 0x0000b4000d0d7a23 */ /* 0x100fe4000001086d */
[C---:B------:R-:W-:Y:S01]  /*73b0*/  FMUL.FTZ R80, R2.reuse, R80 ;  /* 0x0000005002507220 */ /* 0x040fe20000410000 */
[----:B------:R4:W-:Y:S01]  /*73c0*/  MUFU.EX2 R224, R5 ;  /* 0x0000000500e07308 */ /* 0x0009e20000000800 */
[C---:B------:R-:W-:Y:S02]  /*73d0*/  FMUL.FTZ R81, R2.reuse, R81 ;  /* 0x0000005102517220 */ /* 0x040fe40000410000 */
[----:B------:R-:W-:Y:S02]  /*73e0*/  FMUL.FTZ R84, R2, R84 ;  /* 0x0000005402547220 */ /* 0x000fe40000410000 */
[--C-:B--2---:R-:W-:Y:S02]  /*73f0*/  FFMA.FTZ R4, R8, c[0x0][0x2d0], -R109.reuse ;  /* 0x0000b40008047a23 */ /* 0x104fe4000001086d */
[C---:B------:R-:W-:Y:S02]  /*7400*/  FMUL.FTZ R8, R2.reuse, R116 ;  /* 0x0000007402087220 */ /* 0x040fe40000410000 */
[C---:B------:R-:W-:Y:S01]  /*7410*/  FMUL.FTZ R85, R2.reuse, R85 ;  /* 0x0000005502557220 */ /* 0x040fe20000410000 */
[----:B------:R2:W-:Y:S01]  /*7420*/  MUFU.EX2 R223, R4 ;  /* 0x0000000400df7308 */ /* 0x0005e20000000800 */
[C---:B------:R-:W-:Y:S02]  /*7430*/  FMUL.FTZ R88, R2.reuse, R88 ;  /* 0x0000005802587220 */ /* 0x040fe40000410000 */
[----:B------:R-:W-:Y:S02]  /*7440*/  FMUL.FTZ R89, R2, R89 ;  /* 0x0000005902597220 */ /* 0x000fe40000410000 */
[C---:B---3--:R-:W-:Y:S02]  /*7450*/  FMUL.FTZ R6, R0.reuse, R114 ;  /* 0x0000007200067220 */ /* 0x048fe40000410000 */
[C---:B------:R-:W-:Y:S02]  /*7460*/  FMUL.FTZ R7, R0.reuse, R115 ;  /* 0x0000007300077220 */ /* 0x040fe40000410000 */
[C---:B------:R-:W-:Y:S01]  /*7470*/  FMUL.FTZ R62, R0.reuse, R62 ;  /* 0x0000003e003e7220 */ /* 0x040fe20000410000 */
[----:B------:R3:W-:Y:S01]  /*7480*/  MUFU.EX2 R217, R12 ;  /* 0x0000000c00d97308 */ /* 0x0007e20000000800 */
[C---:B------:R-:W-:Y:S02]  /*7490*/  FMUL.FTZ R63, R0.reuse, R63 ;  /* 0x0000003f003f7220 */ /* 0x040fe40000410000 */
[----:B------:R-:W-:Y:S02]  /*74a0*/  FMUL.FTZ R66, R0, R66 ;  /* 0x0000004200427220 */ /* 0x000fe40000410000 */
[----:B----4-:R-:W-:Y:S01]  /*74b0*/  FMUL.FTZ R5, R2, R113 ;  /* 0x0000007102057220 */ /* 0x010fe20000410000 */
[----:B------:R-:W-:Y:S01]  /*74c0*/  F2FP.PACK_AB R113, R220, R221 ;  /* 0x000000dddc71723e */ /* 0x000fe200000000ff */
[C---:B------:R-:W-:Y:S02]  /*74d0*/  FMUL.FTZ R67, R0.reuse, R67 ;  /* 0x0000004300437220 */ /* 0x040fe40000410000 */
[C---:B------:R-:W-:Y:S01]  /*74e0*/  FMUL.FTZ R70, R0.reuse, R70 ;  /* 0x0000004600467220 */ /* 0x040fe20000410000 */
[----:B------:R4:W-:Y:S01]  /*74f0*/  MUFU.EX2 R216, R13 ;  /* 0x0000000d00d87308 */ /* 0x0009e20000000800 */
[C---:B------:R-:W-:Y:S02]  /*7500*/  FMUL.FTZ R71, R0.reuse, R71 ;  /* 0x0000004700477220 */ /* 0x040fe40000410000 */
[----:B------:R-:W-:Y:S02]  /*7510*/  FMUL.FTZ R74, R0, R74 ;  /* 0x0000004a004a7220 */ /* 0x000fe40000410000 */
[--C-:B--2---:R-:W-:Y:S02]  /*7520*/  FFMA.FTZ R4, R9, c[0x0][0x2d0], -R109.reuse ;  /* 0x0000b40009047a23 */ /* 0x104fe4000001086d */
[----:B------:R-:W-:Y:S02]  /*7530*/  FMUL.FTZ R9, R2, R117 ;  /* 0x0000007502097220 */ /* 0x000fe40000410000 */
        /* <DEDUP_REMOVED lines=10> */
[----:B------:R-:W-:Y:S02]  /*75e0*/  FMUL.FTZ R91, R0, R91 ;  /* 0x0000005b005b7220 */ /* 0x000fe40000410000 */
[C---:B---3--:R-:W-:Y:S02]  /*75f0*/  FMUL.FTZ R12, R2.reuse, R120 ;  /* 0x00000078020c7220 */ /* 0x048fe40000410000 */
[----:B----4-:R-:W-:Y:S01]  /*7600*/  FMUL.FTZ R13, R2, R121 ;  /* 0x00000079020d7220 */ /* 0x010fe20000410000 */
[----:B------:R-:W-:Y:S01]  /*7610*/  MUFU.EX2 R171, R18 ;  /* 0x0000001200ab7308 */ /* 0x000fe20000000800 */
[----:B------:R-:W-:Y:S02]  /*7620*/  FMUL.FTZ R14, R0, R122 ;  /* 0x0000007a000e7220 */ /* 0x000fe40000410000 */
[--C-:B------:R-:W-:Y:S01]  /*7630*/  FFMA.FTZ R16, R16, c[0x0][0x2d0], -R109.reuse ;  /* 0x0000b40010107a23 */ /* 0x100fe2000001086d */
[----:B--2---:R-:W-:Y:S01]  /*7640*/  F2FP.PACK_AB R114, R222, R223 ;  /* 0x000000dfde72723e */ /* 0x004fe200000000ff */
[--C-:B------:R-:W-:Y:S02]  /*7650*/  FFMA.FTZ R4, R10, c[0x0][0x2d0], -R108.reuse ;  /* 0x0000b4000a047a23 */ /* 0x100fe4000001086c */
[----:B------:R-:W-:Y:S02]  /*7660*/  FMUL.FTZ R10, R0, R118 ;  /* 0x00000076000a7220 */ /* 0x000fe40000410000 */
[--C-:B------:R-:W-:Y:S01]  /*7670*/  FFMA.FTZ R17, R17, c[0x0][0x2d0], -R109.reuse ;  /* 0x0000b40011117a23 */ /* 0x100fe2000001086d */
[----:B------:R2:W-:Y:S01]  /*7680*/  MUFU.EX2 R219, R4 ;  /* 0x0000000400db7308 */ /* 0x0005e20000000800 */
[C---:B------:R-:W-:Y:S02]  /*7690*/  FMUL.FTZ R92, R2.reuse, R92 ;  /* 0x0000005c025c7220 */ /* 0x040fe40000410000 */
[----:B------:R-:W-:Y:S02]  /*76a0*/  FMUL.FTZ R93, R2, R93 ;  /* 0x0000005d025d7220 */ /* 0x000fe40000410000 */
[C---:B-----5:R-:W-:Y:S02]  /*76b0*/  FMUL.FTZ R15, R0.reuse, R123 ;  /* 0x0000007b000f7220 */ /* 0x060fe40000410000 */
[----:B------:R-:W-:Y:S01]  /*76c0*/  LDSM.16.MT88.4 R120, [R200+0x3800] ;  /* 0x00380000c878783b */ /* 0x000fe20000004200 */
[C---:B------:R-:W-:Y:S02]  /*76d0*/  FMUL.FTZ R94, R0.reuse, R94 ;  /* 0x0000005e005e7220 */ /* 0x040fe40000410000 */
[----:B------:R3:W-:Y:S01]  /*76e0*/  MUFU.EX2 R181, R16 ;  /* 0x0000001000b57308 */ /* 0x0007e20000000800 */
[----:B------:R-:W-:Y:S02]  /*76f0*/  FMUL.FTZ R95, R0, R95 ;  /* 0x0000005f005f7220 */ /* 0x000fe40000410000 */
[C---:B------:R-:W-:Y:S02]  /*7700*/  FMUL.FTZ R96, R2.reuse, R96 ;  /* 0x0000006002607220 */ /* 0x040fe40000410000 */
[----:B------:R-:W-:Y:S02]  /*7710*/  FMUL.FTZ R97, R2, R97 ;  /* 0x0000006102617220 */ /* 0x000fe40000410000 */
[C---:B------:R-:W-:Y:S02]  /*7720*/  FMUL.FTZ R98, R0.reuse, R98 ;  /* 0x0000006200627220 */ /* 0x040fe40000410000 */
[----:B------:R-:W-:Y:S01]  /*7730*/  FMUL.FTZ R99, R0, R99 ;  /* 0x0000006300637220 */ /* 0x000fe20000410000 */
[----:B------:R4:W-:Y:S01]  /*7740*/  MUFU.EX2 R180, R17 ;  /* 0x0000001100b47308 */ /* 0x0009e20000000800 */
[C---:B------:R-:W-:Y:S02]  /*7750*/  FMUL.FTZ R100, R2.reuse, R100 ;  /* 0x0000006402647220 */ /* 0x040fe40000410000 */
[----:B------:R-:W-:Y:S02]  /*7760*/  FMUL.FTZ R101, R2, R101 ;  /* 0x0000006502657220 */ /* 0x000fe40000410000 */
[--C-:B--2---:R-:W-:Y:S02]  /*7770*/  FFMA.FTZ R4, R11, c[0x0][0x2d0], -R108.reuse ;  /* 0x0000b4000b047a23 */ /* 0x104fe4000001086c */
[C---:B------:R-:W-:Y:S02]  /*7780*/  FMUL.FTZ R11, R0.reuse, R119 ;  /* 0x00000077000b7220 */ /* 0x040fe40000410000 */
[----:B------:R-:W2:Y:S01]  /*7790*/  LDSM.16.MT88.4 R116, [R202] ;  /* 0x00000000ca74783b */ /* 0x000ea20000004200 */
[----:B------:R-:W5:Y:S01]  /*77a0*/  MUFU.EX2 R218, R4 ;  /* 0x0000000400da7308 */ /* 0x000f620000000800 */
[C---:B------:R-:W-:Y:S02]  /*77b0*/  FMUL.FTZ R102, R0.reuse, R102 ;  /* 0x0000006600667220 */ /* 0x040fe40000410000 */
[----:B------:R-:W-:Y:S02]  /*77c0*/  FMUL.FTZ R103, R0, R103 ;  /* 0x0000006700677220 */ /* 0x000fe40000410000 */
[----:B---3--:R-:W-:Y:S02]  /*77d0*/  FMUL.FTZ R16, R2, R124 ;  /* 0x0000007c02107220 */ /* 0x008fe40000410000 */
[----:B------:R-:W-:Y:S02]  /*77e0*/  FMUL.FTZ R18, R0, R126 ;  /* 0x0000007e00127220 */ /* 0x000fe40000410000 */
[C---:B------:R-:W-:Y:S01]  /*77f0*/  FMUL.FTZ R104, R2.reuse, R104 ;  /* 0x0000006802687220 */ /* 0x040fe20000410000 */
[----:B------:R3:W2:Y:S01]  /*7800*/  MUFU.EX2 R170, R19 ;  /* 0x0000001300aa7308 */ /* 0x0006a20000000800 */
[----:B------:R-:W-:Y:S02]  /*7810*/  FMUL.FTZ R105, R2, R105 ;  /* 0x0000006902697220 */ /* 0x000fe40000410000 */
[----:B------:R-:W-:Y:S02]  /*7820*/  FMUL.FTZ R106, R0, R106 ;  /* 0x0000006a006a7220 */ /* 0x000fe40000410000 */
[----:B----4-:R-:W-:Y:S02]  /*7830*/  FMUL.FTZ R17, R2, R125 ;  /* 0x0000007d02117220 */ /* 0x010fe40000410000 */
[----:B------:R-:W-:Y:S02]  /*7840*/  FMUL.FTZ R107, R0, R107 ;  /* 0x0000006b006b7220 */ /* 0x000fe40000410000 */
[--C-:B------:R-:W-:Y:S01]  /*7850*/  FFMA.FTZ R20, R20, c[0x0][0x2d0], -R109.reuse ;  /* 0x0000b40014147a23 */ /* 0x100fe2000001086d */
[----:B------:R-:W-:Y:S01]  /*7860*/  MUFU.EX2 R167, R22 ;  /* 0x0000001600a77308 */ /* 0x000fe20000000800 */
[--C-:B------:R-:W-:Y:S02]  /*7870*/  FFMA.FTZ R21, R21, c[0x0][0x2d0], -R109.reuse ;  /* 0x0000b40015157a23 */ /* 0x100fe4000001086d */
[--C-:B------:R-:W-:Y:S01]  /*7880*/  FFMA.FTZ R24, R24, c[0x0][0x2d0], -R109.reuse ;  /* 0x0000b40018187a23 */ /* 0x100fe2000001086d */
[----:B-----5:R-:W-:Y:S01]  /*7890*/  F2FP.PACK_AB R115, R218, R219 ;  /* 0x000000dbda73723e */ /* 0x020fe200000000ff */
[----:B------:R-:W-:Y:S01]  /*78a0*/  FMUL.FTZ R4, R2, R112 ;  /* 0x0000007002047220 */ /* 0x000fe20000410000 */
[----:B------:R-:W-:Y:S01]  /*78b0*/  F2FP.PACK_AB R112, R224, R225 ;  /* 0x000000e1e070723e */ /* 0x000fe200000000ff */
[--C-:B------:R-:W-:Y:S02]  /*78c0*/  FFMA.FTZ R25, R25, c[0x0][0x2d0], -R109.reuse ;  /* 0x0000b40019197a23 */ /* 0x100fe4000001086d */
[--C-:B------:R-:W-:Y:S01]  /*78d0*/  FFMA.FTZ R29, R29, c[0x0][0x2d0], -R109.reuse ;  /* 0x0000b4001d1d7a23 */ /* 0x100fe2000001086d */
[----:B------:R-:W4:Y:S01]  /*78e0*/  MUFU.EX2 R169, R20 ;  /* 0x0000001400a97308 */ /* 0x000f220000000800 */
[--C-:B------:R-:W-:Y:S02]  /*78f0*/  FFMA.FTZ R33, R33, c[0x0][0x2d0], -R109.reuse ;  /* 0x0000b40021217a23 */ /* 0x100fe4000001086d */
[C---:B-1----:R-:W-:Y:S05]  /*7900*/  HMMA.16816.F32 R4, R112.reuse, R136, R4 ;  /* 0x000000887004723c */ /* 0x042fea0000001804 */
[----:B---3--:R-:W-:Y:S02]  /*7910*/  FMUL.FTZ R19, R0, R127 ;  /* 0x0000007f00137220 */ /* 0x008fe40000410000 */
[----:B------:R-:W-:Y:S01]  /*7920*/  LDSM.16.MT88.4 R124, [R197+0x4000] ;  /* 0x00400000c57c783b */ /* 0x000fe20000004200 */
[C---:B------:R-:W-:Y:S01]  /*7930*/  HMMA.16816.F32 R8, R112.reuse, R138, R8 ;  /* 0x0000008a7008723c */ /* 0x040fe20000001808 */
[----:B------:R-:W1:Y:S03]  /*7940*/  MUFU.EX2 R168, R21 ;  /* 0x0000001500a87308 */ /* 0x000e660000000800 */
[--C-:B------:R-:W-:Y:S02]  /*7950*/  FFMA.FTZ R35, R35, c[0x0][0x2d0], -R108.reuse ;  /* 0x0000b40023237a23 */ /* 0x100fe4000001086c */
[----:B------:R-:W-:Y:S01]  /*7960*/  FFMA.FTZ R37, R37, c[0x0][0x2d0], -R109 ;  /* 0x0000b40025257a23 */ /* 0x000fe2000001086d */
[----:B------:R-:W3:Y:S01]  /*7970*/  LDSM.16.MT88.4 R136, [R197+0x3800] ;  /* 0x00380000c588783b */ /* 0x000ee20000004200 */
[C---:B------:R-:W-:Y:S03]  /*7980*/  HMMA.16816.F32 R60, R112.reuse, R140, R60 ;  /* 0x0000008c703c723c */ /* 0x040fe6000000183c */
[----:B------:R5:W1:Y:S01]  /*7990*/  MUFU.EX2 R166, R23 ;  /* 0x0000001700a67308 */ /* 0x000a620000000800 */
[----:B------:R-:W-:Y:S02]  /*79a0*/  FFMA.FTZ R38, R38, c[0x0][0x2d0], -R108 ;  /* 0x0000b40026267a23 */ /* 0x000fe4000001086c */
[----:B------:R-:W-:Y:S02]  /*79b0*/  FFMA.FTZ R2, R2, R226, R225 ;  /* 0x000000e202027223 */ /* 0x000fe400000100e1 */
[C---:B------:R-:W-:Y:S01]  /*79c0*/  HMMA.16816.F32 R64, R112.reuse, R142, R64 ;  /* 0x0000008e7040723c */ /* 0x040fe20000001840 */
[----:B------:R-:W1:Y:S03]  /*79d0*/  LDSM.16.MT88.4 R140, [R199+0x3800] ;  /* 0x00380000c78c783b */ /* 0x000e660000004200 */
[----:B------:R-:W-:Y:S01]  /*79e0*/  FFMA.FTZ R0, R0, R227, R221 ;  /* 0x000000e300007223 */ /* 0x000fe200000100dd */
[----:B------:R-:W1:Y:S01]  /*79f0*/  MUFU.EX2 R165, R24 ;  /* 0x0000001800a57308 */ /* 0x000e620000000800 */
[----:B------:R-:W-:Y:S02]  /*7a00*/  FADD.FTZ R2, R224, R2 ;  /* 0x00000002e0027221 */ /* 0x000fe40000010000 */
[C---:B------:R-:W-:Y:S04]  /*7a10*/  HMMA.16816.F32 R68, R112.reuse, R144, R68 ;  /* 0x000000907044723c */ /* 0x040fe80000001844 */
[----:B------:R-:W-:Y:S02]  /*7a20*/  FADD.FTZ R0, R220, R0 ;  /* 0x00000000dc007221 */ /* 0x000fe40000010000 */
[----:B------:R-:W-:Y:S01]  /*7a30*/  FADD.FTZ R2, R223, R2 ;  /* 0x00000002df027221 */ /* 0x000fe20000010000 */
[----:B------:R-:W-:Y:S01]  /*7a40*/  MUFU.EX2 R164, R25 ;  /* 0x0000001900a47308 */ /* 0x000fe20000000800 */
[C---:B------:R-:W-:Y:S01]  /*7a50*/  HMMA.16816.F32 R72, R112.reuse, R146, R72 ;  /* 0x000000927048723c */ /* 0x040fe20000001848 */
[----:B-----5:R-:W-:Y:S03]  /*7a60*/  LDSM.16.MT88.4 R20, [R200+0x4000] ;  /* 0x00400000c814783b */ /* 0x020fe60000004200 */
[----:B------:R-:W-:Y:S02]  /*7a70*/  FADD.FTZ R0, R219, R0 ;  /* 0x00000000db007221 */ /* 0x000fe40000010000 */
[----:B------:R-:W-:Y:S02]  /*7a80*/  FADD.FTZ R2, R222, R2 ;  /* 0x00000002de027221 */ /* 0x000fe40000010000 */
[C---:B--2---:R-:W-:Y:S01]  /*7a90*/  HMMA.16816.F32 R76, R112.reuse, R116, R76 ;  /* 0x00000074704c723c */ /* 0x044fe2000000184c */
[----:B------:R-:W2:Y:S03]  /*7aa0*/  MUFU.EX2 R163, R26 ;  /* 0x0000001a00a37308 */ /* 0x000ea60000000800 */
[----:B------:R-:W-:Y:S02]  /*7ab0*/  FADD.FTZ R0, R218, R0 ;  /* 0x00000000da007221 */ /* 0x000fe40000010000 */
[----:B------:R-:W-:Y:S02]  /*7ac0*/  FADD.FTZ R2, R217, R2 ;  /* 0x00000002d9027221 */ /* 0x000fe40000010000 */
[C---:B------:R-:W-:Y:S01]  /*7ad0*/  HMMA.16816.F32 R80, R112.reuse, R118, R80 ;  /* 0x000000767050723c */ /* 0x040fe20000001850 */
[----:B------:R-:W5:Y:S02]  /*7ae0*/  LDSM.16.MT88.4 R116, [R198+0x3800] ;  /* 0x00380000c674783b */ /* 0x000f640000004200 */
[----:B------:R2:W2:Y:S01]  /*7af0*/  MUFU.EX2 R162, R27 ;  /* 0x0000001b00a27308 */ /* 0x0004a20000000800 */
[----:B------:R-:W-:Y:S02]  /*7b00*/  FADD.FTZ R0, R183, R0 ;  /* 0x00000000b7007221 */ /* 0x000fe40000010000 */
[----:B------:R-:W-:Y:S02]  /*7b10*/  FADD.FTZ R2, R216, R2 ;  /* 0x00000002d8027221 */ /* 0x000fe40000010000 */
[C---:B---3--:R-:W-:Y:S04]  /*7b20*/  HMMA.16816.F32 R84, R112.reuse, R136, R84 ;  /* 0x000000887054723c */ /* 0x048fe80000001854 */
[----:B------:R-:W-:Y:S01]  /*7b30*/  FADD.FTZ R0, R182, R0 ;  /* 0x00000000b6007221 */ /* 0x000fe20000010000 */
[----:B------:R-:W-:Y:S01]  /*7b40*/  MUFU.EX2 R160, R29 ;  /* 0x0000001d00a07308 */ /* 0x000fe20000000800 */
[----:B------:R-:W-:Y:S02]  /*7b50*/  FADD.FTZ R2, R181, R2 ;  /* 0x00000002b5027221 */ /* 0x000fe40000010000 */
[C---:B------:R-:W-:Y:S01]  /*7b60*/  HMMA.16816.F32 R88, R112.reuse, R138, R88 ;  /* 0x0000008a7058723c */ /* 0x040fe20000001858 */
[----:B------:R-:W3:Y:S03]  /*7b70*/  LDSM.16.MT88.4 R136, [R197+0x800] ;  /* 0x00080000c588783b */ /* 0x000ee60000004200 */
[----:B------:R-:W-:Y:S02]  /*7b80*/  FADD.FTZ R0, R171, R0 ;  /* 0x00000000ab007221 */ /* 0x000fe40000010000 */
[----:B------:R-:W-:Y:S01]  /*7b90*/  FADD.FTZ R2, R180, R2 ;  /* 0x00000002b4027221 */ /* 0x000fe20000010000 */
[----:B------:R-:W3:Y:S01]  /*7ba0*/  MUFU.EX2 R155, R30 ;  /* 0x0000001e009b7308 */ /* 0x000ee20000000800 */
[C---:B-1----:R-:W-:Y:S01]  /*7bb0*/  HMMA.16816.F32 R12, R112.reuse, R140, R12 ;  /* 0x0000008c700c723c */ /* 0x042fe2000000180c */
[----:B--2---:R-:W-:Y:S03]  /*7bc0*/  LDSM.16.MT88.4 R24, [R199+0x1000] ;  /* 0x00100000c718783b */ /* 0x004fe60000004200 */
[----:B------:R-:W-:Y:S02]  /*7bd0*/  FADD.FTZ R0, R170, R0 ;  /* 0x00000000aa007221 */ /* 0x000fe40000010000 */
[----:B----4-:R-:W-:Y:S02]  /*7be0*/  FADD.FTZ R2, R169, R2 ;  /* 0x00000002a9027221 */ /* 0x010fe40000010000 */
[C---:B------:R-:W-:Y:S01]  /*7bf0*/  HMMA.16816.F32 R92, R112.reuse, R142, R92 ;  /* 0x0000008e705c723c */ /* 0x040fe2000000185c */
[----:B------:R-:W1:Y:S01]  /*7c00*/  MUFU.EX2 R154, R31 ;  /* 0x0000001f009a7308 */ /* 0x000e620000000800 */
[----:B------:R-:W2:Y:S02]  /*7c10*/  LDSM.16.MT88.4 R140, [R199+0x800] ;  /* 0x00080000c78c783b */ /* 0x000ea40000004200 */
[----:B------:R-:W-:Y:S02]  /*7c20*/  FADD.FTZ R0, R167, R0 ;  /* 0x00000000a7007221 */ /* 0x000fe40000010000 */
[----:B------:R-:W-:Y:S02]  /*7c30*/  FADD.FTZ R2, R168, R2 ;  /* 0x00000002a8027221 */ /* 0x000fe40000010000 */
[----:B------:R-:W-:Y:S01]  /*7c40*/  FADD.FTZ R0, R166, R0 ;  /* 0x00000000a6007221 */ /* 0x000fe20000010000 */
[C---:B-----5:R-:W-:Y:S02]  /*7c50*/  HMMA.16816.F32 R96, R112.reuse, R116, R96 ;  /* 0x000000747060723c */ /* 0x060fe40000001860 */
[----:B------:R-:W-:Y:S01]  /*7c60*/  MUFU.EX2 R152, R33 ;  /* 0x0000002100987308 */ /* 0x000fe20000000800 */
[----:B------:R-:W-:Y:S02]  /*7c70*/  FADD.FTZ R2, R165, R2 ;  /* 0x00000002a5027221 */ /* 0x000fe40000010000 */
[----:B------:R-:W-:Y:S02]  /*7c80*/  FADD.FTZ R0, R163, R0 ;  /* 0x00000000a3007221 */ /* 0x000fe40000010000 */
[----:B------:R-:W-:Y:S01]  /*7c90*/  FADD.FTZ R2, R164, R2 ;  /* 0x00000002a4027221 */ /* 0x000fe20000010000 */
[C---:B------:R-:W-:Y:S01]  /*7ca0*/  HMMA.16816.F32 R100, R112.reuse, R118, R100 ;  /* 0x000000767064723c */ /* 0x040fe20000001864 */
[----:B------:R-:W4:Y:S03]  /*7cb0*/  LDSM.16.MT88.4 R116, [R198+0x800] ;  /* 0x00080000c674783b */ /* 0x000f260000004200 */
[----:B------:R-:W5:Y:S01]  /*7cc0*/  MUFU.EX2 R151, R34 ;  /* 0x0000002200977308 */ /* 0x000f620000000800 */
[----:B------:R-:W-:Y:S03]  /*7cd0*/  FADD.FTZ R0, R162, R0 ;  /* 0x00000000a2007221 */ /* 0x000fe60000010000 */
[C---:B------:R-:W-:Y:S04]  /*7ce0*/  HMMA.16816.F32 R16, R112.reuse, R120, R16 ;  /* 0x000000787010723c */ /* 0x040fe80000001810 */
[----:B---3--:R-:W-:Y:S02]  /*7cf0*/  FADD.FTZ R0, R155, R0 ;  /* 0x000000009b007221 */ /* 0x008fe40000010000 */
[----:B------:R-:W3:Y:S02]  /*7d00*/  MUFU.EX2 R150, R35 ;  /* 0x0000002300967308 */ /* 0x000ee40000000800 */
[----:B------:R-:W-:Y:S01]  /*7d10*/  HMMA.16816.F32 R104, R112, R122, R104 ;  /* 0x0000007a7068723c */ /* 0x000fe20000001868 */
[----:B------:R-:W4:Y:S03]  /*7d20*/  LDSM.16.MT88.4 R120, [R200+0x800] ;  /* 0x00080000c878783b */ /* 0x000f260000004200 */
[----:B-1----:R-:W-:Y:S03]  /*7d30*/  FADD.FTZ R0, R154, R0 ;  /* 0x000000009a007221 */ /* 0x002fe60000010000 */
[----:B------:R-:W-:Y:S01]  /*7d40*/  F2FP.PACK_AB R112, R216, R217 ;  /* 0x000000d9d870723e */ /* 0x000fe200000000ff */
[----:B------:R-:W-:Y:S01]  /*7d50*/  MUFU.EX2 R148, R37 ;  /* 0x0000002500947308 */ /* 0x000fe20000000800 */
[----:B------:R-:W-:Y:S03]  /*7d60*/  F2FP.PACK_AB R113, R182, R183 ;  /* 0x000000b7b671723e */ /* 0x000fe600000000ff */
[----:B------:R-:W-:Y:S01]  /*7d70*/  F2FP.PACK_AB R114, R180, R181 ;  /* 0x000000b5b472723e */ /* 0x000fe200000000ff */
[----:B-----5:R-:W-:Y:S01]  /*7d80*/  FADD.FTZ R0, R151, R0 ;  /* 0x0000000097007221 */ /* 0x020fe20000010000 */
[----:B------:R-:W-:Y:S04]  /*7d90*/  F2FP.PACK_AB R115, R170, R171 ;  /* 0x000000abaa73723e */ /* 0x000fe800000000ff */
[----:B------:R-:W1:Y:S03]  /*7da0*/  MUFU.EX2 R147, R38 ;  /* 0x0000002600937308 */ /* 0x000e660000000800 */
[C---:B------:R-:W-:Y:S03]  /*7db0*/  HMMA.16816.F32 R4, R112.reuse, R136, R4 ;  /* 0x000000887004723c */ /* 0x040fe60000001804 */
[----:B---3--:R-:W-:Y:S05]  /*7dc0*/  FADD.FTZ R0, R150, R0 ;  /* 0x0000000096007221 */ /* 0x008fea0000010000 */
[C---:B------:R-:W-:Y:S01]  /*7dd0*/  HMMA.16816.F32 R8, R112.reuse, R138, R8 ;  /* 0x0000008a7008723c */ /* 0x040fe20000001808 */
[----:B------:R-:W3:Y:S07]  /*7de0*/  LDSM.16.MT88.4 R136, [R199+0x4000] ;  /* 0x00400000c788783b */ /* 0x000eee0000004200 */
[C---:B--2---:R-:W-:Y:S04]  /*7df0*/  HMMA.16816.F32 R60, R112.reuse, R140, R60 ;  /* 0x0000008c703c723c */ /* 0x044fe8000000183c */
[----:B-1----:R-:W-:Y:S04]  /*7e00*/  FADD.FTZ R0, R147, R0 ;  /* 0x0000000093007221 */ /* 0x002fe80000010000 */
[C---:B------:R-:W-:Y:S08]  /*7e10*/  HMMA.16816.F32 R64, R112.reuse, R142, R64 ;  /* 0x0000008e7040723c */ /* 0x040ff00000001840 */
[C---:B----4-:R-:W-:Y:S08]  /*7e20*/  HMMA.16816.F32 R68, R112.reuse, R116, R68 ;  /* 0x000000747044723c */ /* 0x050ff00000001844 */
[C---:B------:R-:W-:Y:S01]  /*7e30*/  HMMA.16816.F32 R72, R112.reuse, R118, R72 ;  /* 0x000000767048723c */ /* 0x040fe20000001848 */
[----:B------:R-:W1:Y:S07]  /*7e40*/  LDSM.16.MT88.4 R116, [R198+0x4000] ;  /* 0x00400000c674783b */ /* 0x000e6e0000004200 */
[C---:B------:R-:W-:Y:S08]  /*7e50*/  HMMA.16816.F32 R76, R112.reuse, R120, R76 ;  /* 0x00000078704c723c */ /* 0x040ff0000000184c */
[C---:B------:R-:W-:Y:S01]  /*7e60*/  HMMA.16816.F32 R80, R112.reuse, R122, R80 ;  /* 0x0000007a7050723c */ /* 0x040fe20000001850 */
[----:B------:R-:W2:Y:S07]  /*7e70*/  LDSM.16.MT88.4 R120, [R197+0x1000] ;  /* 0x00100000c578783b */ /* 0x000eae0000004200 */
[C---:B------:R-:W-:Y:S08]  /*7e80*/  HMMA.16816.F32 R84, R112.reuse, R124, R84 ;  /* 0x0000007c7054723c */ /* 0x040ff00000001854 */
[C---:B------:R-:W-:Y:S01]  /*7e90*/  HMMA.16816.F32 R88, R112.reuse, R126, R88 ;  /* 0x0000007e7058723c */ /* 0x040fe20000001858 */
[----:B------:R-:W-:Y:S07]  /*7ea0*/  LDSM.16.MT88.4 R124, [R198+0x4800] ;  /* 0x00480000c67c783b */ /* 0x000fee0000004200 */
[C---:B---3--:R-:W-:Y:S08]  /*7eb0*/  HMMA.16816.F32 R12, R112.reuse, R136, R12 ;  /* 0x00000088700c723c */ /* 0x048ff0000000180c */
[C---:B------:R-:W-:Y:S08]  /*7ec0*/  HMMA.16816.F32 R92, R112.reuse, R138, R92 ;  /* 0x0000008a705c723c */ /* 0x040ff0000000185c */
[C---:B-1----:R-:W-:Y:S08]  /*7ed0*/  HMMA.16816.F32 R96, R112.reuse, R116, R96 ;  /* 0x000000747060723c */ /* 0x042ff00000001860 */
[C---:B------:R-:W-:Y:S01]  /*7ee0*/  HMMA.16816.F32 R100, R112.reuse, R118, R100 ;  /* 0x000000767064723c */ /* 0x040fe20000001864 */
[----:B------:R-:W1:Y:S07]  /*7ef0*/  LDSM.16.MT88.4 R116, [R198+0x1000] ;  /* 0x00100000c674783b */ /* 0x000e6e0000004200 */
[C---:B------:R-:W-:Y:S07]  /*7f00*/  HMMA.16816.F32 R16, R112.reuse, R20, R16 ;  /* 0x000000147010723c */ /* 0x040fee0000001810 */
[--C-:B------:R-:W-:Y:S01]  /*7f10*/  FFMA.FTZ R20, R28, c[0x0][0x2d0], -R109.reuse ;  /* 0x0000b4001c147a23 */ /* 0x100fe2000001086d */
[----:B------:R-:W-:Y:S01]  /*7f20*/  HMMA.16816.F32 R104, R112, R22, R104 ;  /* 0x000000167068723c */ /* 0x000fe20000001868 */
[----:B------:R-:W3:Y:S02]  /*7f30*/  LDSM.16.MT88.4 R112, [R200+0x1000] ;  /* 0x00100000c870783b */ /* 0x000ee40000004200 */
[----:B------:R4:W5:Y:S01]  /*7f40*/  MUFU.EX2 R161, R20 ;  /* 0x0000001400a17308 */ /* 0x0009620000000800 */
[----:B------:R-:W-:Y:S03]  /*7f50*/  F2FP.PACK_AB R21, R166, R167 ;  /* 0x000000a7a615723e */ /* 0x000fe600000000ff */
[----:B------:R-:W-:Y:S02]  /*7f60*/  F2FP.PACK_AB R22, R164, R165 ;  /* 0x000000a5a416723e */ /* 0x000fe400000000ff */
[----:B------:R-:W-:Y:S01]  /*7f70*/  F2FP.PACK_AB R23, R162, R163 ;  /* 0x000000a3a217723e */ /* 0x000fe200000000ff */
[----:B------:R-:W1:Y:S02]  /*7f80*/  LDSM.16.MT88.4 R28, [R197+0x4800] ;  /* 0x00480000c51c783b */ /* 0x000e640000004200 */
[----:B----4-:R-:W-:Y:S01]  /*7f90*/  F2FP.PACK_AB R20, R168, R169 ;  /* 0x000000a9a814723e */ /* 0x010fe200000000ff */
[----:B-----5:R-:W-:Y:S04]  /*7fa0*/  FADD.FTZ R2, R161, R2 ;  /* 0x00000002a1027221 */ /* 0x020fe80000010000 */
[----:B------:R-:W-:Y:S02]  /*7fb0*/  FADD.FTZ R2, R160, R2 ;  /* 0x00000002a0027221 */ /* 0x000fe40000010000 */
[C---:B--2---:R-:W-:Y:S08]  /*7fc0*/  HMMA.16816.F32 R4, R20.reuse, R120, R4 ;  /* 0x000000781404723c */ /* 0x044ff00000001804 */
[C---:B------:R-:W-:Y:S01]  /*7fd0*/  HMMA.16816.F32 R8, R20.reuse, R122, R8 ;  /* 0x0000007a1408723c */ /* 0x040fe20000001808 */
[----:B------:R-:W2:Y:S07]  /*7fe0*/  LDSM.16.MT88.4 R120, [R199+0x4800] ;  /* 0x00480000c778783b */ /* 0x000eae0000004200 */
[C---:B------:R-:W-:Y:S07]  /*7ff0*/  HMMA.16816.F32 R60, R20.reuse, R24, R60 ;  /* 0x00000018143c723c */ /* 0x040fee000000183c */
[--C-:B------:R-:W-:Y:S01]  /*8000*/  FFMA.FTZ R24, R32, c[0x0][0x2d0], -R109.reuse ;  /* 0x0000b40020187a23 */ /* 0x100fe2000001086d */
[C---:B------:R-:W-:Y:S01]  /*8010*/  HMMA.16816.F32 R64, R20.reuse, R26, R64 ;  /* 0x0000001a1440723c */ /* 0x040fe20000001840 */
[----:B------:R-:W-:Y:S02]  /*8020*/  LDSM.16.MT88.4 R32, [R199+0x1800] ;  /* 0x00180000c720783b */ /* 0x000fe40000004200 */
[----:B------:R4:W5:Y:S05]  /*8030*/  MUFU.EX2 R153, R24 ;  /* 0x0000001800997308 */ /* 0x00096a0000000800 */
[C---:B-1----:R-:W-:Y:S08]  /*8040*/  HMMA.16816.F32 R68, R20.reuse, R116, R68 ;  /* 0x000000741444723c */ /* 0x042ff00000001844 */
[C---:B------:R-:W-:Y:S01]  /*8050*/  HMMA.16816.F32 R72, R20.reuse, R118, R72 ;  /* 0x000000761448723c */ /* 0x040fe20000001848 */
[----:B------:R-:W-:Y:S07]  /*8060*/  LDSM.16.MT88.4 R116, [R197+0x1800] ;  /* 0x00180000c574783b */ /* 0x000fee0000004200 */
[C---:B---3--:R-:W-:Y:S01]  /*8070*/  HMMA.16816.F32 R76, R20.reuse, R112, R76 ;  /* 0x00000070144c723c */ /* 0x048fe2000000184c */
[----:B----4-:R-:W1:Y:S03]  /*8080*/  LDSM.16.MT88.4 R24, [R200+0x4800] ;  /* 0x00480000c818783b */ /* 0x010e660000004200 */
[----:B-----5:R-:W-:Y:S04]  /*8090*/  FADD.FTZ R2, R153, R2 ;  /* 0x0000000299027221 */ /* 0x020fe80000010000 */
[C---:B------:R-:W-:Y:S01]  /*80a0*/  HMMA.16816.F32 R80, R20.reuse, R114, R80 ;  /* 0x000000721450723c */ /* 0x040fe20000001850 */
[----:B------:R-:W-:Y:S03]  /*80b0*/  LDSM.16.MT88.4 R112, [R197+0x5000] ;  /* 0x00500000c570783b */ /* 0x000fe60000004200 */
[----:B------:R-:W-:Y:S04]  /*80c0*/  FADD.FTZ R2, R152, R2 ;  /* 0x0000000298027221 */ /* 0x000fe80000010000 */
[C---:B------:R-:W-:Y:S07]  /*80d0*/  HMMA.16816.F32 R84, R20.reuse, R28, R84 ;  /* 0x0000001c1454723c */ /* 0x040fee0000001854 */
[--C-:B------:R-:W-:Y:S01]  /*80e0*/  FFMA.FTZ R28, R36, c[0x0][0x2d0], -R109.reuse ;  /* 0x0000b400241c7a23 */ /* 0x100fe2000001086d */
[C---:B------:R-:W-:Y:S03]  /*80f0*/  HMMA.16816.F32 R88, R20.reuse, R30, R88 ;  /* 0x0000001e1458723c */ /* 0x040fe60000001858 */
[----:B------:R3:W4:Y:S01]  /*8100*/  MUFU.EX2 R149, R28 ;  /* 0x0000001c00957308 */ /* 0x0007220000000800 */
[--C-:B------:R-:W-:Y:S02]  /*8110*/  FFMA.FTZ R36, R40, c[0x0][0x2d0], -R109.reuse ;  /* 0x0000b40028247a23 */ /* 0x100fe4000001086d */
[--C-:B------:R-:W-:Y:S02]  /*8120*/  FFMA.FTZ R40, R48, c[0x0][0x2d0], -R109.reuse ;  /* 0x0000b40030287a23 */ /* 0x100fe4000001086d */
[C---:B--2---:R-:W-:Y:S04]  /*8130*/  HMMA.16816.F32 R12, R20.reuse, R120, R12 ;  /* 0x00000078140c723c */ /* 0x044fe8000000180c */
[--C-:B------:R-:W-:Y:S01]  /*8140*/  FFMA.FTZ R48, R57, c[0x0][0x2d0], -R109.reuse ;  /* 0x0000b40039307a23 */ /* 0x100fe2000001086d */
[----:B------:R-:W2:Y:S03]  /*8150*/  MUFU.EX2 R145, R36 ;  /* 0x0000002400917308 */ /* 0x000ea60000000800 */
[C---:B------:R-:W-:Y:S01]  /*8160*/  HMMA.16816.F32 R92, R20.reuse, R122, R92 ;  /* 0x0000007a145c723c */ /* 0x040fe2000000185c */
[----:B------:R-:W-:Y:S06]  /*8170*/  LDSM.16.MT88.4 R120, [R199+0x2000] ;  /* 0x00200000c778783b */ /* 0x000fec0000004200 */
[----:B------:R-:W-:Y:S01]  /*8180*/  MUFU.EX2 R141, R40 ;  /* 0x00000028008d7308 */ /* 0x000fe20000000800 */
[C---:B------:R-:W-:Y:S01]  /*8190*/  HMMA.16816.F32 R96, R20.reuse, R124, R96 ;  /* 0x0000007c1460723c */ /* 0x040fe20000001860 */
[----:B---3--:R-:W-:Y:S03]  /*81a0*/  LDSM.16.MT88.4 R28, [R200+0x1800] ;  /* 0x00180000c81c783b */ /* 0x008fe60000004200 */
[----:B----4-:R-:W-:Y:S04]  /*81b0*/  FADD.FTZ R2, R149, R2 ;  /* 0x0000000295027221 */ /* 0x010fe80000010000 */
[C---:B------:R-:W-:Y:S04]  /*81c0*/  HMMA.16816.F32 R100, R20.reuse, R126, R100 ;  /* 0x0000007e1464723c */ /* 0x040fe80000001864 */
[----:B------:R-:W-:Y:S04]  /*81d0*/  FADD.FTZ R2, R148, R2 ;  /* 0x0000000294027221 */ /* 0x000fe80000010000 */
[C---:B-1----:R-:W-:Y:S04]  /*81e0*/  HMMA.16816.F32 R16, R20.reuse, R24, R16 ;  /* 0x000000181410723c */ /* 0x042fe80000001810 */
[----:B--2---:R-:W-:Y:S04]  /*81f0*/  FADD.FTZ R2, R145, R2 ;  /* 0x0000000291027221 */ /* 0x004fe80000010000 */
[----:B------:R-:W-:Y:S01]  /*8200*/  HMMA.16816.F32 R104, R20, R26, R104 ;  /* 0x0000001a1468723c */ /* 0x000fe20000001868 */
[----:B------:R-:W1:Y:S06]  /*8210*/  LDSM.16.MT88.4 R24, [R198+0x1800] ;  /* 0x00180000c618783b */ /* 0x000e6c0000004200 */
[----:B------:R-:W-:Y:S02]  /*8220*/  F2FP.PACK_AB R20, R160, R161 ;  /* 0x000000a1a014723e */ /* 0x000fe400000000ff */
[----:B------:R-:W-:Y:S03]  /*8230*/  F2FP.PACK_AB R21, R154, R155 ;  /* 0x0000009b9a15723e */ /* 0x000fe600000000ff */
[----:B------:R-:W-:Y:S02]  /*8240*/  F2FP.PACK_AB R22, R152, R153 ;  /* 0x000000999816723e */ /* 0x000fe400000000ff */
[----:B------:R-:W-:Y:S07]  /*8250*/  F2FP.PACK_AB R23, R150, R151 ;  /* 0x000000979617723e */ /* 0x000fee00000000ff */
[C---:B------:R-:W-:Y:S08]  /*8260*/  HMMA.16816.F32 R4, R20.reuse, R116, R4 ;  /* 0x000000741404723c */ /* 0x040ff00000001804 */
[C---:B------:R-:W-:Y:S01]  /*8270*/  HMMA.16816.F32 R8, R20.reuse, R118, R8 ;  /* 0x000000761408723c */ /* 0x040fe20000001808 */
[----:B------:R-:W-:Y:S07]  /*8280*/  LDSM.16.MT88.4 R116, [R200+0x5000] ;  /* 0x00500000c874783b */ /* 0x000fee0000004200 */
[C---:B------:R-:W-:Y:S07]  /*8290*/  HMMA.16816.F32 R60, R20.reuse, R32, R60 ;  /* 0x00000020143c723c */ /* 0x040fee000000183c */
[----:B------:R-:W-:Y:S01]  /*82a0*/  FFMA.FTZ R32, R39, c[0x0][0x2d0], -R108 ;  /* 0x0000b40027207a23 */ /* 0x000fe2000001086c */
[C---:B------:R-:W-:Y:S01]  /*82b0*/  HMMA.16816.F32 R64, R20.reuse, R34, R64 ;  /* 0x000000221440723c */ /* 0x040fe20000001840 */
[----:B------:R-:W-:Y:S02]  /*82c0*/  LDSM.16.MT88.4 R36, [R198+0x5000] ;  /* 0x00500000c624783b */ /* 0x000fe40000004200 */
[----:B------:R2:W3:Y:S05]  /*82d0*/  MUFU.EX2 R146, R32 ;  /* 0x0000002000927308 */ /* 0x0004ea0000000800 */
[C---:B-1----:R-:W-:Y:S07]  /*82e0*/  HMMA.16816.F32 R68, R20.reuse, R24, R68 ;  /* 0x000000181444723c */ /* 0x042fee0000001844 */
[--C-:B------:R-:W-:Y:S01]  /*82f0*/  FFMA.FTZ R24, R41, c[0x0][0x2d0], -R109.reuse ;  /* 0x0000b40029187a23 */ /* 0x100fe2000001086d */
[C---:B------:R-:W-:Y:S03]  /*8300*/  HMMA.16816.F32 R72, R20.reuse, R26, R72 ;  /* 0x0000001a1448723c */ /* 0x040fe60000001848 */
[----:B------:R1:W4:Y:S05]  /*8310*/  MUFU.EX2 R144, R24 ;  /* 0x0000001800907308 */ /* 0x00032a0000000800 */
[C---:B------:R-:W-:Y:S01]  /*8320*/  HMMA.16816.F32 R76, R20.reuse, R28, R76 ;  /* 0x0000001c144c723c */ /* 0x040fe2000000184c */
[----:B--2---:R-:W2:Y:S03]  /*8330*/  LDSM.16.MT88.4 R32, [R199+0x5000] ;  /* 0x00500000c720783b */ /* 0x004ea60000004200 */
[----:B---3--:R-:W-:Y:S03]  /*8340*/  FADD.FTZ R0, R146, R0 ;  /* 0x0000000092007221 */ /* 0x008fe60000010000 */
[--C-:B------:R-:W-:Y:S01]  /*8350*/  FFMA.FTZ R28, R43, c[0x0][0x2d0], -R108.reuse ;  /* 0x0000b4002b1c7a23 */ /* 0x100fe2000001086c */
[C---:B------:R-:W-:Y:S03]  /*8360*/  HMMA.16816.F32 R80, R20.reuse, R30, R80 ;  /* 0x0000001e1450723c */ /* 0x040fe60000001850 */
[----:B------:R3:W-:Y:S05]  /*8370*/  MUFU.EX2 R142, R28 ;  /* 0x0000001c008e7308 */ /* 0x0007ea0000000800 */
[C---:B------:R-:W-:Y:S04]  /*8380*/  HMMA.16816.F32 R84, R20.reuse, R112, R84 ;  /* 0x000000701454723c */ /* 0x040fe80000001854 */
[----:B-1----:R-:W-:Y:S02]  /*8390*/  FFMA.FTZ R24, R42, c[0x0][0x2d0], -R108 ;  /* 0x0000b4002a187a23 */ /* 0x002fe4000001086c */
[----:B------:R-:W-:Y:S01]  /*83a0*/  LDSM.16.MT88.4 R40, [R199+0x6000] ;  /* 0x00600000c728783b */ /* 0x000fe20000004200 */
[----:B----4-:R-:W-:Y:S01]  /*83b0*/  FADD.FTZ R2, R144, R2 ;  /* 0x0000000290027221 */ /* 0x010fe20000010000 */
[C---:B------:R-:W-:Y:S01]  /*83c0*/  HMMA.16816.F32 R88, R20.reuse, R114, R88 ;  /* 0x000000721458723c */ /* 0x040fe20000001858 */
[----:B------:R1:W4:Y:S05]  /*83d0*/  MUFU.EX2 R143, R24 ;  /* 0x00000018008f7308 */ /* 0x00032a0000000800 */
[----:B---3--:R-:W-:Y:S02]  /*83e0*/  LDSM.16.MT88.4 R28, [R198+0x2000] ;  /* 0x00200000c61c783b */ /* 0x008fe40000004200 */
[C---:B--2---:R-:W-:Y:S06]  /*83f0*/  HMMA.16816.F32 R12, R20.reuse, R32, R12 ;  /* 0x00000020140c723c */ /* 0x044fec000000180c */
[----:B-1----:R-:W1:Y:S01]  /*8400*/  LDSM.16.MT88.4 R24, [R197+0x2000] ;  /* 0x00200000c518783b */ /* 0x002e620000004200 */
[----:B----4-:R-:W-:Y:S01]  /*8410*/  FADD.FTZ R0, R143, R0 ;  /* 0x000000008f007221 */ /* 0x010fe20000010000 */
[C---:B------:R-:W-:Y:S04]  /*8420*/  HMMA.16816.F32 R92, R20.reuse, R34, R92 ;  /* 0x00000022145c723c */ /* 0x040fe8000000185c */
[----:B------:R-:W-:Y:S02]  /*8430*/  FADD.FTZ R0, R142, R0 ;  /* 0x000000008e007221 */ /* 0x000fe40000010000 */
[----:B------:R-:W2:Y:S02]  /*8440*/  LDSM.16.MT88.4 R32, [R200+0x2000] ;  /* 0x00200000c820783b */ /* 0x000ea40000004200 */
[C---:B------:R-:W-:Y:S07]  /*8450*/  HMMA.16816.F32 R96, R20.reuse, R36, R96 ;  /* 0x000000241460723c */ /* 0x040fee0000001860 */
[--C-:B------:R-:W-:Y:S01]  /*8460*/  FFMA.FTZ R36, R44, c[0x0][0x2d0], -R109.reuse ;  /* 0x0000b4002c247a23 */ /* 0x100fe2000001086d */
[C---:B------:R-:W-:Y:S03]  /*8470*/  HMMA.16816.F32 R100, R20.reuse, R38, R100 ;  /* 0x000000261464723c */ /* 0x040fe60000001864 */
[----:B------:R3:W4:Y:S05]  /*8480*/  MUFU.EX2 R127, R36 ;  /* 0x00000024007f7308 */ /* 0x00072a0000000800 */
[C---:B------:R-:W-:Y:S08]  /*8490*/  HMMA.16816.F32 R16, R20.reuse, R116, R16 ;  /* 0x000000741410723c */ /* 0x040ff00000001810 */
[----:B------:R-:W-:Y:S01]  /*84a0*/  HMMA.16816.F32 R104, R20, R118, R104 ;  /* 0x000000761468723c */ /* 0x000fe20000001868 */
[----:B------:R-:W-:Y:S06]  /*84b0*/  LDSM.16.MT88.4 R116, [R197+0x3000] ;  /* 0x00300000c574783b */ /* 0x000fec0000004200 */
[----:B------:R-:W-:Y:S02]  /*84c0*/  F2FP.PACK_AB R20, R148, R149 ;  /* 0x000000959414723e */ /* 0x000fe400000000ff */
[----:B------:R-:W-:Y:S01]  /*84d0*/  F2FP.PACK_AB R21, R146, R147 ;  /* 0x000000939215723e */ /* 0x000fe200000000ff */
[----:B---3--:R-:W-:Y:S02]  /*84e0*/  LDSM.16.MT88.4 R36, [R199+0x5800] ;  /* 0x00580000c724783b */ /* 0x008fe40000004200 */
[----:B------:R-:W-:Y:S01]  /*84f0*/  F2FP.PACK_AB R22, R144, R145 ;  /* 0x000000919016723e */ /* 0x000fe200000000ff */
[----:B----4-:R-:W-:Y:S01]  /*8500*/  FADD.FTZ R2, R127, R2 ;  /* 0x000000027f027221 */ /* 0x010fe20000010000 */
[----:B------:R-:W-:Y:S07]  /*8510*/  F2FP.PACK_AB R23, R142, R143 ;  /* 0x0000008f8e17723e */ /* 0x000fee00000000ff */
[C---:B-1----:R-:W-:Y:S08]  /*8520*/  HMMA.16816.F32 R4, R20.reuse, R24, R4 ;  /* 0x000000181404723c */ /* 0x042ff00000001804 */
[C---:B------:R-:W-:Y:S01]  /*8530*/  HMMA.16816.F32 R8, R20.reuse, R26, R8 ;  /* 0x0000001a1408723c */ /* 0x040fe20000001808 */
[----:B------:R-:W1:Y:S07]  /*8540*/  LDSM.16.MT88.4 R24, [R197+0x5800] ;  /* 0x00580000c518783b */ /* 0x000e6e0000004200 */
[C---:B------:R-:W-:Y:S08]  /*8550*/  HMMA.16816.F32 R60, R20.reuse, R120, R60 ;  /* 0x00000078143c723c */ /* 0x040ff0000000183c */
[C---:B------:R-:W-:Y:S08]  /*8560*/  HMMA.16816.F32 R64, R20.reuse, R122, R64 ;  /* 0x0000007a1440723c */ /* 0x040ff00000001840 */
[C---:B------:R-:W-:Y:S07]  /*8570*/  HMMA.16816.F32 R68, R20.reuse, R28, R68 ;  /* 0x0000001c1444723c */ /* 0x040fee0000001844 */
[--C-:B------:R-:W-:Y:S01]  /*8580*/  FFMA.FTZ R28, R45, c[0x0][0x2d0], -R109.reuse ;  /* 0x0000b4002d1c7a23 */ /* 0x100fe2000001086d */
[C---:B------:R-:W-:Y:S03]  /*8590*/  HMMA.16816.F32 R72, R20.reuse, R30, R72 ;  /* 0x0000001e1448723c */ /* 0x040fe60000001848 */
[----:B------:R3:W4:Y:S05]  /*85a0*/  MUFU.EX2 R126, R28 ;  /* 0x0000001c007e7308 */ /* 0x00072a0000000800 */
[C---:B--2---:R-:W-:Y:S07]  /*85b0*/  HMMA.16816.F32 R76, R20.reuse, R32, R76 ;  /* 0x00000020144c723c */ /* 0x044fee000000184c */
[--C-:B------:R-:W-:Y:S01]  /*85c0*/  FFMA.FTZ R32, R47, c[0x0][0x2d0], -R108.reuse ;  /* 0x0000b4002f207a23 */ /* 0x100fe2000001086c */
[C---:B------:R-:W-:Y:S03]  /*85d0*/  HMMA.16816.F32 R80, R20.reuse, R34, R80 ;  /* 0x000000221450723c */ /* 0x040fe60000001850 */
[----:B------:R2:W-:Y:S05]  /*85e0*/  MUFU.EX2 R124, R32 ;  /* 0x00000020007c7308 */ /* 0x0005ea0000000800 */
[C---:B-1----:R-:W-:Y:S04]  /*85f0*/  HMMA.16816.F32 R84, R20.reuse, R24, R84 ;  /* 0x000000181454723c */ /* 0x042fe80000001854 */
[----:B---3--:R-:W-:Y:S02]  /*8600*/  FFMA.FTZ R28, R46, c[0x0][0x2d0], -R108 ;  /* 0x0000b4002e1c7a23 */ /* 0x008fe4000001086c */
[----:B------:R-:W-:Y:S01]  /*8610*/  LDSM.16.MT88.4 R44, [R198+0x6000] ;  /* 0x00600000c62c783b */ /* 0x000fe20000004200 */
[--C-:B------:R-:W-:Y:S01]  /*8620*/  FFMA.FTZ R24, R49, c[0x0][0x2d0], -R109.reuse ;  /* 0x0000b40031187a23 */ /* 0x100fe2000001086d */
[C---:B------:R-:W-:Y:S01]  /*8630*/  HMMA.16816.F32 R88, R20.reuse, R26, R88 ;  /* 0x0000001a1458723c */ /* 0x040fe20000001858 */
[----:B------:R1:W3:Y:S03]  /*8640*/  MUFU.EX2 R125, R28 ;  /* 0x0000001c007d7308 */ /* 0x0002e60000000800 */
[----:B----4-:R-:W-:Y:S04]  /*8650*/  FADD.FTZ R2, R126, R2 ;  /* 0x000000027e027221 */ /* 0x010fe80000010000 */
[C---:B------:R-:W-:Y:S03]  /*8660*/  HMMA.16816.F32 R12, R20.reuse, R36, R12 ;  /* 0x00000024140c723c */ /* 0x040fe6000000180c */
[----:B------:R4:W-:Y:S01]  /*8670*/  MUFU.EX2 R140, R24 ;  /* 0x00000018008c7308 */ /* 0x0009e20000000800 */
[----:B--2---:R-:W-:Y:S01]  /*8680*/  LDSM.16.MT88.4 R32, [R200+0x5800] ;  /* 0x00580000c820783b */ /* 0x004fe20000004200 */
[----:B------:R-:W-:Y:S02]  /*8690*/  FADD.FTZ R2, R141, R2 ;  /* 0x000000028d027221 */ /* 0x000fe40000010000 */
[----:B------:R-:W-:Y:S01]  /*86a0*/  FFMA.FTZ R36, R51, c[0x0][0x2d0], -R108 ;  /* 0x0000b40033247a23 */ /* 0x000fe2000001086c */
[C---:B------:R-:W-:Y:S05]  /*86b0*/  HMMA.16816.F32 R92, R20.reuse, R38, R92 ;  /* 0x00000026145c723c */ /* 0x040fea000000185c */
[----:B------:R2:W-:Y:S01]  /*86c0*/  MUFU.EX2 R138, R36 ;  /* 0x00000024008a7308 */ /* 0x0005e20000000800 */
[----:B-1----:R-:W1:Y:S01]  /*86d0*/  LDSM.16.MT88.4 R28, [R198+0x5800] ;  /* 0x00580000c61c783b */ /* 0x002e620000004200 */
[----:B---3--:R-:W-:Y:S05]  /*86e0*/  FADD.FTZ R0, R125, R0 ;  /* 0x000000007d007221 */ /* 0x008fea0000010000 */
[----:B------:R-:W-:Y:S02]  /*86f0*/  FADD.FTZ R0, R124, R0 ;  /* 0x000000007c007221 */ /* 0x000fe40000010000 */
[----:B----4-:R-:W-:Y:S02]  /*8700*/  FFMA.FTZ R24, R50, c[0x0][0x2d0], -R108 ;  /* 0x0000b40032187a23 */ /* 0x010fe4000001086c */
[----:B------:R-:W-:Y:S01]  /*8710*/  MUFU.EX2 R50, R48 ;  /* 0x0000003000327308 */ /* 0x000fe20000000800 */
[----:B--2---:R-:W-:Y:S09]  /*8720*/  LDSM.16.MT88.4 R36, [R199+0x2800] ;  /* 0x00280000c724783b */ /* 0x004ff20000004200 */
[----:B------:R2:W3:Y:S01]  /*8730*/  MUFU.EX2 R139, R24 ;  /* 0x00000018008b7308 */ /* 0x0004e20000000800 */
[C---:B-1----:R-:W-:Y:S01]  /*8740*/  HMMA.16816.F32 R96, R20.reuse, R28, R96 ;  /* 0x0000001c1460723c */ /* 0x042fe20000001860 */
[----:B--2---:R-:W1:Y:S06]  /*8750*/  LDSM.16.MT88.4 R24, [R197+0x2800] ;  /* 0x00280000c518783b */ /* 0x004e6c0000004200 */
[--C-:B------:R-:W-:Y:S01]  /*8760*/  FFMA.FTZ R28, R52, c[0x0][0x2d0], -R109.reuse ;  /* 0x0000b400341c7a23 */ /* 0x100fe2000001086d */
[C---:B------:R-:W-:Y:S03]  /*8770*/  HMMA.16816.F32 R100, R20.reuse, R30, R100 ;  /* 0x0000001e1464723c */ /* 0x040fe60000001864 */
[----:B------:R2:W-:Y:S01]  /*8780*/  MUFU.EX2 R137, R28 ;  /* 0x0000001c00897308 */ /* 0x0005e20000000800 */
[----:B---3--:R-:W-:Y:S04]  /*8790*/  FADD.FTZ R0, R139, R0 ;  /* 0x000000008b007221 */ /* 0x008fe80000010000 */
[C---:B------:R-:W-:Y:S07]  /*87a0*/  HMMA.16816.F32 R16, R20.reuse, R32, R16 ;  /* 0x000000201410723c */ /* 0x040fee0000001810 */
[--C-:B------:R-:W-:Y:S01]  /*87b0*/  FFMA.FTZ R32, R53, c[0x0][0x2d0], -R109.reuse ;  /* 0x0000b40035207a23 */ /* 0x100fe2000001086d */
[----:B------:R-:W-:Y:S03]  /*87c0*/  HMMA.16816.F32 R104, R20, R34, R104 ;  /* 0x000000221468723c */ /* 0x000fe60000001868 */
[----:B------:R3:W4:Y:S04]  /*87d0*/  MUFU.EX2 R136, R32 ;  /* 0x0000002000887308 */ /* 0x0007280000000800 */
[----:B------:R-:W-:Y:S02]  /*87e0*/  F2FP.PACK_AB R20, R126, R127 ;  /* 0x0000007f7e14723e */ /* 0x000fe400000000ff */
[----:B------:R-:W-:Y:S01]  /*87f0*/  F2FP.PACK_AB R21, R124, R125 ;  /* 0x0000007d7c15723e */ /* 0x000fe200000000ff */
[----:B--2---:R-:W2:Y:S02]  /*8800*/  LDSM.16.MT88.4 R28, [R198+0x2800] ;  /* 0x00280000c61c783b */ /* 0x004ea40000004200 */
[----:B------:R-:W-:Y:S02]  /*8810*/  F2FP.PACK_AB R22, R140, R141 ;  /* 0x0000008d8c16723e */ /* 0x000fe400000000ff */
[----:B------:R-:W-:Y:S07]  /*8820*/  F2FP.PACK_AB R23, R138, R139 ;  /* 0x0000008b8a17723e */ /* 0x000fee00000000ff */
[C---:B-1----:R-:W-:Y:S01]  /*8830*/  HMMA.16816.F32 R4, R20.reuse, R24, R4 ;  /* 0x000000181404723c */ /* 0x042fe20000001804 */
[----:B---3--:R-:W1:Y:S06]  /*8840*/  LDSM.16.MT88.4 R32, [R200+0x2800] ;  /* 0x00280000c820783b */ /* 0x008e6c0000004200 */
[--C-:B------:R-:W-:Y:S01]  /*8850*/  FFMA.FTZ R24, R54, c[0x0][0x2d0], -R108.reuse ;  /* 0x0000b40036187a23 */ /* 0x100fe2000001086c */
[C---:B------:R-:W-:Y:S03]  /*8860*/  HMMA.16816.F32 R8, R20.reuse, R26, R8 ;  /* 0x0000001a1408723c */ /* 0x040fe60000001808 */
[----:B------:R3:W-:Y:S05]  /*8870*/  MUFU.EX2 R53, R24 ;  /* 0x0000001800357308 */ /* 0x0007ea0000000800 */
[C---:B------:R-:W-:Y:S07]  /*8880*/  HMMA.16816.F32 R60, R20.reuse, R36, R60 ;  /* 0x00000024143c723c */ /* 0x040fee000000183c */
[----:B------:R-:W-:Y:S01]  /*8890*/  FFMA.FTZ R36, R56, c[0x0][0x2d0], -R109 ;  /* 0x0000b40038247a23 */ /* 0x000fe2000001086d */
[C---:B------:R-:W-:Y:S03]  /*88a0*/  HMMA.16816.F32 R64, R20.reuse, R38, R64 ;  /* 0x000000261440723c */ /* 0x040fe60000001840 */
[----:B------:R5:W-:Y:S01]  /*88b0*/  MUFU.EX2 R51, R36 ;  /* 0x0000002400337308 */ /* 0x000be20000000800 */
[----:B------:R-:W-:Y:S04]  /*88c0*/  MOV R109, R3 ;  /* 0x00000003006d7202 */ /* 0x000fe80000000f00 */
[C---:B--2---:R-:W-:Y:S04]  /*88d0*/  HMMA.16816.F32 R68, R20.reuse, R28, R68 ;  /* 0x0000001c1444723c */ /* 0x044fe80000001844 */
[--C-:B---3--:R-:W-:Y:S03]  /*88e0*/  FFMA.FTZ R24, R55, c[0x0][0x2d0], -R108.reuse ;  /* 0x0000b40037187a23 */ /* 0x108fe6000001086c */
[--C-:B------:R-:W-:Y:S01]  /*88f0*/  FFMA.FTZ R28, R58, c[0x0][0x2d0], -R108.reuse ;  /* 0x0000b4003a1c7a23 */ /* 0x100fe2000001086c */
[C---:B------:R-:W-:Y:S01]  /*8900*/  HMMA.16816.F32 R72, R20.reuse, R30, R72 ;  /* 0x0000001e1448723c */ /* 0x040fe20000001848 */
[----:B------:R2:W3:Y:S03]  /*8910*/  MUFU.EX2 R52, R24 ;  /* 0x0000001800347308 */ /* 0x0004e60000000800 */
[----:B------:R-:W-:Y:S04]  /*8920*/  FFMA.FTZ R108, R59, c[0x0][0x2d0], -R108 ;  /* 0x0000b4003b6c7a23 */ /* 0x000fe8000001086c */
[C---:B-1----:R-:W-:Y:S01]  /*8930*/  HMMA.16816.F32 R76, R20.reuse, R32, R76 ;  /* 0x00000020144c723c */ /* 0x042fe2000000184c */
[----:B-----5:R-:W-:Y:S02]  /*8940*/  LDSM.16.MT88.4 R36, [R200+0x6000] ;  /* 0x00600000c824783b */ /* 0x020fe40000004200 */
[----:B------:R1:W-:Y:S05]  /*8950*/  MUFU.EX2 R49, R28 ;  /* 0x0000001c00317308 */ /* 0x0003ea0000000800 */
[C---:B------:R-:W-:Y:S01]  /*8960*/  HMMA.16816.F32 R80, R20.reuse, R34, R80 ;  /* 0x000000221450723c */ /* 0x040fe20000001850 */
[----:B------:R-:W-:Y:S04]  /*8970*/  LDSM.16.MT88.4 R32, [R198+0x3000] ;  /* 0x00300000c620783b */ /* 0x000fe80000004200 */
[----:B------:R-:W5:Y:S04]  /*8980*/  MUFU.EX2 R48, R108 ;  /* 0x0000006c00307308 */ /* 0x000f680000000800 */
[----:B--2---:R-:W2:Y:S08]  /*8990*/  LDSM.16.MT88.4 R24, [R197+0x6000] ;  /* 0x00600000c518783b */ /* 0x004eb00000004200 */
[----:B-1----:R-:W1:Y:S01]  /*89a0*/  LDSM.16.MT88.4 R28, [R199+0x3000] ;  /* 0x00300000c71c783b */ /* 0x002e620000004200 */
[C---:B--2---:R-:W-:Y:S08]  /*89b0*/  HMMA.16816.F32 R84, R20.reuse, R24, R84 ;  /* 0x000000181454723c */ /* 0x044ff00000001854 */
[C---:B------:R-:W-:Y:S01]  /*89c0*/  HMMA.16816.F32 R88, R20.reuse, R26, R88 ;  /* 0x0000001a1458723c */ /* 0x040fe20000001858 */
[----:B------:R-:W2:Y:S07]  /*89d0*/  LDSM.16.MT88.4 R24, [R200+0x3000] ;  /* 0x00300000c818783b */ /* 0x000eae0000004200 */
[C---:B------:R-:W-:Y:S08]  /*89e0*/  HMMA.16816.F32 R12, R20.reuse, R40, R12 ;  /* 0x00000028140c723c */ /* 0x040ff0000000180c */
[C---:B------:R-:W-:Y:S08]  /*89f0*/  HMMA.16816.F32 R92, R20.reuse, R42, R92 ;  /* 0x0000002a145c723c */ /* 0x040ff0000000185c */
[C---:B------:R-:W-:Y:S08]  /*8a00*/  HMMA.16816.F32 R96, R20.reuse, R44, R96 ;  /* 0x0000002c1460723c */ /* 0x040ff00000001860 */
[C---:B------:R-:W-:Y:S08]  /*8a10*/  HMMA.16816.F32 R100, R20.reuse, R46, R100 ;  /* 0x0000002e1464723c */ /* 0x040ff00000001864 */
[C---:B------:R-:W-:Y:S08]  /*8a20*/  HMMA.16816.F32 R16, R20.reuse, R36, R16 ;  /* 0x000000241410723c */ /* 0x040ff00000001810 */
[----:B------:R-:W-:Y:S07]  /*8a30*/  HMMA.16816.F32 R104, R20, R38, R104 ;  /* 0x000000261468723c */ /* 0x000fee0000001868 */
[----:B----4-:R-:W-:Y:S02]  /*8a40*/  F2FP.PACK_AB R20, R136, R137 ;  /* 0x000000898814723e */ /* 0x010fe400000000ff */
[----:B---3--:R-:W-:Y:S03]  /*8a50*/  F2FP.PACK_AB R21, R52, R53 ;  /* 0x000000353415723e */ /* 0x008fe600000000ff */
[----:B------:R-:W-:Y:S02]  /*8a60*/  F2FP.PACK_AB R22, R50, R51 ;  /* 0x000000333216723e */ /* 0x000fe400000000ff */
[----:B-----5:R-:W-:Y:S07]  /*8a70*/  F2FP.PACK_AB R23, R48, R49 ;  /* 0x000000313017723e */ /* 0x020fee00000000ff */
[C---:B------:R-:W-:Y:S01]  /*8a80*/  HMMA.16816.F32 R112, R20.reuse, R116, R4 ;  /* 0x000000741470723c */ /* 0x040fe20000001804 */
[----:B------:R-:W3:Y:S07]  /*8a90*/  LDSM.16.MT88.4 R4, [R197+0x6800] ;  /* 0x00680000c504783b */ /* 0x000eee0000004200 */
[C---:B------:R-:W-:Y:S01]  /*8aa0*/  HMMA.16816.F32 R116, R20.reuse, R118, R8 ;  /* 0x000000761474723c */ /* 0x040fe20000001808 */
[----:B------:R-:W4:Y:S07]  /*8ab0*/  LDSM.16.MT88.4 R8, [R199+0x6800] ;  /* 0x00680000c708783b */ /* 0x000f2e0000004200 */
[C---:B-1----:R-:W-:Y:S08]  /*8ac0*/  HMMA.16816.F32 R60, R20.reuse, R28, R60 ;  /* 0x0000001c143c723c */ /* 0x042ff0000000183c */
[C---:B------:R-:W-:Y:S08]  /*8ad0*/  HMMA.16816.F32 R64, R20.reuse, R30, R64 ;  /* 0x0000001e1440723c */ /* 0x040ff00000001840 */
[C---:B------:R-:W-:Y:S08]  /*8ae0*/  HMMA.16816.F32 R68, R20.reuse, R32, R68 ;  /* 0x000000201444723c */ /* 0x040ff00000001844 */
[C---:B------:R-:W-:Y:S08]  /*8af0*/  HMMA.16816.F32 R72, R20.reuse, R34, R72 ;  /* 0x000000221448723c */ /* 0x040ff00000001848 */
[C---:B--2---:R-:W-:Y:S08]  /*8b00*/  HMMA.16816.F32 R76, R20.reuse, R24, R76 ;  /* 0x00000018144c723c */ /* 0x044ff0000000184c */
[C---:B------:R-:W-:Y:S01]  /*8b10*/  HMMA.16816.F32 R80, R20.reuse, R26, R80 ;  /* 0x0000001a1450723c */ /* 0x040fe20000001850 */
[----:B------:R-:W1:Y:S07]  /*8b20*/  LDSM.16.MT88.4 R24, [R198+0x6800] ;  /* 0x00680000c618783b */ /* 0x000e6e0000004200 */
[C---:B---3--:R-:W-:Y:S08]  /*8b30*/  HMMA.16816.F32 R84, R20.reuse, R4, R84 ;  /* 0x000000041454723c */ /* 0x048ff00000001854 */
[C---:B------:R-:W-:Y:S01]  /*8b40*/  HMMA.16816.F32 R88, R20.reuse, R6, R88 ;  /* 0x000000061458723c */ /* 0x040fe20000001858 */
[----:B------:R-:W2:Y:S07]  /*8b50*/  LDSM.16.MT88.4 R4, [R200+0x6800] ;  /* 0x00680000c804783b */ /* 0x000eae0000004200 */
[C---:B----4-:R-:W-:Y:S08]  /*8b60*/  HMMA.16816.F32 R120, R20.reuse, R8, R12 ;  /* 0x000000081478723c */ /* 0x050ff0000000180c */
[C---:B------:R-:W-:Y:S08]  /*8b70*/  HMMA.16816.F32 R92, R20.reuse, R10, R92 ;  /* 0x0000000a145c723c */ /* 0x040ff0000000185c */
[C---:B-1----:R-:W-:Y:S08]  /*8b80*/  HMMA.16816.F32 R96, R20.reuse, R24, R96 ;  /* 0x000000181460723c */ /* 0x042ff00000001860 */
[C---:B------:R-:W-:Y:S08]  /*8b90*/  HMMA.16816.F32 R100, R20.reuse, R26, R100 ;  /* 0x0000001a1464723c */ /* 0x040ff00000001864 */
[C---:B--2---:R-:W-:Y:S07]  /*8ba0*/  HMMA.16816.F32 R124, R20.reuse, R4, R16 ;  /* 0x00000004147c723c */ /* 0x044fee0000001810 */
        /* <DEDUP_REMOVED lines=10> */
[----:B------:R-:W-:Y:S01]  /*8c50*/  FADD.FTZ R227, R48, R0 ;  /* 0x0000000030e37221 */ /* 0x000fe20000010000 */
[----:B------:R-:W-:-:S05]  /*8c60*/  @P0 BRA `(.L_x_144) ;  /* 0xffffcf2000000947 */ /* 0x000fca000383ffff */
.L_x_141:
[----:B------:R-:W-:Y:S05]  /*8c70*/  BRA.DIV ~URZ, `(.L_x_145) ;  /* 0x00003f027f007947 */ /* 0x000fea000b800000 */
[----:B------:R-:W1:Y:S04]  /*8c80*/  SHFL.BFLY PT, R0, R226, 0x2, 0x1f ;  /* 0x0c401f00e2007f89 */ /* 0x000e6800000e0000 */
[----:B------:R-:W2:Y:S01]  /*8c90*/  SHFL.BFLY PT, R3, R227, 0x2, 0x1f ;  /* 0x0c401f00e3037f89 */ /* 0x000ea200000e0000 */
[----:B-1----:R-:W-:-:S02]  /*8ca0*/  FADD.FTZ R0, R0, R226 ;  /* 0x000000e200007221 */ /* 0x002fc40000010000 */
[----:B--2---:R-:W-:-:S03]  /*8cb0*/  FADD.FTZ R3, R3, R227 ;  /* 0x000000e303037221 */ /* 0x004fc60000010000 */
[----:B------:R-:W1:Y:S04]  /*8cc0*/  SHFL.BFLY PT, R2, R0, 0x1, 0x1f ;  /* 0x0c201f0000027f89 */ /* 0x000e6800000e0000 */
[----:B------:R2:W3:Y:S01]  /*8cd0*/  SHFL.BFLY PT, R4, R3, 0x1, 0x1f ;  /* 0x0c201f0003047f89 */ /* 0x0004e200000e0000 */
[----:B-1----:R-:W-:-:S05]  /*8ce0*/  FADD.FTZ R0, R0, R2 ;  /* 0x0000000200007221 */ /* 0x002fca0000010000 */
.L_x_208:
[----:B------:R-:W-:Y:S01]  /*8cf0*/  FSETP.NE.FTZ.AND P1, PT, R0, RZ, PT ;  /* 0x000000ff0000720b */ /* 0x000fe20003f35000 */
[----:B--23--:R-:W-:Y:S01]  /*8d00*/  FADD.FTZ R3, R4, R3 ;  /* 0x0000000304037221 */ /* 0x00cfe20000010000 */
[----:B------:R-:W-:Y:S02]  /*8d10*/  MOV R2, RZ ;  /* 0x000000ff00027202 */ /* 0x000fe40000000f00 */
[----:B------:R-:W-:Y:S02]  /*8d20*/  MOV R21, 0xff800000 ;  /* 0xff80000000157802 */ /* 0x000fe40000000f00 */
[----:B------:R-:W-:-:S02]  /*8d30*/  FSETP.NE.FTZ.AND P0, PT, R3, RZ, PT ;  /* 0x000000ff0300720b */ /* 0x000fc40003f15000 */
        /* <DEDUP_REMOVED lines=80> */
.L_x_138:
[----:B------:R-:W2:Y:S01]  /*9240*/  S2R R2, SR_TID.X ;  /* 0x0000000000027919 */ /* 0x000ea20000002100 */
[----:B------:R-:W-:Y:S01]  /*9250*/  BSSY B0, `(.L_x_146) ;  /* 0x0000010000007945 */ /* 0x000fe20003800000 */
[----:B--2---:R-:W-:-:S13]  /*9260*/  LOP3.LUT P0, RZ, R2, 0xff, RZ, 0xc0, !PT ;  /* 0x000000ff02ff7812 */ /* 0x004fda000780c0ff */
[----:B------:R-:W-:Y:S05]  /*9270*/  @P0 BRA `(.L_x_147) ;  /* 0x000000d000000947 */ /* 0x000fea0003800000 */
[----:B------:R-:W2:Y:S01]  /*9280*/  S2R R4, SR_LANEID ;  /* 0x0000000000047919 */ /* 0x000ea20000000000 */
[----:B------:R-:W-:Y:S01]  /*9290*/  VOTEU.ANY UR4, UPT, PT ;  /* 0x0000000000047886 */ /* 0x000fe200038e0100 */
[----:B-1----:R-:W-:Y:S01]  /*92a0*/  IMAD.MOV.U32 R5, RZ, RZ, c[0x0][0x564] ;  /* 0x00015900ff057624 */ /* 0x002fe200078e00ff */
[----:B------:R-:W2:Y:S08]  /*92b0*/  FLO.U32 R3, UR4 ;  /* 0x0000000400037d00 */ /* 0x000eb000080e0000 */
[----:B------:R-:W1:Y:S01]  /*92c0*/  POPC R2, UR4 ;  /* 0x0000000400027d09 */ /* 0x000e620008000000 */
[----:B--2---:R-:W-:Y:S01]  /*92d0*/  ISETP.EQ.U32.AND P0, PT, R3, R4, PT ;  /* 0x000000040300720c */ /* 0x004fe20003f02070 */
[----:B------:R-:W-:-:S12]  /*92e0*/  IMAD.MOV.U32 R4, RZ, RZ, c[0x0][0x560] ;  /* 0x00015800ff047624 */ /* 0x000fd800078e00ff */
[----:B-1----:R1:W2:Y:S04]  /*92f0*/  @P0 ATOMG.E.ADD.STRONG.GPU PT, R2, [R4.64], R2 ;  /* 0x00000002040209a8 */ /* 0x0022a800081ee1c6 */
[----:B-1----:R-:W1:Y:S04]  /*9300*/  S2R R4, SR_LTMASK ;  /* 0x0000000000047919 */ /* 0x002e680000003900 */
[----:B--2---:R1:W2:Y:S02]  /*9310*/  SHFL.IDX PT, R3, R2, R3, 0x1f ;  /* 0x00001f0302037589 */ /* 0x0042a400000e0000 */
[----:B-1----:R-:W-:-:S06]  /*9320*/  LOP3.LUT R2, R4, UR4, RZ, 0xc0, !PT ;  /* 0x0000000404027c12 */ /* 0x002fcc000f8ec0ff */
[----:B------:R-:W2:Y:S02]  /*9330*/  POPC R2, R2 ;  /* 0x0000000200027309 */ /* 0x000ea40000000000 */
[----:B--2---:R-:W-:-:S06]  /*9340*/  IADD3 R236, R3, c[0x0][0xc], R2 ;  /* 0x0000030003ec7a10 */ /* 0x004fcc0007ffe002 */
.L_x_147:
[----:B------:R-:W-:Y:S05]  /*9350*/  BSYNC B0 ;  /* 0x0000000000007941 */ /* 0x000fea0003800000 */
.L_x_146:
[----:B------:R-:W-:Y:S01]  /*9360*/  PRMT R0, R0, 0x9910, RZ ;  /* 0x0000991000007816 */ /* 0x000fe200000000ff */
[----:B------:R-:W-:Y:S01]  /*9370*/  BSSY B1, `(.L_x_148) ;  /* 0x000028e000017945 */ /* 0x000fe20003800000 */
[----:B------:R-:W-:Y:S01]  /*9380*/  IMAD.MOV.U32 R94, RZ, RZ, R236 ;  /* 0x000000ffff5e7224 */ /* 0x000fe200078e00ec */
[----:B------:R-:W-:Y:S02]  /*9390*/  SHF.R.S32.HI R7, RZ, 0x1f, R235 ;  /* 0x0000001fff077819 */ /* 0x000fe400000114eb */
[----:B------:R-:W-:Y:S02]  /*93a0*/  ISETP.NE.AND P0, PT, R0, RZ, PT ;  /* 0x000000ff0000720c */ /* 0x000fe40003f05270 */
[----:B------:R-:W-:Y:S02]  /*93b0*/  SHF.R.S32.HI R40, RZ, 0x1f, R228 ;  /* 0x0000001fff287819 */ /* 0x000fe400000114e4 */
[----:B------:R-:W-:-:S09]  /*93c0*/  SHF.R.S32.HI R41, RZ, 0x1f, R231 ;  /* 0x0000001fff297819 */ /* 0x000fd200000114e7 */
[----:B------:R-:W-:Y:S05]  /*93d0*/  @!P0 BRA `(.L_x_149) ;  /* 0x00001d9000008947 */ /* 0x000fea0003800000 */
[----:B------:R-:W2:Y:S04]  /*93e0*/  LDL R13, [R1+0x8] ;  /* 0x00000800010d7983 */ /* 0x000ea80000100800 */
[----:B------:R-:W3:Y:S04]  /*93f0*/  LDL R12, [R1+0xc] ;  /* 0x00000c00010c7983 */ /* 0x000ee80000100800 */
[----:B------:R-:W4:Y:S04]  /*9400*/  LDL R8, [R1+0x14] ;  /* 0x0000140001087983 */ /* 0x000f280000100800 */
[----:B------:R-:W4:Y:S04]  /*9410*/  LDL R11, [R1+0x10] ;  /* 0x00001000010b7983 */ /* 0x000f280000100800 */
[----:B------:R-:W4:Y:S04]  /*9420*/  LDL R10, [R1+0x24] ;  /* 0x00002400010a7983 */ /* 0x000f280000100800 */
[----:B------:R-:W4:Y:S04]  /*9430*/  LDL R6, [R1+0x1c] ;  /* 0x00001c0001067983 */ /* 0x000f280000100800 */
[----:B-1----:R-:W4:Y:S04]  /*9440*/  LDL R5, [R1+0x20] ;  /* 0x0000200001057983 */ /* 0x002f280000100800 */
[----:B------:R-:W4:Y:S01]  /*9450*/  LDL R9, [R1+0x18] ;  /* 0x0000180001097983 */ /* 0x000f220000100800 */
[----:B------:R-:W-:Y:S01]  /*9460*/  WARPSYNC 0xffffffff ;  /* 0xffffffff00007948 */ /* 0x000fe20003800000 */
[----:B------:R-:W-:-:S02]  /*9470*/  F2FP.PACK_AB R0, R113, R112 ;  /* 0x000000707100723e */ /* 0x000fc400000000ff */
[----:B------:R-:W-:Y:S01]  /*9480*/  BAR.SYNC.DEFER_BLOCKING 0x1, 0x100 ;  /* 0x0044000000007b1d */ /* 0x000fe20000010000 */
[----:B------:R-:W-:Y:S02]  /*9490*/  F2FP.PACK_AB R2, R101, R100 ;  /* 0x000000646502723e */ /* 0x000fe400000000ff */
[----:B------:R-:W-:Y:S02]  /*94a0*/  F2FP.PACK_AB R3, R49, R48 ;  /* 0x000000303103723e */ /* 0x000fe400000000ff */
[----:B------:R-:W-:Y:S02]  /*94b0*/  F2FP.PACK_AB R4, R61, R60 ;  /* 0x0000003c3d04723e */ /* 0x000fe400000000ff */
[----:B------:R-:W-:-:S04]  /*94c0*/  ISETP.NE.U32.AND P1, PT, RZ, c[0x0][0x500], PT ;  /* 0x00014000ff007a0c */ /* 0x000fc80003f25070 */
[----:B------:R-:W-:Y:S01]  /*94d0*/  ISETP.NE.AND.EX P1, PT, RZ, c[0x0][0x504], PT, P1 ;  /* 0x00014100ff007a0c */ /* 0x000fe20003f25310 */
[----:B--2---:R1:W-:Y:S04]  /*94e0*/  STS [R13], R0 ;  /* 0x000000000d007388 */ /* 0x0043e80000000800 */
[----:B------:R2:W-:Y:S04]  /*94f0*/  STS [R13+0x400], R2 ;  /* 0x000400020d007388 */ /* 0x0005e80000000800 */
[----:B---3--:R3:W-:Y:S01]  /*9500*/  STS [R12], R3 ;  /* 0x000000030c007388 */ /* 0x0087e20000000800 */
[----:B-1----:R-:W-:-:S02]  /*9510*/  F2FP.PACK_AB R0, R93, R92 ;  /* 0x0000005c5d00723e */ /* 0x002fc400000000ff */
[----:B--2---:R-:W-:-:S03]  /*9520*/  F2FP.PACK_AB R2, R51, R50 ;  /* 0x000000323302723e */ /* 0x004fc600000000ff */
[----:B------:R1:W-:Y:S01]  /*9530*/  STS [R12+0x400], R0 ;  /* 0x000400000c007388 */ /* 0x0003e20000000800 */
[----:B---3--:R-:W-:-:S03]  /*9540*/  F2FP.PACK_AB R3, R81, R80 ;  /* 0x000000505103723e */ /* 0x008fc600000000ff */
[----:B----4-:R2:W-:Y:S04]  /*9550*/  STS [R8], R2 ;  /* 0x0000000208007388 */ /* 0x0105e80000000800 */
[----:B------:R3:W-:Y:S01]  /*9560*/  STS [R8+0x400], R3 ;  /* 0x0004000308007388 */ /* 0x0007e20000000800 */
[----:B-1----:R-:W-:Y:S02]  /*9570*/  F2FP.PACK_AB R0, R53, R52 ;  /* 0x000000343500723e */ /* 0x002fe400000000ff */
[----:B--2---:R-:W-:-:S03]  /*9580*/  F2FP.PACK_AB R2, R119, R118 ;  /* 0x000000767702723e */ /* 0x004fc600000000ff */
[----:B------:R1:W-:Y:S01]  /*9590*/  STS [R11], R0 ;  /* 0x000000000b007388 */ /* 0x0003e20000000800 */
[----:B---3--:R-:W-:-:S03]  /*95a0*/  F2FP.PACK_AB R3, R55, R54 ;  /* 0x000000363703723e */ /* 0x008fc600000000ff */
[----:B------:R2:W-:Y:S04]  /*95b0*/  STS [R11+0x400], R2 ;  /* 0x000400020b007388 */ /* 0x0005e80000000800 */
[----:B------:R3:W-:Y:S01]  /*95c0*/  STS [R10], R3 ;  /* 0x000000030a007388 */ /* 0x0007e20000000800 */
[----:B-1----:R-:W-:Y:S02]  /*95d0*/  F2FP.PACK_AB R0, R117, R116 ;  /* 0x000000747500723e */ /* 0x002fe400000000ff */
[----:B--2---:R-:W-:-:S03]  /*95e0*/  F2FP.PACK_AB R2, R57, R56 ;  /* 0x000000383902723e */ /* 0x004fc600000000ff */
[----:B------:R1:W-:Y:S01]  /*95f0*/  STS [R10+0x400], R0 ;  /* 0x000400000a007388 */ /* 0x0003e20000000800 */
[----:B---3--:R-:W-:-:S03]  /*9600*/  F2FP.PACK_AB R3, R115, R114 ;  /* 0x000000727303723e */ /* 0x008fc600000000ff */
[----:B------:R2:W-:Y:S04]  /*9610*/  STS [R6], R2 ;  /* 0x0000000206007388 */ /* 0x0005e80000000800 */
        /* <DEDUP_REMOVED lines=11> */
[----:B------:R2:W-:Y:S04]  /*96d0*/  STS [R13+0x4000], R3 ;  /* 0x004000030d007388 */ /* 0x0005e80000000800 */
[----:B------:R3:W-:Y:S04]  /*96e0*/  STS [R13+0x4400], R4 ;  /* 0x004400040d007388 */ /* 0x0007e80000000800 */
[----:B------:R4:W-:Y:S01]  /*96f0*/  STS [R12+0x4000], R2 ;  /* 0x004000020c007388 */ /* 0x0009e20000000800 */
[----:B-1----:R-:W-:Y:S02]  /*9700*/  F2FP.PACK_AB R0, R91, R90 ;  /* 0x0000005a5b00723e */ /* 0x002fe400000000ff */
[----:B--2---:R-:W-:-:S03]  /*9710*/  F2FP.PACK_AB R3, R87, R86 ;  /* 0x000000565703723e */ /* 0x004fc600000000ff */
[----:B------:R1:W-:Y:S01]  /*9720*/  STS [R12+0x4400], R0 ;  /* 0x004400000c007388 */ /* 0x0003e20000000800 */
[----:B---3--:R-:W-:Y:S02]  /*9730*/  F2FP.PACK_AB R4, R69, R68 ;  /* 0x000000444504723e */ /* 0x008fe400000000ff */
[----:B----4-:R-:W-:-:S03]  /*9740*/  F2FP.PACK_AB R2, R73, R72 ;  /* 0x000000484902723e */ /* 0x010fc600000000ff */
[----:B------:R-:W-:Y:S04]  /*9750*/  STS [R8+0x4000], R4 ;  /* 0x0040000408007388 */ /* 0x000fe80000000800 */
[----:B------:R2:W-:Y:S04]  /*9760*/  STS [R8+0x4400], R3 ;  /* 0x0044000308007388 */ /* 0x0005e80000000800 */
[----:B------:R3:W-:Y:S01]  /*9770*/  STS [R11+0x4000], R2 ;  /* 0x004000020b007388 */ /* 0x0007e20000000800 */
[----:B-1----:R-:W-:-:S05]  /*9780*/  F2FP.PACK_AB R0, R83, R82 ;  /* 0x000000525300723e */ /* 0x002fca00000000ff */
[----:B------:R1:W-:Y:S01]  /*9790*/  STS [R11+0x4400], R0 ;  /* 0x004400000b007388 */ /* 0x0003e20000000800 */
[----:B--2---:R-:W-:Y:S01]  /*97a0*/  F2FP.PACK_AB R3, R97, R96 ;  /* 0x000000606103723e */ /* 0x004fe200000000ff */
[----:B------:R-:W-:Y:S02]  /*97b0*/  IMAD.MOV.U32 R4, RZ, RZ, 0x4 ;  /* 0x00000004ff047424 */ /* 0x000fe400078e00ff */
[----:B------:R-:W2:Y:S01]  /*97c0*/  LDL.LU R8, [R1] ;  /* 0x0000000001087983 */ /* 0x000ea20000300800 */
[----:B------:R-:W-:Y:S01]  /*97d0*/  ISETP.NE.U32.AND P2, PT, RZ, c[0x0][0x508], PT ;  /* 0x00014200ff007a0c */ /* 0x000fe20003f45070 */
[----:B------:R-:W-:Y:S01]  /*97e0*/  IMAD.MOV.U32 R14, RZ, RZ, c[0x0][0x388] ;  /* 0x0000e200ff0e7624 */ /* 0x000fe200078e00ff */
[----:B---3--:R-:W-:Y:S01]  /*97f0*/  F2FP.PACK_AB R2, R79, R78 ;  /* 0x0000004e4f02723e */ /* 0x008fe200000000ff */
[----:B------:R3:W-:Y:S01]  /*9800*/  STS [R10+0x4000], R3 ;  /* 0x004000030a007388 */ /* 0x0007e20000000800 */
[----:B------:R-:W-:-:S03]  /*9810*/  ISETP.NE.AND.EX P2, PT, RZ, c[0x0][0x50c], PT, P2 ;  /* 0x00014300ff007a0c */ /* 0x000fc60003f45320 */
[----:B------:R4:W-:Y:S01]  /*9820*/  STS [R10+0x4400], R2 ;  /* 0x004400020a007388 */ /* 0x0009e20000000800 */
[----:B-1----:R-:W-:-:S05]  /*9830*/  F2FP.PACK_AB R0, R89, R88 ;  /* 0x000000585900723e */ /* 0x002fca00000000ff */
[----:B------:R1:W-:Y:S01]  /*9840*/  STS [R6+0x4000], R0 ;  /* 0x0040000006007388 */ /* 0x0003e20000000800 */
[----:B---3--:R-:W-:Y:S02]  /*9850*/  F2FP.PACK_AB R3, R71, R70 ;  /* 0x000000464703723e */ /* 0x008fe400000000ff */
[----:B----4-:R-:W-:-:S03]  /*9860*/  F2FP.PACK_AB R2, R77, R76 ;  /* 0x0000004c4d02723e */ /* 0x010fc600000000ff */
[----:B------:R3:W-:Y:S04]  /*9870*/  STS [R6+0x4400], R3 ;  /* 0x0044000306007388 */ /* 0x0007e80000000800 */
[----:B------:R4:W-:Y:S01]  /*9880*/  STS [R5+0x4000], R2 ;  /* 0x0040000205007388 */ /* 0x0009e20000000800 */
[----:B-1----:R-:W-:-:S05]  /*9890*/  F2FP.PACK_AB R0, R67, R66 ;  /* 0x000000424300723e */ /* 0x002fca00000000ff */
[----:B------:R1:W-:Y:S01]  /*98a0*/  STS [R5+0x4400], R0 ;  /* 0x0044000005007388 */ /* 0x0003e20000000800 */
[----:B---3--:R-:W-:Y:S02]  /*98b0*/  F2FP.PACK_AB R3, R45, R44 ;  /* 0x0000002c2d03723e */ /* 0x008fe400000000ff */
[----:B------:R-:W-:Y:S02]  /*98c0*/  F2FP.PACK_AB R6, R47, R46 ;  /* 0x0000002e2f06723e */ /* 0x000fe400000000ff */
[----:B----4-:R-:W-:Y:S01]  /*98d0*/  @P2 LEA R2, P0, R235, c[0x0][0x508], 0x2 ;  /* 0x00014200eb022a11 */ /* 0x010fe200078010ff */
[----:B------:R3:W-:Y:S04]  /*98e0*/  STS [R9+0x4000], R3 ;  /* 0x0040000309007388 */ /* 0x0007e80000000800 */
[----:B------:R4:W-:Y:S01]  /*98f0*/  STS [R9+0x4400], R6 ;  /* 0x0044000609007388 */ /* 0x0009e20000000800 */
[----:B-1----:R-:W-:-:S02]  /*9900*/  IMAD.MOV.U32 R0, RZ, RZ, RZ ;  /* 0x000000ffff007224 */ /* 0x002fc400078e00ff */
[C---:B------:R-:W-:Y:S01]  /*9910*/  IMAD.WIDE R4, R235.reuse, R4, c[0x0][0x500] ;  /* 0x00014000eb047625 */ /* 0x040fe200078e0204 */
[----:B------:R-:W-:Y:S01]  /*9920*/  BAR.SYNC.DEFER_BLOCKING 0x1, 0x100 ;  /* 0x0044000000007b1d */ /* 0x000fe20000010000 */
[----:B---3--:R-:W-:-:S05]  /*9930*/  @P2 LEA.HI.X R3, R235, c[0x0][0x50c], R7, 0x2, P0 ;  /* 0x00014300eb032a11 */ /* 0x008fca00000f1407 */
[----:B------:R4:W5:Y:S04]  /*9940*/  @P1 LDG.E R0, [R4.64] ;  /* 0x0000000604001981 */ /* 0x000968000c1e1900 */
[----:B------:R1:W5:Y:S01]  /*9950*/  @P2 LDG.E R14, [R2.64] ;  /* 0x00000006020e2981 */ /* 0x000362000c1e1900 */
[----:B--2---:R-:W-:-:S04]  /*9960*/  ISETP.NE.AND P0, PT, R8, RZ, PT ;  /* 0x000000ff0800720c */ /* 0x004fc80003f05270 */
[----:B-1----:R-:W-:Y:S01]  /*9970*/  SEL R3, R8, c[0x0][0x3d4], P0 ;  /* 0x0000f50008037a07 */ /* 0x002fe20000000000 */
[----:B------:R-:W-:Y:S05]  /*9980*/  @P2 BRA `(.L_x_150) ;  /* 0x0000004000002947 */ /* 0x000fea0003800000 */
[----:B----4-:R-:W-:Y:S05]  /*9990*/  @!P1 BRA `(.L_x_150) ;  /* 0x0000003000009947 */ /* 0x010fea0003800000 */
[----:B------:R1:W2:Y:S04]  /*99a0*/  LDG.E R2, [R4.64] ;  /* 0x0000000604027981 */ /* 0x0002a8000c1e1900 */
[----:B-1----:R-:W2:Y:S02]  /*99b0*/  LDG.E R4, [R4.64+0x4] ;  /* 0x0000040604047981 */ /* 0x002ea4000c1e1900 */
[----:B--2--5:R-:W-:Y:S02]  /*99c0*/  IADD3 R14, -R2, R4, RZ ;  /* 0x00000004020e7210 */ /* 0x024fe40007ffe1ff */
.L_x_150:
[----:B----4-:R-:W2:Y:S04]  /*99d0*/  LDL R6, [R1+0x30] ;  /* 0x0000300001067983 */ /* 0x010ea80000100800 */
[----:B------:R-:W3:Y:S01]  /*99e0*/  LDL R15, [R1+0x4] ;  /* 0x00000400010f7983 */ /* 0x000ee20000100800 */
[----:B------:R-:W-:Y:S01]  /*99f0*/  IMAD.MOV.U32 R9, RZ, RZ, 0x368 ;  /* 0x00000368ff097424 */ /* 0x000fe200078e00ff */
[----:B------:R-:W-:Y:S01]  /*9a00*/  ISETP.GT.AND P3, PT, R3, 0x1, PT ;  /* 0x000000010300780c */ /* 0x000fe20003f64270 */
[----:B------:R-:W-:Y:S01]  /*9a10*/  IMAD.MOV.U32 R2, RZ, RZ, c[0x0][0x4e8] ;  /* 0x00013a00ff027624 */ /* 0x000fe200078e00ff */
[----:B------:R-:W4:Y:S01]  /*9a20*/  LDL R22, [R1+0x2c] ;  /* 0x00002c0001167983 */ /* 0x000f220000100800 */
[----:B------:R-:W-:-:S02]  /*9a30*/  ISETP.NE.U32.AND P0, PT, RZ, c[0x0][0x500], PT ;  /* 0x00014000ff007a0c */ /* 0x000fc40003f05070 */
[----:B------:R-:W-:Y:S02]  /*9a40*/  SEL R9, R9, 0x328, P3 ;  /* 0x0000032809097807 */ /* 0x000fe40001800000 */
[----:B------:R-:W-:Y:S02]  /*9a50*/  ISETP.NE.AND.EX P0, PT, RZ, c[0x0][0x504], PT, P0 ;  /* 0x00014100ff007a0c */ /* 0x000fe40003f05300 */
[----:B------:R-:W1:Y:S01]  /*9a60*/  LDC.64 R4, c[0x0][R9+0x170] ;  /* 0x00005c0009047b82 */ /* 0x000e620000000a00 */
[----:B------:R-:W-:Y:S02]  /*9a70*/  ISETP.NE.AND P2, PT, R2, 0x1, PT ;  /* 0x000000010200780c */ /* 0x000fe40003f45270 */
[----:B------:R-:W-:Y:S02]  /*9a80*/  SEL R8, R235, RZ, !P0 ;  /* 0x000000ffeb087207 */ /* 0x000fe40004000000 */
[----:B------:R-:W-:-:S03]  /*9a90*/  SEL R3, R7, RZ, !P0 ;  /* 0x000000ff07037207 */ /* 0x000fc60004000000 */
[----:B------:R-:W1:Y:S08]  /*9aa0*/  LDC.64 R12, c[0x0][R9+0x168] ;  /* 0x00005a00090c7b82 */ /* 0x000e700000000a00 */
[----:B------:R2:W2:Y:S08]  /*9ab0*/  LDC.64 R16, c[0x0][R9+0x178] ;  /* 0x00005e0009107b82 */ /* 0x0004b00000000a00 */
[----:B------:R2:W2:Y:S01]  /*9ac0*/  LDC.64 R18, c[0x0][R9+0x160] ;  /* 0x0000580009127b82 */ /* 0x0004a20000000a00 */
[----:B------:R-:W1:Y:S02]  /*9ad0*/  S2R R23, SR_TID.X ;  /* 0x0000000000177919 */ /* 0x000e640000002100 */
[----:B-1----:R-:W-:-:S04]  /*9ae0*/  IMAD R2, R5, R8, RZ ;  /* 0x0000000805027224 */ /* 0x002fc800078e02ff */
[C---:B------:R-:W-:Y:S02]  /*9af0*/  IMAD R11, R4.reuse, R3, R2 ;  /* 0x00000003040b7224 */ /* 0x040fe400078e0202 */
[----:B------:R-:W-:-:S04]  /*9b00*/  IMAD.WIDE.U32 R4, R4, R8, RZ ;  /* 0x0000000804047225 */ /* 0x000fc800078e00ff */
[-C--:B------:R-:W-:Y:S02]  /*9b10*/  IMAD R10, R13, R245.reuse, RZ ;  /* 0x000000f50d0a7224 */ /* 0x080fe400078e02ff */
[----:B--2---:R-:W-:Y:S02]  /*9b20*/  IMAD R9, R237, 0x80, R6 ;  /* 0x00000080ed097824 */ /* 0x004fe400078e0206 */
[----:B------:R-:W-:-:S04]  /*9b30*/  IMAD.WIDE.U32 R6, R12, R245, RZ ;  /* 0x000000f50c067225 */ /* 0x000fc800078e00ff */
[----:B------:R-:W-:-:S04]  /*9b40*/  @P2 IMAD.HI.U32 R3, R9, c[0x0][0x4ec], RZ ;  /* 0x00013b0009032a27 */ /* 0x000fc800078e00ff */
[----:B------:R-:W-:Y:S01]  /*9b50*/  IMAD.MOV.U32 R2, RZ, RZ, R9 ;  /* 0x000000ffff027224 */ /* 0x000fe200078e0009 */
[----:B------:R-:W-:Y:S02]  /*9b60*/  @P2 SHF.R.U32.HI R2, RZ, c[0x0][0x4f0], R3 ;  /* 0x00013c00ff022a19 */ /* 0x000fe40000011603 */
[----:B---3--:R-:W-:Y:S02]  /*9b70*/  SEL R3, R15, RZ, P3 ;  /* 0x000000ff0f037207 */ /* 0x008fe40001800000 */
[----:B-----5:R-:W-:Y:S01]  /*9b80*/  IADD3 R13, P1, P0, R4, R6, R0 ;  /* 0x00000006040d7210 */ /* 0x020fe2000783e000 */
[----:B------:R-:W-:Y:S01]  /*9b90*/  IMAD.IADD R6, R7, 0x1, R10 ;  /* 0x0000000107067824 */ /* 0x000fe200078e020a */
[----:B------:R-:W-:Y:S01]  /*9ba0*/  SHF.R.S32.HI R10, RZ, 0x1f, R0 ;  /* 0x0000001fff0a7819 */ /* 0x000fe20000011400 */
[----:B------:R-:W-:Y:S02]  /*9bb0*/  IMAD.IADD R12, R5, 0x1, R11 ;  /* 0x00000001050c7824 */ /* 0x000fe400078e020b */
[----:B------:R-:W-:-:S02]  /*9bc0*/  IMAD.MOV R7, RZ, RZ, -R2 ;  /* 0x000000ffff077224 */ /* 0x000fc400078e0a02 */
[-C--:B------:R-:W-:Y:S02]  /*9bd0*/  IMAD R11, R17, R3.reuse, RZ ;  /* 0x00000003110b7224 */ /* 0x080fe400078e02ff */
[----:B------:R-:W-:Y:S01]  /*9be0*/  IMAD.WIDE.U32 R4, R16, R3, RZ ;  /* 0x0000000310047225 */ /* 0x000fe200078e00ff */
[----:B------:R-:W-:-:S03]  /*9bf0*/  IADD3.X R12, R12, R6, R10, P1, P0 ;  /* 0x000000060c0c7210 */ /* 0x000fc60000fe040a */
[----:B------:R-:W-:Y:S01]  /*9c00*/  IMAD R3, R7, c[0x0][0x4e8], R9 ;  /* 0x00013a0007037a24 */ /* 0x000fe200078e0209 */
[----:B------:R-:W-:Y:S01]  /*9c10*/  IADD3 R4, P1, P0, R2, R13, R4 ;  /* 0x0000000d02047210 */ /* 0x000fe2000783e004 */
[----:B------:R-:W-:Y:S01]  /*9c20*/  IMAD.IADD R11, R5, 0x1, R11 ;  /* 0x00000001050b7824 */ /* 0x000fe200078e020b */
[----:B------:R-:W-:Y:S01]  /*9c30*/  SHF.R.S32.HI R5, RZ, 0x1f, R2 ;  /* 0x0000001fff057819 */ /* 0x000fe20000011402 */
[----:B------:R-:W-:Y:S01]  /*9c40*/  IMAD R2, R19, R3, RZ ;  /* 0x0000000313027224 */ /* 0x000fe200078e02ff */
[----:B------:R-:W-:Y:S02]  /*9c50*/  SHF.R.S32.HI R6, RZ, 0x1f, R3 ;  /* 0x0000001fff067819 */ /* 0x000fe40000011403 */
[----:B------:R-:W-:Y:S01]  /*9c60*/  IADD3.X R5, R5, R12, R11, P1, P0 ;  /* 0x0000000c05057210 */ /* 0x000fe20000fe040b */
[----:B------:R-:W-:Y:S02]  /*9c70*/  IMAD.MOV.U32 R7, RZ, RZ, c[0x0][0x4a8] ;  /* 0x00012a00ff077624 */ /* 0x000fe400078e00ff */
[----:B------:R-:W-:-:S02]  /*9c80*/  IMAD R6, R18, R6, R2 ;  /* 0x0000000612067224 */ /* 0x000fc400078e0202 */
[----:B------:R-:W-:Y:S01]  /*9c90*/  IMAD.WIDE.U32 R2, R18, R3, R4 ;  /* 0x0000000312027225 */ /* 0x000fe200078e0004 */
[----:B------:R-:W-:-:S03]  /*9ca0*/  SEL R4, R7, c[0x0][0x450], P3 ;  /* 0x0001140007047a07 */ /* 0x000fc60001800000 */
[----:B------:R-:W-:Y:S01]  /*9cb0*/  IMAD.MOV.U32 R5, RZ, RZ, c[0x0][0x4ac] ;  /* 0x00012b00ff057624 */ /* 0x000fe200078e00ff */
[----:B------:R-:W-:Y:S01]  /*9cc0*/  SHF.R.S32.HI R15, RZ, 0x1f, R23 ;  /* 0x0000001fff0f7819 */ /* 0x000fe20000011417 */
[----:B------:R-:W-:Y:S01]  /*9cd0*/  IMAD.IADD R3, R3, 0x1, R6 ;  /* 0x0000000103037824 */ /* 0x000fe200078e0206 */
[C---:B------:R-:W-:Y:S02]  /*9ce0*/  LEA R4, P0, R2.reuse, R4, 0x2 ;  /* 0x0000000402047211 */ /* 0x040fe400078010ff */
[----:B------:R-:W-:Y:S02]  /*9cf0*/  SEL R5, R5, c[0x0][0x454], P3 ;  /* 0x0001150005057a07 */ /* 0x000fe40001800000 */
[----:B------:R-:W-:Y:S02]  /*9d00*/  LEA.HI R15, R15, R23, RZ, 0x5 ;  /* 0x000000170f0f7211 */ /* 0x000fe400078f28ff */
[----:B------:R-:W-:Y:S02]  /*9d10*/  LEA.HI.X R2, R2, R5, R3, 0x2, P0 ;  /* 0x0000000502027211 */ /* 0x000fe400000f1403 */
[----:B------:R-:W-:Y:S01]  /*9d20*/  LOP3.LUT R15, R15, 0xffffffe0, RZ, 0xc0, !PT ;  /* 0xffffffe00f0f7812 */ /* 0x000fe200078ec0ff */
[----:B------:R-:W-:Y:S04]  /*9d30*/  SHFL.IDX PT, R6, R4, RZ, 0x1c1f ;  /* 0x001c1fff04067589 */ /* 0x000fe800000e0000 */
[----:B------:R-:W1:Y:S01]  /*9d40*/  SHFL.IDX PT, R7, R2, RZ, 0x1c1f ;  /* 0x001c1fff02077589 */ /* 0x000e6200000e0000 */
[----:B------:R-:W-:-:S03]  /*9d50*/  IMAD.IADD R15, R23, 0x1, -R15 ;  /* 0x00000001170f7824 */ /* 0x000fc600078e0a0f */
[----:B------:R-:W-:Y:S04]  /*9d60*/  SHFL.IDX PT, R4, R4, 0x1, 0x1c1f ;  /* 0x003c1f0004047f89 */ /* 0x000fe800000e0000 */
[----:B------:R4:W2:Y:S01]  /*9d70*/  SHFL.IDX PT, R5, R2, 0x1, 0x1c1f ;  /* 0x003c1f0002057f89 */ /* 0x0008a200000e0000 */
[----:B------:R-:W-:Y:S01]  /*9d80*/  IMAD R11, R14, c[0x0][0x4e8], RZ ;  /* 0x00013a000e0b7a24 */ /* 0x000fe200078e02ff */
[----:B------:R-:W-:Y:S01]  /*9d90*/  LOP3.LUT P0, RZ, R15, 0x3, RZ, 0xc0, !PT ;  /* 0x000000030fff7812 */ /* 0x000fe2000780c0ff */
[----:B----4-:R-:W-:-:S05]  /*9da0*/  IMAD R2, R237, 0x80, R22 ;  /* 0x00000080ed027824 */ /* 0x010fca00078e0216 */
[C---:B------:R-:W-:Y:S02]  /*9db0*/  IADD3 R3, R2.reuse, 0x8, RZ ;  /* 0x0000000802037810 */ /* 0x040fe40007ffe0ff */
[-C--:B------:R-:W-:Y:S02]  /*9dc0*/  ISETP.GE.OR P1, PT, R2, R11.reuse, P0 ;  /* 0x0000000b0200720c */ /* 0x080fe40000726670 */
[----:B------:R-:W-:-:S11]  /*9dd0*/  ISETP.GE.OR P0, PT, R3, R11, P0 ;  /* 0x0000000b0300720c */ /* 0x000fd60000706670 */
[----:B-1----:R1:W-:Y:S01]  /*9de0*/  @!P1 ST.E [R6.64], R21 ;  /* 0x0000001506009985 */ /* 0x0023e2000c101906 */
[----:B------:R-:W-:-:S03]  /*9df0*/  ISETP.GE.AND P1, PT, R2, R11, PT ;  /* 0x0000000b0200720c */ /* 0x000fc60003f26270 */
[----:B--2---:R1:W-:Y:S01]  /*9e00*/  @!P0 ST.E [R4.64], R20 ;  /* 0x0000001404008985 */ /* 0x0043e2000c101906 */
[----:B------:R-:W-:Y:S01]  /*9e10*/  ISETP.GE.AND P0, PT, R3, R11, PT ;  /* 0x0000000b0300720c */ /* 0x000fe20003f06270 */
[----:B------:R-:W-:Y:S05]  /*9e20*/  @P3 BRA `(.L_x_151) ;  /* 0x0000068000003947 */ /* 0x000fea0003800000 */
[----:B------:R-:W-:Y:S01]  /*9e30*/  IMAD R10, R10, c[0x0][0x3a0], RZ ;  /* 0x0000e8000a0a7a24 */ /* 0x000fe200078e02ff */
[----:B-1----:R-:W-:Y:S01]  /*9e40*/  LEA R4, R234, R230, 0x5 ;  /* 0x000000e6ea047211 */ /* 0x002fe200078e28ff */
[C---:B------:R-:W-:Y:S01]  /*9e50*/  IMAD.WIDE.U32 R2, R0.reuse, c[0x0][0x3a0], RZ ;  /* 0x0000e80000027a25 */ /* 0x040fe200078e00ff */
[----:B------:R-:W-:Y:S01]  /*9e60*/  SHF.R.S32.HI R5, RZ, 0x1f, R8 ;  /* 0x0000001fff057819 */ /* 0x000fe20000011408 */
[----:B------:R1:W2:Y:S01]  /*9e70*/  LDS.128 R16, [R207+0x80] ;  /* 0x00008000cf107984 */ /* 0x0002a20000000c00 */
[----:B------:R-:W-:Y:S01]  /*9e80*/  LEA R4, R237, R4, 0x7 ;  /* 0x00000004ed047211 */ /* 0x000fe200078e38ff */
[----:B------:R-:W-:Y:S02]  /*9e90*/  IMAD R0, R0, c[0x0][0x3a4], R10 ;  /* 0x0000e90000007a24 */ /* 0x000fe400078e020a */
[----:B------:R1:W3:Y:S01]  /*9ea0*/  LDS.128 R24, [R207+0x1080] ;  /* 0x00108000cf187984 */ /* 0x0002e20000000c00 */
[----:B------:R-:W-:-:S02]  /*9eb0*/  IMAD R5, R5, c[0x0][0x3f0], RZ ;  /* 0x0000fc0005057a24 */ /* 0x000fc400078e02ff */
[----:B------:R-:W-:Y:S01]  /*9ec0*/  IADD3 R3, R3, R0, RZ ;  /* 0x0000000003037210 */ /* 0x000fe20007ffe0ff */
[----:B------:R-:W-:Y:S01]  /*9ed0*/  @P2 IMAD.HI.U32 R6, R4, c[0x0][0x4ec], RZ ;  /* 0x00013b0004062a27 */ /* 0x000fe200078e00ff */
[----:B------:R1:W4:Y:S01]  /*9ee0*/  LDS.128 R32, [R207+0x2080] ;  /* 0x00208000cf207984 */ /* 0x0003220000000c00 */
[----:B------:R-:W-:Y:S02]  /*9ef0*/  MOV R0, R4 ;  /* 0x0000000400007202 */ /* 0x000fe40000000f00 */
[C---:B------:R-:W-:Y:S01]  /*9f00*/  IMAD.WIDE.U32 R2, R245.reuse, c[0x0][0x3e8], R2 ;  /* 0x0000fa00f5027a25 */ /* 0x040fe200078e0002 */
[----:B------:R1:W1:Y:S01]  /*9f10*/  LDS.128 R36, [R207+0x3080] ;  /* 0x00308000cf247984 */ /* 0x0002620000000c00 */
[----:B------:R-:W-:Y:S02]  /*9f20*/  @P2 SHF.R.U32.HI R0, RZ, c[0x0][0x4f0], R6 ;  /* 0x00013c00ff002a19 */ /* 0x000fe40000011606 */
[----:B------:R-:W-:Y:S01]  /*9f30*/  IMAD R3, R245, c[0x0][0x3ec], R3 ;  /* 0x0000fb00f5037a24 */ /* 0x000fe200078e0203 */
[----:B------:R1:W1:Y:S01]  /*9f40*/  LDS.128 R12, [R207+0x4080] ;  /* 0x00408000cf0c7984 */ /* 0x0002620000000c00 */
[C---:B------:R-:W-:Y:S01]  /*9f50*/  IMAD R7, R8.reuse, c[0x0][0x3f4], R5 ;  /* 0x0000fd0008077a24 */ /* 0x040fe200078e0205 */
[----:B------:R-:W-:Y:S01]  /*9f60*/  SHF.R.S32.HI R6, RZ, 0x1f, R0 ;  /* 0x0000001fff067819 */ /* 0x000fe20000011400 */
[----:B------:R-:W-:Y:S01]  /*9f70*/  IMAD.WIDE.U32 R2, R8, c[0x0][0x3f0], R2 ;  /* 0x0000fc0008027a25 */ /* 0x000fe200078e0002 */
[----:B------:R1:W1:Y:S01]  /*9f80*/  LDS.128 R20, [R207+0x5080] ;  /* 0x00508000cf147984 */ /* 0x0002620000000c00 */
[----:B------:R-:W-:-:S02]  /*9f90*/  IADD3 R5, -R0, RZ, RZ ;  /* 0x000000ff00057210 */ /* 0x000fc40007ffe1ff */
[----:B------:R-:W-:Y:S01]  /*9fa0*/  IMAD R6, R6, c[0x0][0x3e0], RZ ;  /* 0x0000f80006067a24 */ /* 0x000fe200078e02ff */
[----:B------:R1:W1:Y:S01]  /*9fb0*/  LDS.128 R28, [R207+0x6080] ;  /* 0x00608000cf1c7984 */ /* 0x0002620000000c00 */
[----:B------:R-:W-:Y:S01]  /*9fc0*/  IADD3 R3, R3, R7, RZ ;  /* 0x0000000703037210 */ /* 0x000fe20007ffe0ff */
[----:B------:R-:W-:Y:S02]  /*9fd0*/  IMAD R4, R5, c[0x0][0x4e8], R4 ;  /* 0x00013a0005047a24 */ /* 0x000fe400078e0204 */
[----:B------:R1:W1:Y:S01]  /*9fe0*/  LDS.128 R44, [R207+0x7080] ;  /* 0x00708000cf2c7984 */ /* 0x0002620000000c00 */
[C---:B------:R-:W-:Y:S01]  /*9ff0*/  IMAD R5, R0.reuse, c[0x0][0x3e4], R6 ;  /* 0x0000f90000057a24 */ /* 0x040fe200078e0206 */
[----:B------:R-:W-:Y:S01]  /*a000*/  LEA R6, R237, R230, 0x7 ;  /* 0x000000e6ed067211 */ /* 0x000fe200078e38ff */
[----:B------:R-:W-:Y:S01]  /*a010*/  IMAD.WIDE.U32 R2, R0, c[0x0][0x3e0], R2 ;  /* 0x0000f80000027a25 */ /* 0x000fe200078e0002 */
[----:B------:R-:W-:-:S04]  /*a020*/  SHF.R.S32.HI R0, RZ, 0x1f, R4 ;  /* 0x0000001fff007819 */ /* 0x000fc80000011404 */
[----:B------:R-:W-:Y:S01]  /*a030*/  IADD3 R3, R3, R5, RZ ;  /* 0x0000000503037210 */ /* 0x000fe20007ffe0ff */
[----:B------:R-:W-:-:S04]  /*a040*/  IMAD R0, R0, c[0x0][0x3d8], RZ ;  /* 0x0000f60000007a24 */ /* 0x000fc800078e02ff */
[----:B------:R-:W-:-:S04]  /*a050*/  IMAD.WIDE.U32 R2, R4, c[0x0][0x3d8], R2 ;  /* 0x0000f60004027a25 */ /* 0x000fc800078e0002 */
[----:B------:R-:W-:Y:S01]  /*a060*/  IMAD R0, R4, c[0x0][0x3dc], R0 ;  /* 0x0000f70004007a24 */ /* 0x000fe200078e0200 */
[----:B------:R-:W-:-:S04]  /*a070*/  LEA R8, P0, R2, c[0x0][0x380], 0x1 ;  /* 0x0000e00002087a11 */ /* 0x000fc800078008ff */
[----:B------:R-:W-:-:S04]  /*a080*/  IADD3 R0, R3, R0, RZ ;  /* 0x0000000003007210 */ /* 0x000fc80007ffe0ff */
[----:B------:R-:W-:Y:S01]  /*a090*/  LEA.HI.X R7, R2, c[0x0][0x384], R0, 0x1, P0 ;  /* 0x0000e10002077a11 */ /* 0x000fe200000f0c00 */
[----:B------:R-:W-:Y:S05]  /*a0a0*/  BRA.DIV ~URZ, `(.L_x_152) ;  /* 0x00002c427f007947 */ /* 0x000fea000b800000 */
[----:B--234-:R2:W3:Y:S02]  /*a0b0*/  SHFL.IDX PT, R9, R7, RZ, 0x181f ;  /* 0x00181fff07097589 */ /* 0x01c4e400000e0000 */
.L_x_209:
[----:B------:R-:W-:Y:S05]  /*a0c0*/  BRA.DIV ~URZ, `(.L_x_153) ;  /* 0x00002c927f007947 */ /* 0x000fea000b800000 */
[----:B------:R4:W2:Y:S02]  /*a0d0*/  SHFL.IDX PT, R0, R8, RZ, 0x181f ;  /* 0x00181fff08007589 */ /* 0x0008a400000e0000 */
.L_x_210:
[----:B------:R-:W-:Y:S01]  /*a0e0*/  ISETP.GE.AND P0, PT, R6, R11, PT ;  /* 0x0000000b0600720c */ /* 0x000fe20003f06270 */
[----:B------:R-:W-:-:S12]  /*a0f0*/  BSSY B0, `(.L_x_154) ;  /* 0x000000a000007945 */ /* 0x000fd80003800000 */
[----:B------:R-:W-:Y:S05]  /*a100*/  @P0 BRA `(.L_x_155) ;  /* 0x0000008000000947 */ /* 0x000fea0003800000 */
[----:B------:R-:W-:Y:S02]  /*a110*/  ISETP.GE.AND P3, PT, R228, c[0x0][0x3c8], PT ;  /* 0x0000f200e4007a0c */ /* 0x000fe40003f66270 */
[----:B------:R-:W-:-:S11]  /*a120*/  ISETP.GE.AND P2, PT, R231, c[0x0][0x3c8], PT ;  /* 0x0000f200e7007a0c */ /* 0x000fd60003f46270 */
[CC--:B--2---:R-:W-:Y:S02]  /*a130*/  @!P3 LEA R4, P1, R228.reuse, R0.reuse, 0x1 ;  /* 0x00000000e404b211 */ /* 0x0c4fe400078208ff */
[C---:B------:R-:W-:Y:S02]  /*a140*/  @!P2 LEA R2, P0, R231.reuse, R0, 0x1 ;  /* 0x00000000e702a211 */ /* 0x040fe400078008ff */
[-C--:B---3--:R-:W-:Y:S02]  /*a150*/  @!P3 LEA.HI.X R5, R228, R9.reuse, R40, 0x1, P1 ;  /* 0x00000009e405b211 */ /* 0x088fe400008f0c28 */
[----:B------:R-:W-:-:S03]  /*a160*/  @!P2 LEA.HI.X R3, R231, R9, R41, 0x1, P0 ;  /* 0x00000009e703a211 */ /* 0x000fc600000f0c29 */
[----:B------:R2:W-:Y:S04]  /*a170*/  @!P3 ST.E.128 [R4.64], R16 ;  /* 0x000000100400b985 */ /* 0x0005e8000c101d06 */
[----:B-1----:R2:W-:Y:S02]  /*a180*/  @!P2 ST.E.128 [R2.64], R12 ;  /* 0x0000000c0200a985 */ /* 0x0025e4000c101d06 */
.L_x_155:
[----:B------:R-:W-:Y:S05]  /*a190*/  BSYNC B0 ;  /* 0x0000000000007941 */ /* 0x000fea0003800000 */
.L_x_154:
[----:B------:R-:W-:Y:S05]  /*a1a0*/  BRA.DIV ~URZ, `(.L_x_156) ;  /* 0x00002c127f007947 */ /* 0x000fea000b800000 */
[----:B---3--:R3:W4:Y:S04]  /*a1b0*/  SHFL.IDX PT, R9, R7, 0x1, 0x181f ;  /* 0x00381f0007097f89 */ /* 0x00872800000e0000 */
[----:B--2---:R3:W2:Y:S02]  /*a1c0*/  SHFL.IDX PT, R0, R8, 0x1, 0x181f ;  /* 0x00381f0008007f89 */ /* 0x0046a400000e0000 */
.L_x_211:
[----:B------:R-:W-:Y:S01]  /*a1d0*/  IADD3 R2, R6, 0x20, RZ ;  /* 0x0000002006027810 */ /* 0x000fe20007ffe0ff */
[----:B------:R-:W-:Y:S03]  /*a1e0*/  BSSY B0, `(.L_x_157) ;  /* 0x000000b000007945 */ /* 0x000fe60003800000 */
[----:B------:R-:W-:-:S13]  /*a1f0*/  ISETP.GE.AND P0, PT, R2, R11, PT ;  /* 0x0000000b0200720c */ /* 0x000fda0003f06270 */
[----:B------:R-:W-:Y:S05]  /*a200*/  @P0 BRA `(.L_x_158) ;  /* 0x0000008000000947 */ /* 0x000fea0003800000 */
[----:B------:R-:W-:Y:S02]  /*a210*/  ISETP.GE.AND P1, PT, R228, c[0x0][0x3c8], PT ;  /* 0x0000f200e4007a0c */ /* 0x000fe40003f26270 */
[----:B------:R-:W-:-:S11]  /*a220*/  ISETP.GE.AND P0, PT, R231, c[0x0][0x3c8], PT ;  /* 0x0000f200e7007a0c */ /* 0x000fd60003f06270 */
[CC--:B--2---:R-:W-:Y:S02]  /*a230*/  @!P1 LEA R4, P3, R228.reuse, R0.reuse, 0x1 ;  /* 0x00000000e4049211 */ /* 0x0c4fe400078608ff */
[C---:B------:R-:W-:Y:S02]  /*a240*/  @!P0 LEA R2, P2, R231.reuse, R0, 0x1 ;  /* 0x00000000e7028211 */ /* 0x040fe400078408ff */
[-C--:B----4-:R-:W-:Y:S02]  /*a250*/  @!P1 LEA.HI.X R5, R228, R9.reuse, R40, 0x1, P3 ;  /* 0x00000009e4059211 */ /* 0x090fe400018f0c28 */
[----:B------:R-:W-:-:S03]  /*a260*/  @!P0 LEA.HI.X R3, R231, R9, R41, 0x1, P2 ;  /* 0x00000009e7038211 */ /* 0x000fc600010f0c29 */
[----:B------:R2:W-:Y:S04]  /*a270*/  @!P1 ST.E.128 [R4.64], R24 ;  /* 0x0000001804009985 */ /* 0x0005e8000c101d06 */
[----:B-1----:R2:W-:Y:S02]  /*a280*/  @!P0 ST.E.128 [R2.64], R20 ;  /* 0x0000001402008985 */ /* 0x0025e4000c101d06 */
.L_x_158:
[----:B------:R-:W-:Y:S05]  /*a290*/  BSYNC B0 ;  /* 0x0000000000007941 */ /* 0x000fea0003800000 */
.L_x_157:
[----:B------:R-:W-:Y:S05]  /*a2a0*/  BRA.DIV ~URZ, `(.L_x_159) ;  /* 0x00002bd27f007947 */ /* 0x000fea000b800000 */
[----:B----4-:R4:W3:Y:S02]  /*a2b0*/  SHFL.IDX PT, R9, R7, 0x2, 0x181f ;  /* 0x00581f0007097f89 */ /* 0x0108e400000e0000 */
.L_x_212:
[----:B------:R-:W-:Y:S05]  /*a2c0*/  BRA.DIV ~URZ, `(.L_x_160) ;  /* 0x00002c227f007947 */ /* 0x000fea000b800000 */
[----:B--2---:R2:W4:Y:S02]  /*a2d0*/  SHFL.IDX PT, R0, R8, 0x2, 0x181f ;  /* 0x00581f0008007f89 */ /* 0x00452400000e0000 */
.L_x_213:
[----:B------:R-:W-:Y:S01]  /*a2e0*/  IADD3 R2, R6, 0x40, RZ ;  /* 0x0000004006027810 */ /* 0x000fe20007ffe0ff */
[----:B------:R-:W-:Y:S03]  /*a2f0*/  BSSY B0, `(.L_x_161) ;  /* 0x000000b000007945 */ /* 0x000fe60003800000 */
[----:B------:R-:W-:-:S13]  /*a300*/  ISETP.GE.AND P0, PT, R2, R11, PT ;  /* 0x0000000b0200720c */ /* 0x000fda0003f06270 */
[----:B------:R-:W-:Y:S05]  /*a310*/  @P0 BRA `(.L_x_162) ;  /* 0x0000008000000947 */ /* 0x000fea0003800000 */
[----:B------:R-:W-:Y:S02]  /*a320*/  ISETP.GE.AND P1, PT, R228, c[0x0][0x3c8], PT ;  /* 0x0000f200e4007a0c */ /* 0x000fe40003f26270 */
[----:B------:R-:W-:-:S11]  /*a330*/  ISETP.GE.AND P0, PT, R231, c[0x0][0x3c8], PT ;  /* 0x0000f200e7007a0c */ /* 0x000fd60003f06270 */
[CC--:B----4-:R-:W-:Y:S02]  /*a340*/  @!P1 LEA R4, P3, R228.reuse, R0.reuse, 0x1 ;  /* 0x00000000e4049211 */ /* 0x0d0fe400078608ff */
[C---:B------:R-:W-:Y:S02]  /*a350*/  @!P0 LEA R2, P2, R231.reuse, R0, 0x1 ;  /* 0x00000000e7028211 */ /* 0x040fe400078408ff */
[-C--:B---3--:R-:W-:Y:S02]  /*a360*/  @!P1 LEA.HI.X R5, R228, R9.reuse, R40, 0x1, P3 ;  /* 0x00000009e4059211 */ /* 0x088fe400018f0c28 */
[----:B------:R-:W-:-:S03]  /*a370*/  @!P0 LEA.HI.X R3, R231, R9, R41, 0x1, P2 ;  /* 0x00000009e7038211 */ /* 0x000fc600010f0c29 */
[----:B------:R3:W-:Y:S04]  /*a380*/  @!P1 ST.E.128 [R4.64], R32 ;  /* 0x0000002004009985 */ /* 0x0007e8000c101d06 */
[----:B-1----:R3:W-:Y:S02]  /*a390*/  @!P0 ST.E.128 [R2.64], R28 ;  /* 0x0000001c02008985 */ /* 0x0027e4000c101d06 */
.L_x_162:
[----:B------:R-:W-:Y:S05]  /*a3a0*/  BSYNC B0 ;  /* 0x0000000000007941 */ /* 0x000fea0003800000 */
.L_x_161:
[----:B------:R-:W-:Y:S05]  /*a3b0*/  BRA.DIV ~URZ, `(.L_x_163) ;  /* 0x00002b927f007947 */ /* 0x000fea000b800000 */
[----:B---34-:R-:W3:Y:S04]  /*a3c0*/  SHFL.IDX PT, R7, R7, 0x3, 0x181f ;  /* 0x00781f0007077f89 */ /* 0x018ee800000e0000 */
[----:B------:R4:W2:Y:S02]  /*a3d0*/  SHFL.IDX PT, R0, R8, 0x3, 0x181f ;  /* 0x00781f0008007f89 */ /* 0x0008a400000e0000 */
.L_x_214:
[----:B------:R-:W-:-:S04]  /*a3e0*/  IADD3 R2, R6, 0x60, RZ ;  /* 0x0000006006027810 */ /* 0x000fc80007ffe0ff */
[----:B------:R-:W-:-:S13]  /*a3f0*/  ISETP.GE.AND P0, PT, R2, R11, PT ;  /* 0x0000000b0200720c */ /* 0x000fda0003f06270 */
[----:B------:R-:W-:Y:S05]  /*a400*/  @P0 BRA `(.L_x_164) ;  /* 0x0000184000000947 */ /* 0x000fea0003800000 */
[----:B------:R-:W-:-:S13]  /*a410*/  ISETP.GE.AND P0, PT, R228, c[0x0][0x3c8], PT ;  /* 0x0000f200e4007a0c */ /* 0x000fda0003f06270 */
[----:B--2---:R-:W-:-:S04]  /*a420*/  @!P0 LEA R2, P1, R228, R0, 0x1 ;  /* 0x00000000e4028211 */ /* 0x004fc800078208ff */
[----:B---3--:R-:W-:-:S05]  /*a430*/  @!P0 LEA.HI.X R3, R228, R7, R40, 0x1, P1 ;  /* 0x00000007e4038211 */ /* 0x008fca00008f0c28 */
[----:B-1----:R1:W-:Y:S01]  /*a440*/  @!P0 ST.E.128 [R2.64], R36 ;  /* 0x0000002402008985 */ /* 0x0023e2000c101d06 */
[----:B------:R-:W-:-:S13]  /*a450*/  ISETP.GE.AND P0, PT, R231, c[0x0][0x3c8], PT ;  /* 0x0000f200e7007a0c */ /* 0x000fda0003f06270 */
[----:B------:R-:W-:Y:S05]  /*a460*/  @P0 BRA `(.L_x_164) ;  /* 0x000017e000000947 */ /* 0x000fea0003800000 */
[----:B-1----:R-:W-:-:S04]  /*a470*/  LEA R2, P0, R231, R0, 0x1 ;  /* 0x00000000e7027211 */ /* 0x002fc800078008ff */
[----:B------:R-:W-:-:S05]  /*a480*/  LEA.HI.X R3, R231, R7, R41, 0x1, P0 ;  /* 0x00000007e7037211 */ /* 0x000fca00000f0c29 */
[----:B------:R1:W-:Y:S01]  /*a490*/  ST.E.128 [R2.64], R44 ;  /* 0x0000002c02007985 */ /* 0x0003e2000c101d06 */
[----:B------:R-:W-:Y:S05]  /*a4a0*/  BRA `(.L_x_164) ;  /* 0x000017a000007947 */ /* 0x000fea0003800000 */
.L_x_151:
[----:B-1----:R-:W2:Y:S01]  /*a4b0*/  LDL.LU R6, [R1+0x4] ;  /* 0x0000040001067983 */ /* 0x002ea20000300800 */
[----:B------:R-:W-:Y:S02]  /*a4c0*/  IMAD R10, R10, c[0x0][0x408], RZ ;  /* 0x000102000a0a7a24 */ /* 0x000fe400078e02ff */
[----:B------:R-:W-:-:S04]  /*a4d0*/  IMAD.WIDE.U32 R2, R0, c[0x0][0x408], RZ ;  /* 0x0001020000027a25 */ /* 0x000fc800078e00ff */
[----:B------:R-:W-:Y:S02]  /*a4e0*/  IMAD R0, R0, c[0x0][0x40c], R10 ;  /* 0x0001030000007a24 */ /* 0x000fe400078e020a */
[----:B------:R-:W-:-:S03]  /*a4f0*/  @P2 IMAD.HI.U32 R5, R9, c[0x0][0x4ec], RZ ;  /* 0x00013b0009052a27 */ /* 0x000fc600078e00ff */
[----:B------:R-:W-:Y:S02]  /*a500*/  IADD3 R3, R3, R0, RZ ;  /* 0x0000000003037210 */ /* 0x000fe40007ffe0ff */
[----:B------:R-:W-:-:S03]  /*a510*/  SHF.R.S32.HI R0, RZ, 0x1f, R8 ;  /* 0x0000001fff007819 */ /* 0x000fc60000011408 */
[----:B------:R-:W-:-:S04]  /*a520*/  IMAD.WIDE.U32 R2, R245, c[0x0][0x438], R2 ;  /* 0x00010e00f5027a25 */ /* 0x000fc800078e0002 */
[----:B------:R-:W-:Y:S02]  /*a530*/  IMAD R0, R0, c[0x0][0x440], RZ ;  /* 0x0001100000007a24 */ /* 0x000fe400078e02ff */
[----:B------:R-:W-:Y:S02]  /*a540*/  IMAD R3, R245, c[0x0][0x43c], R3 ;  /* 0x00010f00f5037a24 */ /* 0x000fe400078e0203 */
[C---:B------:R-:W-:Y:S01]  /*a550*/  IMAD R4, R8.reuse, c[0x0][0x444], R0 ;  /* 0x0001110008047a24 */ /* 0x040fe200078e0200 */
[----:B------:R-:W-:Y:S01]  /*a560*/  MOV R0, R9 ;  /* 0x0000000900007202 */ /* 0x000fe20000000f00 */
[----:B------:R-:W-:Y:S01]  /*a570*/  IMAD.WIDE.U32 R2, R8, c[0x0][0x440], R2 ;  /* 0x0001100008027a25 */ /* 0x000fe200078e0002 */
[----:B------:R-:W-:-:S04]  /*a580*/  @P2 SHF.R.U32.HI R0, RZ, c[0x0][0x4f0], R5 ;  /* 0x00013c00ff002a19 */ /* 0x000fc80000011605 */
[----:B------:R-:W-:Y:S02]  /*a590*/  IADD3 R3, R3, R4, RZ ;  /* 0x0000000403037210 */ /* 0x000fe40007ffe0ff */
[----:B------:R-:W-:Y:S02]  /*a5a0*/  SHF.R.S32.HI R5, RZ, 0x1f, R0 ;  /* 0x0000001fff057819 */ /* 0x000fe40000011400 */
[----:B------:R-:W-:-:S03]  /*a5b0*/  IADD3 R4, -R0, RZ, RZ ;  /* 0x000000ff00047210 */ /* 0x000fc60007ffe1ff */
[----:B------:R-:W-:Y:S02]  /*a5c0*/  IMAD R5, R5, c[0x0][0x430], RZ ;  /* 0x00010c0005057a24 */ /* 0x000fe400078e02ff */
[----:B------:R-:W-:Y:S02]  /*a5d0*/  IMAD R4, R4, c[0x0][0x4e8], R9 ;  /* 0x00013a0004047a24 */ /* 0x000fe400078e0209 */
[----:B------:R-:W-:Y:S02]  /*a5e0*/  IMAD R5, R0, c[0x0][0x434], R5 ;  /* 0x00010d0000057a24 */ /* 0x000fe400078e0205 */
[----:B--2---:R-:W-:-:S04]  /*a5f0*/  IMAD.WIDE.U32 R2, R6, c[0x0][0x448], R2 ;  /* 0x0001120006027a25 */ /* 0x004fc800078e0002 */
[----:B------:R-:W-:-:S04]  /*a600*/  IMAD R3, R6, c[0x0][0x44c], R3 ;  /* 0x0001130006037a24 */ /* 0x000fc800078e0203 */
        /* <DEDUP_REMOVED lines=10> */
[----:B------:R1:W2:Y:S02]  /*a6b0*/  SHFL.IDX PT, R4, R14, RZ, 0x1c1f ;  /* 0x001c1fff0e047589 */ /* 0x0002a400000e0000 */
.L_x_215:
[----:B------:R-:W-:Y:S05]  /*a6c0*/  BRA.DIV ~URZ, `(.L_x_166) ;  /* 0x000029b27f007947 */ /* 0x000fea000b800000 */
[----:B------:R3:W4:Y:S02]  /*a6d0*/  SHFL.IDX PT, R0, R28, RZ, 0x1c1f ;  /* 0x001c1fff1c007589 */ /* 0x00072400000e0000 */
.L_x_216:
[C---:B------:R-:W-:Y:S01]  /*a6e0*/  IADD3 R15, R244.reuse, 0x18, RZ ;  /* 0x00000018f40f7810 */ /* 0x040fe20007ffe0ff */
[----:B------:R-:W-:Y:S01]  /*a6f0*/  BSSY B0, `(.L_x_167) ;  /* 0x0000060000007945 */ /* 0x000fe20003800000 */
[C---:B------:R-:W-:Y:S02]  /*a700*/  IADD3 R17, R244.reuse, 0x20, RZ ;  /* 0x00000020f4117810 */ /* 0x040fe40007ffe0ff */
[C---:B------:R-:W-:Y:S02]  /*a710*/  IADD3 R16, R244.reuse, 0x28, RZ ;  /* 0x00000028f4107810 */ /* 0x040fe40007ffe0ff */
[C---:B------:R-:W-:Y:S02]  /*a720*/  IADD3 R18, R244.reuse, 0x30, RZ ;  /* 0x00000030f4127810 */ /* 0x040fe40007ffe0ff */
[C---:B------:R-:W-:Y:S02]  /*a730*/  IADD3 R19, R244.reuse, 0x38, RZ ;  /* 0x00000038f4137810 */ /* 0x040fe40007ffe0ff */
[----:B------:R-:W-:-:S02]  /*a740*/  IADD3 R20, R244, 0x40, RZ ;  /* 0x00000040f4147810 */ /* 0x000fc40007ffe0ff */
[C---:B------:R-:W-:Y:S02]  /*a750*/  IADD3 R21, R244.reuse, 0x48, RZ ;  /* 0x00000048f4157810 */ /* 0x040fe40007ffe0ff */
[C---:B------:R-:W-:Y:S02]  /*a760*/  IADD3 R23, R244.reuse, 0x50, RZ ;  /* 0x00000050f4177810 */ /* 0x040fe40007ffe0ff */
[C---:B------:R-:W-:Y:S02]  /*a770*/  IADD3 R22, R244.reuse, 0x58, RZ ;  /* 0x00000058f4167810 */ /* 0x040fe40007ffe0ff */
[C---:B------:R-:W-:Y:S02]  /*a780*/  IADD3 R24, R244.reuse, 0x60, RZ ;  /* 0x00000060f4187810 */ /* 0x040fe40007ffe0ff */
[C---:B------:R-:W-:Y:S02]  /*a790*/  IADD3 R25, R244.reuse, 0x68, RZ ;  /* 0x00000068f4197810 */ /* 0x040fe40007ffe0ff */
[----:B------:R-:W-:-:S02]  /*a7a0*/  IADD3 R26, R244, 0x70, RZ ;  /* 0x00000070f41a7810 */ /* 0x000fc40007ffe0ff */
[C---:B------:R-:W-:Y:S02]  /*a7b0*/  IADD3 R27, R244.reuse, 0x78, RZ ;  /* 0x00000078f41b7810 */ /* 0x040fe40007ffe0ff */
[C---:B------:R-:W-:Y:S02]  /*a7c0*/  IADD3 R13, R244.reuse, 0x8, RZ ;  /* 0x00000008f40d7810 */ /* 0x040fe40007ffe0ff */
[----:B------:R-:W-:Y:S02]  /*a7d0*/  IADD3 R12, R244, 0x10, RZ ;  /* 0x00000010f40c7810 */ /* 0x000fe40007ffe0ff */
        /* <DEDUP_REMOVED lines=16> */
[----:B------:R-:W-:Y:S02]  /*a8e0*/  ISETP.GE.AND P4, PT, R244, c[0x0][0x3c8], PT ;  /* 0x0000f200f4007a0c */ /* 0x000fe40003f86270 */
[----:B------:R-:W-:-:S02]  /*a8f0*/  ISETP.GE.AND P2, PT, R13, c[0x0][0x3c8], PT ;  /* 0x0000f2000d007a0c */ /* 0x000fc40003f46270 */
[----:B------:R-:W-:Y:S02]  /*a900*/  ISETP.GE.AND P5, PT, R12, c[0x0][0x3c8], PT ;  /* 0x0000f2000c007a0c */ /* 0x000fe40003fa6270 */
[----:B------:R-:W-:Y:S02]  /*a910*/  ISETP.GE.AND P1, PT, R15, c[0x0][0x3c8], PT ;  /* 0x0000f2000f007a0c */ /* 0x000fe40003f26270 */
[----:B------:R-:W-:-:S05]  /*a920*/  ISETP.GE.AND P6, PT, R17, c[0x0][0x3c8], PT ;  /* 0x0000f20011007a0c */ /* 0x000fca0003fc6270 */
[----:B----4-:R-:W-:Y:S02]  /*a930*/  @!P4 IMAD.MOV.U32 R6, RZ, RZ, R0 ;  /* 0x000000ffff06c224 */ /* 0x010fe400078e0000 */
[----:B--2---:R-:W-:Y:S01]  /*a940*/  @!P4 IMAD.MOV.U32 R7, RZ, RZ, R4 ;  /* 0x000000ffff07c224 */ /* 0x004fe200078e0004 */
[----:B------:R-:W-:-:S03]  /*a950*/  @!P2 LEA R2, P3, R13, R0, 0x2 ;  /* 0x000000000d02a211 */ /* 0x000fc600078610ff */
[----:B------:R-:W-:Y:S01]  /*a960*/  @!P4 IMAD.WIDE R6, R244, 0x4, R6 ;  /* 0x00000004f406c825 */ /* 0x000fe200078e0206 */
[----:B------:R-:W-:-:S04]  /*a970*/  @!P2 LEA.HI.X R3, R13, R4, R29, 0x2, P3 ;  /* 0x000000040d03a211 */ /* 0x000fc800018f141d */
[----:B------:R2:W-:Y:S04]  /*a980*/  @!P4 ST.E.64 [R6.64], R112 ;  /* 0x000000700600c985 */ /* 0x0005e8000c101b06 */
[----:B------:R4:W-:Y:S01]  /*a990*/  @!P2 ST.E.64 [R2.64], R48 ;  /* 0x000000300200a985 */ /* 0x0009e2000c101b06 */
[----:B------:R-:W-:Y:S02]  /*a9a0*/  ISETP.GE.AND P2, PT, R16, c[0x0][0x3c8], PT ;  /* 0x0000f20010007a0c */ /* 0x000fe40003f46270 */
[CC--:B--2---:R-:W-:Y:S02]  /*a9b0*/  @!P5 LEA R6, P4, R12.reuse, R0.reuse, 0x2 ;  /* 0x000000000c06d211 */ /* 0x0c4fe400078810ff */
[----:B----4-:R-:W-:Y:S02]  /*a9c0*/  @!P1 LEA R2, P3, R15, R0, 0x2 ;  /* 0x000000000f029211 */ /* 0x010fe400078610ff */
[----:B------:R-:W-:-:S02]  /*a9d0*/  @!P5 LEA.HI.X R7, R12, R4, R30, 0x2, P4 ;  /* 0x000000040c07d211 */ /* 0x000fc400020f141e */
[----:B------:R-:W-:-:S03]  /*a9e0*/  @!P1 LEA.HI.X R3, R15, R4, R31, 0x2, P3 ;  /* 0x000000040f039211 */ /* 0x000fc600018f141f */
[----:B------:R2:W-:Y:S01]  /*a9f0*/  @!P5 ST.E.64 [R6.64], R50 ;  /* 0x000000320600d985 */ /* 0x0005e2000c101b06 */
[----:B------:R-:W-:-:S03]  /*aa00*/  ISETP.GE.AND P5, PT, R18, c[0x0][0x3c8], PT ;  /* 0x0000f20012007a0c */ /* 0x000fc60003fa6270 */
[----:B------:R4:W-:Y:S01]  /*aa10*/  @!P1 ST.E.64 [R2.64], R52 ;  /* 0x0000003402009985 */ /* 0x0009e2000c101b06 */
[----:B------:R-:W-:Y:S02]  /*aa20*/  ISETP.GE.AND P1, PT, R19, c[0x0][0x3c8], PT ;  /* 0x0000f20013007a0c */ /* 0x000fe40003f26270 */
[CC--:B--2---:R-:W-:Y:S02]  /*aa30*/  @!P6 LEA R6, P4, R17.reuse, R0.reuse, 0x2 ;  /* 0x000000001106e211 */ /* 0x0c4fe400078810ff */
[C---:B----4-:R-:W-:Y:S02]  /*aa40*/  @!P2 LEA R2, P3, R16.reuse, R0, 0x2 ;  /* 0x000000001002a211 */ /* 0x050fe400078610ff */
[-C--:B------:R-:W-:Y:S02]  /*aa50*/  @!P6 LEA.HI.X R7, R17, R4.reuse, R33, 0x2, P4 ;  /* 0x000000041107e211 */ /* 0x080fe400020f1421 */
[----:B------:R-:W-:Y:S02]  /*aa60*/  @!P2 LEA.HI.X R3, R16, R4, R32, 0x2, P3 ;  /* 0x000000041003a211 */ /* 0x000fe400018f1420 */
[----:B------:R-:W-:Y:S01]  /*aa70*/  ISETP.GE.AND P4, PT, R21, c[0x0][0x3c8], PT ;  /* 0x0000f20015007a0c */ /* 0x000fe20003f86270 */
[----:B------:R2:W-:Y:S01]  /*aa80*/  @!P6 ST.E.64 [R6.64], R54 ;  /* 0x000000360600e985 */ /* 0x0005e2000c101b06 */
[----:B------:R-:W-:-:S03]  /*aa90*/  ISETP.GE.AND P6, PT, R20, c[0x0][0x3c8], PT ;  /* 0x0000f20014007a0c */ /* 0x000fc60003fc6270 */
[----:B------:R4:W-:Y:S01]  /*aaa0*/  @!P2 ST.E.64 [R2.64], R56 ;  /* 0x000000380200a985 */ /* 0x0009e2000c101b06 */
[CC--:B--2---:R-:W-:Y:S02]  /*aab0*/  @!P5 LEA R6, P3, R18.reuse, R0.reuse, 0x2 ;  /* 0x000000001206d211 */ /* 0x0c4fe400078610ff */
[----:B----4-:R-:W-:Y:S02]  /*aac0*/  @!P1 LEA R2, P2, R19, R0, 0x2 ;  /* 0x0000000013029211 */ /* 0x010fe400078410ff */
[-C--:B------:R-:W-:Y:S02]  /*aad0*/  @!P5 LEA.HI.X R7, R18, R4.reuse, R34, 0x2, P3 ;  /* 0x000000041207d211 */ /* 0x080fe400018f1422 */
[----:B------:R-:W-:Y:S02]  /*aae0*/  ISETP.GE.AND P3, PT, R23, c[0x0][0x3c8], PT ;  /* 0x0000f20017007a0c */ /* 0x000fe40003f66270 */
[----:B------:R-:W-:Y:S01]  /*aaf0*/  @!P1 LEA.HI.X R3, R19, R4, R35, 0x2, P2 ;  /* 0x0000000413039211 */ /* 0x000fe200010f1423 */
[----:B------:R2:W-:Y:S01]  /*ab00*/  @!P5 ST.E.64 [R6.64], R58 ;  /* 0x0000003a0600d985 */ /* 0x0005e2000c101b06 */
[----:B------:R-:W-:-:S03]  /*ab10*/  @!P6 LEA R8, P2, R20, R0, 0x2 ;  /* 0x000000001408e211 */ /* 0x000fc600078410ff */
[----:B------:R4:W-:Y:S01]  /*ab20*/  @!P1 ST.E.64 [R2.64], R60 ;  /* 0x0000003c02009985 */ /* 0x0009e2000c101b06 */
[----:B------:R-:W-:Y:S02]  /*ab30*/  ISETP.GE.AND P1, PT, R22, c[0x0][0x3c8], PT ;  /* 0x0000f20016007a0c */ /* 0x000fe40003f26270 */
[----:B------:R-:W-:-:S05]  /*ab40*/  @!P6 LEA.HI.X R9, R20, R4, R36, 0x2, P2 ;  /* 0x000000041409e211 */ /* 0x000fca00010f1424 */
[----:B------:R-:W-:Y:S01]  /*ab50*/  @!P6 ST.E.64 [R8.64], R84 ;  /* 0x000000540800e985 */ /* 0x000fe2000c101b06 */
[----:B------:R-:W-:Y:S02]  /*ab60*/  ISETP.GE.AND P6, PT, R24, c[0x0][0x3c8], PT ;  /* 0x0000f20018007a0c */ /* 0x000fe40003fc6270 */
[-C--:B--2---:R-:W-:Y:S02]  /*ab70*/  @!P3 LEA R6, P2, R23, R0.reuse, 0x2 ;  /* 0x000000001706b211 */ /* 0x084fe400078410ff */
[----:B----4-:R-:W-:Y:S02]  /*ab80*/  @!P4 LEA R2, P5, R21, R0, 0x2 ;  /* 0x000000001502c211 */ /* 0x010fe400078a10ff */
[-C--:B------:R-:W-:Y:S02]  /*ab90*/  @!P3 LEA.HI.X R7, R23, R4.reuse, R39, 0x2, P2 ;  /* 0x000000041707b211 */ /* 0x080fe400010f1427 */
[----:B------:R-:W-:Y:S02]  /*aba0*/  @!P4 LEA.HI.X R3, R21, R4, R37, 0x2, P5 ;  /* 0x000000041503c211 */ /* 0x000fe400028f1425 */
[----:B------:R-:W-:-:S03]  /*abb0*/  ISETP.GE.AND P5, PT, R25, c[0x0][0x3c8], PT ;  /* 0x0000f20019007a0c */ /* 0x000fc60003fa6270 */
[----:B------:R2:W-:Y:S01]  /*abc0*/  @!P4 ST.E.64 [R2.64], R64 ;  /* 0x000000400200c985 */ /* 0x0005e2000c101b06 */
[----:B------:R-:W-:-:S03]  /*abd0*/  ISETP.GE.AND P4, PT, R26, c[0x0][0x3c8], PT ;  /* 0x0000f2001a007a0c */ /* 0x000fc60003f86270 */
[----:B------:R4:W-:Y:S01]  /*abe0*/  @!P3 ST.E.64 [R6.64], R68 ;  /* 0x000000440600b985 */ /* 0x0009e2000c101b06 */
[----:B------:R-:W-:Y:S02]  /*abf0*/  ISETP.GE.AND P3, PT, R27, c[0x0][0x3c8], PT ;  /* 0x0000f2001b007a0c */ /* 0x000fe40003f66270 */
[----:B--2---:R-:W-:-:S04]  /*ac00*/  @!P1 LEA R2, P2, R22, R0, 0x2 ;  /* 0x0000000016029211 */ /* 0x004fc800078410ff */
[----:B------:R-:W-:Y:S02]  /*ac10*/  @!P1 LEA.HI.X R3, R22, R4, R38, 0x2, P2 ;  /* 0x0000000416039211 */ /* 0x000fe400010f1426 */
[----:B------:R-:W-:-:S03]  /*ac20*/  @!P6 LEA R10, P2, R24, R0, 0x2 ;  /* 0x00000000180ae211 */ /* 0x000fc600078410ff */
[----:B------:R2:W-:Y:S01]  /*ac30*/  @!P1 ST.E.64 [R2.64], R72 ;  /* 0x0000004802009985 */ /* 0x0005e2000c101b06 */
[C---:B------:R-:W-:Y:S02]  /*ac40*/  @!P5 LEA R8, P1, R25.reuse, R0, 0x2 ;  /* 0x000000001908d211 */ /* 0x040fe400078210ff */
[----:B------:R-:W-:Y:S02]  /*ac50*/  @!P6 LEA.HI.X R11, R24, R4, R40, 0x2, P2 ;  /* 0x00000004180be211 */ /* 0x000fe400010f1428 */
[C---:B----4-:R-:W-:Y:S02]  /*ac60*/  @!P4 LEA R6, P2, R26.reuse, R0, 0x2 ;  /* 0x000000001a06c211 */ /* 0x050fe400078410ff */
[-C--:B------:R-:W-:Y:S01]  /*ac70*/  @!P5 LEA.HI.X R9, R25, R4.reuse, R41, 0x2, P1 ;  /* 0x000000041909d211 */ /* 0x080fe200008f1429 */
[----:B------:R4:W-:Y:S01]  /*ac80*/  @!P6 ST.E.64 [R10.64], R96 ;  /* 0x000000600a00e985 */ /* 0x0009e2000c101b06 */
[----:B------:R-:W-:-:S03]  /*ac90*/  @!P4 LEA.HI.X R7, R26, R4, R42, 0x2, P2 ;  /* 0x000000041a07c211 */ /* 0x000fc600010f142a */
[----:B------:R4:W-:Y:S04]  /*aca0*/  @!P5 ST.E.64 [R8.64], R88 ;  /* 0x000000580800d985 */ /* 0x0009e8000c101b06 */
[----:B------:R4:W-:Y:S01]  /*acb0*/  @!P4 ST.E.64 [R6.64], R76 ;  /* 0x0000004c0600c985 */ /* 0x0009e2000c101b06 */
[----:B--2---:R-:W-:-:S04]  /*acc0*/  @!P3 LEA R2, P1, R27, R0, 0x2 ;  /* 0x000000001b02b211 */ /* 0x004fc800078210ff */
[----:B------:R-:W-:-:S05]  /*acd0*/  @!P3 LEA.HI.X R3, R27, R4, R43, 0x2, P1 ;  /* 0x000000041b03b211 */ /* 0x000fca00008f142b */
[----:B------:R4:W-:Y:S04]  /*ace0*/  @!P3 ST.E.64 [R2.64], R44 ;  /* 0x0000002c0200b985 */ /* 0x0009e8000c101b06 */
.L_x_168:
[----:B------:R-:W-:Y:S05]  /*acf0*/  BSYNC B0 ;  /* 0x0000000000007941 */ /* 0x000fea0003800000 */
.L_x_167:
[----:B------:R-:W-:Y:S05]  /*ad00*/  BRA.DIV ~URZ, `(.L_x_169) ;  /* 0x000023d27f007947 */ /* 0x000fea000b800000 */
[----:B--2---:R2:W1:Y:S04]  /*ad10*/  SHFL.IDX PT, R4, R14, 0x1, 0x1c1f ;  /* 0x003c1f000e047f89 */ /* 0x00446800000e0000 */
[----:B----4-:R2:W4:Y:S02]  /*ad20*/  SHFL.IDX PT, R0, R28, 0x1, 0x1c1f ;  /* 0x003c1f001c007f89 */ /* 0x01052400000e0000 */
.L_x_217:
[----:B------:R-:W-:Y:S05]  /*ad30*/  @P0 BRA `(.L_x_164) ;  /* 0x00000f1000000947 */ /* 0x000fea0003800000 */
[----:B------:R-:W-:Y:S02]  /*ad40*/  ISETP.GE.AND P1, PT, R13, c[0x0][0x3c8], PT ;  /* 0x0000f2000d007a0c */ /* 0x000fe40003f26270 */
[----:B------:R-:W-:Y:S02]  /*ad50*/  ISETP.GE.AND P2, PT, R244, c[0x0][0x3c8], PT ;  /* 0x0000f200f4007a0c */ /* 0x000fe40003f46270 */
[----:B------:R-:W-:Y:S02]  /*ad60*/  ISETP.GE.AND P0, PT, R12, c[0x0][0x3c8], PT ;  /* 0x0000f2000c007a0c */ /* 0x000fe40003f06270 */
[----:B------:R-:W-:-:S02]  /*ad70*/  ISETP.GE.AND P5, PT, R15, c[0x0][0x3c8], PT ;  /* 0x0000f2000f007a0c */ /* 0x000fc40003fa6270 */
[----:B------:R-:W-:-:S05]  /*ad80*/  ISETP.GE.AND P4, PT, R17, c[0x0][0x3c8], PT ;  /* 0x0000f20011007a0c */ /* 0x000fca0003f86270 */
[C---:B----4-:R-:W-:Y:S02]  /*ad90*/  @!P1 LEA R6, P3, R13.reuse, R0, 0x2 ;  /* 0x000000000d069211 */ /* 0x050fe400078610ff */
[----:B------:R-:W-:Y:S02]  /*ada0*/  @!P2 IMAD.MOV.U32 R8, RZ, RZ, R0 ;  /* 0x000000ffff08a224 */ /* 0x000fe400078e0000 */
[----:B-1----:R-:W-:Y:S01]  /*adb0*/  @!P2 IMAD.MOV.U32 R9, RZ, RZ, R4 ;  /* 0x000000ffff09a224 */ /* 0x002fe200078e0004 */
[----:B------:R-:W-:Y:S02]  /*adc0*/  @!P1 LEA.HI.X R7, R13, R4, R29, 0x2, P3 ;  /* 0x000000040d079211 */ /* 0x000fe400018f141d */
[----:B------:R-:W-:Y:S01]  /*add0*/  @!P0 LEA R2, P6, R12, R0, 0x2 ;  /* 0x000000000c028211 */ /* 0x000fe200078c10ff */
[----:B------:R-:W-:Y:S01]  /*ade0*/  @!P2 IMAD.WIDE R8, R244, 0x4, R8 ;  /* 0x00000004f408a825 */ /* 0x000fe200078e0208 */
[----:B------:R-:W-:Y:S02]  /*adf0*/  ISETP.GE.AND P3, PT, R16, c[0x0][0x3c8], PT ;  /* 0x0000f20010007a0c */ /* 0x000fe40003f66270 */
[----:B------:R-:W-:-:S02]  /*ae00*/  @!P0 LEA.HI.X R3, R12, R4, R30, 0x2, P6 ;  /* 0x000000040c038211 */ /* 0x000fc400030f141e */
[----:B------:R1:W-:Y:S01]  /*ae10*/  @!P2 ST.E.64 [R8.64], R100 ;  /* 0x000000640800a985 */ /* 0x0003e2000c101b06 */
[----:B------:R-:W-:Y:S02]  /*ae20*/  ISETP.GE.AND P2, PT, R18, c[0x0][0x3c8], PT ;  /* 0x0000f20012007a0c */ /* 0x000fe40003f46270 */
[----:B--2---:R-:W-:Y:S01]  /*ae30*/  @!P5 LEA R14, P6, R15, R0, 0x2 ;  /* 0x000000000f0ed211 */ /* 0x004fe200078c10ff */
[----:B------:R2:W-:Y:S01]  /*ae40*/  @!P1 ST.E.64 [R6.64], R92 ;  /* 0x0000005c06009985 */ /* 0x0005e2000c101b06 */
[----:B------:R-:W-:Y:S02]  /*ae50*/  ISETP.GE.AND P1, PT, R19, c[0x0][0x3c8], PT ;  /* 0x0000f20013007a0c */ /* 0x000fe40003f26270 */
[----:B------:R-:W-:Y:S01]  /*ae60*/  @!P5 LEA.HI.X R15, R15, R4, R31, 0x2, P6 ;  /* 0x000000040f0fd211 */ /* 0x000fe200030f141f */
[----:B------:R4:W-:Y:S01]  /*ae70*/  @!P0 ST.E.64 [R2.64], R80 ;  /* 0x0000005002008985 */ /* 0x0009e2000c101b06 */
[CC--:B------:R-:W-:Y:S02]  /*ae80*/  @!P4 LEA R12, P0, R17.reuse, R0.reuse, 0x2 ;  /* 0x00000000110cc211 */ /* 0x0c0fe400078010ff */
[----:B------:R-:W-:Y:S01]  /*ae90*/  @!P3 LEA R10, P6, R16, R0, 0x2 ;  /* 0x00000000100ab211 */ /* 0x000fe200078c10ff */
[----:B------:R5:W-:Y:S01]  /*aea0*/  @!P5 ST.E.64 [R14.64], R118 ;  /* 0x000000760e00d985 */ /* 0x000be2000c101b06 */
[----:B------:R-:W-:-:S02]  /*aeb0*/  @!P4 LEA.HI.X R13, R17, R4, R33, 0x2, P0 ;  /* 0x00000004110dc211 */ /* 0x000fc400000f1421 */
[----:B------:R-:W-:Y:S02]  /*aec0*/  ISETP.GE.AND P0, PT, R20, c[0x0][0x3c8], PT ;  /* 0x0000f20014007a0c */ /* 0x000fe40003f06270 */
[----:B------:R-:W-:Y:S01]  /*aed0*/  @!P3 LEA.HI.X R11, R16, R4, R32, 0x2, P6 ;  /* 0x00000004100bb211 */ /* 0x000fe200030f1420 */
[----:B------:R3:W-:Y:S01]  /*aee0*/  @!P4 ST.E.64 [R12.64], R116 ;  /* 0x000000740c00c985 */ /* 0x0007e2000c101b06 */
[----:B------:R-:W-:Y:S02]  /*aef0*/  ISETP.GE.AND P5, PT, R21, c[0x0][0x3c8], PT ;  /* 0x0000f20015007a0c */ /* 0x000fe40003fa6270 */
[----:B------:R-:W-:Y:S01]  /*af00*/  ISETP.GE.AND P4, PT, R23, c[0x0][0x3c8], PT ;  /* 0x0000f20017007a0c */ /* 0x000fe20003f86270 */
[----:B------:R3:W-:Y:S01]  /*af10*/  @!P3 ST.E.64 [R10.64], R114 ;  /* 0x000000720a00b985 */ /* 0x0007e2000c101b06 */
[----:B------:R-:W-:Y:S02]  /*af20*/  ISETP.GE.AND P3, PT, R22, c[0x0][0x3c8], PT ;  /* 0x0000f20016007a0c */ /* 0x000fe40003f66270 */
[----:B-1----:R-:W-:-:S04]  /*af30*/  @!P2 LEA R8, P6, R18, R0, 0x2 ;  /* 0x000000001208a211 */ /* 0x002fc800078c10ff */
[----:B------:R-:W-:Y:S02]  /*af40*/  @!P2 LEA.HI.X R9, R18, R4, R34, 0x2, P6 ;  /* 0x000000041209a211 */ /* 0x000fe400030f1422 */
[----:B--2---:R-:W-:-:S03]  /*af50*/  @!P1 LEA R6, P6, R19, R0, 0x2 ;  /* 0x0000000013069211 */ /* 0x004fc600078c10ff */
[----:B------:R1:W-:Y:S01]  /*af60*/  @!P2 ST.E.64 [R8.64], R104 ;  /* 0x000000680800a985 */ /* 0x0003e2000c101b06 */
[----:B------:R-:W-:Y:S02]  /*af70*/  @!P1 LEA.HI.X R7, R19, R4, R35, 0x2, P6 ;  /* 0x0000000413079211 */ /* 0x000fe400030f1423 */
[----:B----4-:R-:W-:Y:S02]  /*af80*/  @!P0 LEA R2, P6, R20, R0, 0x2 ;  /* 0x0000000014028211 */ /* 0x010fe400078c10ff */
[----:B------:R-:W-:Y:S01]  /*af90*/  ISETP.GE.AND P2, PT, R24, c[0x0][0x3c8], PT ;  /* 0x0000f20018007a0c */ /* 0x000fe20003f46270 */
[----:B------:R2:W-:Y:S01]  /*afa0*/  @!P1 ST.E.64 [R6.64], R74 ;  /* 0x0000004a06009985 */ /* 0x0005e2000c101b06 */
[----:B------:R-:W-:Y:S02]  /*afb0*/  @!P0 LEA.HI.X R3, R20, R4, R36, 0x2, P6 ;  /* 0x0000000414038211 */ /* 0x000fe400030f1424 */
[-C--:B-----5:R-:W-:Y:S02]  /*afc0*/  @!P5 LEA R14, P6, R21, R0.reuse, 0x2 ;  /* 0x00000000150ed211 */ /* 0x0a0fe400078c10ff */
[----:B------:R-:W-:Y:S01]  /*afd0*/  ISETP.GE.AND P1, PT, R25, c[0x0][0x3c8], PT ;  /* 0x0000f20019007a0c */ /* 0x000fe20003f26270 */
[----:B------:R4:W-:Y:S01]  /*afe0*/  @!P0 ST.E.64 [R2.64], R62 ;  /* 0x0000003e02008985 */ /* 0x0009e2000c101b06 */
[----:B---3--:R-:W-:-:S02]  /*aff0*/  @!P4 LEA R12, P0, R23, R0, 0x2 ;  /* 0x00000000170cc211 */ /* 0x008fc400078010ff */
[----:B------:R-:W-:Y:S02]  /*b000*/  @!P5 LEA.HI.X R15, R21, R4, R37, 0x2, P6 ;  /* 0x00000004150fd211 */ /* 0x000fe400030f1425 */
[----:B------:R-:W-:Y:S02]  /*b010*/  @!P3 LEA R10, P6, R22, R0, 0x2 ;  /* 0x00000000160ab211 */ /* 0x000fe400078c10ff */
[-C--:B------:R-:W-:Y:S01]  /*b020*/  @!P4 LEA.HI.X R13, R23, R4.reuse, R39, 0x2, P0 ;  /* 0x00000004170dc211 */ /* 0x080fe200000f1427 */
[----:B------:R3:W-:Y:S01]  /*b030*/  @!P5 ST.E.64 [R14.64], R90 ;  /* 0x0000005a0e00d985 */ /* 0x0007e2000c101b06 */
[----:B------:R-:W-:Y:S02]  /*b040*/  ISETP.GE.AND P0, PT, R26, c[0x0][0x3c8], PT ;  /* 0x0000f2001a007a0c */ /* 0x000fe40003f06270 */
[----:B------:R-:W-:Y:S01]  /*b050*/  @!P3 LEA.HI.X R11, R22, R4, R38, 0x2, P6 ;  /* 0x00000004160bb211 */ /* 0x000fe200030f1426 */
[----:B------:R3:W-:Y:S04]  /*b060*/  @!P4 ST.E.64 [R12.64], R86 ;  /* 0x000000560c00c985 */ /* 0x0007e8000c101b06 */
[----:B------:R3:W-:Y:S01]  /*b070*/  @!P3 ST.E.64 [R10.64], R82 ;  /* 0x000000520a00b985 */ /* 0x0007e2000c101b06 */
[----:B-1----:R-:W-:-:S04]  /*b080*/  @!P2 LEA R8, P6, R24, R0, 0x2 ;  /* 0x000000001808a211 */ /* 0x002fc800078c10ff */
[----:B------:R-:W-:Y:S02]  /*b090*/  @!P2 LEA.HI.X R9, R24, R4, R40, 0x2, P6 ;  /* 0x000000041809a211 */ /* 0x000fe400030f1428 */
[----:B--2---:R-:W-:-:S03]  /*b0a0*/  @!P1 LEA R6, P6, R25, R0, 0x2 ;  /* 0x0000000019069211 */ /* 0x004fc600078c10ff */
[----:B------:R3:W-:Y:S01]  /*b0b0*/  @!P2 ST.E.64 [R8.64], R78 ;  /* 0x0000004e0800a985 */ /* 0x0007e2000c101b06 */
[----:B------:R-:W-:Y:S02]  /*b0c0*/  @!P1 LEA.HI.X R7, R25, R4, R41, 0x2, P6 ;  /* 0x0000000419079211 */ /* 0x000fe400030f1429 */
[----:B----4-:R-:W-:-:S03]  /*b0d0*/  @!P0 LEA R2, P6, R26, R0, 0x2 ;  /* 0x000000001a028211 */ /* 0x010fc600078c10ff */
[----:B------:R3:W-:Y:S01]  /*b0e0*/  @!P1 ST.E.64 [R6.64], R70 ;  /* 0x0000004606009985 */ /* 0x0007e2000c101b06 */
[----:B------:R-:W-:-:S05]  /*b0f0*/  @!P0 LEA.HI.X R3, R26, R4, R42, 0x2, P6 ;  /* 0x000000041a038211 */ /* 0x000fca00030f142a */
[----:B------:R3:W-:Y:S01]  /*b100*/  @!P0 ST.E.64 [R2.64], R66 ;  /* 0x0000004202008985 */ /* 0x0007e2000c101b06 */
[----:B------:R-:W-:-:S13]  /*b110*/  ISETP.GE.AND P0, PT, R27, c[0x0][0x3c8], PT ;  /* 0x0000f2001b007a0c */ /* 0x000fda0003f06270 */
[----:B------:R-:W-:Y:S05]  /*b120*/  @P0 BRA `(.L_x_164) ;  /* 0x00000b2000000947 */ /* 0x000fea0003800000 */
[----:B---3--:R-:W-:-:S04]  /*b130*/  LEA R2, P0, R27, R0, 0x2 ;  /* 0x000000001b027211 */ /* 0x008fc800078010ff */
[----:B------:R-:W-:-:S05]  /*b140*/  LEA.HI.X R3, R27, R4, R43, 0x2, P0 ;  /* 0x000000041b037211 */ /* 0x000fca00000f142b */
[----:B------:R1:W-:Y:S01]  /*b150*/  ST.E.64 [R2.64], R46 ;  /* 0x0000002e02007985 */ /* 0x0003e2000c101b06 */
[----:B------:R-:W-:Y:S05]  /*b160*/  BRA `(.L_x_164) ;  /* 0x00000ae000007947 */ /* 0x000fea0003800000 */
.L_x_149:
[----:B------:R-:W-:Y:S01]  /*b170*/  ISETP.NE.U32.AND P1, PT, RZ, c[0x0][0x508], PT ;  /* 0x00014200ff007a0c */ /* 0x000fe20003f25070 */
[----:B------:R-:W2:Y:S01]  /*b180*/  LDL.LU R0, [R1] ;  /* 0x0000000001007983 */ /* 0x000ea20000300800 */
[----:B------:R-:W-:Y:S01]  /*b190*/  ISETP.NE.U32.AND P2, PT, RZ, c[0x0][0x500], PT ;  /* 0x00014000ff007a0c */ /* 0x000fe20003f45070 */
[----:B------:R-:W-:Y:S01]  /*b1a0*/  IMAD.MOV.U32 R4, RZ, RZ, 0x4 ;  /* 0x00000004ff047424 */ /* 0x000fe200078e00ff */
[----:B------:R-:W-:Y:S01]  /*b1b0*/  ISETP.NE.AND.EX P1, PT, RZ, c[0x0][0x50c], PT, P1 ;  /* 0x00014300ff007a0c */ /* 0x000fe20003f25310 */
[----:B------:R-:W-:Y:S01]  /*b1c0*/  IMAD.MOV.U32 R8, RZ, RZ, RZ ;  /* 0x000000ffff087224 */ /* 0x000fe200078e00ff */
[----:B------:R-:W-:Y:S01]  /*b1d0*/  ISETP.NE.AND.EX P2, PT, RZ, c[0x0][0x504], PT, P2 ;  /* 0x00014100ff007a0c */ /* 0x000fe20003f45320 */
[----:B------:R-:W-:Y:S02]  /*b1e0*/  IMAD.MOV.U32 R19, RZ, RZ, c[0x0][0x388] ;  /* 0x0000e200ff137624 */ /* 0x000fe400078e00ff */
[----:B-1----:R-:W-:-:S08]  /*b1f0*/  IMAD.WIDE R4, R235, R4, c[0x0][0x500] ;  /* 0x00014000eb047625 */ /* 0x002fd000078e0204 */
[C---:B------:R-:W-:Y:S02]  /*b200*/  @P1 LEA R2, P0, R235.reuse, c[0x0][0x508], 0x2 ;  /* 0x00014200eb021a11 */ /* 0x040fe400078010ff */
[----:B------:R1:W5:Y:S02]  /*b210*/  @P2 LDG.E R8, [R4.64] ;  /* 0x0000000604082981 */ /* 0x000364000c1e1900 */
[----:B------:R-:W-:-:S05]  /*b220*/  @P1 LEA.HI.X R3, R235, c[0x0][0x50c], R7, 0x2, P0 ;  /* 0x00014300eb031a11 */ /* 0x000fca00000f1407 */
[----:B------:R1:W5:Y:S01]  /*b230*/  @P1 LDG.E R19, [R2.64] ;  /* 0x0000000602131981 */ /* 0x000362000c1e1900 */
[----:B--2---:R-:W-:-:S04]  /*b240*/  ISETP.NE.AND P0, PT, R0, RZ, PT ;  /* 0x000000ff0000720c */ /* 0x004fc80003f05270 */
[----:B------:R-:W-:Y:S01]  /*b250*/  SEL R18, R0, c[0x0][0x3d4], P0 ;  /* 0x0000f50000127a07 */ /* 0x000fe20000000000 */
[----:B------:R-:W-:Y:S05]  /*b260*/  @P1 BRA `(.L_x_170) ;  /* 0x0000004000001947 */ /* 0x000fea0003800000 */
[----:B-1----:R-:W-:Y:S05]  /*b270*/  @!P2 BRA `(.L_x_170) ;  /* 0x000000300000a947 */ /* 0x002fea0003800000 */
[----:B------:R1:W2:Y:S04]  /*b280*/  LDG.E R0, [R4.64] ;  /* 0x0000000604007981 */ /* 0x0002a8000c1e1900 */
[----:B-1----:R-:W2:Y:S02]  /*b290*/  LDG.E R4, [R4.64+0x4] ;  /* 0x0000040604047981 */ /* 0x002ea4000c1e1900 */
[----:B--2--5:R-:W-:Y:S02]  /*b2a0*/  IADD3 R19, -R0, R4, RZ ;  /* 0x0000000400137210 */ /* 0x024fe40007ffe1ff */
.L_x_170:
[----:B-1----:R-:W1:Y:S01]  /*b2b0*/  S2R R2, SR_TID.X ;  /* 0x0000000000027919 */ /* 0x002e620000002100 */
[----:B------:R-:W-:Y:S01]  /*b2c0*/  BSSY B0, `(.L_x_171) ;  /* 0x0000036000007945 */ /* 0x000fe20003800000 */
[----:B------:R-:W-:Y:S02]  /*b2d0*/  SEL R14, R235, RZ, !P2 ;  /* 0x000000ffeb0e7207 */ /* 0x000fe40005000000 */
[----:B------:R-:W-:-:S02]  /*b2e0*/  SEL R20, R7, RZ, !P2 ;  /* 0x000000ff07147207 */ /* 0x000fc40005000000 */
[----:B-----5:R-:W-:Y:S02]  /*b2f0*/  SHF.R.S32.HI R17, RZ, 0x1f, R8 ;  /* 0x0000001fff117819 */ /* 0x020fe40000011408 */
[----:B-1----:R-:W-:-:S13]  /*b300*/  ISETP.GT.AND P0, PT, R2, 0x7f, PT ;  /* 0x0000007f0200780c */ /* 0x002fda0003f04270 */
[----:B------:R-:W-:Y:S05]  /*b310*/  @P0 BRA `(.L_x_172) ;  /* 0x0000030000000947 */ /* 0x000fea0003800000 */
[----:B------:R-:W-:Y:S01]  /*b320*/  IMAD R0, R19, c[0x0][0x4e8], RZ ;  /* 0x00013a0013007a24 */ /* 0x000fe200078e02ff */
[----:B------:R-:W-:-:S04]  /*b330*/  LEA R9, R237, R2, 0x7 ;  /* 0x00000002ed097211 */ /* 0x000fc800078e38ff */
[----:B------:R-:W-:-:S13]  /*b340*/  ISETP.GE.AND P0, PT, R9, R0, PT ;  /* 0x000000000900720c */ /* 0x000fda0003f06270 */
[----:B------:R-:W-:Y:S05]  /*b350*/  @P0 BRA `(.L_x_172) ;  /* 0x000002c000000947 */ /* 0x000fea0003800000 */
[----:B------:R-:W2:Y:S01]  /*b360*/  LDL.LU R21, [R1+0x4] ;  /* 0x0000040001157983 */ /* 0x000ea20000300800 */
[----:B------:R-:W-:Y:S01]  /*b370*/  IMAD.MOV.U32 R0, RZ, RZ, 0x368 ;  /* 0x00000368ff007424 */ /* 0x000fe200078e00ff */
[----:B------:R-:W-:-:S04]  /*b380*/  ISETP.GT.AND P2, PT, R18, 0x1, PT ;  /* 0x000000011200780c */ /* 0x000fc80003f44270 */
[----:B------:R-:W-:-:S04]  /*b390*/  SEL R0, R0, 0x328, P2 ;  /* 0x0000032800007807 */ /* 0x000fc80001000000 */
[----:B------:R1:W3:Y:S08]  /*b3a0*/  LDC.64 R6, c[0x0][R0+0x170] ;  /* 0x00005c0000067b82 */ /* 0x0002f00000000a00 */
[----:B------:R1:W4:Y:S08]  /*b3b0*/  LDC.64 R4, c[0x0][R0+0x168] ;  /* 0x00005a0000047b82 */ /* 0x0003300000000a00 */
[----:B------:R1:W5:Y:S08]  /*b3c0*/  LDC.64 R12, c[0x0][R0+0x178] ;  /* 0x00005e00000c7b82 */ /* 0x0003700000000a00 */
[----:B------:R1:W2:Y:S02]  /*b3d0*/  LDC.64 R10, c[0x0][R0+0x160] ;  /* 0x00005800000a7b82 */ /* 0x0002a40000000a00 */
[----:B-1----:R-:W-:-:S02]  /*b3e0*/  IMAD.MOV.U32 R0, RZ, RZ, c[0x0][0x4e8] ;  /* 0x00013a00ff007624 */ /* 0x002fc400078e00ff */
[-C--:B---3--:R-:W-:Y:S02]  /*b3f0*/  IMAD R7, R7, R14.reuse, RZ ;  /* 0x0000000e07077224 */ /* 0x088fe400078e02ff */
[----:B------:R-:W-:Y:S01]  /*b400*/  IMAD.WIDE.U32 R2, R6, R14, RZ ;  /* 0x0000000e06027225 */ /* 0x000fe200078e00ff */
[----:B------:R-:W-:Y:S02]  /*b410*/  ISETP.NE.AND P0, PT, R0, 0x1, PT ;  /* 0x000000010000780c */ /* 0x000fe40003f05270 */
[----:B------:R-:W-:Y:S01]  /*b420*/  MOV R0, R9 ;  /* 0x0000000900007202 */ /* 0x000fe20000000f00 */
[----:B------:R-:W-:Y:S02]  /*b430*/  IMAD R7, R6, R20, R7 ;  /* 0x0000001406077224 */ /* 0x000fe400078e0207 */
[-C--:B----4-:R-:W-:Y:S02]  /*b440*/  IMAD R15, R5, R245.reuse, RZ ;  /* 0x000000f5050f7224 */ /* 0x090fe400078e02ff */
[----:B------:R-:W-:Y:S01]  /*b450*/  IMAD.WIDE.U32 R4, R4, R245, RZ ;  /* 0x000000f504047225 */ /* 0x000fe200078e00ff */
[----:B------:R-:W-:-:S03]  /*b460*/  IADD3 R3, R3, R7, RZ ;  /* 0x0000000703037210 */ /* 0x000fc60007ffe0ff */
[----:B------:R-:W-:Y:S02]  /*b470*/  IMAD.IADD R15, R5, 0x1, R15 ;  /* 0x00000001050f7824 */ /* 0x000fe400078e020f */
[----:B------:R-:W-:-:S05]  /*b480*/  @P0 IMAD.HI.U32 R16, R9, c[0x0][0x4ec], RZ ;  /* 0x00013b0009100a27 */ /* 0x000fca00078e00ff */
[----:B------:R-:W-:Y:S02]  /*b490*/  @P0 SHF.R.U32.HI R0, RZ, c[0x0][0x4f0], R16 ;  /* 0x00013c00ff000a19 */ /* 0x000fe40000011610 */
[----:B------:R-:W-:-:S03]  /*b4a0*/  IADD3 R16, P1, P0, R2, R4, R8 ;  /* 0x0000000402107210 */ /* 0x000fc6000783e008 */
[----:B------:R-:W-:-:S04]  /*b4b0*/  IMAD.MOV R2, RZ, RZ, -R0 ;  /* 0x000000ffff027224 */ /* 0x000fc800078e0a00 */
[----:B------:R-:W-:Y:S01]  /*b4c0*/  IMAD R2, R2, c[0x0][0x4e8], R9 ;  /* 0x00013a0002027a24 */ /* 0x000fe200078e0209 */
[----:B------:R-:W-:Y:S02]  /*b4d0*/  IADD3.X R9, R3, R15, R17, P1, P0 ;  /* 0x0000000f03097210 */ /* 0x000fe40000fe0411 */
[----:B------:R-:W-:Y:S02]  /*b4e0*/  SHF.R.S32.HI R3, RZ, 0x1f, R0 ;  /* 0x0000001fff037819 */ /* 0x000fe40000011400 */
[----:B--2---:R-:W-:-:S05]  /*b4f0*/  SEL R6, R21, RZ, P2 ;  /* 0x000000ff15067207 */ /* 0x004fca0001000000 */
[-C--:B-----5:R-:W-:Y:S02]  /*b500*/  IMAD R7, R13, R6.reuse, RZ ;  /* 0x000000060d077224 */ /* 0x0a0fe400078e02ff */
[----:B------:R-:W-:Y:S01]  /*b510*/  IMAD.WIDE.U32 R4, R12, R6, RZ ;  /* 0x000000060c047225 */ /* 0x000fe200078e00ff */
[----:B------:R-:W-:-:S04]  /*b520*/  SHF.R.S32.HI R6, RZ, 0x1f, R2 ;  /* 0x0000001fff067819 */ /* 0x000fc80000011402 */
[----:B------:R-:W-:Y:S01]  /*b530*/  IADD3 R5, R5, R7, RZ ;  /* 0x0000000705057210 */ /* 0x000fe20007ffe0ff */
[----:B------:R-:W-:Y:S01]  /*b540*/  IMAD.MOV.U32 R7, RZ, RZ, c[0x0][0x4a8] ;  /* 0x00012a00ff077624 */ /* 0x000fe200078e00ff */
[----:B------:R-:W-:Y:S01]  /*b550*/  IADD3 R4, P1, P0, R0, R16, R4 ;  /* 0x0000001000047210 */ /* 0x000fe2000783e004 */
[----:B------:R-:W-:-:S03]  /*b560*/  IMAD R0, R11, R2, RZ ;  /* 0x000000020b007224 */ /* 0x000fc600078e02ff */
[----:B------:R-:W-:Y:S01]  /*b570*/  IADD3.X R5, R3, R9, R5, P1, P0 ;  /* 0x0000000903057210 */ /* 0x000fe20000fe0405 */
[----:B------:R-:W-:-:S04]  /*b580*/  IMAD R0, R10, R6, R0 ;  /* 0x000000060a007224 */ /* 0x000fc800078e0200 */
[----:B------:R-:W-:Y:S01]  /*b590*/  IMAD.WIDE.U32 R2, R10, R2, R4 ;  /* 0x000000020a027225 */ /* 0x000fe200078e0004 */
[----:B------:R-:W-:Y:S02]  /*b5a0*/  MOV R5, c[0x0][0x4ac] ;  /* 0x00012b0000057a02 */ /* 0x000fe40000000f00 */
[----:B------:R-:W-:Y:S01]  /*b5b0*/  SEL R4, R7, c[0x0][0x450], P2 ;  /* 0x0001140007047a07 */ /* 0x000fe20001000000 */
[----:B------:R-:W-:Y:S01]  /*b5c0*/  IMAD.IADD R0, R3, 0x1, R0 ;  /* 0x0000000103007824 */ /* 0x000fe200078e0200 */
[----:B------:R-:W-:Y:S02]  /*b5d0*/  SEL R5, R5, c[0x0][0x454], P2 ;  /* 0x0001150005057a07 */ /* 0x000fe40001000000 */
[----:B------:R-:W-:-:S04]  /*b5e0*/  LEA R4, P0, R2, R4, 0x2 ;  /* 0x0000000402047211 */ /* 0x000fc800078010ff */
[----:B------:R-:W-:Y:S02]  /*b5f0*/  LEA.HI.X R5, R2, R5, R0, 0x2, P0 ;  /* 0x0000000502057211 */ /* 0x000fe400000f1400 */
[----:B------:R-:W-:-:S05]  /*b600*/  MOV R0, 0xff800000 ;  /* 0xff80000000007802 */ /* 0x000fca0000000f00 */
[----:B------:R1:W-:Y:S02]  /*b610*/  STG.E [R4.64], R0 ;  /* 0x0000000004007986 */ /* 0x0003e4000c101906 */
.L_x_172:
[----:B------:R-:W-:Y:S05]  /*b620*/  BSYNC B0 ;  /* 0x0000000000007941 */ /* 0x000fea0003800000 */
.L_x_171:
[----:B------:R-:W-:-:S13]  /*b630*/  ISETP.GT.AND P0, PT, R18, 0x1, PT ;  /* 0x000000011200780c */ /* 0x000fda0003f04270 */
[----:B------:R-:W-:Y:S05]  /*b640*/  @P0 BRA `(.L_x_164) ;  /* 0x0000060000000947 */ /* 0x000fea0003800000 */
[----:B------:R-:W-:Y:S01]  /*b650*/  MOV R2, c[0x0][0x4e8] ;  /* 0x00013a0000027a02 */ /* 0x000fe20000000f00 */
[----:B-1----:R-:W-:Y:S01]  /*b660*/  IMAD R0, R17, c[0x0][0x3a0], RZ ;  /* 0x0000e80011007a24 */ /* 0x002fe200078e02ff */
[----:B------:R-:W-:Y:S01]  /*b670*/  LEA R4, R234, R230, 0x5 ;  /* 0x000000e6ea047211 */ /* 0x000fe200078e28ff */
[----:B------:R-:W-:Y:S01]  /*b680*/  IMAD R5, R20, c[0x0][0x3f0], RZ ;  /* 0x0000fc0014057a24 */ /* 0x000fe200078e02ff */
[----:B------:R-:W-:Y:S01]  /*b690*/  ISETP.NE.AND P0, PT, R2, 0x1, PT ;  /* 0x000000010200780c */ /* 0x000fe20003f05270 */
[----:B------:R-:W-:Y:S01]  /*b6a0*/  IMAD.WIDE.U32 R2, R8, c[0x0][0x3a0], RZ ;  /* 0x0000e80008027a25 */ /* 0x000fe200078e00ff */
[----:B------:R-:W-:-:S03]  /*b6b0*/  LEA R4, R237, R4, 0x7 ;  /* 0x00000004ed047211 */ /* 0x000fc600078e38ff */
[----:B------:R-:W-:Y:S01]  /*b6c0*/  IMAD R8, R8, c[0x0][0x3a4], R0 ;  /* 0x0000e90008087a24 */ /* 0x000fe200078e0200 */
[----:B------:R-:W-:Y:S01]  /*b6d0*/  MOV R0, R4 ;  /* 0x0000000400007202 */ /* 0x000fe20000000f00 */
[----:B------:R-:W-:-:S03]  /*b6e0*/  IMAD R7, R14, c[0x0][0x3f4], R5 ;  /* 0x0000fd000e077a24 */ /* 0x000fc600078e0205 */
[----:B------:R-:W-:Y:S02]  /*b6f0*/  IADD3 R3, R3, R8, RZ ;  /* 0x0000000803037210 */ /* 0x000fe40007ffe0ff */
[----:B------:R-:W-:Y:S01]  /*b700*/  LEA R8, R237, R230, 0x7 ;  /* 0x000000e6ed087211 */ /* 0x000fe200078e38ff */
[----:B------:R-:W-:-:S04]  /*b710*/  @P0 IMAD.HI.U32 R6, R4, c[0x0][0x4ec], RZ ;  /* 0x00013b0004060a27 */ /* 0x000fc800078e00ff */
[----:B------:R-:W-:Y:S01]  /*b720*/  IMAD.WIDE.U32 R2, R245, c[0x0][0x3e8], R2 ;  /* 0x0000fa00f5027a25 */ /* 0x000fe200078e0002 */
[----:B------:R-:W-:-:S03]  /*b730*/  @P0 SHF.R.U32.HI R0, RZ, c[0x0][0x4f0], R6 ;  /* 0x00013c00ff000a19 */ /* 0x000fc60000011606 */
[----:B------:R-:W-:Y:S01]  /*b740*/  IMAD R3, R245, c[0x0][0x3ec], R3 ;  /* 0x0000fb00f5037a24 */ /* 0x000fe200078e0203 */
[----:B------:R-:W-:Y:S02]  /*b750*/  SHF.R.S32.HI R6, RZ, 0x1f, R0 ;  /* 0x0000001fff067819 */ /* 0x000fe40000011400 */
[----:B------:R-:W-:Y:S01]  /*b760*/  IADD3 R5, -R0, RZ, RZ ;  /* 0x000000ff00057210 */ /* 0x000fe20007ffe1ff */
[----:B------:R-:W-:-:S04]  /*b770*/  IMAD.WIDE.U32 R2, R14, c[0x0][0x3f0], R2 ;  /* 0x0000fc000e027a25 */ /* 0x000fc800078e0002 */
[----:B------:R-:W-:Y:S01]  /*b780*/  IMAD R6, R6, c[0x0][0x3e0], RZ ;  /* 0x0000f80006067a24 */ /* 0x000fe200078e02ff */
[----:B------:R-:W-:Y:S01]  /*b790*/  IADD3 R3, R3, R7, RZ ;  /* 0x0000000703037210 */ /* 0x000fe20007ffe0ff */
[----:B------:R-:W-:Y:S02]  /*b7a0*/  IMAD R4, R5, c[0x0][0x4e8], R4 ;  /* 0x00013a0005047a24 */ /* 0x000fe400078e0204 */
[C---:B------:R-:W-:Y:S02]  /*b7b0*/  IMAD R6, R0.reuse, c[0x0][0x3e4], R6 ;  /* 0x0000f90000067a24 */ /* 0x040fe400078e0206 */
        /* <DEDUP_REMOVED lines=11> */
.L_x_218:
[----:B------:R-:W-:Y:S05]  /*b870*/  BRA.DIV ~URZ, `(.L_x_174) ;  /* 0x000019927f007947 */ /* 0x000fea000b800000 */
[----:B------:R3:W4:Y:S02]  /*b880*/  SHFL.IDX PT, R0, R9, RZ, 0x181f ;  /* 0x00181fff09007589 */ /* 0x00072400000e0000 */
.L_x_219:
[----:B------:R-:W-:Y:S01]  /*b890*/  IMAD R7, R19, c[0x0][0x4e8], RZ ;  /* 0x00013a0013077a24 */ /* 0x000fe200078e02ff */
[----:B------:R-:W-:Y:S04]  /*b8a0*/  BSSY B0, `(.L_x_175) ;  /* 0x000000b000007945 */ /* 0x000fe80003800000 */
[----:B------:R-:W-:-:S13]  /*b8b0*/  ISETP.GE.AND P0, PT, R8, R7, PT ;  /* 0x000000070800720c */ /* 0x000fda0003f06270 */
[----:B------:R-:W-:Y:S05]  /*b8c0*/  @P0 BRA `(.L_x_176) ;  /* 0x0000008000000947 */ /* 0x000fea0003800000 */
[----:B------:R-:W-:Y:S02]  /*b8d0*/  ISETP.GE.AND P1, PT, R228, c[0x0][0x3c8], PT ;  /* 0x0000f200e4007a0c */ /* 0x000fe40003f26270 */
[----:B------:R-:W-:-:S11]  /*b8e0*/  ISETP.GE.AND P0, PT, R231, c[0x0][0x3c8], PT ;  /* 0x0000f200e7007a0c */ /* 0x000fd60003f06270 */
[CC--:B----4-:R-:W-:Y:S02]  /*b8f0*/  @!P1 LEA R4, P3, R228.reuse, R0.reuse, 0x1 ;  /* 0x00000000e4049211 */ /* 0x0d0fe400078608ff */
[C---:B------:R-:W-:Y:S02]  /*b900*/  @!P0 LEA R2, P2, R231.reuse, R0, 0x1 ;  /* 0x00000000e7028211 */ /* 0x040fe400078408ff */
[-C--:B--2---:R-:W-:Y:S02]  /*b910*/  @!P1 LEA.HI.X R5, R228, R10.reuse, R40, 0x1, P3 ;  /* 0x0000000ae4059211 */ /* 0x084fe400018f0c28 */
[----:B------:R-:W-:-:S03]  /*b920*/  @!P0 LEA.HI.X R3, R231, R10, R41, 0x1, P2 ;  /* 0x0000000ae7038211 */ /* 0x000fc600010f0c29 */
[----:B------:R2:W-:Y:S04]  /*b930*/  @!P1 ST.E.128 [R4.64], RZ ;  /* 0x000000ff04009985 */ /* 0x0005e8000c101d06 */
[----:B------:R2:W-:Y:S02]  /*b940*/  @!P0 ST.E.128 [R2.64], RZ ;  /* 0x000000ff02008985 */ /* 0x0005e4000c101d06 */
.L_x_176:
[----:B------:R-:W-:Y:S05]  /*b950*/  BSYNC B0 ;  /* 0x0000000000007941 */ /* 0x000fea0003800000 */
.L_x_175:
[----:B------:R-:W-:Y:S05]  /*b960*/  BRA.DIV ~URZ, `(.L_x_177) ;  /* 0x000019027f007947 */ /* 0x000fea000b800000 */
[----:B--2---:R2:W1:Y:S04]  /*b970*/  SHFL.IDX PT, R10, R6, 0x1, 0x181f ;  /* 0x00381f00060a7f89 */ /* 0x00446800000e0000 */
[----:B----4-:R2:W4:Y:S02]  /*b980*/  SHFL.IDX PT, R0, R9, 0x1, 0x181f ;  /* 0x00381f0009007f89 */ /* 0x01052400000e0000 */
.L_x_220:
        /* <DEDUP_REMOVED lines=8> */
[-C--:B-1----:R-:W-:Y:S02]  /*ba10*/  @!P1 LEA.HI.X R5, R228, R10.reuse, R40, 0x1, P3 ;  /* 0x0000000ae4059211 */ /* 0x082fe400018f0c28 */
[----:B------:R-:W-:-:S03]  /*ba20*/  @!P0 LEA.HI.X R3, R231, R10, R41, 0x1, P2 ;  /* 0x0000000ae7038211 */ /* 0x000fc600010f0c29 */
[----:B------:R1:W-:Y:S04]  /*ba30*/  @!P1 ST.E.128 [R4.64], RZ ;  /* 0x000000ff04009985 */ /* 0x0003e8000c101d06 */
[----:B------:R1:W-:Y:S02]  /*ba40*/  @!P0 ST.E.128 [R2.64], RZ ;  /* 0x000000ff02008985 */ /* 0x0003e4000c101d06 */
.L_x_179:
[----:B------:R-:W-:Y:S05]  /*ba50*/  BSYNC B0 ;  /* 0x0000000000007941 */ /* 0x000fea0003800000 */
.L_x_178:
[----:B------:R-:W-:Y:S05]  /*ba60*/  BRA.DIV ~URZ, `(.L_x_180) ;  /* 0x000018c27f007947 */ /* 0x000fea000b800000 */
[----:B-1----:R1:W2:Y:S02]  /*ba70*/  SHFL.IDX PT, R10, R6, 0x2, 0x181f ;  /* 0x00581f00060a7f89 */ /* 0x0022a400000e0000 */
.L_x_221:
[----:B------:R-:W-:Y:S05]  /*ba80*/  BRA.DIV ~URZ, `(.L_x_181) ;  /* 0x000019127f007947 */ /* 0x000fea000b800000 */
[----:B----4-:R4:W1:Y:S02]  /*ba90*/  SHFL.IDX PT, R0, R9, 0x2, 0x181f ;  /* 0x00581f0009007f89 */ /* 0x01086400000e0000 */
.L_x_222:
[----:B------:R-:W-:Y:S01]  /*baa0*/  IADD3 R2, R8, 0x40, RZ ;  /* 0x0000004008027810 */ /* 0x000fe20007ffe0ff */
[----:B------:R-:W-:Y:S03]  /*bab0*/  BSSY B0, `(.L_x_182) ;  /* 0x000000b000007945 */ /* 0x000fe60003800000 */
[----:B------:R-:W-:-:S13]  /*bac0*/  ISETP.GE.AND P0, PT, R2, R7, PT ;  /* 0x000000070200720c */ /* 0x000fda0003f06270 */
[----:B------:R-:W-:Y:S05]  /*bad0*/  @P0 BRA `(.L_x_183) ;  /* 0x0000008000000947 */ /* 0x000fea0003800000 */
[----:B------:R-:W-:Y:S02]  /*bae0*/  ISETP.GE.AND P1, PT, R228, c[0x0][0x3c8], PT ;  /* 0x0000f200e4007a0c */ /* 0x000fe40003f26270 */
[----:B------:R-:W-:-:S11]  /*baf0*/  ISETP.GE.AND P0, PT, R231, c[0x0][0x3c8], PT ;  /* 0x0000f200e7007a0c */ /* 0x000fd60003f06270 */
[CC--:B-1----:R-:W-:Y:S02]  /*bb00*/  @!P1 LEA R4, P3, R228.reuse, R0.reuse, 0x1 ;  /* 0x00000000e4049211 */ /* 0x0c2fe400078608ff */
[C---:B------:R-:W-:Y:S02]  /*bb10*/  @!P0 LEA R2, P2, R231.reuse, R0, 0x1 ;  /* 0x00000000e7028211 */ /* 0x040fe400078408ff */
[-C--:B--2---:R-:W-:Y:S02]  /*bb20*/  @!P1 LEA.HI.X R5, R228, R10.reuse, R40, 0x1, P3 ;  /* 0x0000000ae4059211 */ /* 0x084fe400018f0c28 */
[----:B------:R-:W-:-:S03]  /*bb30*/  @!P0 LEA.HI.X R3, R231, R10, R41, 0x1, P2 ;  /* 0x0000000ae7038211 */ /* 0x000fc600010f0c29 */
[----:B------:R1:W-:Y:S04]  /*bb40*/  @!P1 ST.E.128 [R4.64], RZ ;  /* 0x000000ff04009985 */ /* 0x0003e8000c101d06 */
[----:B------:R1:W-:Y:S02]  /*bb50*/  @!P0 ST.E.128 [R2.64], RZ ;  /* 0x000000ff02008985 */ /* 0x0003e4000c101d06 */
.L_x_183:
[----:B------:R-:W-:Y:S05]  /*bb60*/  BSYNC B0 ;  /* 0x0000000000007941 */ /* 0x000fea0003800000 */
.L_x_182:
[----:B------:R-:W-:Y:S05]  /*bb70*/  BRA.DIV ~URZ, `(.L_x_184) ;  /* 0x000018827f007947 */ /* 0x000fea000b800000 */
[----:B-12---:R-:W1:Y:S04]  /*bb80*/  SHFL.IDX PT, R6, R6, 0x3, 0x181f ;  /* 0x00781f0006067f89 */ /* 0x006e6800000e0000 */
[----:B------:R2:W3:Y:S02]  /*bb90*/  SHFL.IDX PT, R0, R9, 0x3, 0x181f ;  /* 0x00781f0009007f89 */ /* 0x0004e400000e0000 */
.L_x_223:
[----:B------:R-:W-:-:S04]  /*bba0*/  IADD3 R2, R8, 0x60, RZ ;  /* 0x0000006008027810 */ /* 0x000fc80007ffe0ff */
[----:B------:R-:W-:-:S13]  /*bbb0*/  ISETP.GE.AND P0, PT, R2, R7, PT ;  /* 0x000000070200720c */ /* 0x000fda0003f06270 */
[----:B------:R-:W-:Y:S05]  /*bbc0*/  @P0 BRA `(.L_x_164) ;  /* 0x0000008000000947 */ /* 0x000fea0003800000 */
[----:B------:R-:W-:Y:S02]  /*bbd0*/  ISETP.GE.AND P1, PT, R228, c[0x0][0x3c8], PT ;  /* 0x0000f200e4007a0c */ /* 0x000fe40003f26270 */
[----:B------:R-:W-:-:S11]  /*bbe0*/  ISETP.GE.AND P0, PT, R231, c[0x0][0x3c8], PT ;  /* 0x0000f200e7007a0c */ /* 0x000fd60003f06270 */
[CC--:B---3--:R-:W-:Y:S02]  /*bbf0*/  @!P1 LEA R4, P3, R228.reuse, R0.reuse, 0x1 ;  /* 0x00000000e4049211 */ /* 0x0c8fe400078608ff */
[C---:B------:R-:W-:Y:S02]  /*bc00*/  @!P0 LEA R2, P2, R231.reuse, R0, 0x1 ;  /* 0x00000000e7028211 */ /* 0x040fe400078408ff */
[-C--:B-1----:R-:W-:Y:S02]  /*bc10*/  @!P1 LEA.HI.X R5, R228, R6.reuse, R40, 0x1, P3 ;  /* 0x00000006e4059211 */ /* 0x082fe400018f0c28 */
[----:B------:R-:W-:-:S03]  /*bc20*/  @!P0 LEA.HI.X R3, R231, R6, R41, 0x1, P2 ;  /* 0x00000006e7038211 */ /* 0x000fc600010f0c29 */
[----:B------:R1:W-:Y:S04]  /*bc30*/  @!P1 ST.E.128 [R4.64], RZ ;  /* 0x000000ff04009985 */ /* 0x0003e8000c101d06 */
[----:B------:R1:W-:Y:S02]  /*bc40*/  @!P0 ST.E.128 [R2.64], RZ ;  /* 0x000000ff02008985 */ /* 0x0003e4000c101d06 */
.L_x_164:
[----:B------:R-:W-:Y:S05]  /*bc50*/  BSYNC B1 ;  /* 0x0000000000017941 */ /* 0x000fea0003800000 */
.L_x_148:
[----:B-1234-:R-:W2:Y:S02]  /*bc60*/  LDL R0, [R1+0x28] ;  /* 0x0000280001007983 */ /* 0x01eea40000100800 */
[----:B--2---:R-:W-:-:S13]  /*bc70*/  ISETP.NE.AND P0, PT, R0, RZ, PT ;  /* 0x000000ff0000720c */ /* 0x004fda0003f05270 */
[----:B------:R-:W-:Y:S01]  /*bc80*/  @P0 WARPSYNC 0xffffffff ;  /* 0xffffffff00000948 */ /* 0x000fe20003800000 */
[----:B------:R-:W-:Y:S06]  /*bc90*/  @P0 BAR.SYNC.DEFER_BLOCKING 0x5, 0x100 ;  /* 0x0144000000000b1d */ /* 0x000fec0000010000 */
[----:B------:R-:W1:Y:S04]  /*bca0*/  @P0 LDS.128 R236, [0xf100] ;  /* 0x00f10000ffec0984 */ /* 0x000e680000000c00 */
[----:B------:R-:W-:Y:S06]  /*bcb0*/  @P0 BAR.ARV 0x4, 0x100 ;  /* 0x0104000000000b1d */ /* 0x000fec0000002000 */
[----:B------:R-:W-:Y:S05]  /*bcc0*/  @P0 BRA `(.L_x_185) ;  /* 0x00000ad000000947 */ /* 0x000fea0003800000 */
[----:B------:R-:W2:Y:S01]  /*bcd0*/  S2R R0, SR_TID.X ;  /* 0x0000000000007919 */ /* 0x000ea20000002100 */
[----:B------:R-:W-:Y:S01]  /*bce0*/  IMAD.MOV.U32 R7, RZ, RZ, RZ ;  /* 0x000000ffff077224 */ /* 0x000fe200078e00ff */
[----:B--2---:R-:W-:-:S04]  /*bcf0*/  LOP3.LUT R13, R0, 0x1f, RZ, 0xc0, !PT ;  /* 0x0000001f000d7812 */ /* 0x004fc800078ec0ff */
[----:B------:R-:W-:Y:S01]  /*bd00*/  ISETP.NE.AND P5, PT, R13, 0x1f, PT ;  /* 0x0000001f0d00780c */ /* 0x000fe20003fa5270 */
[----:B------:R-:W-:Y:S10]  /*bd10*/  BRA.DIV ~URZ, `(.L_x_186) ;  /* 0x000017a27f007947 */ /* 0x000ff4000b800000 */
[----:B------:R2:W3:Y:S02]  /*bd20*/  SHFL.IDX PT, R9, R94, RZ, 0x1f ;  /* 0x00001fff5e097589 */ /* 0x0004e400000e0000 */
.L_x_224:
[----:B------:R-:W-:Y:S05]  /*bd30*/  BRA.DIV ~URZ, `(.L_x_187) ;  /* 0x000017f27f007947 */ /* 0x000fea000b800000 */
[----:B------:R4:W2:Y:S02]  /*bd40*/  SHFL.IDX PT, R8, R94, 0x1, 0x1f ;  /* 0x00201f005e087f89 */ /* 0x0008a400000e0000 */
.L_x_225:
[----:B-1----:R-:W-:Y:S02]  /*bd50*/  IMAD.IADD R0, R239, 0x1, R13 ;  /* 0x00000001ef007824 */ /* 0x002fe400078e020d */
[----:B------:R-:W-:-:S03]  /*bd60*/  IMAD.MOV.U32 R6, RZ, RZ, RZ ;  /* 0x000000ffff067224 */ /* 0x000fc600078e00ff */
[----:B------:R-:W-:-:S13]  /*bd70*/  ISETP.GE.OR P0, PT, R0, c[0x0][0x53c], !P5 ;  /* 0x00014f0000007a0c */ /* 0x000fda0006f06670 */
[----:B------:R-:W-:Y:S01]  /*bd80*/  @!P0 IMAD.MOV.U32 R2, RZ, RZ, 0x4 ;  /* 0x00000004ff028424 */ /* 0x000fe200078e00ff */
[----:B------:R-:W-:-:S03]  /*bd90*/  @!P0 MOV R3, 0x4 ;  /* 0x0000000400038802 */ /* 0x000fc60000000f00 */
[----:B------:R-:W-:-:S04]  /*bda0*/  @!P0 IMAD.WIDE R4, R0, R2, c[0x0][0x580] ;  /* 0x0001600000048625 */ /* 0x000fc800078e0202 */
[----:B------:R-:W-:Y:S01]  /*bdb0*/  @!P0 IMAD.WIDE R2, R0, R3, c[0x0][0x578] ;  /* 0x00015e0000028625 */ /* 0x000fe200078e0203 */
[----:B------:R-:W5:Y:S04]  /*bdc0*/  @!P0 LDG.E R6, [R4.64] ;  /* 0x0000000604068981 */ /* 0x000f68000c1e1900 */
[----:B------:R-:W5:Y:S01]  /*bdd0*/  @!P0 LDG.E R7, [R2.64] ;  /* 0x0000000602078981 */ /* 0x000f62000c1e1900 */
[C---:B------:R-:W-:Y:S02]  /*bde0*/  ISETP.GE.U32.AND P4, PT, R13.reuse, 0x10, PT ;  /* 0x000000100d00780c */ /* 0x040fe40003f86070 */
[C---:B------:R-:W-:Y:S02]  /*bdf0*/  ISETP.GE.U32.AND P3, PT, R13.reuse, 0x8, PT ;  /* 0x000000080d00780c */ /* 0x040fe40003f66070 */
[----:B------:R-:W-:-:S02]  /*be00*/  ISETP.GE.U32.AND P2, PT, R13, 0x4, PT ;  /* 0x000000040d00780c */ /* 0x000fc40003f46070 */
[C---:B------:R-:W-:Y:S02]  /*be10*/  ISETP.GE.U32.AND P1, PT, R13.reuse, 0x2, PT ;  /* 0x000000020d00780c */ /* 0x040fe40003f26070 */
[----:B------:R-:W-:Y:S02]  /*be20*/  ISETP.NE.AND P0, PT, R13, RZ, PT ;  /* 0x000000ff0d00720c */ /* 0x000fe40003f05270 */
[----:B------:R-:W-:Y:S01]  /*be30*/  MOV R11, RZ ;  /* 0x000000ff000b7202 */ /* 0x000fe20000000f00 */
[----:B-----5:R-:W-:Y:S01]  /*be40*/  IMAD R0, R7, R6, RZ ;  /* 0x0000000607007224 */ /* 0x020fe200078e02ff */
[----:B------:R-:W-:Y:S07]  /*be50*/  BRA.DIV ~URZ, `(.L_x_188) ;  /* 0x000017427f007947 */ /* 0x000fee000b800000 */
[----:B------:R1:W4:Y:S02]  /*be60*/  SHFL.UP PT, R4, R0, 0x1, RZ ;  /* 0x0420000000047989 */ /* 0x00032400000e00ff */
.L_x_226:
[----:B----4-:R-:W-:-:S04]  /*be70*/  SEL R4, R4, RZ, P0 ;  /* 0x000000ff04047207 */ /* 0x010fc80000000000 */
        /* <DEDUP_REMOVED lines=14> */
[----:B------:R1:W4:Y:S02]  /*bf60*/  SHFL.IDX PT, R0, R4, 0x1f, 0x1f ;  /* 0x03e01f0004007f89 */ /* 0x00032400000e0000 */
.L_x_227:
[----:B----4-:R-:W-:Y:S01]  /*bf70*/  IMAD R0, R0, c[0x0][0x538], RZ ;  /* 0x00014e0000007a24 */ /* 0x010fe200078e02ff */
[----:B------:R-:W-:Y:S04]  /*bf80*/  BSSY B1, `(.L_x_190) ;  /* 0x000007c000017945 */ /* 0x000fe80003800000 */
[----:B--2---:R-:W-:-:S04]  /*bf90*/  IADD3 R8, R0, R8, RZ ;  /* 0x0000000800087210 */ /* 0x004fc80007ffe0ff */
[----:B---3--:R-:W-:-:S13]  /*bfa0*/  ISETP.GT.AND P6, PT, R8, R9, PT ;  /* 0x000000090800720c */ /* 0x008fda0003fc4270 */
[----:B------:R-:W-:Y:S05]  /*bfb0*/  @P6 BRA `(.L_x_191) ;  /* 0x0000024000006947 */ /* 0x000fea0003800000 */
.L_x_195:
[----:B------:R-:W-:-:S04]  /*bfc0*/  IADD3 R0, R239, 0x1f, RZ ;  /* 0x0000001fef007810 */ /* 0x000fc80007ffe0ff */
[----:B------:R-:W-:-:S13]  /*bfd0*/  ISETP.GE.AND P6, PT, R0, c[0x0][0x53c], PT ;  /* 0x00014f0000007a0c */ /* 0x000fda0003fc6270 */
[----:B------:R-:W-:Y:S05]  /*bfe0*/  @P6 BRA `(.L_x_192) ;  /* 0x0000071000006947 */ /* 0x000fea0003800000 */
[----:B------:R-:W-:Y:S01]  /*bff0*/  MOV R239, R0 ;  /* 0x0000000000ef7202 */ /* 0x000fe20000000f00 */
[----:B------:R-:W-:-:S03]  /*c000*/  CS2R R6, SRZ ;  /* 0x0000000000067805 */ /* 0x000fc6000001ff00 */
[----:B------:R-:W-:-:S04]  /*c010*/  IADD3 R0, R239, R13, RZ ;  /* 0x0000000def007210 */ /* 0x000fc80007ffe0ff */
[----:B------:R-:W-:-:S13]  /*c020*/  ISETP.GE.OR P6, PT, R0, c[0x0][0x53c], !P5 ;  /* 0x00014f0000007a0c */ /* 0x000fda0006fc6670 */
[----:B------:R-:W-:Y:S02]  /*c030*/  @!P6 MOV R2, 0x4 ;  /* 0x000000040002e802 */ /* 0x000fe40000000f00 */
[----:B------:R-:W-:-:S03]  /*c040*/  @!P6 MOV R3, 0x4 ;  /* 0x000000040003e802 */ /* 0x000fc60000000f00 */
[----:B-1----:R-:W-:-:S04]  /*c050*/  @!P6 IMAD.WIDE R4, R0, R2, c[0x0][0x580] ;  /* 0x000160000004e625 */ /* 0x002fc800078e0202 */
[----:B------:R-:W-:Y:S01]  /*c060*/  @!P6 IMAD.WIDE R2, R0, R3, c[0x0][0x578] ;  /* 0x00015e000002e625 */ /* 0x000fe200078e0203 */
[----:B------:R-:W2:Y:S04]  /*c070*/  @!P6 LDG.E R6, [R4.64] ;  /* 0x000000060406e981 */ /* 0x000ea8000c1e1900 */
[----:B------:R-:W2:Y:S02]  /*c080*/  @!P6 LDG.E R7, [R2.64] ;  /* 0x000000060207e981 */ /* 0x000ea4000c1e1900 */
[----:B--2---:R-:W-:Y:S01]  /*c090*/  IMAD R0, R7, R6, RZ ;  /* 0x0000000607007224 */ /* 0x004fe200078e02ff */
[----:B------:R-:W-:Y:S05]  /*c0a0*/  BRA.DIV ~URZ, `(.L_x_193) ;  /* 0x000016d27f007947 */ /* 0x000fea000b800000 */
[----:B------:R1:W2:Y:S02]  /*c0b0*/  SHFL.UP PT, R2, R0, 0x1, RZ ;  /* 0x0420000000027989 */ /* 0x0002a400000e00ff */
.L_x_228:
[----:B--2---:R-:W-:-:S04]  /*c0c0*/  SEL R2, R2, RZ, P0 ;  /* 0x000000ff02027207 */ /* 0x004fc80000000000 */
        /* <DEDUP_REMOVED lines=14> */
[----:B------:R1:W2:Y:S02]  /*c1b0*/  SHFL.IDX PT, R0, R4, 0x1f, 0x1f ;  /* 0x03e01f0004007f89 */ /* 0x0002a400000e0000 */
.L_x_229:
[----:B--2---:R-:W-:-:S05]  /*c1c0*/  IMAD R0, R0, c[0x0][0x538], RZ ;  /* 0x00014e0000007a24 */ /* 0x004fca00078e02ff */
[----:B------:R-:W-:-:S04]  /*c1d0*/  IADD3 R8, R0, R8, RZ ;  /* 0x0000000800087210 */ /* 0x000fc80007ffe0ff */
[----:B------:R-:W-:-:S13]  /*c1e0*/  ISETP.GT.AND P6, PT, R8, R9, PT ;  /* 0x000000090800720c */ /* 0x000fda0003fc4270 */
[----:B-1----:R-:W-:Y:S05]  /*c1f0*/  @!P6 BRA `(.L_x_195) ;  /* 0xfffffdc00000e947 */ /* 0x002fea000383ffff */
.L_x_191:
[----:B------:R-:W-:-:S05]  /*c200*/  IADD3 R10, -R0, R8, RZ ;  /* 0x00000008000a7210 */ /* 0x000fca0007ffe1ff */
[----:B------:R-:W-:-:S05]  /*c210*/  IMAD R0, R4, c[0x0][0x538], R10 ;  /* 0x00014e0004007a24 */ /* 0x000fca00078e020a */
[----:B------:R-:W-:Y:S01]  /*c220*/  ISETP.GT.AND P0, PT, R0, R9, PT ;  /* 0x000000090000720c */ /* 0x000fe20003f04270 */
[----:B------:R-:W-:-:S12]  /*c230*/  BRA.DIV ~URZ, `(.L_x_196) ;  /* 0x000017327f007947 */ /* 0x000fd8000b800000 */
[----:B------:R-:W-:-:S04]  /*c240*/  VOTE.ANY R8, PT, !P0 ;  /* 0x0000000000087806 */ /* 0x000fc800040e0100 */
.L_x_230:
[----:B------:R2:W3:Y:S01]  /*c250*/  POPC R12, R8 ;  /* 0x00000008000c7309 */ /* 0x0004e20000000000 */
[----:B------:R-:W-:Y:S05]  /*c260*/  BRA.DIV ~URZ, `(.L_x_197) ;  /* 0x000017527f007947 */ /* 0x000fea000b800000 */
[----:B---3--:R3:W4:Y:S04]  /*c270*/  SHFL.IDX PT, R6, R6, R12, 0x1f ;  /* 0x00001f0c06067589 */ /* 0x00872800000e0000 */
[----:B------:R3:W1:Y:S02]  /*c280*/  SHFL.IDX PT, R7, R7, R12, 0x1f ;  /* 0x00001f0c07077589 */ /* 0x00066400000e0000 */
.L_x_231:
[----:B------:R-:W-:Y:S01]  /*c290*/  ISETP.NE.AND P0, PT, R8, RZ, PT ;  /* 0x000000ff0800720c */ /* 0x000fe20003f05270 */
[----:B------:R-:W-:-:S12]  /*c2a0*/  BSSY B0, `(.L_x_198) ;  /* 0x0000005000007945 */ /* 0x000fd80003800000 */
[----:B------:R-:W-:Y:S05]  /*c2b0*/  @!P0 BRA `(.L_x_199) ;  /* 0x0000003000008947 */ /* 0x000fea0003800000 */
[----:B------:R-:W-:Y:S01]  /*c2c0*/  IADD3 R3, R12, -0x1, RZ ;  /* 0xffffffff0c037810 */ /* 0x000fe20007ffe0ff */
[----:B------:R-:W-:Y:S05]  /*c2d0*/  BRA.DIV ~URZ, `(.L_x_200) ;  /* 0x000017b27f007947 */ /* 0x000fea000b800000 */
[----:B------:R2:W3:Y:S02]  /*c2e0*/  SHFL.IDX PT, R11, R4, R3, 0x1f ;  /* 0x00001f03040b7589 */ /* 0x0004e400000e0000 */
.L_x_199:
[----:B------:R-:W-:Y:S05]  /*c2f0*/  BSYNC B0 ;  /* 0x0000000000007941 */ /* 0x000fea0003800000 */
.L_x_198:
[-C--:B-12-4-:R-:W-:Y:S01]  /*c300*/  IABS R4, R6.reuse ;  /* 0x0000000600047213 */ /* 0x096fe20000000000 */
[----:B---3--:R-:W-:Y:S01]  /*c310*/  IMAD R236, R11, c[0x0][0x538], R10 ;  /* 0x00014e000bec7a24 */ /* 0x008fe200078e020a */
[----:B------:R-:W-:Y:S01]  /*c320*/  IABS R0, R7 ;  /* 0x0000000700007213 */ /* 0x000fe20000000000 */
[----:B------:R-:W-:Y:S01]  /*c330*/  IMAD.IADD R239, R12, 0x1, R239 ;  /* 0x000000010cef7824 */ /* 0x000fe200078e02ef */
[----:B------:R-:W1:Y:S01]  /*c340*/  I2F.RP R2, R4 ;  /* 0x0000000400027306 */ /* 0x000e620000209400 */
[----:B------:R-:W-:Y:S02]  /*c350*/  IMAD.IADD R10, R9, 0x1, -R236 ;  /* 0x00000001090a7824 */ /* 0x000fe400078e0aec */
[----:B------:R-:W-:Y:S01]  /*c360*/  IMAD.MOV.U32 R5, RZ, RZ, R0 ;  /* 0x000000ffff057224 */ /* 0x000fe200078e0000 */
[----:B------:R-:W-:Y:S02]  /*c370*/  IABS R0, R6 ;  /* 0x0000000600007213 */ /* 0x000fe40000000000 */
[----:B------:R-:W-:-:S02]  /*c380*/  IABS R9, R10 ;  /* 0x0000000a00097213 */ /* 0x000fc40000000000 */
[----:B------:R-:W-:Y:S01]  /*c390*/  I2F.RP R11, R5 ;  /* 0x00000005000b7306 */ /* 0x000fe20000209400 */
[----:B------:R-:W-:-:S07]  /*c3a0*/  IMAD.MOV R0, RZ, RZ, -R0 ;  /* 0x000000ffff007224 */ /* 0x000fce00078e0a00 */
[----:B-1----:R-:W1:Y:S02]  /*c3b0*/  MUFU.RCP R2, R2 ;  /* 0x0000000200027308 */ /* 0x002e640000001000 */
[----:B-1----:R-:W-:-:S06]  /*c3c0*/  IADD3 R2, R2, 0xffffffe, RZ ;  /* 0x0ffffffe02027810 */ /* 0x002fcc0007ffe0ff */
[----:B------:R-:W1:Y:S02]  /*c3d0*/  F2I.FTZ.U32.TRUNC.NTZ R3, R2 ;  /* 0x0000000200037305 */ /* 0x000e64000021f000 */
[----:B-1----:R-:W-:-:S04]  /*c3e0*/  IMAD.MOV R2, RZ, RZ, -R3 ;  /* 0x000000ffff027224 */ /* 0x002fc800078e0a03 */
[----:B------:R-:W-:Y:S01]  /*c3f0*/  IMAD R8, R2, R4, RZ ;  /* 0x0000000402087224 */ /* 0x000fe200078e02ff */
[----:B------:R-:W-:-:S05]  /*c400*/  MOV R2, RZ ;  /* 0x000000ff00027202 */ /* 0x000fca0000000f00 */
[----:B------:R-:W-:-:S04]  /*c410*/  IMAD.HI.U32 R8, R3, R8, R2 ;  /* 0x0000000803087227 */ /* 0x000fc800078e0002 */
[----:B------:R-:W-:Y:S02]  /*c420*/  IMAD.MOV.U32 R2, RZ, RZ, R9 ;  /* 0x000000ffff027224 */ /* 0x000fe400078e0009 */
[----:B------:R-:W-:Y:S02]  /*c430*/  IMAD.MOV.U32 R3, RZ, RZ, R0 ;  /* 0x000000ffff037224 */ /* 0x000fe400078e0000 */
[----:B------:R-:W-:-:S04]  /*c440*/  IMAD.HI.U32 R0, R8, R2, RZ ;  /* 0x0000000208007227 */ /* 0x000fc800078e00ff */
[----:B------:R-:W-:Y:S02]  /*c450*/  IMAD R2, R0, R3, R2 ;  /* 0x0000000300027224 */ /* 0x000fe400078e0202 */
[----:B------:R-:W1:Y:S03]  /*c460*/  MUFU.RCP R3, R11 ;  /* 0x0000000b00037308 */ /* 0x000e660000001000 */
[----:B------:R-:W-:Y:S02]  /*c470*/  ISETP.GT.U32.AND P1, PT, R4, R2, PT ;  /* 0x000000020400720c */ /* 0x000fe40003f24070 */
[----:B-1----:R-:W-:-:S11]  /*c480*/  IADD3 R3, R3, 0xffffffe, RZ ;  /* 0x0ffffffe03037810 */ /* 0x002fd60007ffe0ff */
[-C--:B------:R-:W-:Y:S02]  /*c490*/  @!P1 IADD3 R2, R2, -R4.reuse, RZ ;  /* 0x8000000402029210 */ /* 0x080fe40007ffe0ff */
[----:B------:R-:W-:Y:S01]  /*c4a0*/  @!P1 IADD3 R0, R0, 0x1, RZ ;  /* 0x0000000100009810 */ /* 0x000fe20007ffe0ff */
[----:B------:R-:W1:Y:S01]  /*c4b0*/  F2I.FTZ.U32.TRUNC.NTZ R3, R3 ;  /* 0x0000000300037305 */ /* 0x000e62000021f000 */
[----:B------:R-:W-:Y:S02]  /*c4c0*/  ISETP.GE.U32.AND P2, PT, R2, R4, PT ;  /* 0x000000040200720c */ /* 0x000fe40003f46070 */
[----:B------:R-:W-:Y:S02]  /*c4d0*/  LOP3.LUT R2, R10, R6, RZ, 0x3c, !PT ;  /* 0x000000060a027212 */ /* 0x000fe400078e3cff */
[----:B------:R-:W-:Y:S02]  /*c4e0*/  ISETP.NE.AND P1, PT, R6, RZ, PT ;  /* 0x000000ff0600720c */ /* 0x000fe40003f25270 */
[----:B------:R-:W-:-:S07]  /*c4f0*/  ISETP.GE.AND P0, PT, R2, RZ, PT ;  /* 0x000000ff0200720c */ /* 0x000fce0003f06270 */
[----:B------:R-:W-:Y:S01]  /*c500*/  @P2 IADD3 R0, R0, 0x1, RZ ;  /* 0x0000000100002810 */ /* 0x000fe20007ffe0ff */
[----:B-1----:R-:W-:-:S04]  /*c510*/  IMAD.MOV R2, RZ, RZ, -R3 ;  /* 0x000000ffff027224 */ /* 0x002fc800078e0a03 */
[----:B------:R-:W-:Y:S01]  /*c520*/  IMAD.MOV.U32 R4, RZ, RZ, R2 ;  /* 0x000000ffff047224 */ /* 0x000fe200078e0002 */
[----:B------:R-:W-:Y:S01]  /*c530*/  IABS R2, R7 ;  /* 0x0000000700027213 */ /* 0x000fe20000000000 */
[----:B------:R-:W-:Y:S01]  /*c540*/  @!P0 IMAD.MOV R0, RZ, RZ, -R0 ;  /* 0x000000ffff008224 */ /* 0x000fe200078e0a00 */
[----:B------:R-:W-:Y:S01]  /*c550*/  @!P1 LOP3.LUT R0, RZ, R6, RZ, 0x33, !PT ;  /* 0x00000006ff009212 */ /* 0x000fe200078e33ff */
[----:B------:R-:W-:Y:S01]  /*c560*/  IMAD R4, R4, R5, RZ ;  /* 0x0000000504047224 */ /* 0x000fe200078e02ff */
[----:B------:R-:W-:Y:S01]  /*c570*/  IADD3 R8, RZ, -R2, RZ ;  /* 0x80000002ff087210 */ /* 0x000fe20007ffe0ff */
[----:B------:R-:W-:Y:S01]  /*c580*/  IMAD.MOV.U32 R2, RZ, RZ, RZ ;  /* 0x000000ffff027224 */ /* 0x000fe200078e00ff */
[----:B------:R-:W-:Y:S01]  /*c590*/  IABS R9, R0 ;  /* 0x0000000000097213 */ /* 0x000fe20000000000 */
[----:B------:R-:W-:Y:S02]  /*c5a0*/  IMAD R6, R0, R6, RZ ;  /* 0x0000000600067224 */ /* 0x000fe400078e02ff */
[----:B------:R-:W-:Y:S01]  /*c5b0*/  IMAD.HI.U32 R2, R3, R4, R2 ;  /* 0x0000000403027227 */ /* 0x000fe200078e0002 */
[----:B------:R-:W-:-:S02]  /*c5c0*/  MOV R4, R8 ;  /* 0x0000000800047202 */ /* 0x000fc40000000f00 */
[----:B------:R-:W-:Y:S01]  /*c5d0*/  IADD3 R237, R10, -R6, RZ ;  /* 0x800000060aed7210 */ /* 0x000fe20007ffe0ff */
[----:B------:R-:W-:-:S04]  /*c5e0*/  IMAD.MOV.U32 R3, RZ, RZ, R9 ;  /* 0x000000ffff037224 */ /* 0x000fc800078e0009 */
        /* <DEDUP_REMOVED lines=11> */
[----:B------:R-:W-:-:S04]  /*c6a0*/  @!P1 LOP3.LUT R2, RZ, R7, RZ, 0x33, !PT ;  /* 0x00000007ff029212 */ /* 0x000fc800078e33ff */
[----:B------:R-:W-:Y:S01]  /*c6b0*/  IADD3 R3, -R2, RZ, RZ ;  /* 0x000000ff02037210 */ /* 0x000fe20007ffe1ff */
[----:B------:R-:W-:-:S04]  /*c6c0*/  IMAD R2, R7, 0x1000000, R2 ;  /* 0x0100000007027824 */ /* 0x000fc800078e0202 */
[----:B------:R-:W-:-:S04]  /*c6d0*/  IMAD R0, R7, R3, R0 ;  /* 0x0000000307007224 */ /* 0x000fc800078e0200 */
[----:B------:R-:W-:Y:S01]  /*c6e0*/  IMAD R238, R0, 0x10000, R2 ;  /* 0x0001000000ee7824 */ /* 0x000fe200078e0202 */
[----:B------:R-:W-:Y:S05]  /*c6f0*/  BRA `(.L_x_201) ;  /* 0x0000004000007947 */ /* 0x000fea0003800000 */
.L_x_192:
[----:B------:R-:W-:Y:S01]  /*c700*/  IMAD.MOV.U32 R236, RZ, RZ, R9 ;  /* 0x000000ffffec7224 */ /* 0x000fe200078e0009 */
[----:B------:R-:W-:Y:S01]  /*c710*/  MOV R238, RZ ;  /* 0x000000ff00ee7202 */ /* 0x000fe20000000f00 */
[----:B------:R-:W-:Y:S01]  /*c720*/  IMAD.MOV.U32 R237, RZ, RZ, RZ ;  /* 0x000000ffffed7224 */ /* 0x000fe200078e00ff */
[----:B------:R-:W-:Y:S02]  /*c730*/  MOV R239, c[0x0][0x53c] ;  /* 0x00014f0000ef7a02 */ /* 0x000fe40000000f00 */
.L_x_201:
[----:B------:R-:W-:Y:S05]  /*c740*/  BSYNC B1 ;  /* 0x0000000000017941 */ /* 0x000fea0003800000 */
.L_x_190:
[----:B------:R-:W-:Y:S01]  /*c750*/  WARPSYNC 0xffffffff ;  /* 0xffffffff00007948 */ /* 0x000fe20003800000 */
[----:B------:R-:W-:Y:S01]  /*c760*/  BAR.SYNC.DEFER_BLOCKING 0x4, 0x100 ;  /* 0x0104000000007b1d */ /* 0x000fe20000010000 */
[----:B------:R-:W-:-:S13]  /*c770*/  ISETP.NE.AND P0, PT, R13, RZ, PT ;  /* 0x000000ff0d00720c */ /* 0x000fda0003f05270 */
[----:B------:R2:W-:Y:S04]  /*c780*/  @!P0 STS.128 [0xf100], R236 ;  /* 0x00f100ecff008388 */ /* 0x0005e80000000c00 */
[----:B------:R-:W-:Y:S06]  /*c790*/  BAR.ARV 0x5, 0x100 ;  /* 0x0144000000007b1d */ /* 0x000fec0000002000 */
.L_x_185:
[----:B-1----:R-:W-:-:S13]  /*c7a0*/  ISETP.GE.AND P0, PT, R239, c[0x0][0x53c], PT ;  /* 0x00014f00ef007a0c */ /* 0x002fda0003f06270 */
[----:B--2---:R-:W-:Y:S01]  /*c7b0*/  @P0 CALL.REL.NOINC `(.L_x_202) ;  /* 0x0000001000000944 */ /* 0x004fe20003c00000 */
[----:B------:R-:W-:Y:S05]  /*c7c0*/  BRA `(.L_x_203) ;  /* 0xffff4ae000007947 */ /* 0x000fea000383ffff */
.L_x_202:
[----:B------:R-:W-:Y:S05]  /*c7d0*/  EXIT ;  /* 0x000000000000794d */ /* 0x000fea0003800000 */
.L_x_124:
[----:B------:R-:W-:Y:S01]  /*c7e0*/  IMAD.MOV.U32 R0, RZ, RZ, R5 ;  /* 0x000000ffff007224 */ /* 0x000fe200078e0005 */
[----:B------:R-:W-:Y:S02]  /*c7f0*/  MOV R2, 0x1 ;  /* 0x0000000100027802 */ /* 0x000fe40000000f00 */
[----:B------:R-:W-:Y:S02]  /*c800*/  MOV R3, 0xc820 ;  /* 0x0000c82000037802 */ /* 0x000fe40000000f00 */
[----:B--2---:R-:W-:Y:S05]  /*c810*/  CALL.REL.NOINC `($__internal_4_$__cuda_sm70_shflsync_up_p) ;  /* 0x0000136000007944 */ /* 0x004fea0003c00000 */
[----:B------:R-:W-:Y:S01]  /*c820*/  MOV R0, R4 ;  /* 0x0000000400007202 */ /* 0x000fe20000000f00 */
[----:B------:R-:W-:Y:S05]  /*c830*/  BRA `(.L_x_204) ;  /* 0xffff3c1000007947 */ /* 0x000fea000383ffff */
.L_x_125:
[----:B------:R-:W-:Y:S01]  /*c840*/  IMAD.MOV.U32 R0, RZ, RZ, R5 ;  /* 0x000000ffff007224 */ /* 0x000fe200078e0005 */
[----:B------:R-:W-:Y:S02]  /*c850*/  MOV R2, 0x2 ;  /* 0x0000000200027802 */ /* 0x000fe40000000f00 */
[----:B------:R-:W-:Y:S02]  /*c860*/  MOV R3, 0xc880 ;  /* 0x0000c88000037802 */ /* 0x000fe40000000f00 */
[----:B--2---:R-:W-:Y:S05]  /*c870*/  CALL.REL.NOINC `($__internal_4_$__cuda_sm70_shflsync_up_p) ;  /* 0x0000130000007944 */ /* 0x004fea0003c00000 */
[----:B------:R-:W-:Y:S01]  /*c880*/  SEL R0, R4, RZ, P4 ;  /* 0x000000ff04007207 */ /* 0x000fe20002000000 */
[----:B------:R-:W-:Y:S01]  /*c890*/  IMAD.MOV.U32 R2, RZ, RZ, 0x4 ;  /* 0x00000004ff027424 */ /* 0x000fe200078e00ff */
[----:B------:R-:W-:-:S03]  /*c8a0*/  MOV R3, 0xc8d0 ;  /* 0x0000c8d000037802 */ /* 0x000fc60000000f00 */
[----:B------:R-:W-:Y:S02]  /*c8b0*/  IMAD.IADD R0, R5, 0x1, R0 ;  /* 0x0000000105007824 */ /* 0x000fe400078e0200 */
[----:B------:R-:W-:Y:S05]  /*c8c0*/  CALL.REL.NOINC `($__internal_4_$__cuda_sm70_shflsync_up_p) ;  /* 0x000012b000007944 */ /* 0x000fea0003c00000 */
        /* <DEDUP_REMOVED lines=13> */
[----:B------:R-:W-:Y:S01]  /*c9a0*/  IMAD.IADD R4, R0, 0x1, R4 ;  /* 0x0000000100047824 */ /* 0x000fe200078e0204 */
[----:B------:R-:W-:-:S03]  /*c9b0*/  MOV R0, 0x1f ;  /* 0x0000001f00007802 */ /* 0x000fc60000000f00 */
[----:B------:R-:W-:Y:S02]  /*c9c0*/  IMAD.MOV.U32 R5, RZ, RZ, R4 ;  /* 0x000000ffff057224 */ /* 0x000fe400078e0004 */
[----:B------:R-:W-:Y:S05]  /*c9d0*/  CALL.REL.NOINC `($__internal_3_$__cuda_sm70_shflsync_idx_p) ;  /* 0x0000115000007944 */ /* 0x000fea0003c00000 */
[----:B------:R-:W-:Y:S05]  /*c9e0*/  BRA `(.L_x_205) ;  /* 0xffff3b6000007947 */ /* 0x000fea000383ffff */
.L_x_127:
[----:B------:R-:W-:Y:S02]  /*c9f0*/  SEL R0, RZ, 0x1, P0 ;  /* 0x00000001ff007807 */ /* 0x000fe40000000000 */
[----:B------:R-:W-:Y:S02]  /*ca00*/  MOV R2, 0xca20 ;  /* 0x0000ca2000027802 */ /* 0x000fe40000000f00 */
[----:B------:R-:W-:Y:S05]  /*ca10*/  CALL.REL.NOINC `($__internal_5_$__cuda_sm70_votesync_ballot) ;  /* 0x000011d000007944 */ /* 0x000fea0003c00000 */
[----:B------:R-:W-:Y:S01]  /*ca20*/  MOV R6, R0 ;  /* 0x0000000000067202 */ /* 0x000fe20000000f00 */
[----:B------:R-:W-:Y:S05]  /*ca30*/  BRA `(.L_x_206) ;  /* 0xffff3ba000007947 */ /* 0x000fea000383ffff */
.L_x_128:
[----:B------:R-:W-:Y:S01]  /*ca40*/  IMAD.MOV.U32 R5, RZ, RZ, R8 ;  /* 0x000000ffff057224 */ /* 0x000fe200078e0008 */
[----:B--2---:R-:W-:Y:S01]  /*ca50*/  MOV R3, R239 ;  /* 0x000000ef00037202 */ /* 0x004fe20000000f00 */
[----:B------:R-:W-:Y:S01]  /*ca60*/  IMAD.MOV.U32 R0, RZ, RZ, 0x1f ;  /* 0x0000001fff007424 */ /* 0x000fe200078e00ff */
[----:B------:R-:W-:Y:S02]  /*ca70*/  MOV R2, 0xca90 ;  /* 0x0000ca9000027802 */ /* 0x000fe40000000f00 */
[----:B-1----:R-:W-:Y:S05]  /*ca80*/  CALL.REL.NOINC `($__internal_3_$__cuda_sm70_shflsync_idx_p) ;  /* 0x000010a000007944 */ /* 0x002fea0003c00000 */
[----:B------:R-:W-:Y:S01]  /*ca90*/  IMAD.MOV.U32 R11, RZ, RZ, R0 ;  /* 0x000000ffff0b7224 */ /* 0x000fe200078e0000 */
[----:B------:R-:W-:Y:S01]  /*caa0*/  MOV R5, R7 ;  /* 0x0000000700057202 */ /* 0x000fe20000000f00 */
[----:B------:R-:W-:Y:S01]  /*cab0*/  IMAD.MOV.U32 R7, RZ, RZ, RZ ;  /* 0x000000ffff077224 */ /* 0x000fe200078e00ff */
[----:B------:R-:W-:Y:S01]  /*cac0*/  MOV R3, R239 ;  /* 0x000000ef00037202 */ /* 0x000fe20000000f00 */
[----:B------:R-:W-:Y:S01]  /*cad0*/  IMAD.MOV.U32 R0, RZ, RZ, 0x1f ;  /* 0x0000001fff007424 */ /* 0x000fe200078e00ff */
[----:B------:R-:W-:-:S02]  /*cae0*/  MOV R2, 0xcb00 ;  /* 0x0000cb0000027802 */ /* 0x000fc40000000f00 */
[----:B------:R-:W-:Y:S05]  /*caf0*/  CALL.REL.NOINC `($__internal_3_$__cuda_sm70_shflsync_idx_p) ;  /* 0x0000103000007944 */ /* 0x000fea0003c00000 */
[----:B------:R-:W-:Y:S01]  /*cb00*/  MOV R10, R0 ;  /* 0x00000000000a7202 */ /* 0x000fe20000000f00 */
[----:B------:R-:W-:Y:S05]  /*cb10*/  BRA `(.L_x_207) ;  /* 0xffff3b1000007947 */ /* 0x000fea000383ffff */
.L_x_131:
[----:B------:R-:W-:Y:S01]  /*cb20*/  IMAD.MOV.U32 R5, RZ, RZ, R4 ;  /* 0x000000ffff057224 */ /* 0x000fe200078e0004 */
[----:B------:R-:W-:-:S02]  /*cb30*/  MOV R0, 0x1f ;  /* 0x0000001f00007802 */ /* 0x000fc40000000f00 */
[----:B------:R-:W-:Y:S02]  /*cb40*/  MOV R2, 0xcb60 ;  /* 0x0000cb6000027802 */ /* 0x000fe40000000f00 */
[----:B-1----:R-:W-:Y:S05]  /*cb50*/  CALL.REL.NOINC `($__internal_3_$__cuda_sm70_shflsync_idx_p) ;  /* 0x00000fd000007944 */ /* 0x002fea0003c00000 */
[----:B------:R-:W-:Y:S01]  /*cb60*/  MOV R7, R0 ;  /* 0x0000000000077202 */ /* 0x000fe20000000f00 */
[----:B------:R-:W-:Y:S05]  /*cb70*/  BRA `(.L_x_130) ;  /* 0xffff3b1000007947 */ /* 0x000fea000383ffff */
.L_x_145:
[----:B------:R-:W-:Y:S01]  /*cb80*/  IMAD.MOV.U32 R2, RZ, RZ, R226 ;  /* 0x000000ffff027224 */ /* 0x000fe200078e00e2 */
[----:B------:R-:W-:Y:S01]  /*cb90*/  MOV R7, 0x1f ;  /* 0x0000001f00077802 */ /* 0x000fe20000000f00 */
[----:B------:R-:W-:Y:S01]  /*cba0*/  IMAD.MOV.U32 R5, RZ, RZ, 0x2 ;  /* 0x00000002ff057424 */ /* 0x000fe200078e00ff */
[----:B------:R-:W-:Y:S02]  /*cbb0*/  MOV R6, 0xffffffff ;  /* 0xffffffff00067802 */ /* 0x000fe40000000f00 */
[----:B------:R-:W-:Y:S02]  /*cbc0*/  MOV R4, 0xcbe0 ;  /* 0x0000cbe000047802 */ /* 0x000fe40000000f00 */
[----:B------:R-:W-:Y:S05]  /*cbd0*/  CALL.REL.NOINC `($__internal_2_$__cuda_sm70_shflsync_bfly_p) ;  /* 0x00000f1000007944 */ /* 0x000fea0003c00000 */
[----:B------:R-:W-:Y:S01]  /*cbe0*/  FADD.FTZ R3, R226, R2 ;  /* 0x00000002e2037221 */ /* 0x000fe20000010000 */
[----:B------:R-:W-:Y:S02]  /*cbf0*/  MOV R5, 0x1 ;  /* 0x0000000100057802 */ /* 0x000fe40000000f00 */
[----:B------:R-:W-:Y:S02]  /*cc00*/  MOV R4, 0xcc30 ;  /* 0x0000cc3000047802 */ /* 0x000fe40000000f00 */
[----:B------:R-:W-:-:S02]  /*cc10*/  MOV R2, R3 ;  /* 0x0000000300027202 */ /* 0x000fc40000000f00 */
[----:B------:R-:W-:Y:S05]  /*cc20*/  CALL.REL.NOINC `($__internal_2_$__cuda_sm70_shflsync_bfly_p) ;  /* 0x00000ec000007944 */ /* 0x000fea0003c00000 */
[----:B------:R-:W-:Y:S01]  /*cc30*/  FADD.FTZ R0, R3, R2 ;  /* 0x0000000203007221 */ /* 0x000fe20000010000 */
[----:B------:R-:W-:-:S02]  /*cc40*/  MOV R2, R227 ;  /* 0x000000e300027202 */ /* 0x000fc40000000f00 */
[----:B------:R-:W-:Y:S02]  /*cc50*/  MOV R5, 0x2 ;  /* 0x0000000200057802 */ /* 0x000fe40000000f00 */
[----:B------:R-:W-:Y:S02]  /*cc60*/  MOV R4, 0xcc80 ;  /* 0x0000cc8000047802 */ /* 0x000fe40000000f00 */
[----:B------:R-:W-:Y:S05]  /*cc70*/  CALL.REL.NOINC `($__internal_2_$__cuda_sm70_shflsync_bfly_p) ;  /* 0x00000e7000007944 */ /* 0x000fea0003c00000 */
[----:B------:R-:W-:Y:S01]  /*cc80*/  FADD.FTZ R3, R227, R2 ;  /* 0x00000002e3037221 */ /* 0x000fe20000010000 */
[----:B------:R-:W-:Y:S02]  /*cc90*/  MOV R5, 0x1 ;  /* 0x0000000100057802 */ /* 0x000fe40000000f00 */
[----:B------:R-:W-:Y:S02]  /*cca0*/  MOV R4, 0xccd0 ;  /* 0x0000ccd000047802 */ /* 0x000fe40000000f00 */
[----:B------:R-:W-:Y:S02]  /*ccb0*/  MOV R2, R3 ;  /* 0x0000000300027202 */ /* 0x000fe40000000f00 */
[----:B------:R-:W-:Y:S05]  /*ccc0*/  CALL.REL.NOINC `($__internal_2_$__cuda_sm70_shflsync_bfly_p) ;  /* 0x00000e2000007944 */ /* 0x000fea0003c00000 */
[----:B------:R-:W-:Y:S01]  /*ccd0*/  MOV R4, R2 ;  /* 0x0000000200047202 */ /* 0x000fe20000000f00 */
[----:B------:R-:W-:Y:S05]  /*cce0*/  BRA `(.L_x_208) ;  /* 0xffffc00000007947 */ /* 0x000fea000383ffff */
.L_x_152:
[----:B--234-:R-:W-:Y:S01]  /*ccf0*/  IMAD.MOV.U32 R5, RZ, RZ, R7 ;  /* 0x000000ffff057224 */ /* 0x01cfe200078e0007 */
[----:B------:R-:W-:Y:S01]  /*cd00*/  MOV R3, RZ ;  /* 0x000000ff00037202 */ /* 0x000fe20000000f00 */
[----:B------:R-:W-:Y:S01]  /*cd10*/  IMAD.MOV.U32 R0, RZ, RZ, 0x181f ;  /* 0x0000181fff007424 */ /* 0x000fe200078e00ff */
[----:B------:R-:W-:-:S02]  /*cd20*/  MOV R2, 0xcd40 ;  /* 0x0000cd4000027802 */ /* 0x000fc40000000f00 */
[----:B-1----:R-:W-:Y:S05]  /*cd30*/  CALL.REL.NOINC `($__internal_3_$__cuda_sm70_shflsync_idx_p) ;  /* 0x00000df000007944 */ /* 0x002fea0003c00000 */
[----:B------:R-:W-:Y:S01]  /*cd40*/  MOV R9, R0 ;  /* 0x0000000000097202 */ /* 0x000fe20000000f00 */
[----:B------:R-:W-:Y:S05]  /*cd50*/  BRA `(.L_x_209) ;  /* 0xffffd36000007947 */ /* 0x000fea000383ffff */
.L_x_153:
[----:B------:R-:W-:Y:S01]  /*cd60*/  IMAD.MOV.U32 R5, RZ, RZ, R8 ;  /* 0x000000ffff057224 */ /* 0x000fe200078e0008 */
[----:B------:R-:W-:Y:S01]  /*cd70*/  MOV R3, RZ ;  /* 0x000000ff00037202 */ /* 0x000fe20000000f00 */
[----:B------:R-:W-:Y:S01]  /*cd80*/  IMAD.MOV.U32 R0, RZ, RZ, 0x181f ;  /* 0x0000181fff007424 */ /* 0x000fe200078e00ff */
[----:B------:R-:W-:-:S02]  /*cd90*/  MOV R2, 0xcdb0 ;  /* 0x0000cdb000027802 */ /* 0x000fc40000000f00 */
[----:B-123--:R-:W-:Y:S05]  /*cda0*/  CALL.REL.NOINC `($__internal_3_$__cuda_sm70_shflsync_idx_p) ;  /* 0x00000d8000007944 */ /* 0x00efea0003c00000 */
[----:B------:R-:W-:Y:S05]  /*cdb0*/  BRA `(.L_x_210) ;  /* 0xffffd32000007947 */ /* 0x000fea000383ffff */
.L_x_156:
[----:B--2---:R-:W-:Y:S01]  /*cdc0*/  IMAD.MOV.U32 R5, RZ, RZ, R7 ;  /* 0x000000ffff057224 */ /* 0x004fe200078e0007 */
[----:B------:R-:W-:Y:S01]  /*cdd0*/  MOV R3, 0x1 ;  /* 0x0000000100037802 */ /* 0x000fe20000000f00 */
[----:B------:R-:W-:Y:S01]  /*cde0*/  IMAD.MOV.U32 R0, RZ, RZ, 0x181f ;  /* 0x0000181fff007424 */ /* 0x000fe200078e00ff */
[----:B------:R-:W-:-:S02]  /*cdf0*/  MOV R2, 0xce10 ;  /* 0x0000ce1000027802 */ /* 0x000fc40000000f00 */
[----:B-1-34-:R-:W-:Y:S05]  /*ce00*/  CALL.REL.NOINC `($__internal_3_$__cuda_sm70_shflsync_idx_p) ;  /* 0x00000d2000007944 */ /* 0x01afea0003c00000 */
[----:B------:R-:W-:Y:S01]  /*ce10*/  IMAD.MOV.U32 R9, RZ, RZ, R0 ;  /* 0x000000ffff097224 */ /* 0x000fe200078e0000 */
[----:B------:R-:W-:Y:S01]  /*ce20*/  MOV R3, 0x1 ;  /* 0x0000000100037802 */ /* 0x000fe20000000f00 */
[----:B------:R-:W-:Y:S01]  /*ce30*/  IMAD.MOV.U32 R5, RZ, RZ, R8 ;  /* 0x000000ffff057224 */ /* 0x000fe200078e0008 */
[----:B------:R-:W-:-:S02]  /*ce40*/  MOV R0, 0x181f ;  /* 0x0000181f00007802 */ /* 0x000fc40000000f00 */
[----:B------:R-:W-:Y:S02]  /*ce50*/  MOV R2, 0xce70 ;  /* 0x0000ce7000027802 */ /* 0x000fe40000000f00 */
[----:B------:R-:W-:Y:S05]  /*ce60*/  CALL.REL.NOINC `($__internal_3_$__cuda_sm70_shflsync_idx_p) ;  /* 0x00000cc000007944 */ /* 0x000fea0003c00000 */
[----:B------:R-:W-:Y:S05]  /*ce70*/  BRA `(.L_x_211) ;  /* 0xffffd35000007947 */ /* 0x000fea000383ffff */
.L_x_159:
[----:B--2---:R-:W-:Y:S01]  /*ce80*/  IMAD.MOV.U32 R5, RZ, RZ, R7 ;  /* 0x000000ffff057224 */ /* 0x004fe200078e0007 */
[----:B------:R-:W-:Y:S01]  /*ce90*/  MOV R3, 0x2 ;  /* 0x0000000200037802 */ /* 0x000fe20000000f00 */
[----:B------:R-:W-:Y:S01]  /*cea0*/  IMAD.MOV.U32 R0, RZ, RZ, 0x181f ;  /* 0x0000181fff007424 */ /* 0x000fe200078e00ff */
[----:B------:R-:W-:Y:S02]  /*ceb0*/  MOV R2, 0xced0 ;  /* 0x0000ced000027802 */ /* 0x000fe40000000f00 */
[----:B-1-34-:R-:W-:Y:S05]  /*cec0*/  CALL.REL.NOINC `($__internal_3_$__cuda_sm70_shflsync_idx_p) ;  /* 0x00000c6000007944 */ /* 0x01afea0003c00000 */
[----:B------:R-:W-:Y:S01]  /*ced0*/  MOV R9, R0 ;  /* 0x0000000000097202 */ /* 0x000fe20000000f00 */
[----:B------:R-:W-:Y:S05]  /*cee0*/  BRA `(.L_x_212) ;  /* 0xffffd3d000007947 */ /* 0x000fea000383ffff */
.L_x_160:
[----:B--2---:R-:W-:Y:S01]  /*cef0*/  IMAD.MOV.U32 R5, RZ, RZ, R8 ;  /* 0x000000ffff057224 */ /* 0x004fe200078e0008 */
[----:B------:R-:W-:Y:S01]  /*cf00*/  MOV R3, 0x2 ;  /* 0x0000000200037802 */ /* 0x000fe20000000f00 */
[----:B------:R-:W-:Y:S01]  /*cf10*/  IMAD.MOV.U32 R0, RZ, RZ, 0x181f ;  /* 0x0000181fff007424 */ /* 0x000fe200078e00ff */
[----:B------:R-:W-:Y:S02]  /*cf20*/  MOV R2, 0xcf40 ;  /* 0x0000cf4000027802 */ /* 0x000fe40000000f00 */
[----:B-1-34-:R-:W-:Y:S05]  /*cf30*/  CALL.REL.NOINC `($__internal_3_$__cuda_sm70_shflsync_idx_p) ;  /* 0x00000bf000007944 */ /* 0x01afea0003c00000 */
[----:B------:R-:W-:Y:S05]  /*cf40*/  BRA `(.L_x_213) ;  /* 0xffffd39000007947 */ /* 0x000fea000383ffff */
.L_x_163:
[----:B---3--:R-:W-:Y:S01]  /*cf50*/  IMAD.MOV.U32 R5, RZ, RZ, R7 ;  /* 0x000000ffff057224 */ /* 0x008fe200078e0007 */
[----:B------:R-:W-:Y:S01]  /*cf60*/  MOV R3, 0x3 ;  /* 0x0000000300037802 */ /* 0x000fe20000000f00 */
[----:B----4-:R-:W-:Y:S01]  /*cf70*/  IMAD.MOV.U32 R0, RZ, RZ, 0x181f ;  /* 0x0000181fff007424 */ /* 0x010fe200078e00ff */
[----:B------:R-:W-:-:S02]  /*cf80*/  MOV R2, 0xcfa0 ;  /* 0x0000cfa000027802 */ /* 0x000fc40000000f00 */
[----:B-12---:R-:W-:Y:S05]  /*cf90*/  CALL.REL.NOINC `($__internal_3_$__cuda_sm70_shflsync_idx_p) ;  /* 0x00000b9000007944 */ /* 0x006fea0003c00000 */
[----:B------:R-:W-:Y:S01]  /*cfa0*/  IMAD.MOV.U32 R7, RZ, RZ, R0 ;  /* 0x000000ffff077224 */ /* 0x000fe200078e0000 */
[----:B------:R-:W-:Y:S01]  /*cfb0*/  MOV R3, 0x3 ;  /* 0x0000000300037802 */ /* 0x000fe20000000f00 */
[----:B------:R-:W-:Y:S01]  /*cfc0*/  IMAD.MOV.U32 R5, RZ, RZ, R8 ;  /* 0x000000ffff057224 */ /* 0x000fe200078e0008 */
[----:B------:R-:W-:-:S02]  /*cfd0*/  MOV R0, 0x181f ;  /* 0x0000181f00007802 */ /* 0x000fc40000000f00 */
[----:B------:R-:W-:Y:S02]  /*cfe0*/  MOV R2, 0xd000 ;  /* 0x0000d00000027802 */ /* 0x000fe40000000f00 */
[----:B------:R-:W-:Y:S05]  /*cff0*/  CALL.REL.NOINC `($__internal_3_$__cuda_sm70_shflsync_idx_p) ;  /* 0x00000b3000007944 */ /* 0x000fea0003c00000 */
[----:B------:R-:W-:Y:S05]  /*d000*/  BRA `(.L_x_214) ;  /* 0xffffd3d000007947 */ /* 0x000fea000383ffff */
.L_x_165:
[----:B------:R-:W-:Y:S01]  /*d010*/  IMAD.MOV.U32 R5, RZ, RZ, R14 ;  /* 0x000000ffff057224 */ /* 0x000fe200078e000e */
[----:B------:R-:W-:Y:S01]  /*d020*/  MOV R3, RZ ;  /* 0x000000ff00037202 */ /* 0x000fe20000000f00 */
[----:B------:R-:W-:Y:S01]  /*d030*/  IMAD.MOV.U32 R0, RZ, RZ, 0x1c1f ;  /* 0x00001c1fff007424 */ /* 0x000fe200078e00ff */
[----:B------:R-:W-:Y:S02]  /*d040*/  MOV R2, 0xd060 ;  /* 0x0000d06000027802 */ /* 0x000fe40000000f00 */
[----:B------:R-:W-:Y:S05]  /*d050*/  CALL.REL.NOINC `($__internal_3_$__cuda_sm70_shflsync_idx_p) ;  /* 0x00000ad000007944 */ /* 0x000fea0003c00000 */
[----:B------:R-:W-:Y:S01]  /*d060*/  MOV R4, R0 ;  /* 0x0000000000047202 */ /* 0x000fe20000000f00 */
[----:B------:R-:W-:Y:S05]  /*d070*/  BRA `(.L_x_215) ;  /* 0xffffd64000007947 */ /* 0x000fea000383ffff */
.L_x_166:
[----:B------:R-:W-:Y:S01]  /*d080*/  IMAD.MOV.U32 R5, RZ, RZ, R28 ;  /* 0x000000ffff057224 */ /* 0x000fe200078e001c */
[----:B------:R-:W-:Y:S01]  /*d090*/  MOV R3, RZ ;  /* 0x000000ff00037202 */ /* 0x000fe20000000f00 */
[----:B------:R-:W-:Y:S01]  /*d0a0*/  IMAD.MOV.U32 R0, RZ, RZ, 0x1c1f ;  /* 0x00001c1fff007424 */ /* 0x000fe200078e00ff */
[----:B------:R-:W-:Y:S02]  /*d0b0*/  MOV R2, 0xd0d0 ;  /* 0x0000d0d000027802 */ /* 0x000fe40000000f00 */
[----:B-12---:R-:W-:Y:S05]  /*d0c0*/  CALL.REL.NOINC `($__internal_3_$__cuda_sm70_shflsync_idx_p) ;  /* 0x00000a6000007944 */ /* 0x006fea0003c00000 */
[----:B------:R-:W-:Y:S05]  /*d0d0*/  BRA `(.L_x_216) ;  /* 0xffffd60000007947 */ /* 0x000fea000383ffff */
.L_x_169:
[----:B------:R-:W-:Y:S01]  /*d0e0*/  IMAD.MOV.U32 R5, RZ, RZ, R14 ;  /* 0x000000ffff057224 */ /* 0x000fe200078e000e */
[----:B----4-:R-:W-:Y:S01]  /*d0f0*/  MOV R3, 0x1 ;  /* 0x0000000100037802 */ /* 0x010fe20000000f00 */
[----:B------:R-:W-:Y:S01]  /*d100*/  IMAD.MOV.U32 R0, RZ, RZ, 0x1c1f ;  /* 0x00001c1fff007424 */ /* 0x000fe200078e00ff */
[----:B------:R-:W-:-:S02]  /*d110*/  MOV R2, 0xd130 ;  /* 0x0000d13000027802 */ /* 0x000fc40000000f00 */
[----:B-123--:R-:W-:Y:S05]  /*d120*/  CALL.REL.NOINC `($__internal_3_$__cuda_sm70_shflsync_idx_p) ;  /* 0x00000a0000007944 */ /* 0x00efea0003c00000 */
[----:B------:R-:W-:Y:S01]  /*d130*/  IMAD.MOV.U32 R4, RZ, RZ, R0 ;  /* 0x000000ffff047224 */ /* 0x000fe200078e0000 */
[----:B------:R-:W-:Y:S01]  /*d140*/  MOV R3, 0x1 ;  /* 0x0000000100037802 */ /* 0x000fe20000000f00 */
[----:B------:R-:W-:Y:S01]  /*d150*/  IMAD.MOV.U32 R5, RZ, RZ, R28 ;  /* 0x000000ffff057224 */ /* 0x000fe200078e001c */
[----:B------:R-:W-:-:S02]  /*d160*/  MOV R0, 0x1c1f ;  /* 0x00001c1f00007802 */ /* 0x000fc40000000f00 */
[----:B------:R-:W-:Y:S02]  /*d170*/  MOV R2, 0xd190 ;  /* 0x0000d19000027802 */ /* 0x000fe40000000f00 */
[----:B------:R-:W-:Y:S05]  /*d180*/  CALL.REL.NOINC `($__internal_3_$__cuda_sm70_shflsync_idx_p) ;  /* 0x000009a000007944 */ /* 0x000fea0003c00000 */
[----:B------:R-:W-:Y:S05]  /*d190*/  BRA `(.L_x_217) ;  /* 0xffffdb9000007947 */ /* 0x000fea000383ffff */
.L_x_173:
[----:B------:R-:W-:Y:S01]  /*d1a0*/  IMAD.MOV.U32 R5, RZ, RZ, R6 ;  /* 0x000000ffff057224 */ /* 0x000fe200078e0006 */
[----:B------:R-:W-:Y:S01]  /*d1b0*/  MOV R3, RZ ;  /* 0x000000ff00037202 */ /* 0x000fe20000000f00 */
[----:B------:R-:W-:Y:S01]  /*d1c0*/  IMAD.MOV.U32 R0, RZ, RZ, 0x181f ;  /* 0x0000181fff007424 */ /* 0x000fe200078e00ff */
[----:B------:R-:W-:Y:S02]  /*d1d0*/  MOV R2, 0xd1f0 ;  /* 0x0000d1f000027802 */ /* 0x000fe40000000f00 */
[----:B------:R-:W-:Y:S05]  /*d1e0*/  CALL.REL.NOINC `($__internal_3_$__cuda_sm70_shflsync_idx_p) ;  /* 0x0000094000007944 */ /* 0x000fea0003c00000 */
[----:B------:R-:W-:Y:S01]  /*d1f0*/  MOV R10, R0 ;  /* 0x00000000000a7202 */ /* 0x000fe20000000f00 */
[----:B------:R-:W-:Y:S05]  /*d200*/  BRA `(.L_x_218) ;  /* 0xffffe66000007947 */ /* 0x000fea000383ffff */
.L_x_174:
[----:B------:R-:W-:Y:S01]  /*d210*/  IMAD.MOV.U32 R5, RZ, RZ, R9 ;  /* 0x000000ffff057224 */ /* 0x000fe200078e0009 */
[----:B------:R-:W-:Y:S01]  /*d220*/  MOV R3, RZ ;  /* 0x000000ff00037202 */ /* 0x000fe20000000f00 */
[----:B------:R-:W-:Y:S01]  /*d230*/  IMAD.MOV.U32 R0, RZ, RZ, 0x181f ;  /* 0x0000181fff007424 */ /* 0x000fe200078e00ff */
[----:B------:R-:W-:Y:S02]  /*d240*/  MOV R2, 0xd260 ;  /* 0x0000d26000027802 */ /* 0x000fe40000000f00 */
[----:B-12---:R-:W-:Y:S05]  /*d250*/  CALL.REL.NOINC `($__internal_3_$__cuda_sm70_shflsync_idx_p) ;  /* 0x000008d000007944 */ /* 0x006fea0003c00000 */
[----:B------:R-:W-:Y:S05]  /*d260*/  BRA `(.L_x_219) ;  /* 0xffffe62000007947 */ /* 0x000fea000383ffff */
.L_x_177:
[----:B--2---:R-:W-:Y:S01]  /*d270*/  IMAD.MOV.U32 R5, RZ, RZ, R6 ;  /* 0x000000ffff057224 */ /* 0x004fe200078e0006 */
[----:B------:R-:W-:Y:S01]  /*d280*/  MOV R3, 0x1 ;  /* 0x0000000100037802 */ /* 0x000fe20000000f00 */
[----:B----4-:R-:W-:Y:S01]  /*d290*/  IMAD.MOV.U32 R0, RZ, RZ, 0x181f ;  /* 0x0000181fff007424 */ /* 0x010fe200078e00ff */
[----:B------:R-:W-:-:S02]  /*d2a0*/  MOV R2, 0xd2c0 ;  /* 0x0000d2c000027802 */ /* 0x000fc40000000f00 */
[----:B-1-3--:R-:W-:Y:S05]  /*d2b0*/  CALL.REL.NOINC `($__internal_3_$__cuda_sm70_shflsync_idx_p) ;  /* 0x0000087000007944 */ /* 0x00afea0003c00000 */
[----:B------:R-:W-:Y:S01]  /*d2c0*/  IMAD.MOV.U32 R10, RZ, RZ, R0 ;  /* 0x000000ffff0a7224 */ /* 0x000fe200078e0000 */
[----:B------:R-:W-:Y:S01]  /*d2d0*/  MOV R3, 0x1 ;  /* 0x0000000100037802 */ /* 0x000fe20000000f00 */
[----:B------:R-:W-:Y:S01]  /*d2e0*/  IMAD.MOV.U32 R5, RZ, RZ, R9 ;  /* 0x000000ffff057224 */ /* 0x000fe200078e0009 */
[----:B------:R-:W-:-:S02]  /*d2f0*/  MOV R0, 0x181f ;  /* 0x0000181f00007802 */ /* 0x000fc40000000f00 */
[----:B------:R-:W-:Y:S02]  /*d300*/  MOV R2, 0xd320 ;  /* 0x0000d32000027802 */ /* 0x000fe40000000f00 */
[----:B------:R-:W-:Y:S05]  /*d310*/  CALL.REL.NOINC `($__internal_3_$__cuda_sm70_shflsync_idx_p) ;  /* 0x0000081000007944 */ /* 0x000fea0003c00000 */
[----:B------:R-:W-:Y:S05]  /*d320*/  BRA `(.L_x_220) ;  /* 0xffffe66000007947 */ /* 0x000fea000383ffff */
.L_x_180:
[----:B-1----:R-:W-:Y:S01]  /*d330*/  IMAD.MOV.U32 R5, RZ, RZ, R6 ;  /* 0x000000ffff057224 */ /* 0x002fe200078e0006 */
[----:B------:R-:W-:Y:S01]  /*d340*/  MOV R3, 0x2 ;  /* 0x0000000200037802 */ /* 0x000fe20000000f00 */
[----:B----4-:R-:W-:Y:S01]  /*d350*/  IMAD.MOV.U32 R0, RZ, RZ, 0x181f ;  /* 0x0000181fff007424 */ /* 0x010fe200078e00ff */
[----:B------:R-:W-:Y:S02]  /*d360*/  MOV R2, 0xd380 ;  /* 0x0000d38000027802 */ /* 0x000fe40000000f00 */
[----:B--23--:R-:W-:Y:S05]  /*d370*/  CALL.REL.NOINC `($__internal_3_$__cuda_sm70_shflsync_idx_p) ;  /* 0x000007b000007944 */ /* 0x00cfea0003c00000 */
[----:B------:R-:W-:Y:S01]  /*d380*/  MOV R10, R0 ;  /* 0x00000000000a7202 */ /* 0x000fe20000000f00 */
[----:B------:R-:W-:Y:S05]  /*d390*/  BRA `(.L_x_221) ;  /* 0xffffe6e000007947 */ /* 0x000fea000383ffff */
.L_x_181:
[----:B------:R-:W-:Y:S01]  /*d3a0*/  IMAD.MOV.U32 R5, RZ, RZ, R9 ;  /* 0x000000ffff057224 */ /* 0x000fe200078e0009 */
[----:B------:R-:W-:Y:S01]  /*d3b0*/  MOV R3, 0x2 ;  /* 0x0000000200037802 */ /* 0x000fe20000000f00 */
[----:B----4-:R-:W-:Y:S01]  /*d3c0*/  IMAD.MOV.U32 R0, RZ, RZ, 0x181f ;  /* 0x0000181fff007424 */ /* 0x010fe200078e00ff */
[----:B------:R-:W-:Y:S02]  /*d3d0*/  MOV R2, 0xd3f0 ;  /* 0x0000d3f000027802 */ /* 0x000fe40000000f00 */
[----:B-123--:R-:W-:Y:S05]  /*d3e0*/  CALL.REL.NOINC `($__internal_3_$__cuda_sm70_shflsync_idx_p) ;  /* 0x0000074000007944 */ /* 0x00efea0003c00000 */
[----:B------:R-:W-:Y:S05]  /*d3f0*/  BRA `(.L_x_222) ;  /* 0xffffe6a000007947 */ /* 0x000fea000383ffff */
.L_x_184:
[----:B-1----:R-:W-:Y:S01]  /*d400*/  IMAD.MOV.U32 R5, RZ, RZ, R6 ;  /* 0x000000ffff057224 */ /* 0x002fe200078e0006 */
[----:B------:R-:W-:Y:S01]  /*d410*/  MOV R3, 0x3 ;  /* 0x0000000300037802 */ /* 0x000fe20000000f00 */
[----:B------:R-:W-:Y:S01]  /*d420*/  IMAD.MOV.U32 R0, RZ, RZ, 0x181f ;  /* 0x0000181fff007424 */ /* 0x000fe200078e00ff */
[----:B------:R-:W-:-:S02]  /*d430*/  MOV R2, 0xd450 ;  /* 0x0000d45000027802 */ /* 0x000fc40000000f00 */
[----:B--234-:R-:W-:Y:S05]  /*d440*/  CALL.REL.NOINC `($__internal_3_$__cuda_sm70_shflsync_idx_p) ;  /* 0x000006e000007944 */ /* 0x01cfea0003c00000 */
[----:B------:R-:W-:Y:S01]  /*d450*/  IMAD.MOV.U32 R6, RZ, RZ, R0 ;  /* 0x000000ffff067224 */ /* 0x000fe200078e0000 */
[----:B------:R-:W-:Y:S01]  /*d460*/  MOV R3, 0x3 ;  /* 0x0000000300037802 */ /* 0x000fe20000000f00 */
[----:B------:R-:W-:Y:S01]  /*d470*/  IMAD.MOV.U32 R5, RZ, RZ, R9 ;  /* 0x000000ffff057224 */ /* 0x000fe200078e0009 */
[----:B------:R-:W-:-:S02]  /*d480*/  MOV R0, 0x181f ;  /* 0x0000181f00007802 */ /* 0x000fc40000000f00 */
[----:B------:R-:W-:Y:S02]  /*d490*/  MOV R2, 0xd4b0 ;  /* 0x0000d4b000027802 */ /* 0x000fe40000000f00 */
[----:B------:R-:W-:Y:S05]  /*d4a0*/  CALL.REL.NOINC `($__internal_3_$__cuda_sm70_shflsync_idx_p) ;  /* 0x0000068000007944 */ /* 0x000fea0003c00000 */
[----:B------:R-:W-:Y:S05]  /*d4b0*/  BRA `(.L_x_223) ;  /* 0xffffe6e000007947 */ /* 0x000fea000383ffff */
.L_x_186:
[----:B------:R-:W-:Y:S01]  /*d4c0*/  IMAD.MOV.U32 R5, RZ, RZ, R94 ;  /* 0x000000ffff057224 */ /* 0x000fe200078e005e */
[----:B------:R-:W-:Y:S01]  /*d4d0*/  MOV R3, RZ ;  /* 0x000000ff00037202 */ /* 0x000fe20000000f00 */
[----:B------:R-:W-:Y:S01]  /*d4e0*/  IMAD.MOV.U32 R0, RZ, RZ, 0x1f ;  /* 0x0000001fff007424 */ /* 0x000fe200078e00ff */
[----:B------:R-:W-:Y:S02]  /*d4f0*/  MOV R2, 0xd510 ;  /* 0x0000d51000027802 */ /* 0x000fe40000000f00 */
[----:B-1----:R-:W-:Y:S05]  /*d500*/  CALL.REL.NOINC `($__internal_3_$__cuda_sm70_shflsync_idx_p) ;  /* 0x0000062000007944 */ /* 0x002fea0003c00000 */
[----:B------:R-:W-:Y:S01]  /*d510*/  MOV R9, R0 ;  /* 0x0000000000097202 */ /* 0x000fe20000000f00 */
[----:B------:R-:W-:Y:S05]  /*d520*/  BRA `(.L_x_224) ;  /* 0xffffe80000007947 */ /* 0x000fea000383ffff */
.L_x_187:
[----:B------:R-:W-:Y:S01]  /*d530*/  IMAD.MOV.U32 R5, RZ, RZ, R94 ;  /* 0x000000ffff057224 */ /* 0x000fe200078e005e */
[----:B------:R-:W-:Y:S01]  /*d540*/  MOV R3, 0x1 ;  /* 0x0000000100037802 */ /* 0x000fe20000000f00 */
[----:B------:R-:W-:Y:S01]  /*d550*/  IMAD.MOV.U32 R0, RZ, RZ, 0x1f ;  /* 0x0000001fff007424 */ /* 0x000fe200078e00ff */
[----:B------:R-:W-:Y:S02]  /*d560*/  MOV R2, 0xd580 ;  /* 0x0000d58000027802 */ /* 0x000fe40000000f00 */
[----:B-123--:R-:W-:Y:S05]  /*d570*/  CALL.REL.NOINC `($__internal_3_$__cuda_sm70_shflsync_idx_p) ;  /* 0x000005b000007944 */ /* 0x00efea0003c00000 */
[----:B------:R-:W-:Y:S01]  /*d580*/  MOV R8, R0 ;  /* 0x0000000000087202 */ /* 0x000fe20000000f00 */
[----:B------:R-:W-:Y:S05]  /*d590*/  BRA `(.L_x_225) ;  /* 0xffffe7b000007947 */ /* 0x000fea000383ffff */
.L_x_188:
[----:B------:R-:W-:Y:S02]  /*d5a0*/  MOV R2, 0x1 ;  /* 0x0000000100027802 */ /* 0x000fe40000000f00 */
[----:B------:R-:W-:-:S02]  /*d5b0*/  MOV R3, 0xd5d0 ;  /* 0x0000d5d000037802 */ /* 0x000fc40000000f00 */
[----:B--234-:R-:W-:Y:S05]  /*d5c0*/  CALL.REL.NOINC `($__internal_4_$__cuda_sm70_shflsync_up_p) ;  /* 0x000005b000007944 */ /* 0x01cfea0003c00000 */
[----:B------:R-:W-:Y:S05]  /*d5d0*/  BRA `(.L_x_226) ;  /* 0xffffe89000007947 */ /* 0x000fea000383ffff */
.L_x_189:
[----:B------:R-:W-:Y:S02]  /*d5e0*/  MOV R2, 0x2 ;  /* 0x0000000200027802 */ /* 0x000fe40000000f00 */
[----:B------:R-:W-:-:S02]  /*d5f0*/  MOV R3, 0xd610 ;  /* 0x0000d61000037802 */ /* 0x000fc40000000f00 */
[----:B--23--:R-:W-:Y:S05]  /*d600*/  CALL.REL.NOINC `($__internal_4_$__cuda_sm70_shflsync_up_p) ;  /* 0x0000057000007944 */ /* 0x00cfea0003c00000 */
        /* <DEDUP_REMOVED lines=23> */
.L_x_193:
[----:B------:R-:W-:Y:S02]  /*d780*/  MOV R2, 0x1 ;  /* 0x0000000100027802 */ /* 0x000fe40000000f00 */
[----:B------:R-:W-:Y:S02]  /*d790*/  MOV R3, 0xd7b0 ;  /* 0x0000d7b000037802 */ /* 0x000fe40000000f00 */
[----:B------:R-:W-:Y:S05]  /*d7a0*/  CALL.REL.NOINC `($__internal_4_$__cuda_sm70_shflsync_up_p) ;  /* 0x000003d000007944 */ /* 0x000fea0003c00000 */
[----:B------:R-:W-:Y:S01]  /*d7b0*/  MOV R2, R4 ;  /* 0x0000000400027202 */ /* 0x000fe20000000f00 */
[----:B------:R-:W-:Y:S05]  /*d7c0*/  BRA `(.L_x_228) ;  /* 0xffffe8f000007947 */ /* 0x000fea000383ffff */
.L_x_194:
[----:B------:R-:W-:Y:S02]  /*d7d0*/  MOV R2, 0x2 ;  /* 0x0000000200027802 */ /* 0x000fe40000000f00 */
[----:B------:R-:W-:Y:S02]  /*d7e0*/  MOV R3, 0xd800 ;  /* 0x0000d80000037802 */ /* 0x000fe40000000f00 */
        /* <DEDUP_REMOVED lines=24> */
.L_x_196:
[----:B------:R-:W-:Y:S02]  /*d970*/  SEL R0, RZ, 0x1, P0 ;  /* 0x00000001ff007807 */ /* 0x000fe40000000000 */
[----:B------:R-:W-:Y:S02]  /*d980*/  MOV R2, 0xd9a0 ;  /* 0x0000d9a000027802 */ /* 0x000fe40000000f00 */
[----:B-1----:R-:W-:Y:S05]  /*d990*/  CALL.REL.NOINC `($__internal_5_$__cuda_sm70_votesync_ballot) ;  /* 0x0000025000007944 */ /* 0x002fea0003c00000 */
[----:B------:R-:W-:Y:S01]  /*d9a0*/  MOV R8, R0 ;  /* 0x0000000000087202 */ /* 0x000fe20000000f00 */
[----:B------:R-:W-:Y:S05]  /*d9b0*/  BRA `(.L_x_230) ;  /* 0xffffe89000007947 */ /* 0x000fea000383ffff */
.L_x_197:
[----:B------:R-:W-:Y:S01]  /*d9c0*/  IMAD.MOV.U32 R5, RZ, RZ, R6 ;  /* 0x000000ffff057224 */ /* 0x000fe200078e0006 */
[----:B---3--:R-:W-:Y:S01]  /*d9d0*/  MOV R3, R12 ;  /* 0x0000000c00037202 */ /* 0x008fe20000000f00 */
[----:B------:R-:W-:Y:S01]  /*d9e0*/  IMAD.MOV.U32 R0, RZ, RZ, 0x1f ;  /* 0x0000001fff007424 */ /* 0x000fe200078e00ff */
[----:B------:R-:W-:Y:S02]  /*d9f0*/  MOV R2, 0xda10 ;  /* 0x0000da1000027802 */ /* 0x000fe40000000f00 */
[----:B-12---:R-:W-:Y:S05]  /*da00*/  CALL.REL.NOINC `($__internal_3_$__cuda_sm70_shflsync_idx_p) ;  /* 0x0000012000007944 */ /* 0x006fea0003c00000 */
[----:B------:R-:W-:Y:S01]  /*da10*/  IMAD.MOV.U32 R6, RZ, RZ, R0 ;  /* 0x000000ffff067224 */ /* 0x000fe200078e0000 */
[----:B------:R-:W-:Y:S01]  /*da20*/  MOV R3, R12 ;  /* 0x0000000c00037202 */ /* 0x000fe20000000f00 */
[----:B------:R-:W-:Y:S01]  /*da30*/  IMAD.MOV.U32 R5, RZ, RZ, R7 ;  /* 0x000000ffff057224 */ /* 0x000fe200078e0007 */
[----:B------:R-:W-:Y:S02]  /*da40*/  MOV R0, 0x1f ;  /* 0x0000001f00007802 */ /* 0x000fe40000000f00 */
[----:B------:R-:W-:-:S02]  /*da50*/  MOV R2, 0xda70 ;  /* 0x0000da7000027802 */ /* 0x000fc40000000f00 */
[----:B------:R-:W-:Y:S05]  /*da60*/  CALL.REL.NOINC `($__internal_3_$__cuda_sm70_shflsync_idx_p) ;  /* 0x000000c000007944 */ /* 0x000fea0003c00000 */
[----:B------:R-:W-:Y:S01]  /*da70*/  MOV R7, R0 ;  /* 0x0000000000077202 */ /* 0x000fe20000000f00 */
[----:B------:R-:W-:Y:S05]  /*da80*/  BRA `(.L_x_231) ;  /* 0xffffe80000007947 */ /* 0x000fea000383ffff */
.L_x_200:
[----:B------:R-:W-:Y:S01]  /*da90*/  IMAD.MOV.U32 R5, RZ, RZ, R4 ;  /* 0x000000ffff057224 */ /* 0x000fe200078e0004 */
[----:B------:R-:W-:-:S02]  /*daa0*/  MOV R0, 0x1f ;  /* 0x0000001f00007802 */ /* 0x000fc40000000f00 */
[----:B------:R-:W-:Y:S02]  /*dab0*/  MOV R2, 0xdad0 ;  /* 0x0000dad000027802 */ /* 0x000fe40000000f00 */
[----:B-1234-:R-:W-:Y:S05]  /*dac0*/  CALL.REL.NOINC `($__internal_3_$__cuda_sm70_shflsync_idx_p) ;  /* 0x0000006000007944 */ /* 0x01efea0003c00000 */
[----:B------:R-:W-:Y:S01]  /*dad0*/  MOV R11, R0 ;  /* 0x00000000000b7202 */ /* 0x000fe20000000f00 */
[----:B------:R-:W-:Y:S05]  /*dae0*/  BRA `(.L_x_199) ;  /* 0xffffe80000007947 */ /* 0x000fea000383ffff */
        .weak           $__internal_2_$__cuda_sm70_shflsync_bfly_p
        .type           $__internal_2_$__cuda_sm70_shflsync_bfly_p,@function
        .size           $__internal_2_$__cuda_sm70_shflsync_bfly_p,($__internal_3_$__cuda_sm70_shflsync_idx_p - $__internal_2_$__cuda_sm70_shflsync_bfly_p)
$__internal_2_$__cuda_sm70_shflsync_bfly_p:
[----:B------:R-:W-:Y:S04]  /*daf0*/  WARPSYNC R6 ;  /* 0x0000000600007348 */ /* 0x000fe80003800000 */
[----:B------:R1:W2:Y:S02]  /*db00*/  SHFL.BFLY PT, R2, R2, R5, R7 ;  /* 0x0c00000502027389 */ /* 0x0002a400000e0007 */
[----:B-1----:R-:W-:-:S04]  /*db10*/  MOV R5, 0x0 ;  /* 0x0000000000057802 */ /* 0x002fc80000000f00 */
[----:B--2---:R-:W-:Y:S05]  /*db20*/  RET.REL.NODEC R4 `(_ZN7cutlass13device_kernelIN5flash19enable_sm80_to_sm89INS1_16FlashAttnFwdSm80INS1_25CollectiveMainloopFwdSm80ILi8ELi1ELb1EN4cute5tupleIJNS5_1CILi128EEENS7_ILi112EEES8_EEELi128ENS_6half_tEfNS_4arch4Sm80ELb0ELb0ELb0ELb1ELb0ELb0ELb1ELb1EEENS1_21CollectiveEpilogueFwdINS6_IJS8_S8_S9_EEENS6_IJNS7_ILi1EEESH_SH_EEESB_SD_Li256ELb1ELb1ELb1ELb0EEENS1_36VarlenDynamicPersistentTileSchedulerILi128ELi112ELi256ELi256ELb1ELb1ELb0ELb0ELb1ELb1EEEEEEEEEvNT_6ParamsE) ;  /* 0xffff24d004007950 */ /* 0x004fea0003c3ffff */
        .weak           $__internal_3_$__cuda_sm70_shflsync_idx_p
        .type           $__internal_3_$__cuda_sm70_shflsync_idx_p,@function
        .size           $__internal_3_$__cuda_sm70_shflsync_idx_p,($__internal_4_$__cuda_sm70_shflsync_up_p - $__internal_3_$__cuda_sm70_shflsync_idx_p)
$__internal_3_$__cuda_sm70_shflsync_idx_p:
[----:B------:R-:W-:-:S04]  /*db30*/  MOV R95, 0xffffffff ;  /* 0xffffffff005f7802 */ /* 0x000fc80000000f00 */
[----:B------:R-:W-:Y:S04]  /*db40*/  WARPSYNC R95 ;  /* 0x0000005f00007348 */ /* 0x000fe80003800000 */
[----:B------:R1:W2:Y:S02]  /*db50*/  SHFL.IDX PT, R0, R5, R3, R0 ;  /* 0x0000000305007389 */ /* 0x0002a400000e0000 */
[----:B-1----:R-:W-:-:S04]  /*db60*/  MOV R3, 0x0 ;  /* 0x0000000000037802 */ /* 0x002fc80000000f00 */
[----:B--2---:R-:W-:Y:S05]  /*db70*/  RET.REL.NODEC R2 `(_ZN7cutlass13device_kernelIN5flash19enable_sm80_to_sm89INS1_16FlashAttnFwdSm80INS1_25CollectiveMainloopFwdSm80ILi8ELi1ELb1EN4cute5tupleIJNS5_1CILi128EEENS7_ILi112EEES8_EEELi128ENS_6half_tEfNS_4arch4Sm80ELb0ELb0ELb0ELb1ELb0ELb0ELb1ELb1EEENS1_21CollectiveEpilogueFwdINS6_IJS8_S8_S9_EEENS6_IJNS7_ILi1EEESH_SH_EEESB_SD_Li256ELb1ELb1ELb1ELb0EEENS1_36VarlenDynamicPersistentTileSchedulerILi128ELi112ELi256ELi256ELb1ELb1ELb0ELb0ELb1ELb1EEEEEEEEEvNT_6ParamsE) ;  /* 0xffff248002007950 */ /* 0x004fea0003c3ffff */
        .weak           $__internal_4_$__cuda_sm70_shflsync_up_p
        .type           $__internal_4_$__cuda_sm70_shflsync_up_p,@function
        .size           $__internal_4_$__cuda_sm70_shflsync_up_p,($__internal_5_$__cuda_sm70_votesync_ballot - $__internal_4_$__cuda_sm70_shflsync_up_p)
$__internal_4_$__cuda_sm70_shflsync_up_p:
[----:B------:R-:W-:Y:S02]  /*db80*/  IMAD.MOV.U32 R4, RZ, RZ, RZ ;  /* 0x000000ffff047224 */ /* 0x000fe400078e00ff */
[----:B------:R-:W-:-:S04]  /*db90*/  IMAD.MOV.U32 R10, RZ, RZ, -0x1 ;  /* 0xffffffffff0a7424 */ /* 0x000fc800078e00ff */
[----:B------:R-:W-:Y:S04]  /*dba0*/  WARPSYNC R10 ;  /* 0x0000000a00007348 */ /* 0x000fe80003800000 */
[----:B------:R1:W2:Y:S02]  /*dbb0*/  SHFL.UP PT, R4, R0, R2, R4 ;  /* 0x0400000200047389 */ /* 0x0002a400000e0004 */
[----:B-1----:R-:W-:Y:S02]  /*dbc0*/  MOV R2, R3 ;  /* 0x0000000300027202 */ /* 0x002fe40000000f00 */
[----:B------:R-:W-:-:S04]  /*dbd0*/  MOV R3, 0x0 ;  /* 0x0000000000037802 */ /* 0x000fc80000000f00 */
[----:B--2---:R-:W-:Y:S05]  /*dbe0*/  RET.REL.NODEC R2 `(_ZN7cutlass13device_kernelIN5flash19enable_sm80_to_sm89INS1_16FlashAttnFwdSm80INS1_25CollectiveMainloopFwdSm80ILi8ELi1ELb1EN4cute5tupleIJNS5_1CILi128EEENS7_ILi112EEES8_EEELi128ENS_6half_tEfNS_4arch4Sm80ELb0ELb0ELb0ELb1ELb0ELb0ELb1ELb1EEENS1_21CollectiveEpilogueFwdINS6_IJS8_S8_S9_EEENS6_IJNS7_ILi1EEESH_SH_EEESB_SD_Li256ELb1ELb1ELb1ELb0EEENS1_36VarlenDynamicPersistentTileSchedulerILi128ELi112ELi256ELi256ELb1ELb1ELb0ELb0ELb1ELb1EEEEEEEEEvNT_6ParamsE) ;  /* 0xffff241002007950 */ /* 0x004fea0003c3ffff */
        .weak           $__internal_5_$__cuda_sm70_votesync_ballot
        .type           $__internal_5_$__cuda_sm70_votesync_ballot,@function
        .size           $__internal_5_$__cuda_sm70_votesync_ballot,(.L_x_1342 - $__internal_5_$__cuda_sm70_votesync_ballot)
$__internal_5_$__cuda_sm70_votesync_ballot:
[----:B------:R-:W-:Y:S01]  /*dbf0*/  ISETP.NE.U32.AND P0, PT, R0, 0x1, PT ;  /* 0x000000010000780c */ /* 0x000fe20003f05070 */
[----:B------:R-:W-:-:S04]  /*dc00*/  IMAD.MOV.U32 R3, RZ, RZ, -0x1 ;  /* 0xffffffffff037424 */ /* 0x000fc800078e00ff */
[----:B------:R-:W-:Y:S08]  /*dc10*/  WARPSYNC R3 ;  /* 0x0000000300007348 */ /* 0x000ff00003800000 */
[----:B------:R-:W-:-:S04]  /*dc20*/  VOTE.ANY R0, PT, !P0 ;  /* 0x0000000000007806 */ /* 0x000fc800040e0100 */
[----:B------:R-:W-:Y:S01]  /*dc30*/  LOP3.LUT R0, R0, R3, RZ, 0xc0, !PT ;  /* 0x0000000300007212 */ /* 0x000fe200078ec0ff */
[----:B------:R-:W-:-:S04]  /*dc40*/  IMAD.MOV.U32 R3, RZ, RZ, 0x0 ;  /* 0x00000000ff037424 */ /* 0x000fc800078e00ff */
[----:B------:R-:W-:Y:S05]  /*dc50*/  RET.REL.NODEC R2 `(_ZN7cutlass13device_kernelIN5flash19enable_sm80_to_sm89INS1_16FlashAttnFwdSm80INS1_25CollectiveMainloopFwdSm80ILi8ELi1ELb1EN4cute5tupleIJNS5_1CILi128EEENS7_ILi112EEES8_EEELi128ENS_6half_tEfNS_4arch4Sm80ELb0ELb0ELb0ELb1ELb0ELb0ELb1ELb1EEENS1_21CollectiveEpilogueFwdINS6_IJS8_S8_S9_EEENS6_IJNS7_ILi1EEESH_SH_EEESB_SD_Li256ELb1ELb1ELb1ELb0EEENS1_36VarlenDynamicPersistentTileSchedulerILi128ELi112ELi256ELi256ELb1ELb1ELb0ELb0ELb1ELb1EEEEEEEEEvNT_6ParamsE) ;  /* 0xffff23a002007950 */ /* 0x000fea0003c3ffff */
.L_x_232:
        /* <DEDUP_REMOVED lines=10> */
.L_x_1342:


//--------------------- .text._ZN7cutlass13device_kernelIN5flash19enable_sm80_to_sm89INS1_16FlashAttnFwdSm80INS1_25CollectiveMainloopFwdSm80ILi8ELi1ELb1EN4cute5tupleIJNS5_1CILi128EEENS7_ILi112EEES8_EEELi128ENS_6half_tEfNS_4arch4Sm80ELb0ELb0ELb0ELb1ELb0ELb1ELb1ELb1EEENS1_21CollectiveEpilogueFwdINS6_IJS8_S8_S9_EEENS6_IJNS7_ILi1EEESH_SH_EEESB_SD_Li256ELb1ELb1ELb1ELb0EEENS1_36VarlenDynamicPersistentTileSchedulerILi128ELi112ELi256ELi256ELb1ELb1ELb0ELb0ELb1ELb1EEEEEEEEEvNT_6ParamsE --------------------------
	.section	.text._ZN7cutlass13device_kernelIN5flash19enable_sm80_to_sm89INS1_16FlashAttnFwdSm80INS1_25CollectiveMainloopFwdSm80ILi8ELi1ELb1EN4cute5tupleIJNS5_1CILi128EEENS7_ILi112EEES8_EEELi128ENS_6half_tEfNS_4arch4Sm80ELb0ELb0ELb0ELb1ELb0ELb1ELb1ELb1EEENS1_21CollectiveEpilogueFwdINS6_IJS8_S8_S9_EEENS6_IJNS7_ILi1EEESH_SH_EEESB_SD_Li256ELb1ELb1ELb1ELb0EEENS1_36VarlenDynamicPersistentTileSchedulerILi128ELi112ELi256ELi256ELb1ELb1ELb0ELb0ELb1ELb1EEEEEEEEEvNT_6ParamsE,"ax",@progbits
	.sectioninfo	@"SHI_REGISTERS=255"
	.align	128
.text._ZN7cutlass13device_kernelIN5flash19enable_sm80_to_sm89INS1_16FlashAttnFwdSm80INS1_25CollectiveMainloopFwdSm80ILi8ELi1ELb1EN4cute5tupleIJNS5_1CILi128EEENS7_ILi112EEES8_EEELi128ENS_6half_tEfNS_4arch4Sm80ELb0ELb0ELb0ELb1ELb0ELb1ELb1ELb1EEENS1_21CollectiveEpilogueFwdINS6_IJS8_S8_S9_EEENS6_IJNS7_ILi1EEESH_SH_EEESB_SD_Li256ELb1ELb1ELb1ELb0EEENS1_36VarlenDynamicPersistentTileSchedulerILi128ELi112ELi256ELi256ELb1ELb1ELb0ELb0ELb1ELb1EEEEEEEEEvNT_6ParamsE:
        .type           _ZN7cutlass13device_kernelIN5flash19enable_sm80_to_sm89INS1_16FlashAttnFwdSm80INS1_25CollectiveMainloopFwdSm80ILi8ELi1ELb1EN4cute5tupleIJNS5_1CILi128EEENS7_ILi112EEES8_EEELi128ENS_6half_tEfNS_4arch4Sm80ELb0ELb0ELb0ELb1ELb0ELb1ELb1ELb1EEENS1_21CollectiveEpilogueFwdINS6_IJS8_S8_S9_EEENS6_IJNS7_ILi1EEESH_SH_EEESB_SD_Li256ELb1ELb1ELb1ELb0EEENS1_36VarlenDynamicPersistentTileSchedulerILi128ELi112ELi256ELi256ELb1ELb1ELb0ELb0ELb1ELb1EEEEEEEEEvNT_6ParamsE,@function
        .size           _ZN7cutlass13device_kernelIN5flash19enable_sm80_to_sm89INS1_16FlashAttnFwdSm80INS1_25CollectiveMainloopFwdSm80ILi8ELi1ELb1EN4cute5tupleIJNS5_1CILi128EEENS7_ILi112EEES8_EEELi128ENS_6half_tEfNS_4arch4Sm80ELb0ELb0ELb0ELb1ELb0ELb1ELb1ELb1EEENS1_21CollectiveEpilogueFwdINS6_IJS8_S8_S9_EEENS6_IJNS7_ILi1EEESH_SH_EEESB_SD_Li256ELb1ELb1ELb1ELb0EEENS1_36VarlenDynamicPersistentTileSchedulerILi128ELi112ELi256ELi256ELb1ELb1ELb0ELb0ELb1ELb1EEEEEEEEEvNT_6ParamsE,(.L_x_1347 - _ZN7cutlass13device_kernelIN5flash19enable_sm80_to_sm89INS1_16FlashAttnFwdSm80INS1_25CollectiveMainloopFwdSm80ILi8ELi1ELb1EN4cute5tupleIJNS5_1CILi128EEENS7_ILi112EEES8_EEELi128ENS_6half_tEfNS_4arch4Sm80ELb0ELb0ELb0ELb1ELb0ELb1ELb1ELb1EEENS1_21CollectiveEpilogueFwdINS6_IJS8_S8_S9_EEENS6_IJNS7_ILi1EEESH_SH_EEESB_SD_Li256ELb1ELb1ELb1ELb0EEENS1_36VarlenDynamicPersistentTileSchedulerILi128ELi112ELi256ELi256ELb1ELb1ELb0ELb0ELb1ELb1EEEEEEEEEvNT_6ParamsE)
        .other          _ZN7cutlass13device_kernelIN5flash19enable_sm80_to_sm89INS1_16FlashAttnFwdSm80INS1_25CollectiveMainloopFwdSm80ILi8ELi1ELb1EN4cute5tupleIJNS5_1CILi128EEENS7_ILi112EEES8_EEELi128ENS_6half_tEfNS_4arch4Sm80ELb0ELb0ELb0ELb1ELb0ELb1ELb1ELb1EEENS1_21CollectiveEpilogueFwdINS6_IJS8_S8_S9_EEENS6_IJNS7_ILi1EEESH_SH_EEESB_SD_Li256ELb1ELb1ELb1ELb0EEENS1_36VarlenDynamicPersistentTileSchedulerILi128ELi112ELi256ELi256ELb1ELb1ELb0ELb0ELb1ELb1EEEEEEEEEvNT_6ParamsE,@"STO_CUDA_ENTRY STV_DEFAULT"
_ZN7cutlass13device_kernelIN5flash19enable_sm80_to_sm89INS1_16FlashAttnFwdSm80INS1_25CollectiveMainloopFwdSm80ILi8ELi1ELb1EN4cute5tupleIJNS5_1CILi128EEENS7_ILi112EEES8_EEELi128ENS_6half_tEfNS_4arch4Sm80ELb0ELb0ELb0ELb1ELb0ELb1ELb1ELb1EEENS1_21CollectiveEpilogueFwdINS6_IJS8_S8_S9_EEENS6_IJNS7_ILi1EEESH_SH_EEESB_SD_Li256ELb1ELb1ELb1ELb0EEENS1_36VarlenDynamicPersistentTileSchedulerILi128ELi112ELi256ELi256ELb1ELb1ELb0ELb0ELb1ELb1EEEEEEEEEvNT_6ParamsE:
        /* <DEDUP_REMOVED lines=13> */
[----:B------:R-:W-:-:S02]  /*00d0*/  IMAD.MOV.U32 R8, RZ, RZ, RZ ;  /* 0x000000ffff087224 */ /* 0x000fc400078e00ff */
[----:B------:R-:W-:Y:S01]  /*00e0*/  IMAD.MOV.U32 R7, RZ, RZ, RZ ;  /* 0x000000ffff077224 */ /* 0x000fe200078e00ff */
        /* <DEDUP_REMOVED lines=13> */
[----:B------:R-:W-:Y:S02]  /*01c0*/  ISETP.GE.U32.AND P1, PT, R15, 0x10, PT ;  /* 0x000000100f00780c */ /* 0x000fe40003f26070 */
[----:B------:R-:W-:Y:S01]  /*01d0*/  MOV R10, RZ ;  /* 0x000000ff000a7202 */ /* 0x000fe20000000f00 */
[----:B---3--:R-:W-:-:S05]  /*01e0*/  IMAD R4, R8, R7, RZ ;  /* 0x0000000708047224 */ /* 0x008fca00078e02ff */
[----:B------:R-:W3:Y:S02]  /*01f0*/  SHFL.UP PT, R0, R4, 0x1, RZ ;  /* 0x0420000004007989 */ /* 0x000ee400000e00ff */
[----:B---3--:R-:W-:-:S05]  /*0200*/  SEL R0, R0, RZ, P5 ;  /* 0x000000ff00007207 */ /* 0x008fca0002800000 */
[----:B------:R-:W-:-:S05]  /*0210*/  IMAD.IADD R4, R4, 0x1, R0 ;  /* 0x0000000104047824 */ /* 0x000fca00078e0200 */
[----:B------:R-:W3:Y:S02]  /*0220*/  SHFL.UP PT, R0, R4, 0x2, RZ ;  /* 0x0440000004007989 */ /* 0x000ee400000e00ff */
[----:B---3--:R-:W-:-:S04]  /*0230*/  SEL R0, R0, RZ, P4 ;  /* 0x000000ff00007207 */ /* 0x008fc80002000000 */
[----:B------:R-:W-:-:S05]  /*0240*/  IADD3 R4, R4, R0, RZ ;  /* 0x0000000004047210 */ /* 0x000fca0007ffe0ff */
        /* <DEDUP_REMOVED lines=16> */
.L_x_238:
        /* <DEDUP_REMOVED lines=17> */
.L_x_396:
        /* <DEDUP_REMOVED lines=16> */
.L_x_397:
[----:B---3--:R-:W-:-:S05]  /*0560*/  IMAD R0, R0, c[0x0][0x538], RZ ;  /* 0x00014e0000007a24 */ /* 0x008fca00078e02ff */
[----:B------:R-:W-:-:S04]  /*0570*/  IADD3 R6, R0, R6, RZ ;  /* 0x0000000600067210 */ /* 0x000fc80007ffe0ff */
[----:B------:R-:W-:-:S13]  /*0580*/  ISETP.GT.AND P0, PT, R6, UR4, PT ;  /* 0x0000000406007c0c */ /* 0x000fda000bf04270 */
[----:B-12---:R-:W-:Y:S05]  /*0590*/  @!P0 BRA `(.L_x_238) ;  /* 0xfffffdb000008947 */ /* 0x006fea000383ffff */
.L_x_234:
[----:B------:R-:W-:-:S05]  /*05a0*/  IADD3 R13, -R0, R6, RZ ;  /* 0x00000006000d7210 */ /* 0x000fca0007ffe1ff */
[----:B------:R-:W-:-:S05]  /*05b0*/  IMAD R0, R4, c[0x0][0x538], R13 ;  /* 0x00014e0004007a24 */ /* 0x000fca00078e020d */
[----:B------:R-:W-:Y:S01]  /*05c0*/  ISETP.GT.AND P0, PT, R0, UR4, PT ;  /* 0x0000000400007c0c */ /* 0x000fe2000bf04270 */
[----:B------:R-:W-:-:S12]  /*05d0*/  BRA.DIV ~URZ, `(.L_x_239) ;  /* 0x000170a27f007947 */ /* 0x000fd8000b800000 */
[----:B------:R-:W-:-:S04]  /*05e0*/  VOTE.ANY R5, PT, !P0 ;  /* 0x0000000000057806 */ /* 0x000fc800040e0100 */
.L_x_398:
[----:B------:R1:W3:Y:S01]  /*05f0*/  POPC R14, R5 ;  /* 0x00000005000e7309 */ /* 0x0002e20000000000 */
[----:B------:R-:W-:Y:S05]  /*0600*/  BRA.DIV ~URZ, `(.L_x_240) ;  /* 0x000170c27f007947 */ /* 0x000fea000b800000 */
[----:B---3--:R3:W4:Y:S01]  /*0610*/  SHFL.IDX PT, R12, R8, R14, 0x1f ;  /* 0x00001f0e080c7589 */ /* 0x00872200000e0000 */
[----:B------:R-:W-:-:S03]  /*0620*/  MOV R6, RZ ;  /* 0x000000ff00067202 */ /* 0x000fc60000000f00 */
[----:B------:R3:W1:Y:S04]  /*0630*/  SHFL.IDX PT, R11, R7, R14, 0x1f ;  /* 0x00001f0e070b7589 */ /* 0x00066800000e0000 */
.L_x_399:
[----:B------:R-:W-:Y:S01]  /*0640*/  ISETP.NE.AND P0, PT, R5, RZ, PT ;  /* 0x000000ff0500720c */ /* 0x000fe20003f05270 */
[----:B------:R-:W-:-:S12]  /*0650*/  BSSY B0, `(.L_x_241) ;  /* 0x0000005000007945 */ /* 0x000fd80003800000 */
[----:B------:R-:W-:Y:S05]  /*0660*/  @!P0 BRA `(.L_x_242) ;  /* 0x0000003000008947 */ /* 0x000fea0003800000 */
[----:B------:R-:W-:Y:S01]  /*0670*/  IADD3 R3, R14, -0x1, RZ ;  /* 0xffffffff0e037810 */ /* 0x000fe20007ffe0ff */
[----:B------:R-:W-:Y:S05]  /*0680*/  BRA.DIV ~URZ, `(.L_x_243) ;  /* 0x000171227f007947 */ /* 0x000fea000b800000 */
[----:B------:R3:W4:Y:S02]  /*0690*/  SHFL.IDX PT, R6, R4, R3, 0x1f ;  /* 0x00001f0304067589 */ /* 0x00072400000e0000 */
.L_x_242:
[----:B------:R-:W-:Y:S05]  /*06a0*/  BSYNC B0 ;  /* 0x0000000000007941 */ /* 0x000fea0003800000 */
.L_x_241:
[----:B----4-:R-:W-:Y:S01]  /*06b0*/  IABS R0, R12 ;  /* 0x0000000c00007213 */ /* 0x010fe20000000000 */
[----:B--2---:R-:W-:Y:S02]  /*06c0*/  IMAD R240, R6, c[0x0][0x538], R13 ;  /* 0x00014e0006f07a24 */ /* 0x004fe400078e020d */
[----:B------:R-:W-:Y:S02]  /*06d0*/  IMAD.IADD R243, R14, 0x1, R10 ;  /* 0x000000010ef37824 */ /* 0x000fe400078e020a */
[----:B-1----:R-:W-:Y:S01]  /*06e0*/  IMAD.MOV.U32 R5, RZ, RZ, R0 ;  /* 0x000000ffff057224 */ /* 0x002fe200078e0000 */
[----:B------:R-:W-:Y:S02]  /*06f0*/  IABS R0, R11 ;  /* 0x0000000b00007213 */ /* 0x000fe40000000000 */
[----:B------:R-:W-:Y:S01]  /*0700*/  IADD3 R241, -R240, UR4, RZ ;  /* 0x00000004f0f17c10 */ /* 0x000fe2000fffe1ff */
[----:B------:R-:W1:Y:S02]  /*0710*/  I2F.RP R2, R5 ;  /* 0x0000000500027306 */ /* 0x000e640000209400 */
[----:B---3--:R-:W-:Y:S01]  /*0720*/  IMAD.MOV.U32 R7, RZ, RZ, R0 ;  /* 0x000000ffff077224 */ /* 0x008fe200078e0000 */
[----:B------:R-:W-:-:S02]  /*0730*/  IABS R6, R241 ;  /* 0x000000f100067213 */ /* 0x000fc40000000000 */
[----:B------:R-:W-:-:S03]  /*0740*/  IABS R0, R12 ;  /* 0x0000000c00007213 */ /* 0x000fc60000000000 */
[----:B------:R-:W-:Y:S01]  /*0750*/  I2F.RP R8, R7 ;  /* 0x0000000700087306 */ /* 0x000fe20000209400 */
[----:B------:R-:W-:-:S07]  /*0760*/  IADD3 R0, RZ, -R0, RZ ;  /* 0x80000000ff007210 */ /* 0x000fce0007ffe0ff */
[----:B-1----:R-:W1:Y:S02]  /*0770*/  MUFU.RCP R2, R2 ;  /* 0x0000000200027308 */ /* 0x002e640000001000 */
[----:B-1----:R-:W-:-:S06]  /*0780*/  IADD3 R2, R2, 0xffffffe, RZ ;  /* 0x0ffffffe02027810 */ /* 0x002fcc0007ffe0ff */
[----:B------:R-:W1:Y:S02]  /*0790*/  F2I.FTZ.U32.TRUNC.NTZ R3, R2 ;  /* 0x0000000200037305 */ /* 0x000e64000021f000 */
        /* <DEDUP_REMOVED lines=8> */
[----:B------:R-:W-:Y:S02]  /*0820*/  ISETP.GT.U32.AND P0, PT, R5, R0, PT ;  /* 0x000000000500720c */ /* 0x000fe40003f04070 */
[----:B-1----:R-:W-:-:S11]  /*0830*/  IADD3 R3, R3, 0xffffffe, RZ ;  /* 0x0ffffffe03037810 */ /* 0x002fd60007ffe0ff */
[----:B------:R-:W-:Y:S01]  /*0840*/  @!P0 IMAD.IADD R0, R0, 0x1, -R5 ;  /* 0x0000000100008824 */ /* 0x000fe200078e0a05 */
[----:B------:R-:W-:Y:S02]  /*0850*/  @!P0 IADD3 R2, R2, 0x1, RZ ;  /* 0x0000000102028810 */ /* 0x000fe40007ffe0ff */
[----:B------:R-:W-:Y:S01]  /*0860*/  ISETP.NE.AND P0, PT, R12, RZ, PT ;  /* 0x000000ff0c00720c */ /* 0x000fe20003f05270 */
[----:B------:R-:W1:Y:S01]  /*0870*/  F2I.FTZ.U32.TRUNC.NTZ R3, R3 ;  /* 0x0000000300037305 */ /* 0x000e62000021f000 */
[----:B------:R-:W-:Y:S02]  /*0880*/  ISETP.GE.U32.AND P2, PT, R0, R5, PT ;  /* 0x000000050000720c */ /* 0x000fe40003f46070 */
[----:B------:R-:W-:-:S04]  /*0890*/  LOP3.LUT R0, R241, R12, RZ, 0x3c, !PT ;  /* 0x0000000cf1007212 */ /* 0x000fc800078e3cff */
[----:B------:R-:W-:-:S07]  /*08a0*/  ISETP.GE.AND P1, PT, R0, RZ, PT ;  /* 0x000000ff0000720c */ /* 0x000fce0003f26270 */
[----:B------:R-:W-:Y:S02]  /*08b0*/  @P2 IADD3 R2, R2, 0x1, RZ ;  /* 0x0000000102022810 */ /* 0x000fe40007ffe0ff */
[----:B-1----:R-:W-:-:S03]  /*08c0*/  IADD3 R0, RZ, -R3, RZ ;  /* 0x80000003ff007210 */ /* 0x002fc60007ffe0ff */
[----:B------:R-:W-:Y:S02]  /*08d0*/  IMAD.MOV.U32 R4, RZ, RZ, R2 ;  /* 0x000000ffff047224 */ /* 0x000fe400078e0002 */
[----:B------:R-:W-:Y:S01]  /*08e0*/  IMAD.MOV.U32 R2, RZ, RZ, R0 ;  /* 0x000000ffff027224 */ /* 0x000fe200078e0000 */
[----:B------:R-:W-:Y:S01]  /*08f0*/  IABS R0, R11 ;  /* 0x0000000b00007213 */ /* 0x000fe20000000000 */
[----:B------:R-:W-:Y:S01]  /*0900*/  @!P1 IMAD.MOV R4, RZ, RZ, -R4 ;  /* 0x000000ffff049224 */ /* 0x000fe200078e0a04 */
[----:B------:R-:W-:Y:S01]  /*0910*/  @!P0 LOP3.LUT R4, RZ, R12, RZ, 0x33, !PT ;  /* 0x0000000cff048212 */ /* 0x000fe200078e33ff */
[----:B------:R-:W-:Y:S01]  /*0920*/  IMAD R5, R2, R7, RZ ;  /* 0x0000000702057224 */ /* 0x000fe200078e02ff */
[----:B------:R-:W-:Y:S01]  /*0930*/  MOV R2, RZ ;  /* 0x000000ff00027202 */ /* 0x000fe20000000f00 */
[----:B------:R-:W-:Y:S01]  /*0940*/  IMAD.MOV R6, RZ, RZ, -R0 ;  /* 0x000000ffff067224 */ /* 0x000fe200078e0a00 */
[----:B------:R-:W-:-:S03]  /*0950*/  IABS R8, R4 ;  /* 0x0000000400087213 */ /* 0x000fc60000000000 */
        /* <DEDUP_REMOVED lines=22> */
.L_x_235:
[----:B--2---:R-:W-:Y:S01]  /*0ac0*/  IMAD.MOV.U32 R241, RZ, RZ, RZ ;  /* 0x000000fffff17224 */ /* 0x004fe200078e00ff */
[----:B------:R-:W-:Y:S01]  /*0ad0*/  MOV R242, RZ ;  /* 0x000000ff00f27202 */ /* 0x000fe20000000f00 */
[----:B------:R-:W-:Y:S01]  /*0ae0*/  IMAD.U32 R240, RZ, RZ, UR4 ;  /* 0x00000004fff07e24 */ /* 0x000fe2000f8e00ff */
[----:B------:R-:W-:Y:S02]  /*0af0*/  MOV R243, c[0x0][0x53c] ;  /* 0x00014f0000f37a02 */ /* 0x000fe40000000f00 */
.L_x_244:
[----:B------:R-:W-:Y:S01]  /*0b00*/  ISETP.NE.AND P0, PT, R15, RZ, PT ;  /* 0x000000ff0f00720c */ /* 0x000fe20003f05270 */
[----:B------:R-:W-:-:S12]  /*0b10*/  WARPSYNC 0xffffffff ;  /* 0xffffffff00007948 */ /* 0x000fd80003800000 */
[----:B------:R1:W-:Y:S04]  /*0b20*/  @!P0 STS.128 [0xf100], R240 ;  /* 0x00f100f0ff008388 */ /* 0x0003e80000000c00 */
[----:B------:R-:W-:Y:S06]  /*0b30*/  BAR.ARV 0x5, 0x100 ;  /* 0x0144000000007b1d */ /* 0x000fec0000002000 */
.L_x_233:
[----:B-12---:R-:W-:-:S13]  /*0b40*/  ISETP.GE.AND P0, PT, R243, c[0x0][0x53c], PT ;  /* 0x00014f00f3007a0c */ /* 0x006fda0003f06270 */
[----:B------:R-:W-:Y:S05]  /*0b50*/  @P0 EXIT ;  /* 0x000000000000094d */ /* 0x000fea0003800000 */
[----:B------:R-:W1:Y:S02]  /*0b60*/  S2R R15, SR_TID.X ;  /* 0x00000000000f7919 */ /* 0x000e640000002100 */
[----:B-1----:R-:W-:-:S04]  /*0b70*/  SHF.R.S32.HI R13, RZ, 0x1f, R15 ;  /* 0x0000001fff0d7819 */ /* 0x002fc8000001140f */
[CC--:B------:R-:W-:Y:S02]  /*0b80*/  LEA.HI R3, R13.reuse, R15.reuse, RZ, 0x4 ;  /* 0x0000000f0d037211 */ /* 0x0c0fe400078f20ff */
[CC--:B------:R-:W-:Y:S02]  /*0b90*/  LEA.HI R14, R13.reuse, R15.reuse, RZ, 0x3 ;  /* 0x0000000f0d0e7211 */ /* 0x0c0fe400078f18ff */
[----:B------:R-:W-:Y:S02]  /*0ba0*/  SHF.R.S32.HI R4, RZ, 0x4, R3 ;  /* 0x00000004ff047819 */ /* 0x000fe40000011403 */
[----:B------:R-:W-:Y:S02]  /*0bb0*/  LEA.HI R8, R13, R15, RZ, 0x2 ;  /* 0x0000000f0d087211 */ /* 0x000fe400078f10ff */
[----:B------:R-:W-:Y:S02]  /*0bc0*/  LEA.HI R0, R3, R4, RZ, 0x1 ;  /* 0x0000000403007211 */ /* 0x000fe400078f08ff */
[----:B------:R-:W-:-:S02]  /*0bd0*/  SHF.R.S32.HI R213, RZ, 0x3, R14 ;  /* 0x00000003ffd57819 */ /* 0x000fc4000001140e */
[----:B------:R-:W-:Y:S02]  /*0be0*/  LOP3.LUT R0, R0, 0xfffffffe, RZ, 0xc0, !PT ;  /* 0xfffffffe00007812 */ /* 0x000fe400078ec0ff */
[----:B------:R-:W-:Y:S02]  /*0bf0*/  LOP3.LUT R5, R14, 0xfffffff8, RZ, 0xc0, !PT ;  /* 0xfffffff80e057812 */ /* 0x000fe400078ec0ff */
[----:B------:R-:W-:Y:S01]  /*0c00*/  SHF.R.S32.HI R6, RZ, 0x2, R8 ;  /* 0x00000002ff067819 */ /* 0x000fe20000011408 */
[----:B------:R-:W-:Y:S01]  /*0c10*/  IMAD.IADD R12, R4, 0x1, -R0 ;  /* 0x00000001040c7824 */ /* 0x000fe200078e0a00 */
[----:B------:R-:W-:Y:S01]  /*0c20*/  SHF.R.S32.HI R2, RZ, 0x1f, R8 ;  /* 0x0000001fff027819 */ /* 0x000fe20000011408 */
[----:B------:R-:W-:Y:S01]  /*0c30*/  IMAD.SHL.U32 R4, R213, 0x40, RZ ;  /* 0x00000040d5047824 */ /* 0x000fe200078e00ff */
[----:B------:R-:W-:Y:S01]  /*0c40*/  LOP3.LUT R0, R3, 0xfffffff0, RZ, 0xc0, !PT ;  /* 0xfffffff003007812 */ /* 0x000fe200078ec0ff */
[----:B------:R-:W-:Y:S01]  /*0c50*/  IMAD.IADD R232, R15, 0x1, -R5 ;  /* 0x000000010fe87824 */ /* 0x000fe200078e0a05 */
[----:B------:R-:W-:-:S02]  /*0c60*/  LEA.HI R2, R2, R6, RZ, 0x3 ;  /* 0x0000000602027211 */ /* 0x000fc400078f18ff */
[----:B------:R-:W-:Y:S01]  /*0c70*/  LOP3.LUT R3, R4, 0x1c0, RZ, 0xc0, !PT ;  /* 0x000001c004037812 */ /* 0x000fe200078ec0ff */
[----:B------:R-:W-:Y:S01]  /*0c80*/  IMAD.SHL.U32 R209, R232, 0x8, RZ ;  /* 0x00000008e8d17824 */ /* 0x000fe200078e00ff */
[----:B------:R-:W-:Y:S01]  /*0c90*/  LOP3.LUT R2, R2, 0xfffffff8, RZ, 0xc0, !PT ;  /* 0xfffffff802027812 */ /* 0x000fe200078ec0ff */
[----:B------:R-:W-:Y:S01]  /*0ca0*/  IMAD.IADD R0, R15, 0x1, -R0 ;  /* 0x000000010f007824 */ /* 0x000fe200078e0a00 */
[----:B------:R-:W-:Y:S02]  /*0cb0*/  SHF.R.U32.HI R5, RZ, 0x3, R3 ;  /* 0x00000003ff057819 */ /* 0x000fe40000011603 */
[----:B------:R-:W-:Y:S01]  /*0cc0*/  LOP3.LUT R3, R3, 0x38, R209, 0xf8, !PT ;  /* 0x0000003803037812 */ /* 0x000fe200078ef8d1 */
[----:B------:R-:W-:Y:S01]  /*0cd0*/  IMAD.IADD R2, R6, 0x1, -R2 ;  /* 0x0000000106027824 */ /* 0x000fe200078e0a02 */
[----:B------:R-:W-:Y:S02]  /*0ce0*/  LEA.HI R6, R13, R15, RZ, 0x5 ;  /* 0x0000000f0d067211 */ /* 0x000fe400078f28ff */
[----:B------:R-:W-:-:S02]  /*0cf0*/  LOP3.LUT R4, R8, 0xfffffffc, RZ, 0xc0, !PT ;  /* 0xfffffffc08047812 */ /* 0x000fc400078ec0ff */
[----:B------:R-:W-:Y:S02]  /*0d00*/  SHF.R.S32.HI R7, RZ, 0x1f, R0 ;  /* 0x0000001fff077819 */ /* 0x000fe40000011400 */
[----:B------:R-:W-:Y:S02]  /*0d10*/  LOP3.LUT R9, R3, R5, RZ, 0x3c, !PT ;  /* 0x0000000503097212 */ /* 0x000fe400078e3cff */
[----:B------:R-:W-:Y:S01]  /*0d20*/  SHF.R.S32.HI R3, RZ, 0x5, R6 ;  /* 0x00000005ff037819 */ /* 0x000fe20000011406 */
[----:B------:R-:W-:Y:S01]  /*0d30*/  IMAD.IADD R6, R15, 0x1, -R4 ;  /* 0x000000010f067824 */ /* 0x000fe200078e0a04 */
[----:B------:R-:W-:Y:S01]  /*0d40*/  LEA.HI R10, R7, R0, RZ, 0x3 ;  /* 0x00000000070a7211 */ /* 0x000fe200078f18ff */
[C---:B------:R-:W-:Y:S01]  /*0d50*/  IMAD.SHL.U32 R4, R2.reuse, 0x40, RZ ;  /* 0x0000004002047824 */ /* 0x040fe200078e00ff */
[----:B------:R-:W-:Y:S01]  /*0d60*/  R2P PR, R2, 0x6 ;  /* 0x0000000602007804 */ /* 0x000fe20000000000 */
[----:B------:R-:W-:Y:S01]  /*0d70*/  IMAD.SHL.U32 R11, R3, 0x400, RZ ;  /* 0x00000400030b7824 */ /* 0x000fe200078e00ff */
[----:B------:R-:W-:-:S02]  /*0d80*/  LOP3.LUT R5, R10, 0xfffffff8, RZ, 0xc0, !PT ;  /* 0xfffffff80a057812 */ /* 0x000fc400078ec0ff */
[----:B------:R-:W-:Y:S02]  /*0d90*/  LOP3.LUT R4, R4, 0x1c0, RZ, 0xc0, !PT ;  /* 0x000001c004047812 */ /* 0x000fe400078ec0ff */
[----:B------:R-:W-:Y:S01]  /*0da0*/  LOP3.LUT R3, R2, 0x1, RZ, 0xc0, !PT ;  /* 0x0000000102037812 */ /* 0x000fe200078ec0ff */
[----:B------:R-:W-:Y:S01]  /*0db0*/  IMAD.IADD R7, R0, 0x1, -R5 ;  /* 0x0000000100077824 */ /* 0x000fe200078e0a05 */
[----:B------:R-:W-:Y:S01]  /*0dc0*/  LEA.HI R0, R4, R4, RZ, 0x1d ;  /* 0x0000000404007211 */ /* 0x000fe200078fe8ff */
[----:B------:R-:W-:Y:S01]  /*0dd0*/  IMAD R2, R6, 0x2, R11 ;  /* 0x0000000206027824 */ /* 0x000fe200078e020b */
[----:B------:R-:W-:Y:S01]  /*0de0*/  ISETP.NE.U32.AND P0, PT, R3, 0x1, PT ;  /* 0x000000010300780c */ /* 0x000fe20003f05070 */
[----:B------:R-:W-:Y:S01]  /*0df0*/  IMAD.SHL.U32 R3, R232, 0x40, RZ ;  /* 0x00000040e8037824 */ /* 0x000fe200078e00ff */
[----:B------:R-:W-:Y:S01]  /*0e00*/  LEA.HI R4, R13, R15, RZ, 0x6 ;  /* 0x0000000f0d047211 */ /* 0x000fe200078f30ff */
[----:B------:R-:W-:Y:S01]  /*0e10*/  IMAD.IADD R8, R2, 0x1, R0 ;  /* 0x0000000102087824 */ /* 0x000fe200078e0200 */
[C---:B------:R-:W-:Y:S01]  /*0e20*/  LOP3.LUT P4, RZ, R7.reuse, 0x2, RZ, 0xc0, !PT ;  /* 0x0000000207ff7812 */ /* 0x040fe2000788c0ff */
[----:B------:R-:W-:Y:S01]  /*0e30*/  IMAD.SHL.U32 R0, R7, 0x40, RZ ;  /* 0x0000004007007824 */ /* 0x000fe200078e00ff */
[----:B------:R-:W-:Y:S01]  /*0e40*/  LOP3.LUT R2, R3, 0x1c0, RZ, 0xc0, !PT ;  /* 0x000001c003027812 */ /* 0x000fe200078ec0ff */
[----:B------:R-:W-:Y:S01]  /*0e50*/  IMAD.SHL.U32 R3, R4, 0x8, RZ ;  /* 0x0000000804037824 */ /* 0x000fe200078e00ff */
[----:B------:R-:W-:Y:S01]  /*0e60*/  LOP3.LUT P3, RZ, R7, 0x4, RZ, 0xc0, !PT ;  /* 0x0000000407ff7812 */ /* 0x000fe2000786c0ff */
[----:B------:R-:W-:Y:S01]  /*0e70*/  IMAD.SHL.U32 R4, R12, 0x8, RZ ;  /* 0x000000080c047824 */ /* 0x000fe200078e00ff */
[----:B------:R-:W-:Y:S01]  /*0e80*/  LOP3.LUT R0, R0, 0x1c0, RZ, 0xc0, !PT ;  /* 0x000001c000007812 */ /* 0x000fe200078ec0ff */
[----:B------:R-:W-:Y:S01]  /*0e90*/  IMAD.MOV.U32 R7, RZ, RZ, 0x40 ;  /* 0x00000040ff077424 */ /* 0x000fe200078e00ff */
[----:B------:R-:W-:-:S02]  /*0ea0*/  LOP3.LUT R6, R2, 0x8, R14, 0xf8, !PT ;  /* 0x0000000802067812 */ /* 0x000fc400078ef80e */
[----:B------:R-:W-:Y:S02]  /*0eb0*/  SHF.R.U32.HI R5, RZ, 0x3, R2 ;  /* 0x00000003ff057819 */ /* 0x000fe40000011602 */
[----:B------:R-:W-:Y:S02]  /*0ec0*/  LOP3.LUT R2, R0, 0x8, R4, 0xf8, !PT ;  /* 0x0000000800027812 */ /* 0x000fe400078ef804 */
[----:B------:R-:W-:Y:S02]  /*0ed0*/  SHF.R.U32.HI R0, RZ, 0x3, R0 ;  /* 0x00000003ff007819 */ /* 0x000fe40000011600 */
[----:B------:R-:W-:Y:S01]  /*0ee0*/  LOP3.LUT R6, R6, R5, RZ, 0x3c, !PT ;  /* 0x0000000506067212 */ /* 0x000fe200078e3cff */
[----:B------:R-:W-:Y:S01]  /*0ef0*/  IMAD.SHL.U32 R5, R8, 0x2, RZ ;  /* 0x0000000208057824 */ /* 0x000fe200078e00ff */
[----:B------:R-:W-:Y:S01]  /*0f00*/  LOP3.LUT R0, R2, R0, RZ, 0x3c, !PT ;  /* 0x0000000002007212 */ /* 0x000fe200078e3cff */
[----:B------:R-:W-:Y:S01]  /*0f10*/  IMAD.SHL.U32 R2, R10, 0x40, RZ ;  /* 0x000000400a027824 */ /* 0x000fe200078e00ff */
[----:B------:R-:W-:Y:S01]  /*0f20*/  LOP3.LUT R3, R3, 0xfffffe00, RZ, 0xc0, !PT ;  /* 0xfffffe0003037812 */ /* 0x000fe200078ec0ff */
[----:B------:R-:W-:Y:S01]  /*0f30*/  IMAD.MOV.U32 R8, RZ, RZ, 0x20 ;  /* 0x00000020ff087424 */ /* 0x000fe200078e00ff */
[----:B------:R-:W-:-:S02]  /*0f40*/  IADD3 R4, R5, 0x80, RZ ;  /* 0x0000008005047810 */ /* 0x000fc40007ffe0ff */
[----:B------:R-:W-:Y:S02]  /*0f50*/  IADD3 R15, R5, 0x70, RZ ;  /* 0x00000070050f7810 */ /* 0x000fe40007ffe0ff */
[----:B------:R-:W-:Y:S01]  /*0f60*/  LOP3.LUT R2, R0, 0xfffffe00, R2, 0xf8, !PT ;  /* 0xfffffe0000027812 */ /* 0x000fe200078ef802 */
[----:B------:R-:W-:Y:S01]  /*0f70*/  IMAD.SHL.U32 R0, R232, 0x4, RZ ;  /* 0x00000004e8007824 */ /* 0x000fe200078e00ff */
[----:B------:R-:W-:Y:S02]  /*0f80*/  @P0 IADD3 R15, R4, 0x10, RZ ;  /* 0x00000010040f0810 */ /* 0x000fe40007ffe0ff */
[----:B------:R-:W-:Y:S02]  /*0f90*/  IADD3 R4, R213, 0x20, RZ ;  /* 0x00000020d5047810 */ /* 0x000fe40007ffe0ff */
[----:B------:R-:W-:Y:S01]  /*0fa0*/  LOP3.LUT R9, R9, R3, RZ, 0xfc, !PT ;  /* 0x0000000309097212 */ /* 0x000fe200078efcff */
[----:B------:R-:W-:Y:S01]  /*0fb0*/  IMAD R3, R12, 0x200, R6 ;  /* 0x000002000c037824 */ /* 0x000fe200078e0206 */
[----:B------:R-:W-:Y:S01]  /*0fc0*/  IADD3 R4, R213, 0x60, RZ ;  /* 0x00000060d5047810 */ /* 0x000fe20007ffe0ff */
[----:B------:R-:W-:Y:S01]  /*0fd0*/  STL [R1+0x8], R15 ;  /* 0x0000080f01007387 */ /* 0x000fe20000100800 */
[----:B------:R-:W-:Y:S01]  /*0fe0*/  SEL R4, R7, 0xffffffc0, !P2 ;  /* 0xffffffc007047807 */ /* 0x000fe20005000000 */
[----:B------:R-:W-:Y:S01]  /*0ff0*/  IMAD.SHL.U32 R210, R9, 0x2, RZ ;  /* 0x0000000209d27824 */ /* 0x000fe200078e00ff */
[----:B------:R-:W-:-:S02]  /*1000*/  IADD3 R6, R213, 0x40, RZ ;  /* 0x00000040d5067810 */ /* 0x000fc40007ffe0ff */
[----:B------:R-:W-:Y:S02]  /*1010*/  SEL R6, R8, 0xffffffe0, !P1 ;  /* 0xffffffe008067807 */ /* 0x000fe40004800000 */
[----:B------:R-:W-:Y:S02]  /*1020*/  IADD3 R109, R0, 0x20, RZ ;  /* 0x00000020006d7810 */ /* 0x000fe40007ffe0ff */
[----:B------:R-:W-:Y:S01]  /*1030*/  SEL R0, R7, 0xffffffc0, !P3 ;  /* 0xffffffc007007807 */ /* 0x000fe20005800000 */
[C---:B------:R-:W-:Y:S01]  /*1040*/  IMAD.IADD R7, R5.reuse, 0x1, R4 ;  /* 0x0000000105077824 */ /* 0x040fe200078e0204 */
[C---:B------:R-:W-:Y:S01]  /*1050*/  LEA R202, R2.reuse, 0x100, 0x1 ;  /* 0x0000010002ca7811 */ /* 0x040fe200078e08ff */
[----:B------:R-:W-:Y:S01]  /*1060*/  IMAD.IADD R10, R5, 0x1, R6 ;  /* 0x00000001050a7824 */ /* 0x000fe200078e0206 */
[----:B------:R-:W-:Y:S01]  /*1070*/  LEA R201, R3, 0x8100, 0x1 ;  /* 0x0000810003c97811 */ /* 0x000fe200078e08ff */
[----:B------:R-:W-:Y:S01]  /*1080*/  IMAD.IADD R5, R2, 0x1, R11 ;  /* 0x0000000102057824 */ /* 0x000fe200078e020b */
[----:B------:R1:W-:Y:S01]  /*1090*/  STL [R1+0x20], R7 ;  /* 0x0000200701007387 */ /* 0x0003e20000100800 */
[--C-:B------:R-:W-:Y:S01]  /*10a0*/  IMAD.IADD R2, R6, 0x1, R15.reuse ;  /* 0x0000000106027824 */ /* 0x100fe200078e020f */
[----:B------:R-:W-:Y:S01]  /*10b0*/  SEL R3, R8, 0xffffffe0, !P4 ;  /* 0xffffffe008037807 */ /* 0x000fe20006000000 */
[----:B------:R-:W-:Y:S01]  /*10c0*/  IMAD.IADD R6, R4, 0x1, R15 ;  /* 0x0000000104067824 */ /* 0x000fe200078e020f */
[----:B------:R-:W-:Y:S01]  /*10d0*/  STL [R1+0x10], R10 ;  /* 0x0000100a01007387 */ /* 0x000fe20000100800 */
[----:B------:R-:W-:Y:S01]  /*10e0*/  IADD3 R212, -R213, 0x70, RZ ;  /* 0x00000070d5d47810 */ /* 0x000fe20007ffe1ff */
[--C-:B------:R-:W-:Y:S01]  /*10f0*/  IMAD.IADD R205, R0, 0x1, R202.reuse ;  /* 0x0000000100cd7824 */ /* 0x100fe200078e02ca */
[----:B------:R-:W-:Y:S01]  /*1100*/  IADD3 R209, R209, 0x40, RZ ;  /* 0x00000040d1d17810 */ /* 0x000fe20007ffe0ff */
[----:B------:R-:W-:Y:S01]  /*1110*/  IMAD.IADD R203, R3, 0x1, R202 ;  /* 0x0000000103cb7824 */ /* 0x000fe200078e02ca */
[----:B------:R-:W-:-:S03]  /*1120*/  LEA R207, R5, 0x100, 0x1 ;  /* 0x0000010005cf7811 */ /* 0x000fc600078e08ff */
[----:B------:R-:W-:Y:S02]  /*1130*/  IMAD.IADD R204, R0, 0x1, R203 ;  /* 0x0000000100cc7824 */ /* 0x000fe400078e02cb */
[----:B-1----:R-:W-:-:S05]  /*1140*/  IMAD.IADD R7, R4, 0x1, R10 ;  /* 0x0000000104077824 */ /* 0x002fca00078e020a */
[----:B------:R-:W-:Y:S04]  /*1150*/  STL [R1+0x1c], R7 ;  /* 0x00001c0701007387 */ /* 0x000fe80000100800 */
[----:B------:R-:W-:Y:S04]  /*1160*/  STL [R1+0x18], R6 ;  /* 0x0000180601007387 */ /* 0x000fe80000100800 */
[----:B------:R1:W-:Y:S02]  /*1170*/  STL [R1+0xc], R2 ;  /* 0x00000c0201007387 */ /* 0x0003e40000100800 */
[----:B-1----:R-:W-:-:S05]  /*1180*/  IMAD.IADD R2, R2, 0x1, R4 ;  /* 0x0000000102027824 */ /* 0x002fca00078e0204 */
[----:B------:R1:W-:Y:S02]  /*1190*/  STL [R1+0x14], R2 ;  /* 0x0000140201007387 */ /* 0x0003e40000100800 */
.L_x_395:
[----:B------:R-:W-:-:S04]  /*11a0*/  IMAD.MOV.U32 R12, RZ, RZ, 0x4 ;  /* 0x00000004ff0c7424 */ /* 0x000fc800078e00ff */
[----:B-1----:R-:W-:-:S05]  /*11b0*/  IMAD.WIDE R2, R243, R12, c[0x0][0x588] ;  /* 0x00016200f3027625 */ /* 0x002fca00078e020c */
[----:B------:R-:W2:Y:S01]  /*11c0*/  LDG.E R233, [R2.64] ;  /* 0x0000000a02e97981 */ /* 0x000ea2000c1e1900 */
[----:B------:R-:W-:Y:S01]  /*11d0*/  ISETP.NE.U32.AND P4, PT, RZ, c[0x0][0x360], PT ;  /* 0x0000d800ff007a0c */ /* 0x000fe20003f85070 */
[----:B------:R-:W-:Y:S01]  /*11e0*/  IMAD.MOV.U32 R172, RZ, RZ, RZ ;  /* 0x000000ffffac7224 */ /* 0x000fe200078e00ff */
[----:B------:R-:W-:Y:S02]  /*11f0*/  ISETP.NE.U32.AND P0, PT, RZ, c[0x0][0x370], PT ;  /* 0x0000dc00ff007a0c */ /* 0x000fe40003f05070 */
[----:B------:R-:W-:Y:S02]  /*1200*/  ISETP.NE.AND.EX P4, PT, RZ, c[0x0][0x364], PT, P4 ;  /* 0x0000d900ff007a0c */ /* 0x000fe40003f85340 */
[----:B------:R-:W-:Y:S02]  /*1210*/  ISETP.NE.AND.EX P2, PT, RZ, c[0x0][0x374], PT, P0 ;  /* 0x0000dd00ff007a0c */ /* 0x000fe40003f45300 */
[----:B------:R-:W-:Y:S02]  /*1220*/  ISETP.NE.U32.AND P3, PT, RZ, c[0x0][0x348], PT ;  /* 0x0000d200ff007a0c */ /* 0x000fe40003f65070 */
[----:B------:R-:W-:-:S02]  /*1230*/  ISETP.NE.U32.AND P5, PT, RZ, c[0x0][0x358], PT ;  /* 0x0000d600ff007a0c */ /* 0x000fc40003fa5070 */
[----:B------:R-:W-:Y:S02]  /*1240*/  ISETP.NE.AND.EX P3, PT, RZ, c[0x0][0x34c], PT, P3 ;  /* 0x0000d300ff007a0c */ /* 0x000fe40003f65330 */
[----:B------:R-:W-:Y:S01]  /*1250*/  ISETP.NE.AND.EX P5, PT, RZ, c[0x0][0x35c], PT, P5 ;  /* 0x0000d700ff007a0c */ /* 0x000fe20003fa5350 */
[----:B------:R-:W-:Y:S02]  /*1260*/  IMAD.MOV.U32 R166, RZ, RZ, RZ ;  /* 0x000000ffffa67224 */ /* 0x000fe400078e00ff */
[----:B------:R-:W-:Y:S02]  /*1270*/  IMAD.MOV.U32 R171, RZ, RZ, RZ ;  /* 0x000000ffffab7224 */ /* 0x000fe400078e00ff */
[----:B------:R-:W-:Y:S01]  /*1280*/  IMAD.MOV.U32 R11, RZ, RZ, RZ ;  /* 0x000000ffff0b7224 */ /* 0x000fe200078e00ff */
[----:B--2---:R-:W-:Y:S02]  /*1290*/  SHF.R.S32.HI R146, RZ, 0x1f, R233 ;  /* 0x0000001fff927819 */ /* 0x004fe400000114e9 */
[----:B------:R-:W-:-:S02]  /*12a0*/  @P4 LEA R2, P0, R233, c[0x0][0x360], 0x2 ;  /* 0x0000d800e9024a11 */ /* 0x000fc400078010ff */
[C---:B------:R-:W-:Y:S02]  /*12b0*/  @P2 LEA R4, P1, R233.reuse, c[0x0][0x370], 0x2 ;  /* 0x0000dc00e9042a11 */ /* 0x040fe400078210ff */
[C-C-:B------:R-:W-:Y:S02]  /*12c0*/  @P4 LEA.HI.X R3, R233.reuse, c[0x0][0x364], R146.reuse, 0x2, P0 ;  /* 0x0000d900e9034a11 */ /* 0x140fe400000f1492 */
[----:B------:R-:W-:Y:S02]  /*12d0*/  ISETP.NE.U32.AND P0, PT, RZ, c[0x0][0x350], PT ;  /* 0x0000d400ff007a0c */ /* 0x000fe40003f05070 */
[----:B------:R-:W-:Y:S01]  /*12e0*/  @P2 LEA.HI.X R5, R233, c[0x0][0x374], R146, 0x2, P1 ;  /* 0x0000dd00e9052a11 */ /* 0x000fe200008f1492 */
[----:B------:R1:W5:Y:S01]  /*12f0*/  @P4 LDG.E R173, [R2.64] ;  /* 0x0000000a02ad4981 */ /* 0x000362000c1e1900 */
[----:B------:R-:W-:-:S03]  /*1300*/  ISETP.NE.AND.EX P6, PT, RZ, c[0x0][0x354], PT, P0 ;  /* 0x0000d500ff007a0c */ /* 0x000fc60003fc5300 */
[----:B------:R2:W5:Y:S01]  /*1310*/  @P2 LDG.E R172, [R4.64] ;  /* 0x0000000a04ac2981 */ /* 0x000562000c1e1900 */
[----:B------:R-:W-:-:S04]  /*1320*/  LEA R6, P2, R233, c[0x0][0x348], 0x2 ;  /* 0x0000d200e9067a11 */ /* 0x000fc800078410ff */
[----:B------:R-:W-:-:S05]  /*1330*/  LEA.HI.X R7, R233, c[0x0][0x34c], R146, 0x2, P2 ;  /* 0x0000d300e9077a11 */ /* 0x000fca00010f1492 */
[----:B------:R3:W5:Y:S01]  /*1340*/  @P3 LDG.E R166, [R6.64] ;  /* 0x0000000a06a63981 */ /* 0x000762000c1e1900 */
[C---:B-1----:R-:W-:Y:S02]  /*1350*/  LEA R2, P0, R233.reuse, c[0x0][0x358], 0x2 ;  /* 0x0000d600e9027a11 */ /* 0x042fe400078010ff */
[C---:B--2---:R-:W-:Y:S02]  /*1360*/  LEA R4, P1, R233.reuse, c[0x0][0x350], 0x2 ;  /* 0x0000d400e9047a11 */ /* 0x044fe400078210ff */
[C-C-:B------:R-:W-:Y:S02]  /*1370*/  LEA.HI.X R3, R233.reuse, c[0x0][0x35c], R146.reuse, 0x2, P0 ;  /* 0x0000d700e9037a11 */ /* 0x140fe400000f1492 */
[----:B------:R-:W-:-:S03]  /*1380*/  LEA.HI.X R5, R233, c[0x0][0x354], R146, 0x2, P1 ;  /* 0x0000d500e9057a11 */ /* 0x000fc600008f1492 */
[----:B------:R3:W5:Y:S04]  /*1390*/  @P5 LDG.E R11, [R2.64] ;  /* 0x0000000a020b5981 */ /* 0x000768000c1e1900 */
[----:B------:R3:W5:Y:S01]  /*13a0*/  @P6 LDG.E R171, [R4.64] ;  /* 0x0000000a04ab6981 */ /* 0x000762000c1e1900 */
[----:B------:R-:W-:Y:S01]  /*13b0*/  YIELD ;  /* 0x0000000000007946 */ /* 0x000fe20003800000 */
[----:B------:R-:W-:Y:S01]  /*13c0*/  LOP3.LUT R235, R242, 0xffff, RZ, 0xc0, !PT ;  /* 0x0000fffff2eb7812 */ /* 0x000fe200078ec0ff */
[----:B------:R-:W-:Y:S05]  /*13d0*/  @P4 BRA `(.L_x_245) ;  /* 0x0000005000004947 */ /* 0x000fea0003800000 */
[----:B-----5:R-:W-:Y:S01]  /*13e0*/  MOV R173, c[0x0][0x168] ;  /* 0x00005a0000ad7a02 */ /* 0x020fe20000000f00 */
[----:B------:R-:W-:Y:S05]  /*13f0*/  @!P3 BRA `(.L_x_245) ;  /* 0x000000300000b947 */ /* 0x000fea0003800000 */
[----:B------:R-:W2:Y:S04]  /*1400*/  LDG.E R8, [R6.64] ;  /* 0x0000000a06087981 */ /* 0x000ea8000c1e1900 */
[----:B------:R-:W2:Y:S02]  /*1410*/  LDG.E R0, [R6.64+0x4] ;  /* 0x0000040a06007981 */ /* 0x000ea4000c1e1900 */
[----:B--2---:R-:W-:-:S02]  /*1420*/  IADD3 R173, -R8, R0, RZ ;  /* 0x0000000008ad7210 */ /* 0x004fc40007ffe1ff */
.L_x_245:
[----:B------:R-:W-:-:S04]  /*1430*/  ISETP.NE.U32.AND P0, PT, RZ, c[0x0][0x368], PT ;  /* 0x0000da00ff007a0c */ /* 0x000fc80003f05070 */
[----:B------:R-:W-:-:S13]  /*1440*/  ISETP.NE.AND.EX P0, PT, RZ, c[0x0][0x36c], PT, P0 ;  /* 0x0000db00ff007a0c */ /* 0x000fda0003f05300 */
[----:B------:R-:W-:Y:S05]  /*1450*/  @!P0 BRA `(.L_x_246) ;  /* 0x0000004000008947 */ /* 0x000fea0003800000 */
[----:B---3--:R-:W-:-:S04]  /*1460*/  LEA R4, P0, R233, c[0x0][0x368], 0x2 ;  /* 0x0000da00e9047a11 */ /* 0x008fc800078010ff */
[----:B------:R-:W-:-:S05]  /*1470*/  LEA.HI.X R5, R233, c[0x0][0x36c], R146, 0x2, P0 ;  /* 0x0000db00e9057a11 */ /* 0x000fca00000f1492 */
[----:B------:R1:W5:Y:S01]  /*1480*/  LDG.E R10, [R4.64] ;  /* 0x0000000a040a7981 */ /* 0x000362000c1e1900 */
[----:B------:R-:W-:Y:S05]  /*1490*/  BRA `(.L_x_247) ;  /* 0x0000005000007947 */ /* 0x000fea0003800000 */
.L_x_246:
[----:B------:R-:W-:Y:S01]  /*14a0*/  MOV R10, c[0x0][0x1d0] ;  /* 0x00007400000a7a02 */ /* 0x000fe20000000f00 */
[----:B------:R-:W-:Y:S05]  /*14b0*/  @!P6 BRA `(.L_x_247) ;  /* 0x000000300000e947 */ /* 0x000fea0003800000 */
[----:B---3--:R-:W2:Y:S04]  /*14c0*/  LDG.E R6, [R4.64] ;  /* 0x0000000a04067981 */ /* 0x008ea8000c1e1900 */
[----:B------:R-:W2:Y:S02]  /*14d0*/  LDG.E R0, [R4.64+0x4] ;  /* 0x0000040a04007981 */ /* 0x000ea4000c1e1900 */
[----:B--2---:R-:W-:Y:S02]  /*14e0*/  IADD3 R10, -R6, R0, RZ ;  /* 0x00000000060a7210 */ /* 0x004fe40007ffe1ff */
.L_x_247:
[----:B-1-3--:R1:W2:Y:S04]  /*14f0*/  @P5 LDG.E R5, [R2.64] ;  /* 0x0000000a02055981 */ /* 0x00a2a8000c1e1900 */
[----:B------:R1:W2:Y:S01]  /*1500*/  @P5 LDG.E R4, [R2.64+0x4] ;  /* 0x0000040a02045981 */ /* 0x0002a2000c1e1900 */
[----:B------:R-:W-:Y:S01]  /*1510*/  ISETP.NE.U32.AND P0, PT, RZ, c[0x0][0x378], PT ;  /* 0x0000de00ff007a0c */ /* 0x000fe20003f05070 */
[----:B-----5:R-:W-:-:S03]  /*1520*/  IMAD.MOV.U32 R145, RZ, RZ, R10 ;  /* 0x000000ffff917224 */ /* 0x020fc600078e000a */
[----:B------:R-:W-:Y:S01]  /*1530*/  ISETP.NE.AND.EX P1, PT, RZ, c[0x0][0x37c], PT, P0 ;  /* 0x0000df00ff007a0c */ /* 0x000fe20003f25300 */
[----:B------:R-:W-:-:S12]  /*1540*/  IMAD.MOV.U32 R0, RZ, RZ, c[0x0][0x228] ;  /* 0x00008a00ff007624 */ /* 0x000fd800078e00ff */
[----:B-1----:R-:W-:-:S04]  /*1550*/  @P1 LEA R2, P0, R233, c[0x0][0x378], 0x2 ;  /* 0x0000de00e9021a11 */ /* 0x002fc800078010ff */
[----:B------:R-:W-:-:S05]  /*1560*/  @P1 LEA.HI.X R3, R233, c[0x0][0x37c], R146, 0x2, P0 ;  /* 0x0000df00e9031a11 */ /* 0x000fca00000f1492 */
[----:B------:R1:W5:Y:S01]  /*1570*/  @P1 LDG.E R145, [R2.64] ;  /* 0x0000000a02911981 */ /* 0x000362000c1e1900 */
[----:B------:R-:W-:Y:S01]  /*1580*/  IMAD.IADD R9, R10, 0x1, -R172 ;  /* 0x000000010a097824 */ /* 0x000fe200078e0aac */
[----:B------:R-:W-:Y:S01]  /*1590*/  BSSY B0, `(.L_x_248) ;  /* 0x0000032000007945 */ /* 0x000fe20003800000 */
[----:B-1----:R-:W-:-:S04]  /*15a0*/  LOP3.LUT R2, R242, 0xff000000, RZ, 0xc0, !PT ;  /* 0xff000000f2027812 */ /* 0x002fc800078ec0ff */
[----:B------:R-:W-:Y:S01]  /*15b0*/  SHF.R.U32.HI R2, RZ, 0x8, R2 ;  /* 0x00000008ff027819 */ /* 0x000fe20000011602 */
[----:B--2---:R-:W-:Y:S01]  /*15c0*/  @P5 IMAD.IADD R0, R4, 0x1, -R5 ;  /* 0x0000000104005824 */ /* 0x004fe200078e0a05 */
[----:B------:R-:W-:-:S03]  /*15d0*/  LOP3.LUT R4, R242, 0xff0000, RZ, 0xc0, !PT ;  /* 0x00ff0000f2047812 */ /* 0x000fc600078ec0ff */
[----:B------:R-:W-:Y:S01]  /*15e0*/  IMAD.IADD R176, R9, 0x1, R0 ;  /* 0x0000000109b07824 */ /* 0x000fe200078e0200 */
[----:B------:R-:W-:Y:S01]  /*15f0*/  LEA.HI R4, R4, R2, RZ, 0x10 ;  /* 0x0000000204047211 */ /* 0x000fe200078f80ff */
[----:B------:R-:W-:-:S03]  /*1600*/  IMAD.MOV.U32 R2, RZ, RZ, RZ ;  /* 0x000000ffff027224 */ /* 0x000fc600078e00ff */
[----:B------:R-:W-:Y:S02]  /*1610*/  SHF.R.U32.HI R6, RZ, 0x10, R4 ;  /* 0x00000010ff067819 */ /* 0x000fe40000011604 */
[----:B------:R-:W-:Y:S02]  /*1620*/  LOP3.LUT R13, R4, 0xff, RZ, 0xc0, !PT ;  /* 0x000000ff040d7812 */ /* 0x000fe400078ec0ff */
[C---:B------:R-:W-:Y:S01]  /*1630*/  IADD3 R3, R176.reuse, 0x6f, RZ ;  /* 0x0000006fb0037810 */ /* 0x040fe20007ffe0ff */
[----:B------:R1:W-:Y:S01]  /*1640*/  STL [R1], R6 ;  /* 0x0000000601007387 */ /* 0x0003e20000100800 */
[----:B------:R-:W-:Y:S02]  /*1650*/  ISETP.GE.AND P0, PT, R176, 0x1, PT ;  /* 0x00000001b000780c */ /* 0x000fe40003f06270 */
[----:B------:R-:W-:Y:S01]  /*1660*/  ISETP.NE.AND P1, PT, R6, RZ, PT ;  /* 0x000000ff0600720c */ /* 0x000fe20003f25270 */
[----:B------:R1:W-:Y:S01]  /*1670*/  STL [R1+0x4], R13 ;  /* 0x0000040d01007387 */ /* 0x0003e20000100800 */
[----:B------:R-:W-:-:S02]  /*1680*/  IMAD.HI R2, R3, -0x6db6db6d, R2 ;  /* 0x9249249303027827 */ /* 0x000fc400078e0202 */
[----:B------:R-:W-:-:S03]  /*1690*/  SEL R144, R6, c[0x0][0x338], P1 ;  /* 0x0000ce0006907a07 */ /* 0x000fc60000800000 */
[----:B------:R-:W-:-:S04]  /*16a0*/  SHF.R.U32.HI R3, RZ, 0x1f, R2 ;  /* 0x0000001fff037819 */ /* 0x000fc80000011602 */
[----:B------:R-:W-:Y:S01]  /*16b0*/  LEA.HI.SX32 R159, R2, R3, 0x1a ;  /* 0x00000003029f7211 */ /* 0x000fe200078fd2ff */
[----:B------:R-:W-:Y:S01]  /*16c0*/  IMAD.MOV.U32 R2, RZ, RZ, RZ ;  /* 0x000000ffff027224 */ /* 0x000fe200078e00ff */
[----:B------:R-:W-:Y:S05]  /*16d0*/  @!P0 BRA `(.L_x_249) ;  /* 0x000001d000008947 */ /* 0x000fea0003800000 */
[----:B------:R-:W-:Y:S02]  /*16e0*/  IABS R2, R144 ;  /* 0x0000009000027213 */ /* 0x000fe40000000000 */
[----:B------:R-:W-:-:S03]  /*16f0*/  IADD3 R5, R159, -0x1, R144 ;  /* 0xffffffff9f057810 */ /* 0x000fc60007ffe090 */
[----:B------:R-:W-:Y:S01]  /*1700*/  IMAD.MOV.U32 R4, RZ, RZ, R2 ;  /* 0x000000ffff047224 */ /* 0x000fe200078e0002 */
[----:B------:R-:W-:-:S03]  /*1710*/  IABS R8, R5 ;  /* 0x0000000500087213 */ /* 0x000fc60000000000 */
[----:B------:R-:W2:Y:S08]  /*1720*/  I2F.RP R2, R4 ;  /* 0x0000000400027306 */ /* 0x000eb00000209400 */
[----:B--2---:R-:W2:Y:S02]  /*1730*/  MUFU.RCP R2, R2 ;  /* 0x0000000200027308 */ /* 0x004ea40000001000 */
[----:B--2---:R-:W-:-:S06]  /*1740*/  IADD3 R2, R2, 0xffffffe, RZ ;  /* 0x0ffffffe02027810 */ /* 0x004fcc0007ffe0ff */
[----:B------:R-:W2:Y:S02]  /*1750*/  F2I.FTZ.U32.TRUNC.NTZ R3, R2 ;  /* 0x0000000200037305 */ /* 0x000ea4000021f000 */
[----:B--2---:R-:W-:-:S04]  /*1760*/  IMAD.MOV R2, RZ, RZ, -R3 ;  /* 0x000000ffff027224 */ /* 0x004fc800078e0a03 */
[----:B-1----:R-:W-:Y:S01]  /*1770*/  IMAD.MOV.U32 R6, RZ, RZ, R2 ;  /* 0x000000ffff067224 */ /* 0x002fe200078e0002 */
[----:B------:R-:W-:-:S03]  /*1780*/  IABS R2, R144 ;  /* 0x0000009000027213 */ /* 0x000fc60000000000 */
[----:B------:R-:W-:Y:S02]  /*1790*/  IMAD R6, R6, R4, RZ ;  /* 0x0000000406067224 */ /* 0x000fe400078e02ff */
[----:B------:R-:W-:Y:S02]  /*17a0*/  IMAD.MOV R7, RZ, RZ, -R2 ;  /* 0x000000ffff077224 */ /* 0x000fe400078e0a02 */
[----:B------:R-:W-:-:S04]  /*17b0*/  IMAD.MOV.U32 R2, RZ, RZ, RZ ;  /* 0x000000ffff027224 */ /* 0x000fc800078e00ff */
        /* <DEDUP_REMOVED lines=15> */
.L_x_249:
[----:B------:R-:W-:Y:S05]  /*18b0*/  BSYNC B0 ;  /* 0x0000000000007941 */ /* 0x000fea0003800000 */
.L_x_248:
[----:B------:R-:W-:Y:S01]  /*18c0*/  IMAD R3, R13, R2, RZ ;  /* 0x000000020d037224 */ /* 0x000fe200078e02ff */
[----:B-1----:R-:W1:Y:S01]  /*18d0*/  S2R R6, SR_TID.X ;  /* 0x0000000000067919 */ /* 0x002e620000002100 */
[C---:B------:R-:W-:Y:S01]  /*18e0*/  IADD3 R30, R213.reuse, 0x20, RZ ;  /* 0x00000020d51e7810 */ /* 0x040fe20007ffe0ff */
[----:B------:R-:W-:Y:S01]  /*18f0*/  IMAD.SHL.U32 R36, R232, 0x8, RZ ;  /* 0x00000008e8247824 */ /* 0x000fe200078e00ff */
[----:B------:R-:W-:Y:S01]  /*1900*/  IADD3 R29, R213, 0x40, RZ ;  /* 0x00000040d51d7810 */ /* 0x000fe20007ffe0ff */
[----:B------:R-:W-:Y:S01]  /*1910*/  IMAD.IADD R2, R3, 0x1, R2 ;  /* 0x0000000103027824 */ /* 0x000fe200078e0202 */
[----:B------:R-:W-:Y:S01]  /*1920*/  IADD3 R28, R213, 0x60, RZ ;  /* 0x00000060d51c7810 */ /* 0x000fe20007ffe0ff */
[----:B------:R-:W-:Y:S02]  /*1930*/  IMAD R3, R3, 0x70, -R9 ;  /* 0x0000007003037824 */ /* 0x000fe400078e0a09 */
[----:B------:R-:W-:Y:S01]  /*1940*/  IMAD.SHL.U32 R7, R30, 0x40, RZ ;  /* 0x000000401e077824 */ /* 0x000fe200078e00ff */
[----:B------:R-:W-:Y:S01]  /*1950*/  IMNMX R2, R159, R2, PT ;  /* 0x000000029f027217 */ /* 0x000fe20003800200 */
[----:B------:R-:W-:Y:S01]  /*1960*/  IMAD.SHL.U32 R8, R28, 0x40, RZ ;  /* 0x000000401c087824 */ /* 0x000fe200078e00ff */
[----:B------:R-:W-:-:S02]  /*1970*/  IMNMX R3, RZ, R3, !PT ;  /* 0x00000003ff037217 */ /* 0x000fc40007800200 */
[----:B------:R-:W-:Y:S01]  /*1980*/  LOP3.LUT R157, R7, 0x1c0, RZ, 0xc0, !PT ;  /* 0x000001c0079d7812 */ /* 0x000fe200078ec0ff */
[----:B------:R-:W-:Y:S01]  /*1990*/  IMAD R2, R2, 0x70, -R9 ;  /* 0x0000007002027824 */ /* 0x000fe200078e0a09 */
[----:B------:R-:W-:Y:S02]  /*19a0*/  LOP3.LUT R156, R8, 0x1c0, RZ, 0xc0, !PT ;  /* 0x000001c0089c7812 */ /* 0x000fe400078ec0ff */
[----:B------:R-:W-:Y:S02]  /*19b0*/  SHF.R.U32.HI R220, RZ, 0x3, R157 ;  /* 0x00000003ffdc7819 */ /* 0x000fe4000001169d */
[----:B------:R-:W-:-:S04]  /*19c0*/  IMNMX R2, R2, R0, PT ;  /* 0x0000000002027217 */ /* 0x000fc80003800200 */
[----:B------:R-:W-:Y:S02]  /*19d0*/  ISETP.GT.AND P0, PT, R2, R3, PT ;  /* 0x000000030200720c */ /* 0x000fe40003f04270 */
[----:B------:R-:W-:Y:S02]  /*19e0*/  SHF.R.U32.HI R3, RZ, 0x4, R3 ;  /* 0x00000004ff037819 */ /* 0x000fe40000011603 */
[----:B-1----:R-:W-:-:S03]  /*19f0*/  SHF.R.S32.HI R221, RZ, 0x1f, R6 ;  /* 0x0000001fffdd7819 */ /* 0x002fc60000011406 */
[----:B------:R-:W-:-:S04]  /*1a00*/  IMAD.WIDE.U32 R4, R3, 0x24924925, RZ ;  /* 0x2492492503047825 */ /* 0x000fc800078e00ff */
[----:B------:R-:W-:Y:S01]  /*1a10*/  IMAD.MOV.U32 R140, RZ, RZ, R5 ;  /* 0x000000ffff8c7224 */ /* 0x000fe200078e0005 */
[----:B------:R-:W-:Y:S02]  /*1a20*/  SHF.R.S32.HI R5, RZ, 0x1f, R30 ;  /* 0x0000001fff057819 */ /* 0x000fe4000001141e */
[----:B------:R-:W-:Y:S01]  /*1a30*/  @P0 IADD3 R3, R2, 0x6f, RZ ;  /* 0x0000006f02030810 */ /* 0x000fe20007ffe0ff */
[----:B------:R-:W-:Y:S01]  /*1a40*/  @P0 IMAD.MOV.U32 R2, RZ, RZ, RZ ;  /* 0x000000ffff020224 */ /* 0x000fe200078e00ff */
[----:B------:R-:W-:Y:S01]  /*1a50*/  LEA.HI R5, R5, R30, RZ, 0x3 ;  /* 0x0000001e05057211 */ /* 0x000fe200078f18ff */
[----:B------:R-:W-:Y:S02]  /*1a60*/  IMAD.MOV.U32 R4, RZ, RZ, R140 ;  /* 0x000000ffff047224 */ /* 0x000fe400078e008c */
[----:B------:R-:W-:-:S05]  /*1a70*/  @P0 IMAD.HI R2, R3, -0x6db6db6d, R2 ;  /* 0x9249249303020827 */ /* 0x000fca00078e0202 */
[----:B------:R-:W-:-:S04]  /*1a80*/  @P0 SHF.R.U32.HI R3, RZ, 0x1f, R2 ;  /* 0x0000001fff030819 */ /* 0x000fc80000011602 */
[----:B------:R-:W-:Y:S01]  /*1a90*/  @P0 LEA.HI.SX32 R4, R2, R3, 0x1a ;  /* 0x0000000302040211 */ /* 0x000fe200078fd2ff */
[----:B------:R-:W-:Y:S01]  /*1aa0*/  IMAD.SHL.U32 R3, R213, 0x40, RZ ;  /* 0x00000040d5037824 */ /* 0x000fe200078e00ff */
[----:B------:R-:W-:Y:S01]  /*1ab0*/  LEA.HI R2, R221, R6, RZ, 0x6 ;  /* 0x00000006dd027211 */ /* 0x000fe200078f30ff */
[----:B------:R-:W-:Y:S01]  /*1ac0*/  IMAD.SHL.U32 R6, R29, 0x40, RZ ;  /* 0x000000401d067824 */ /* 0x000fe200078e00ff */
[----:B------:R-:W-:Y:S02]  /*1ad0*/  ISETP.GT.AND P0, PT, R4, R140, PT ;  /* 0x0000008c0400720c */ /* 0x000fe40003f04270 */
[----:B------:R-:W-:Y:S01]  /*1ae0*/  LOP3.LUT R158, R3, 0x1c0, RZ, 0xc0, !PT ;  /* 0x000001c0039e7812 */ /* 0x000fe200078ec0ff */
[----:B------:R-:W-:Y:S01]  /*1af0*/  IMAD.SHL.U32 R2, R2, 0x8, RZ ;  /* 0x0000000802027824 */ /* 0x000fe200078e00ff */
[----:B------:R-:W-:Y:S02]  /*1b00*/  LOP3.LUT R147, R6, 0x1c0, RZ, 0xc0, !PT ;  /* 0x000001c006937812 */ /* 0x000fe400078ec0ff */
[----:B------:R-:W-:-:S02]  /*1b10*/  SHF.R.U32.HI R193, RZ, 0x3, R158 ;  /* 0x00000003ffc17819 */ /* 0x000fc4000001169e */
[----:B------:R-:W-:Y:S02]  /*1b20*/  LOP3.LUT R3, R158, 0x38, R36, 0xf8, !PT ;  /* 0x000000389e037812 */ /* 0x000fe400078ef824 */
[----:B------:R-:W-:Y:S02]  /*1b30*/  LOP3.LUT R169, R2, 0xfffffe00, RZ, 0xc0, !PT ;  /* 0xfffffe0002a97812 */ /* 0x000fe400078ec0ff */
[----:B------:R-:W-:Y:S01]  /*1b40*/  LOP3.LUT R2, R3, R193, RZ, 0x3c, !PT ;  /* 0x000000c103027212 */ /* 0x000fe200078e3cff */
[----:B------:R-:W-:-:S04]  /*1b50*/  IMAD.SHL.U32 R3, R5, 0x40, RZ ;  /* 0x0000004005037824 */ /* 0x000fc800078e00ff */
[----:B------:R-:W-:Y:S01]  /*1b60*/  IMAD.IADD R2, R169, 0x1, R2 ;  /* 0x00000001a9027824 */ /* 0x000fe200078e0202 */
[----:B------:R-:W-:-:S03]  /*1b70*/  LOP3.LUT R170, R3, 0xfffffe00, RZ, 0xc0, !PT ;  /* 0xfffffe0003aa7812 */ /* 0x000fc600078ec0ff */
[----:B------:R-:W-:Y:S01]  /*1b80*/  IMAD.SHL.U32 R208, R2, 0x2, RZ ;  /* 0x0000000202d07824 */ /* 0x000fe200078e00ff */
[----:B------:R-:W-:Y:S05]  /*1b90*/  @!P0 BRA `(.L_x_250) ;  /* 0x00006de000008947 */ /* 0x000fea0003800000 */
[----:B------:R-:W-:-:S04]  /*1ba0*/  ISETP.NE.U32.AND P0, PT, RZ, c[0x0][0x340], PT ;  /* 0x0000d000ff007a0c */ /* 0x000fc80003f05070 */
[----:B------:R-:W-:-:S13]  /*1bb0*/  ISETP.NE.AND.EX P3, PT, RZ, c[0x0][0x344], PT, P0 ;  /* 0x0000d100ff007a0c */ /* 0x000fda0003f65300 */
[----:B------:R-:W-:-:S05]  /*1bc0*/  @P3 IMAD.WIDE R2, R233, R12, c[0x0][0x340] ;  /* 0x0000d000e9023625 */ /* 0x000fca00078e020c */
[----:B------:R1:W2:Y:S01]  /*1bd0*/  @P3 LDG.E R20, [R2.64] ;  /* 0x0000000a02143981 */ /* 0x0002a2000c1e1900 */
[----:B------:R-:W-:Y:S01]  /*1be0*/  SHF.R.S32.HI R25, RZ, 0x1f, R213 ;  /* 0x0000001fff197819 */ /* 0x000fe200000114d5 */
[----:B------:R-:W-:Y:S01]  /*1bf0*/  IMAD.MOV.U32 R148, RZ, RZ, 0x70 ;  /* 0x00000070ff947424 */ /* 0x000fe200078e00ff */
[----:B------:R-:W-:Y:S01]  /*1c00*/  IADD3 R123, P0, R213, R11, RZ ;  /* 0x0000000bd57b7210 */ /* 0x000fe20007f1e0ff */
[----:B------:R-:W-:Y:S01]  /*1c10*/  IMAD.MOV.U32 R180, RZ, RZ, c[0x0][0x238] ;  /* 0x00008e00ffb47624 */ /* 0x000fe200078e00ff */
[----:B------:R-:W-:Y:S01]  /*1c20*/  SHF.R.S32.HI R37, RZ, 0x1f, R36 ;  /* 0x0000001fff257819 */ /* 0x000fe20000011424 */
[C---:B------:R-:W-:Y:S01]  /*1c30*/  IMAD R187, R148.reuse, c[0x0][0x23c], RZ ;  /* 0x00008f0094bb7a24 */ /* 0x040fe200078e02ff */
[----:B------:R-:W-:Y:S01]  /*1c40*/  LEA.HI.X.SX32 R141, R11, R25, 0x1, P0 ;  /* 0x000000190b8d7211 */ /* 0x000fe200000f0eff */
[----:B------:R-:W-:Y:S01]  /*1c50*/  IMAD.WIDE.U32 R154, R148, c[0x0][0x238], RZ ;  /* 0x00008e00949a7a25 */ /* 0x000fe200078e00ff */
[----:B------:R-:W-:Y:S01]  /*1c60*/  IADD3 R41, R4, -0x1, RZ ;  /* 0xffffffff04297810 */ /* 0x000fe20007ffe0ff */
[----:B------:R-:W-:Y:S01]  /*1c70*/  ULDC UR4, c[0x0][0x23c] ;  /* 0x00008f0000047ab9 */ /* 0x000fe20000000800 */
[----:B------:R-:W-:Y:S01]  /*1c80*/  SEL R23, R146, RZ, !P5 ;  /* 0x000000ff92177207 */ /* 0x000fe20006800000 */
[----:B------:R-:W-:Y:S01]  /*1c90*/  IMAD R5, R141, c[0x0][0x238], RZ ;  /* 0x00008e008d057a24 */ /* 0x000fe200078e02ff */
[----:B------:R-:W-:Y:S01]  /*1ca0*/  SEL R22, R233, RZ, !P5 ;  /* 0x000000ffe9167207 */ /* 0x000fe20006800000 */
[----:B------:R-:W-:Y:S01]  /*1cb0*/  IMAD.MOV.U32 R181, RZ, RZ, 0x5 ;  /* 0x00000005ffb57424 */ /* 0x000fe200078e00ff */
[----:B------:R-:W-:Y:S01]  /*1cc0*/  IADD3 R187, R155, R187, RZ ;  /* 0x000000bb9bbb7210 */ /* 0x000fe20007ffe0ff */
[----:B------:R-:W-:Y:S01]  /*1cd0*/  IMAD R5, R123, c[0x0][0x23c], R5 ;  /* 0x00008f007b057a24 */ /* 0x000fe200078e0205 */
[----:B------:R-:W-:Y:S01]  /*1ce0*/  ISETP.GE.AND P5, PT, R36, c[0x0][0x1d4], PT ;  /* 0x0000750024007a0c */ /* 0x000fe20003fa6270 */
[----:B------:R-:W-:Y:S01]  /*1cf0*/  IMAD R4, R23, c[0x0][0x248], RZ ;  /* 0x0000920017047a24 */ /* 0x000fe200078e02ff */
[C---:B------:R-:W-:Y:S01]  /*1d00*/  SHF.L.U64.HI R188, R180.reuse, R181, c[0x0][0x23c] ;  /* 0x00008f00b4bc7619 */ /* 0x040fe200000102b5 */
[----:B------:R-:W-:Y:S01]  /*1d10*/  IMAD.SHL.U32 R215, R180, 0x20, RZ ;  /* 0x00000020b4d77824 */ /* 0x000fe200078e00ff */
[----:B------:R-:W-:Y:S01]  /*1d20*/  ISETP.GE.AND P4, PT, R209, c[0x0][0x1d4], PT ;  /* 0x00007500d1007a0c */ /* 0x000fe20003f86270 */
[----:B------:R-:W-:Y:S01]  /*1d30*/  IMAD R4, R22, c[0x0][0x24c], R4 ;  /* 0x0000930016047a24 */ /* 0x000fe200078e0204 */
[----:B------:R-:W-:Y:S01]  /*1d40*/  IADD3 R21, R10, R171, RZ ;  /* 0x000000ab0a157210 */ /* 0x000fe20007ffe0ff */
[----:B------:R-:W-:Y:S01]  /*1d50*/  IMAD.WIDE.U32 R14, R180, 0x40, RZ ;  /* 0x00000040b40e7825 */ /* 0x000fe200078e00ff */
[----:B------:R-:W-:Y:S01]  /*1d60*/  USHF.L.U32 UR5, UR4, 0x6, URZ ;  /* 0x0000000604057899 */ /* 0x000fe2000800063f */
[----:B------:R-:W-:Y:S01]  /*1d70*/  LOP3.LUT R214, R214, 0xfffffffd, RZ, 0xc0, !PT ;  /* 0xfffffffdd6d67812 */ /* 0x000fe200078ec0ff */
[----:B------:R-:W-:Y:S01]  /*1d80*/  UIMAD UR4, UR4, 0x60, URZ ;  /* 0x00000060040478a4 */ /* 0x000fe2000f8e023f */
[----:B-1----:R-:W-:Y:S01]  /*1d90*/  IMAD.WIDE.U32 R2, R123, c[0x0][0x238], R36 ;  /* 0x00008e007b027a25 */ /* 0x002fe200078e0024 */
[----:B------:R-:W-:-:S02]  /*1da0*/  SHF.R.S32.HI R24, RZ, 0x1f, R21 ;  /* 0x0000001fff187819 */ /* 0x000fc40000011415 */
[----:B------:R-:W-:Y:S01]  /*1db0*/  @P5 LOP3.LUT R214, R214, 0x2, RZ, 0xfc, !PT ;  /* 0x00000002d6d65812 */ /* 0x000fe200078efcff */
[----:B------:R-:W-:Y:S01]  /*1dc0*/  IMAD.IADD R3, R3, 0x1, R5 ;  /* 0x0000000103037824 */ /* 0x000fe200078e0205 */
[----:B------:R-:W-:Y:S01]  /*1dd0*/  MOV R163, c[0x0][0x290] ;  /* 0x0000a40000a37a02 */ /* 0x000fe20000000f00 */
[----:B------:R-:W-:Y:S01]  /*1de0*/  IMAD R5, R41, -0x70, R0 ;  /* 0xffffff9029057824 */ /* 0x000fe200078e0200 */
[----:B------:R-:W-:Y:S01]  /*1df0*/  LOP3.LUT R214, R214, 0xfffffffe, RZ, 0xc0, !PT ;  /* 0xfffffffed6d67812 */ /* 0x000fe200078ec0ff */
[----:B------:R-:W-:Y:S01]  /*1e00*/  IMAD.WIDE.U32 R2, R235, c[0x0][0x240], R2 ;  /* 0x00009000eb027a25 */ /* 0x000fe200078e0002 */
[----:B------:R-:W-:Y:S02]  /*1e10*/  SHF.R.U32.HI R27, RZ, 0x3, R156 ;  /* 0x00000003ff1b7819 */ /* 0x000fe4000001169c */
[----:B------:R-:W-:Y:S01]  /*1e20*/  IMNMX R5, R5, 0x70, PT ;  /* 0x0000007005057817 */ /* 0x000fe20003800200 */
[----:B------:R-:W-:Y:S01]  /*1e30*/  IMAD R3, R235, c[0x0][0x244], R3 ;  /* 0x00009100eb037a24 */ /* 0x000fe200078e0203 */
[----:B------:R-:W-:Y:S01]  /*1e40*/  @P4 LOP3.LUT R214, R214, 0x1, RZ, 0xfc, !PT ;  /* 0x00000001d6d64812 */ /* 0x000fe200078efcff */
[----:B------:R-:W-:Y:S01]  /*1e50*/  IMAD.SHL.U32 R32, R232, 0x4, RZ ;  /* 0x00000004e8207824 */ /* 0x000fe200078e00ff */
[----:B------:R-:W-:Y:S01]  /*1e60*/  SHF.R.U32.HI R26, RZ, 0x3, R147 ;  /* 0x00000003ff1a7819 */ /* 0x000fe20000011693 */
[----:B------:R-:W-:Y:S01]  /*1e70*/  IMAD.IADD R8, R5, 0x1, -R213 ;  /* 0x0000000105087824 */ /* 0x000fe200078e0ad5 */
[----:B------:R-:W-:Y:S01]  /*1e80*/  SHF.L.U64.HI R168, R163, R181, c[0x0][0x294] ;  /* 0x0000a500a3a87619 */ /* 0x000fe200000102b5 */
[----:B------:R-:W-:Y:S01]  /*1e90*/  IMAD.WIDE.U32 R126, R22, c[0x0][0x248], R2 ;  /* 0x00009200167e7a25 */ /* 0x000fe200078e0002 */
[----:B------:R-:W-:-:S02]  /*1ea0*/  SHF.R.S32.HI R3, RZ, 0x1f, R41 ;  /* 0x0000001fff037819 */ /* 0x000fc40000011429 */
[C---:B------:R-:W-:Y:S01]  /*1eb0*/  ISETP.GE.AND P0, PT, R8.reuse, 0x1, PT ;  /* 0x000000010800780c */ /* 0x040fe20003f06270 */
[----:B------:R-:W-:Y:S01]  /*1ec0*/  IMAD R2, R187, R41, RZ ;  /* 0x00000029bb027224 */ /* 0x000fe200078e02ff */
[----:B------:R-:W-:Y:S01]  /*1ed0*/  MOV R124, R126 ;  /* 0x0000007e007c7202 */ /* 0x000fe20000000f00 */
[----:B------:R-:W-:Y:S01]  /*1ee0*/  IMAD.IADD R125, R127, 0x1, R4 ;  /* 0x000000017f7d7824 */ /* 0x000fe200078e0204 */
[----:B------:R-:W-:Y:S01]  /*1ef0*/  ISETP.GE.AND P2, PT, R8, 0x21, PT ;  /* 0x000000210800780c */ /* 0x000fe20003f46270 */
[-C--:B------:R-:W-:Y:S01]  /*1f00*/  IMAD R4, R3, R154.reuse, R2 ;  /* 0x0000009a03047224 */ /* 0x080fe200078e0202 */
[----:B------:R-:W-:Y:S01]  /*1f10*/  SHF.R.S32.HI R33, RZ, 0x1f, R32 ;  /* 0x0000001fff217819 */ /* 0x000fe20000011420 */
[----:B------:R-:W-:-:S04]  /*1f20*/  IMAD.WIDE.U32 R2, R41, R154, R124 ;  /* 0x0000009a29027225 */ /* 0x000fc800078e007c */
[----:B------:R-:W-:Y:S01]  /*1f30*/  IMAD.WIDE.U32 R10, R21, c[0x0][0x1e0], RZ ;  /* 0x00007800150a7a25 */ /* 0x000fe200078e00ff */
[----:B------:R-:W-:Y:S02]  /*1f40*/  IADD3 R3, R3, R4, RZ ;  /* 0x0000000403037210 */ /* 0x000fe40007ffe0ff */
[----:B------:R-:W-:Y:S01]  /*1f50*/  @P0 LEA R4, P1, R2, c[0x0][0x220], 0x1 ;  /* 0x0000880002040a11 */ /* 0x000fe200078208ff */
[----:B------:R-:W-:-:S03]  /*1f60*/  IMAD.WIDE.U32 R216, R213, c[0x0][0x1e0], RZ ;  /* 0x00007800d5d87a25 */ /* 0x000fc600078e00ff */
[----:B------:R-:W-:Y:S01]  /*1f70*/  @P0 LEA.HI.X R5, R2, c[0x0][0x224], R3, 0x1, P1 ;  /* 0x0000890002050a11 */ /* 0x000fe200008f0c03 */
[----:B------:R-:W-:Y:S01]  /*1f80*/  IMAD.WIDE.U32 R164, R180, 0x60, RZ ;  /* 0x00000060b4a47825 */ /* 0x000fe200078e00ff */
[----:B------:R-:W-:-:S03]  /*1f90*/  @P2 IADD3 R7, P1, R215, R2, RZ ;  /* 0x00000002d7072210 */ /* 0x000fc60007f3e0ff */
[----:B------:R-:W-:Y:S01]  /*1fa0*/  @!PT LDS RZ, [RZ] ;  /* 0x00000000fffff984 */ /* 0x000fe20000000800 */
[----:B------:R-:W-:Y:S01]  /*1fb0*/  @!PT LDS RZ, [RZ] ;  /* 0x00000000fffff984 */ /* 0x000fe20000000800 */
[----:B------:R-:W-:Y:S01]  /*1fc0*/  @!PT LDS RZ, [RZ] ;  /* 0x00000000fffff984 */ /* 0x000fe20000000800 */
[----:B------:R1:W-:Y:S01]  /*1fd0*/  @P0 LDGSTS.E.BYPASS.LTC128B.128 [R208+0x8100], [R4.64], !P5 ;  /* 0x0810000004d00fae */ /* 0x0003e2000e901d4a */
[----:B------:R-:W-:Y:S01]  /*1fe0*/  IMAD.MOV.U32 R162, RZ, RZ, c[0x0][0x280] ;  /* 0x0000a000ffa27624 */ /* 0x000fe200078e00ff */
[----:B------:R-:W-:Y:S01]  /*1ff0*/  IADD3 R186, R165, UR4, RZ ;  /* 0x00000004a5ba7c10 */ /* 0x000fe2000fffe0ff */
[----:B------:R-:W-:Y:S01]  /*2000*/  @P2 IMAD.X R9, R3, 0x1, R188, P1 ;  /* 0x0000000103092824 */ /* 0x000fe200008e06bc */
[C---:B------:R-:W-:Y:S01]  /*2010*/  @P2 LEA R6, P1, R7.reuse, c[0x0][0x220], 0x1 ;  /* 0x0000880007062a11 */ /* 0x040fe200078208ff */
[----:B------:R1:W-:Y:S01]  /*2020*/  @P0 LDGSTS.E.BYPASS.LTC128B.128 [R208+0xb900], [R4.64+0x80], !P4 ;  /* 0x0b90008004d00fae */ /* 0x0003e2000e101d4a */
[----:B------:R-:W-:Y:S01]  /*2030*/  ISETP.GT.AND P0, PT, R8, 0x60, PT ;  /* 0x000000600800780c */ /* 0x000fe20003f04270 */
[----:B------:R-:W-:Y:S01]  /*2040*/  IMAD.MOV.U32 R218, RZ, RZ, c[0x0][0x27c] ;  /* 0x00009f00ffda7624 */ /* 0x000fe200078e00ff */
[----:B------:R-:W-:Y:S01]  /*2050*/  @P2 LEA.HI.X R7, R7, c[0x0][0x224], R9, 0x1, P1 ;  /* 0x0000890007072a11 */ /* 0x000fe200008f0c09 */
[----:B------:R-:W-:Y:S01]  /*2060*/  IMAD R9, R24, c[0x0][0x1e0], RZ ;  /* 0x0000780018097a24 */ /* 0x000fe200078e02ff */
[----:B------:R-:W-:Y:S01]  /*2070*/  ISETP.GE.AND P1, PT, R8, 0x41, PT ;  /* 0x000000410800780c */ /* 0x000fe20003f26270 */
[----:B------:R-:W-:Y:S01]  /*2080*/  IMAD R8, R25, c[0x0][0x290], RZ ;  /* 0x0000a40019087a24 */ /* 0x000fe200078e02ff */
[C---:B------:R-:W-:Y:S01]  /*2090*/  SHF.L.U64.HI R167, R162.reuse, R181, c[0x0][0x284] ;  /* 0x0000a100a2a77619 */ /* 0x040fe200000102b5 */
[----:B------:R3:W-:Y:S01]  /*20a0*/  @P2 LDGSTS.E.BYPASS.LTC128B.128 [R210+0x9100], [R6.64], !P5 ;  /* 0x0910000006d22fae */ /* 0x0007e2000e901d4a */
[----:B------:R-:W-:Y:S01]  /*20b0*/  IMAD R9, R21, c[0x0][0x1e4], R9 ;  /* 0x0000790015097a24 */ /* 0x000fe200078e0209 */
[----:B------:R-:W-:Y:S01]  /*20c0*/  SHF.L.U32 R191, R162, 0x5, RZ ;  /* 0x00000005a2bf7819 */ /* 0x000fe200000006ff */
[----:B------:R-:W-:Y:S01]  /*20d0*/  IMAD R12, R213, c[0x0][0x294], R8 ;  /* 0x0000a500d50c7a24 */ /* 0x000fe200078e0208 */
[----:B------:R3:W-:Y:S01]  /*20e0*/  @P2 LDGSTS.E.BYPASS.LTC128B.128 [R210+0xc900], [R6.64+0x80], !P4 ;  /* 0x0c90008006d22fae */ /* 0x0007e2000e101d4a */
[----:B------:R-:W-:-:S02]  /*20f0*/  IMAD.SHL.U32 R192, R163, 0x20, RZ ;  /* 0x00000020a3c07824 */ /* 0x000fc400078e00ff */
[----:B-1----:R-:W-:-:S04]  /*2100*/  IMAD R4, R25, c[0x0][0x280], RZ ;  /* 0x0000a00019047a24 */ /* 0x002fc800078e02ff */
[C---:B------:R-:W-:Y:S02]  /*2110*/  IMAD R13, R213.reuse, c[0x0][0x284], R4 ;  /* 0x0000a100d50d7a24 */ /* 0x040fe400078e0204 */
[----:B------:R-:W-:-:S04]  /*2120*/  IMAD.WIDE.U32 R4, R213, c[0x0][0x280], R36 ;  /* 0x0000a000d5047a25 */ /* 0x000fc800078e0024 */
[----:B------:R-:W-:Y:S01]  /*2130*/  IMAD.IADD R17, R13, 0x1, R5 ;  /* 0x000000010d117824 */ /* 0x000fe200078e0205 */
[----:B------:R-:W-:Y:S01]  /*2140*/  MOV R16, R4 ;  /* 0x0000000400107202 */ /* 0x000fe20000000f00 */
[----:B------:R-:W-:Y:S01]  /*2150*/  IMAD.IADD R5, R11, 0x1, R9 ;  /* 0x000000010b057824 */ /* 0x000fe200078e0209 */
[----:B---3--:R-:W-:Y:S01]  /*2160*/  @P1 IADD3 R6, P2, R2, R14, RZ ;  /* 0x0000000e02061210 */ /* 0x008fe20007f5e0ff */
[----:B------:R-:W-:Y:S01]  /*2170*/  IMAD.WIDE.U32 R8, R213, c[0x0][0x280], R32 ;  /* 0x0000a000d5087a25 */ /* 0x000fe200078e0020 */
[----:B------:R-:W-:Y:S02]  /*2180*/  MOV R4, R10 ;  /* 0x0000000a00047202 */ /* 0x000fe40000000f00 */
[----:B------:R-:W-:Y:S01]  /*2190*/  @P1 IADD3.X R7, R3, UR5, R15, P2, !PT ;  /* 0x0000000503071c10 */ /* 0x000fe200097fe40f */
[----:B------:R-:W-:Y:S01]  /*21a0*/  IMAD.WIDE.U32 R10, R213, c[0x0][0x290], R32 ;  /* 0x0000a400d50a7a25 */ /* 0x000fe200078e0020 */
[----:B------:R-:W-:Y:S02]  /*21b0*/  @P1 LEA R14, P2, R6, c[0x0][0x220], 0x1 ;  /* 0x00008800060e1a11 */ /* 0x000fe400078408ff */
[----:B------:R-:W-:Y:S01]  /*21c0*/  IADD3 R9, R9, R13, RZ ;  /* 0x0000000d09097210 */ /* 0x000fe20007ffe0ff */
[----:B------:R-:W-:Y:S01]  /*21d0*/  @P0 IMAD.WIDE.U32 R2, R180, 0x60, R2 ;  /* 0x00000060b4020825 */ /* 0x000fe200078e0002 */
[----:B------:R-:W-:-:S03]  /*21e0*/  @P1 LEA.HI.X R15, R6, c[0x0][0x224], R7, 0x1, P2 ;  /* 0x00008900060f1a11 */ /* 0x000fc600010f0c07 */
[----:B------:R-:W-:Y:S01]  /*21f0*/  IMAD.WIDE.U32 R6, R213, c[0x0][0x290], R36 ;  /* 0x0000a400d5067a25 */ /* 0x000fe200078e0024 */
[----:B------:R-:W-:Y:S01]  /*2200*/  @P0 IADD3 R3, R3, UR4, RZ ;  /* 0x0000000403030c10 */ /* 0x000fe2000fffe0ff */
[----:B------:R1:W-:Y:S02]  /*2210*/  @P1 LDGSTS.E.BYPASS.LTC128B.128 [R210+0xa100], [R14.64], !P5 ;  /* 0x0a1000000ed21fae */ /* 0x0003e4000e901d4a */
[----:B------:R-:W-:Y:S01]  /*2220*/  IMAD.WIDE.U32 R18, R235, c[0x0][0x1e8], R4 ;  /* 0x00007a00eb127a25 */ /* 0x000fe200078e0004 */
[----:B------:R-:W-:Y:S01]  /*2230*/  MOV R4, R6 ;  /* 0x0000000600047202 */ /* 0x000fe20000000f00 */
[----:B------:R1:W-:Y:S02]  /*2240*/  @P1 LDGSTS.E.BYPASS.LTC128B.128 [R210+0xd900], [R14.64+0x80], !P4 ;  /* 0x0d9000800ed21fae */ /* 0x0003e4000e101d4a */
[----:B------:R-:W-:Y:S02]  /*2250*/  IMAD.IADD R5, R12, 0x1, R7 ;  /* 0x000000010c057824 */ /* 0x000fe400078e0207 */
[----:B------:R-:W-:Y:S01]  /*2260*/  IMAD.IADD R7, R11, 0x1, R12 ;  /* 0x000000010b077824 */ /* 0x000fe200078e020c */
[C---:B------:R-:W-:Y:S01]  /*2270*/  @P0 LEA R12, P2, R2.reuse, c[0x0][0x220], 0x1 ;  /* 0x00008800020c0a11 */ /* 0x040fe200078408ff */
[----:B------:R-:W-:Y:S01]  /*2280*/  IMAD.MOV.U32 R6, RZ, RZ, R10 ;  /* 0x000000ffff067224 */ /* 0x000fe200078e000a */
[----:B------:R-:W-:Y:S01]  /*2290*/  MOV R10, R18 ;  /* 0x00000012000a7202 */ /* 0x000fe20000000f00 */
[----:B------:R-:W-:Y:S01]  /*22a0*/  IMAD R11, R235, c[0x0][0x1ec], R19 ;  /* 0x00007b00eb0b7a24 */ /* 0x000fe200078e0213 */
[----:B------:R-:W-:Y:S01]  /*22b0*/  @P0 LEA.HI.X R13, R2, c[0x0][0x224], R3, 0x1, P2 ;  /* 0x00008900020d0a11 */ /* 0x000fe200010f0c03 */
[----:B-----5:R-:W-:Y:S01]  /*22c0*/  IMAD.WIDE.U32 R110, R145, c[0x0][0x280], R16 ;  /* 0x0000a000916e7a25 */ /* 0x020fe200078e0010 */
[----:B------:R-:W-:-:S02]  /*22d0*/  SHF.R.S32.HI R2, RZ, 0x1f, R145 ;  /* 0x0000001fff027819 */ /* 0x000fc40000011491 */
[----:B------:R-:W-:Y:S01]  /*22e0*/  SHF.R.S32.HI R3, RZ, 0x1f, R29 ;  /* 0x0000001fff037819 */ /* 0x000fe2000001141d */
[----:B------:R3:W-:Y:S01]  /*22f0*/  @P0 LDGSTS.E.BYPASS.LTC128B.128 [R210+0xb100], [R12.64], !P5 ;  /* 0x0b1000000cd20fae */ /* 0x0007e2000e901d4a */
[----:B------:R-:W-:Y:S02]  /*2300*/  IMAD.WIDE.U32 R106, R145, c[0x0][0x290], R4 ;  /* 0x0000a400916a7a25 */ /* 0x000fe400078e0004 */
[----:B------:R-:W-:Y:S01]  /*2310*/  LEA.HI R3, R3, R29, RZ, 0x3 ;  /* 0x0000001d03037211 */ /* 0x000fe200078f18ff */
[----:B------:R3:W-:Y:S01]  /*2320*/  @P0 LDGSTS.E.BYPASS.LTC128B.128 [R210+0xe900], [R12.64+0x80], !P4 ;  /* 0x0e9000800cd20fae */ /* 0x0007e2000e101d4a */
[----:B------:R-:W-:Y:S02]  /*2330*/  IMAD R18, R2, c[0x0][0x290], RZ ;  /* 0x0000a40002127a24 */ /* 0x000fe400078e02ff */
[----:B------:R-:W-:Y:S01]  /*2340*/  IMAD.WIDE.U32 R102, R145, c[0x0][0x290], R6 ;  /* 0x0000a40091667a25 */ /* 0x000fe200078e0006 */
[----:B------:R-:W0:Y:S01]  /*2350*/  LDGDEPBAR ;  /* 0x00000000000079af */ /* 0x000e220000000000 */
[----:B------:R-:W-:Y:S02]  /*2360*/  WARPSYNC 0xffffffff ;  /* 0xffffffff00007948 */ /* 0x000fe40003800000 */
[----:B------:R-:W-:-:S02]  /*2370*/  IMAD.SHL.U32 R19, R3, 0x40, RZ ;  /* 0x0000004003137824 */ /* 0x000fc400078e00ff */
[C---:B------:R-:W-:Y:S01]  /*2380*/  IMAD R3, R145.reuse, c[0x0][0x294], R18 ;  /* 0x0000a50091037a24 */ /* 0x040fe200078e0212 */
[----:B-1----:R-:W-:Y:S01]  /*2390*/  SHF.R.S32.HI R15, RZ, 0x1f, R28 ;  /* 0x0000001fff0f7819 */ /* 0x002fe2000001141c */
[----:B------:R-:W-:Y:S01]  /*23a0*/  IMAD.WIDE.U32 R104, R145, c[0x0][0x280], R8 ;  /* 0x0000a00091687a25 */ /* 0x000fe200078e0008 */
[----:B------:R-:W-:Y:S02]  /*23b0*/  LOP3.LUT R19, R19, 0xfffffe00, RZ, 0xc0, !PT ;  /* 0xfffffe0013137812 */ /* 0x000fe400078ec0ff */
[----:B------:R-:W-:Y:S02]  /*23c0*/  LEA.HI R15, R15, R28, RZ, 0x3 ;  /* 0x0000001c0f0f7211 */ /* 0x000fe400078f18ff */
[----:B------:R-:W-:Y:S02]  /*23d0*/  IADD3 R119, R3, R107, RZ ;  /* 0x0000006b03777210 */ /* 0x000fe40007ffe0ff */
[----:B------:R-:W-:Y:S02]  /*23e0*/  SHF.L.U32 R15, R15, 0x6, RZ ;  /* 0x000000060f0f7819 */ /* 0x000fe400000006ff */
[----:B------:R-:W-:-:S02]  /*23f0*/  IADD3 R116, R103, R3, RZ ;  /* 0x0000000367747210 */ /* 0x000fc40007ffe0ff */
[----:B------:R-:W-:Y:S01]  /*2400*/  LOP3.LUT R15, R15, 0xfffffe00, RZ, 0xc0, !PT ;  /* 0xfffffe000f0f7812 */ /* 0x000fe200078ec0ff */
[----:B---3--:R-:W-:Y:S01]  /*2410*/  IMAD R13, R2, c[0x0][0x280], RZ ;  /* 0x0000a000020d7a24 */ /* 0x008fe200078e02ff */
[----:B------:R-:W-:Y:S01]  /*2420*/  SHF.L.U32 R12, R218, 0x1, RZ ;  /* 0x00000001da0c7819 */ /* 0x000fe200000006ff */
[----:B------:R-:W-:Y:S02]  /*2430*/  IMAD R2, R25, c[0x0][0x1e0], RZ ;  /* 0x0000780019027a24 */ /* 0x000fe400078e02ff */
[----:B------:R-:W-:Y:S02]  /*2440*/  IMAD R13, R145, c[0x0][0x284], R13 ;  /* 0x0000a100910d7a24 */ /* 0x000fe400078e020d */
[----:B------:R-:W-:Y:S02]  /*2450*/  IMAD R14, R213, c[0x0][0x1e4], R2 ;  /* 0x00007900d50e7a24 */ /* 0x000fe400078e0202 */
[----:B------:R-:W-:Y:S01]  /*2460*/  IMAD.IADD R117, R105, 0x1, R13 ;  /* 0x0000000169757824 */ /* 0x000fe200078e020d */
[----:B------:R-:W-:Y:S01]  /*2470*/  IADD3 R120, R13, R111, RZ ;  /* 0x0000006f0d787210 */ /* 0x000fe20007ffe0ff */
[----:B------:R-:W-:Y:S01]  /*2480*/  IMAD.IADD R139, R217, 0x1, R14 ;  /* 0x00000001d98b7824 */ /* 0x000fe200078e020e */
[----:B--2---:R-:W-:Y:S01]  /*2490*/  @P3 SHF.R.S32.HI R2, RZ, 0x1f, R20 ;  /* 0x0000001fff023819 */ /* 0x004fe20000011414 */
[----:B------:R-:W-:Y:S01]  /*24a0*/  @!P3 IMAD.MOV.U32 R2, RZ, RZ, R146 ;  /* 0x000000ffff02b224 */ /* 0x000fe200078e0092 */
[----:B------:R-:W-:-:S04]  /*24b0*/  @!P3 MOV R20, R233 ;  /* 0x000000e90014b202 */ /* 0x000fc80000000f00 */
[----:B------:R-:W-:Y:S02]  /*24c0*/  SEL R14, R2, RZ, !P6 ;  /* 0x000000ff020e7207 */ /* 0x000fe40007000000 */
[----:B------:R-:W-:-:S03]  /*24d0*/  SEL R18, R20, RZ, !P6 ;  /* 0x000000ff14127207 */ /* 0x000fc60007000000 */
[----:B------:R-:W-:Y:S02]  /*24e0*/  IMAD R2, R14, c[0x0][0x1f0], RZ ;  /* 0x00007c000e027a24 */ /* 0x000fe400078e02ff */
[----:B------:R-:W-:-:S04]  /*24f0*/  IMAD.WIDE.U32 R92, R18, c[0x0][0x1f0], R10 ;  /* 0x00007c00125c7a25 */ /* 0x000fc800078e000a */
[----:B------:R-:W-:Y:S01]  /*2500*/  IMAD R2, R18, c[0x0][0x1f4], R2 ;  /* 0x00007d0012027a24 */ /* 0x000fe200078e0202 */
[----:B------:R-:W-:-:S03]  /*2510*/  IADD3 R118, P1, P0, R92, R216, R36 ;  /* 0x000000d85c767210 */ /* 0x000fc6000783e024 */
[----:B------:R-:W-:-:S05]  /*2520*/  IMAD.IADD R95, R93, 0x1, R2 ;  /* 0x000000015d5f7824 */ /* 0x000fca00078e0202 */
[----:B------:R-:W-:Y:S02]  /*2530*/  IADD3.X R115, R95, R139, R37, P1, P0 ;  /* 0x0000008b5f737210 */ /* 0x000fe40000fe0425 */
[----:B------:R-:W-:Y:S01]  /*2540*/  ISETP.GE.AND P0, PT, R36, c[0x0][0x27c], PT ;  /* 0x00009f0024007a0c */ /* 0x000fe20003f06270 */
[C-C-:B------:R-:W-:Y:S01]  /*2550*/  IMAD.WIDE.U32 R2, R235.reuse, c[0x0][0x260], R36.reuse ;  /* 0x00009800eb027a25 */ /* 0x140fe200078e0024 */
[----:B------:R-:W-:Y:S01]  /*2560*/  ISETP.GE.AND P2, PT, R218, 0x1, PT ;  /* 0x00000001da00780c */ /* 0x000fe20003f46270 */
[----:B------:R-:W-:Y:S01]  /*2570*/  BAR.SYNC.DEFER_BLOCKING 0x0 ;  /* 0x0000000000007b1d */ /* 0x000fe20000010000 */
[----:B------:R-:W-:Y:S01]  /*2580*/  SEL R6, RZ, c[0x0][0x27c], !P0 ;  /* 0x00009f00ff067a07 */ /* 0x000fe20004000000 */
[----:B------:R-:W-:Y:S01]  /*2590*/  IMAD.WIDE.U32 R4, R235, c[0x0][0x210], R36 ;  /* 0x00008400eb047a25 */ /* 0x000fe200078e0024 */
[----:B------:R-:W-:Y:S02]  /*25a0*/  LOP3.LUT R214, R214, 0xfffffff7, RZ, 0xc0, !PT ;  /* 0xfffffff7d6d67812 */ /* 0x000fe400078ec0ff */
[----:B------:R-:W-:Y:S01]  /*25b0*/  IADD3 R143, P1, R213, R21, RZ ;  /* 0x00000015d58f7210 */ /* 0x000fe20007f3e0ff */
[----:B------:R-:W-:Y:S01]  /*25c0*/  IMAD.IADD R6, R36, 0x1, R6 ;  /* 0x0000000124067824 */ /* 0x000fe200078e0206 */
[----:B------:R-:W-:Y:S01]  /*25d0*/  ULDC.U8 UR6, c[0x0][0x298] ;  /* 0x0000a60000067ab9 */ /* 0x000fe20000000000 */
[C---:B------:R-:W-:Y:S01]  /*25e0*/  IMAD R3, R235.reuse, c[0x0][0x264], R3 ;  /* 0x00009900eb037a24 */ /* 0x040fe200078e0203 */
[----:B------:R-:W-:Y:S01]  /*25f0*/  ULDC UR8, c[0x0][0x1e4] ;  /* 0x0000790000087ab9 */ /* 0x000fe20000000800 */
[----:B------:R-:W-:Y:S01]  /*2600*/  @P0 IADD3 R12, -R12, c[0x0][0x1d4], RZ ;  /* 0x000075000c0c0a10 */ /* 0x000fe20007ffe1ff */
[----:B------:R-:W-:Y:S01]  /*2610*/  IMAD R5, R235, c[0x0][0x214], R5 ;  /* 0x00008500eb057a24 */ /* 0x000fe200078e0205 */
[----:B------:R-:W-:Y:S01]  /*2620*/  ISETP.NE.AND P0, PT, RZ, UR6, PT ;  /* 0x00000006ff007c0c */ /* 0x000fe2000bf05270 */
[----:B------:R-:W-:Y:S01]  /*2630*/  IMAD.WIDE.U32 R100, R22, c[0x0][0x268], R2 ;  /* 0x00009a0016647a25 */ /* 0x000fe200078e0002 */
[----:B------:R-:W-:Y:S01]  /*2640*/  SHF.R.S32.HI R7, RZ, 0x1f, R12 ;  /* 0x0000001fff077819 */ /* 0x000fe2000001140c */
[----:B------:R-:W-:Y:S01]  /*2650*/  UMOV UR7, 0x60 ;  /* 0x0000006000077882 */ /* 0x000fe20000000000 */
[----:B------:R-:W-:Y:S01]  /*2660*/  @P2 LOP3.LUT R214, R214, 0x8, RZ, 0xfc, !PT ;  /* 0x00000008d6d62812 */ /* 0x000fe200078efcff */
[----:B------:R-:W-:Y:S01]  /*2670*/  IMAD.WIDE.U32 R98, R18, c[0x0][0x218], R4 ;  /* 0x0000860012627a25 */ /* 0x000fe200078e0004 */
[----:B------:R-:W-:Y:S01]  /*2680*/  LEA.HI R9, R7, R12, RZ, 0x4 ;  /* 0x0000000c07097211 */ /* 0x000fe200078f20ff */
[----:B------:R-:W-:Y:S01]  /*2690*/  ULDC UR5, c[0x0][0x284] ;  /* 0x0000a10000057ab9 */ /* 0x000fe20000000800 */
[----:B------:R-:W-:Y:S01]  /*26a0*/  SHF.R.S32.HI R7, RZ, 0x1f, R6 ;  /* 0x0000001fff077819 */ /* 0x000fe20000011406 */
[----:B------:R-:W-:Y:S01]  /*26b0*/  IMAD R8, R23, c[0x0][0x268], RZ ;  /* 0x00009a0017087a24 */ /* 0x000fe200078e02ff */
[----:B------:R-:W-:Y:S01]  /*26c0*/  SHF.R.S32.HI R3, RZ, 0x4, R9 ;  /* 0x00000004ff037819 */ /* 0x000fe20000011409 */
[----:B------:R-:W-:Y:S01]  /*26d0*/  IMAD R10, R14, c[0x0][0x218], RZ ;  /* 0x000086000e0a7a24 */ /* 0x000fe200078e02ff */
[CC--:B------:R-:W-:Y:S01]  /*26e0*/  LEA.HI R2, R7.reuse, R6.reuse, RZ, 0x3 ;  /* 0x0000000607027211 */ /* 0x0c0fe200078f18ff */
[----:B------:R-:W-:Y:S01]  /*26f0*/  IMAD R16, R22, c[0x0][0x26c], R8 ;  /* 0x00009b0016107a24 */ /* 0x000fe200078e0208 */
[----:B------:R-:W-:Y:S01]  /*2700*/  LEA.HI R6, R7, R6, RZ, 0x6 ;  /* 0x0000000607067211 */ /* 0x000fe200078f30ff */
[----:B------:R-:W-:Y:S01]  /*2710*/  IMAD R17, R18, c[0x0][0x21c], R10 ;  /* 0x0000870012117a24 */ /* 0x000fe200078e020a */
[----:B------:R-:W-:Y:S01]  /*2720*/  LOP3.LUT R5, R158, 0x38, R2, 0xf8, !PT ;  /* 0x000000389e057812 */ /* 0x000fe200078ef802 */
[----:B------:R-:W-:Y:S01]  /*2730*/  ULDC UR4, c[0x0][0x294] ;  /* 0x0000a50000047ab9 */ /* 0x000fe20000000800 */
[----:B------:R-:W-:Y:S01]  /*2740*/  LEA.HI.SX32 R3, R2, R3, 0x1d ;  /* 0x0000000302037211 */ /* 0x000fe200078feaff */
[----:B------:R-:W-:Y:S01]  /*2750*/  IMAD.MOV.U32 R179, RZ, RZ, 0x6 ;  /* 0x00000006ffb37424 */ /* 0x000fe200078e00ff */
[----:B------:R-:W-:Y:S01]  /*2760*/  SHF.R.S32.HI R4, RZ, 0x6, R6 ;  /* 0x00000006ff047819 */ /* 0x000fe20000011406 */
[----:B------:R-:W-:Y:S01]  /*2770*/  UIMAD UR8, UR8, 0x60, URZ ;  /* 0x00000060080878a4 */ /* 0x000fe2000f8e023f */
[----:B------:R-:W-:Y:S01]  /*2780*/  LOP3.LUT R6, R157, 0x38, R2, 0xf8, !PT ;  /* 0x000000389d067812 */ /* 0x000fe200078ef802 */
[----:B------:R-:W-:Y:S01]  /*2790*/  IMAD.SHL.U32 R94, R3, 0x8, RZ ;  /* 0x00000008035e7824 */ /* 0x000fe200078e00ff */
[----:B------:R-:W-:Y:S01]  /*27a0*/  LOP3.LUT R11, R5, R193, RZ, 0x3c, !PT ;  /* 0x000000c1050b7212 */ /* 0x000fe200078e3cff */
[C---:B------:R-:W-:Y:S01]  /*27b0*/  IMAD R7, R4.reuse, 0x1c00, R170 ;  /* 0x00001c0004077824 */ /* 0x040fe200078e02aa */
[----:B------:R-:W-:Y:S01]  /*27c0*/  SHF.R.S32.HI R5, RZ, 0x1f, R3 ;  /* 0x0000001fff057819 */ /* 0x000fe20000011403 */
[C---:B------:R-:W-:Y:S01]  /*27d0*/  IMAD R8, R4.reuse, 0x1c00, R169 ;  /* 0x00001c0004087824 */ /* 0x040fe200078e02a9 */
[--C-:B------:R-:W-:Y:S01]  /*27e0*/  LOP3.LUT R9, R147, 0x38, R2.reuse, 0xf8, !PT ;  /* 0x0000003893097812 */ /* 0x100fe200078ef802 */
[----:B------:R-:W-:Y:S01]  /*27f0*/  IMAD R10, R4, 0x1c00, R19 ;  /* 0x00001c00040a7824 */ /* 0x000fe200078e0213 */
[----:B------:R-:W-:Y:S01]  /*2800*/  LOP3.LUT R6, R6, R220, RZ, 0x3c, !PT ;  /* 0x000000dc06067212 */ /* 0x000fe200078e3cff */
[----:B------:R-:W-:Y:S01]  /*2810*/  IMAD.IADD R14, R8, 0x1, R11 ;  /* 0x00000001080e7824 */ /* 0x000fe200078e020b */
[----:B------:R-:W-:Y:S01]  /*2820*/  LEA.HI R5, R5, R3, RZ, 0x3 ;  /* 0x0000000305057211 */ /* 0x000fe200078f18ff */
[----:B------:R-:W-:Y:S01]  /*2830*/  UIMAD UR5, UR7, UR5, URZ ;  /* 0x00000005070572a4 */ /* 0x000fe2000f8e023f */
[----:B------:R-:W-:Y:S01]  /*2840*/  LOP3.LUT R9, R9, R26, RZ, 0x3c, !PT ;  /* 0x0000001a09097212 */ /* 0x000fe200078e3cff */
[----:B------:R-:W-:Y:S01]  /*2850*/  UIMAD UR4, UR7, UR4, URZ ;  /* 0x00000004070472a4 */ /* 0x000fe2000f8e023f */
[----:B------:R-:W-:Y:S01]  /*2860*/  IADD3 R13, R7, R6, RZ ;  /* 0x00000006070d7210 */ /* 0x000fe20007ffe0ff */
[----:B------:R-:W-:Y:S01]  /*2870*/  IMAD R175, R148, c[0x0][0x1e4], RZ ;  /* 0x0000790094af7a24 */ /* 0x000fe200078e02ff */
[----:B------:R-:W-:Y:S01]  /*2880*/  LOP3.LUT R6, R156, 0x38, R2, 0xf8, !PT ;  /* 0x000000389c067812 */ /* 0x000fe200078ef802 */
[----:B------:R-:W-:Y:S01]  /*2890*/  IMAD.IADD R12, R10, 0x1, R9 ;  /* 0x000000010a0c7824 */ /* 0x000fe200078e0209 */
[----:B------:R-:W-:Y:S01]  /*28a0*/  SHF.R.S32.HI R3, RZ, 0x3, R5 ;  /* 0x00000003ff037819 */ /* 0x000fe20000011405 */
[----:B------:R-:W-:Y:S01]  /*28b0*/  IMAD R9, R4, 0x1c00, R15 ;  /* 0x00001c0004097824 */ /* 0x000fe200078e020f */
[--C-:B------:R-:W-:Y:S01]  /*28c0*/  LOP3.LUT R5, R147, 0x38, R94.reuse, 0xf8, !PT ;  /* 0x0000003893057812 */ /* 0x100fe200078ef85e */
[----:B------:R-:W-:Y:S01]  /*28d0*/  IMAD R177, R148, c[0x0][0x284], RZ ;  /* 0x0000a10094b17a24 */ /* 0x000fe200078e02ff */
[-C--:B------:R-:W-:Y:S01]  /*28e0*/  LOP3.LUT R8, R6, R27.reuse, RZ, 0x3c, !PT ;  /* 0x0000001b06087212 */ /* 0x080fe200078e3cff */
[C---:B------:R-:W-:Y:S01]  /*28f0*/  IMAD R6, R3.reuse, 0x1c00, R19 ;  /* 0x00001c0003067824 */ /* 0x040fe200078e0213 */
[----:B------:R-:W-:Y:S01]  /*2900*/  LOP3.LUT R4, R156, 0x38, R94, 0xf8, !PT ;  /* 0x000000389c047812 */ /* 0x000fe200078ef85e */
[----:B------:R-:W-:Y:S01]  /*2910*/  IMAD R7, R3, 0x1c00, R15 ;  /* 0x00001c0003077824 */ /* 0x000fe200078e020f */
[----:B------:R-:W-:Y:S01]  /*2920*/  LOP3.LUT R5, R5, R26, RZ, 0x3c, !PT ;  /* 0x0000001a05057212 */ /* 0x000fe200078e3cff */
[----:B------:R-:W-:Y:S01]  /*2930*/  IMAD.IADD R11, R9, 0x1, R8 ;  /* 0x00000001090b7824 */ /* 0x000fe200078e0208 */
[----:B------:R-:W-:Y:S01]  /*2940*/  LOP3.LUT R4, R4, R27, RZ, 0x3c, !PT ;  /* 0x0000001b04047212 */ /* 0x000fe200078e3cff */
[----:B------:R-:W-:Y:S01]  /*2950*/  IMAD R178, R148, c[0x0][0x294], RZ ;  /* 0x0000a50094b27a24 */ /* 0x000fe200078e02ff */
[----:B------:R-:W-:Y:S01]  /*2960*/  IADD3 R10, R6, R5, RZ ;  /* 0x00000005060a7210 */ /* 0x000fe20007ffe0ff */
[----:B------:R-:W-:Y:S01]  /*2970*/  IMAD.WIDE.U32 R152, R148, c[0x0][0x1e0], RZ ;  /* 0x0000780094987a25 */ /* 0x000fe200078e00ff */
[----:B------:R-:W-:-:S02]  /*2980*/  LOP3.LUT R6, R158, 0x38, R94, 0xf8, !PT ;  /* 0x000000389e067812 */ /* 0x000fc400078ef85e */
[----:B------:R-:W-:Y:S01]  /*2990*/  LOP3.LUT R5, R157, 0x38, R94, 0xf8, !PT ;  /* 0x000000389d057812 */ /* 0x000fe200078ef85e */
[----:B------:R-:W-:Y:S01]  /*29a0*/  IMAD.IADD R9, R7, 0x1, R4 ;  /* 0x0000000107097824 */ /* 0x000fe200078e0204 */
[----:B------:R-:W-:Y:S01]  /*29b0*/  LOP3.LUT R6, R6, R193, RZ, 0x3c, !PT ;  /* 0x000000c106067212 */ /* 0x000fe200078e3cff */
[C---:B------:R-:W-:Y:S01]  /*29c0*/  IMAD R7, R3.reuse, 0x1c00, R169 ;  /* 0x00001c0003077824 */ /* 0x040fe200078e02a9 */
[----:B------:R-:W-:Y:S01]  /*29d0*/  MOV R15, c[0x0][0x1e0] ;  /* 0x00007800000f7a02 */ /* 0x000fe20000000f00 */
[----:B------:R-:W-:Y:S01]  /*29e0*/  IMAD R4, R3, 0x1c00, R170 ;  /* 0x00001c0003047824 */ /* 0x000fe200078e02aa */
[----:B------:R-:W-:Y:S01]  /*29f0*/  LOP3.LUT R3, R5, R220, RZ, 0x3c, !PT ;  /* 0x000000dc05037212 */ /* 0x000fe200078e3cff */
[----:B------:R-:W-:Y:S01]  /*2a00*/  IMAD.IADD R8, R7, 0x1, R6 ;  /* 0x0000000107087824 */ /* 0x000fe200078e0206 */
[----:B------:R-:W-:Y:S01]  /*2a10*/  SHF.R.S32.HI R5, RZ, 0x1f, R29 ;  /* 0x0000001fff057819 */ /* 0x000fe2000001141d */
[----:B------:R-:W-:Y:S01]  /*2a20*/  IMAD.WIDE.U32 R150, R148, c[0x0][0x280], RZ ;  /* 0x0000a00094967a25 */ /* 0x000fe200078e00ff */
[----:B------:R-:W-:-:S02]  /*2a30*/  SHF.R.S32.HI R6, RZ, 0x1f, R28 ;  /* 0x0000001fff067819 */ /* 0x000fc4000001141c */
[----:B------:R-:W-:Y:S01]  /*2a40*/  LOP3.LUT R214, R214, 0xfffffffb, RZ, 0xc0, !PT ;  /* 0xfffffffbd6d67812 */ /* 0x000fe200078ec0ff */
[----:B------:R-:W-:Y:S01]  /*2a50*/  IMAD.IADD R7, R4, 0x1, R3 ;  /* 0x0000000104077824 */ /* 0x000fe200078e0203 */
[----:B------:R-:W-:Y:S01]  /*2a60*/  SHF.R.S32.HI R3, RZ, 0x1f, R30 ;  /* 0x0000001fff037819 */ /* 0x000fe2000001141e */
[----:B------:R-:W-:Y:S01]  /*2a70*/  IMAD.WIDE.U32 R194, R28, c[0x0][0x1e0], RZ ;  /* 0x000078001cc27a25 */ /* 0x000fe200078e00ff */
[----:B------:R-:W-:Y:S02]  /*2a80*/  LOP3.LUT R112, R2, 0xfffffff8, RZ, 0xc0, !PT ;  /* 0xfffffff802707812 */ /* 0x000fe400078ec0ff */
[----:B------:R-:W-:Y:S01]  /*2a90*/  SHF.L.U32 R189, R162, 0x6, RZ ;  /* 0x00000006a2bd7819 */ /* 0x000fe200000006ff */
[----:B------:R-:W-:Y:S01]  /*2aa0*/  IMAD R4, R3, c[0x0][0x1e0], RZ ;  /* 0x0000780003047a24 */ /* 0x000fe200078e02ff */
[----:B------:R-:W-:Y:S01]  /*2ab0*/  ISETP.GE.AND P6, PT, R36, c[0x0][0x1d4], PT ;  /* 0x0000750024007a0c */ /* 0x000fe20003fc6270 */
[----:B------:R-:W-:Y:S01]  /*2ac0*/  IMAD R3, R5, c[0x0][0x1e0], RZ ;  /* 0x0000780005037a24 */ /* 0x000fe200078e02ff */
[----:B------:R-:W-:Y:S01]  /*2ad0*/  SHF.L.U64.HI R181, R15, R181, c[0x0][0x1e4] ;  /* 0x000079000fb57619 */ /* 0x000fe200000102b5 */
[----:B------:R-:W-:Y:S01]  /*2ae0*/  IMAD R5, R6, c[0x0][0x1e0], RZ ;  /* 0x0000780006057a24 */ /* 0x000fe200078e02ff */
[----:B------:R-:W-:Y:S01]  /*2af0*/  @P0 LOP3.LUT R214, R214, 0x4, RZ, 0xfc, !PT ;  /* 0x00000004d6d60812 */ /* 0x000fe200078efcff */
[----:B------:R-:W-:Y:S01]  /*2b00*/  IMAD R6, R30, c[0x0][0x1e4], R4 ;  /* 0x000079001e067a24 */ /* 0x000fe200078e0204 */
[----:B------:R-:W-:Y:S01]  /*2b10*/  IADD3 R177, R151, R177, RZ ;  /* 0x000000b197b17210 */ /* 0x000fe20007ffe0ff */
[C---:B------:R-:W-:Y:S01]  /*2b20*/  IMAD.WIDE.U32 R184, R162.reuse, 0x60, RZ ;  /* 0x00000060a2b87825 */ /* 0x040fe200078e00ff */
[----:B------:R-:W-:-:S02]  /*2b30*/  SHF.L.U64.HI R162, R162, R179, c[0x0][0x284] ;  /* 0x0000a100a2a27619 */ /* 0x000fc400000102b3 */
[----:B------:R-:W-:Y:S01]  /*2b40*/  SHF.L.U32 R200, R15, 0x5, RZ ;  /* 0x000000050fc87819 */ /* 0x000fe200000006ff */
[----:B------:R-:W-:Y:S01]  /*2b50*/  IMAD.WIDE.U32 R182, R163, 0x60, RZ ;  /* 0x00000060a3b67825 */ /* 0x000fe200078e00ff */
[----:B------:R-:W-:Y:S02]  /*2b60*/  IADD3 R121, R185, UR5, RZ ;  /* 0x00000005b9797c10 */ /* 0x000fe4000fffe0ff */
[----:B------:R-:W-:Y:S01]  /*2b70*/  SHF.R.S32.HI R114, RZ, 0x1f, R112 ;  /* 0x0000001fff727819 */ /* 0x000fe20000011470 */
[----:B------:R-:W-:Y:S01]  /*2b80*/  IMAD.WIDE.U32 R160, R15, 0x60, RZ ;  /* 0x000000600fa07825 */ /* 0x000fe200078e00ff */
[----:B------:R-:W-:Y:S02]  /*2b90*/  IADD3 R122, R183, UR4, RZ ;  /* 0x00000004b77a7c10 */ /* 0x000fe4000fffe0ff */
[----:B------:R-:W-:Y:S01]  /*2ba0*/  SHF.R.S32.HI R113, RZ, 0x1f, R94 ;  /* 0x0000001fff717819 */ /* 0x000fe2000001145e */
[----:B------:R-:W-:Y:S01]  /*2bb0*/  IMAD R4, R28, c[0x0][0x1e4], R5 ;  /* 0x000079001c047a24 */ /* 0x000fe200078e0205 */
[----:B------:R-:W-:Y:S01]  /*2bc0*/  IADD3 R174, R161, UR8, RZ ;  /* 0x00000008a1ae7c10 */ /* 0x000fe2000fffe0ff */
[----:B------:R-:W-:Y:S01]  /*2bd0*/  IMAD.WIDE.U32 R148, R148, c[0x0][0x290], RZ ;  /* 0x0000a40094947a25 */ /* 0x000fe200078e00ff */
[----:B------:R-:W-:-:S02]  /*2be0*/  SHF.L.U32 R135, R14, 0x1, RZ ;  /* 0x000000010e877819 */ /* 0x000fc400000006ff */
[----:B------:R-:W-:Y:S01]  /*2bf0*/  IADD3 R136, R195, R4, RZ ;  /* 0x00000004c3887210 */ /* 0x000fe20007ffe0ff */
[----:B------:R-:W-:Y:S01]  /*2c00*/  IMAD.WIDE.U32 R198, R30, c[0x0][0x1e0], RZ ;  /* 0x000078001ec67a25 */ /* 0x000fe200078e00ff */
[----:B------:R-:W-:Y:S02]  /*2c10*/  SHF.L.U32 R132, R11, 0x1, RZ ;  /* 0x000000010b847819 */ /* 0x000fe400000006ff */
[----:B------:R-:W-:Y:S01]  /*2c20*/  SHF.L.U32 R129, R8, 0x1, RZ ;  /* 0x0000000108817819 */ /* 0x000fe200000006ff */
[----:B------:R-:W-:-:S04]  /*2c30*/  IMAD.WIDE.U32 R196, R29, c[0x0][0x1e0], RZ ;  /* 0x000078001dc47a25 */ /* 0x000fc800078e00ff */
[----:B------:R-:W-:Y:S02]  /*2c40*/  IMAD R3, R29, c[0x0][0x1e4], R3 ;  /* 0x000079001d037a24 */ /* 0x000fe400078e0203 */
[C---:B------:R-:W-:Y:S01]  /*2c50*/  IMAD.SHL.U32 R211, R180.reuse, 0x40, RZ ;  /* 0x00000040b4d37824 */ /* 0x040fe200078e00ff */
[-C--:B------:R-:W-:Y:S01]  /*2c60*/  SHF.L.U64.HI R180, R180, R179.reuse, c[0x0][0x23c] ;  /* 0x00008f00b4b47619 */ /* 0x080fe200000102b3 */
[C---:B------:R-:W-:Y:S01]  /*2c70*/  IMAD.SHL.U32 R190, R163.reuse, 0x40, RZ ;  /* 0x00000040a3be7824 */ /* 0x040fe200078e00ff */
[-C--:B------:R-:W-:Y:S01]  /*2c80*/  SHF.L.U64.HI R163, R163, R179.reuse, c[0x0][0x294] ;  /* 0x0000a500a3a37619 */ /* 0x080fe200000102b3 */
[----:B------:R-:W-:Y:S01]  /*2c90*/  IMAD.X R142, R25, 0x1, R24, P1 ;  /* 0x00000001198e7824 */ /* 0x000fe200008e0618 */
[----:B------:R-:W-:Y:S01]  /*2ca0*/  SHF.L.U64.HI R179, R15, R179, c[0x0][0x1e4] ;  /* 0x000079000fb37619 */ /* 0x000fe200000102b3 */
[----:B------:R-:W-:Y:S02]  /*2cb0*/  IMAD.IADD R175, R153, 0x1, R175 ;  /* 0x0000000199af7824 */ /* 0x000fe400078e02af */
[----:B------:R-:W-:-:S02]  /*2cc0*/  IMAD.IADD R178, R149, 0x1, R178 ;  /* 0x0000000195b27824 */ /* 0x000fc400078e02b2 */
[----:B------:R-:W-:Y:S02]  /*2cd0*/  IMAD.SHL.U32 R206, R15, 0x40, RZ ;  /* 0x000000400fce7824 */ /* 0x000fe400078e00ff */
[----:B------:R-:W-:Y:S02]  /*2ce0*/  IMAD.IADD R138, R199, 0x1, R6 ;  /* 0x00000001c78a7824 */ /* 0x000fe400078e0206 */
[----:B------:R-:W-:Y:S02]  /*2cf0*/  IMAD.IADD R137, R197, 0x1, R3 ;  /* 0x00000001c5897824 */ /* 0x000fe400078e0203 */
[----:B------:R-:W-:Y:S02]  /*2d00*/  IMAD.IADD R108, R101, 0x1, R16 ;  /* 0x00000001656c7824 */ /* 0x000fe400078e0210 */
[----:B------:R-:W-:Y:S02]  /*2d10*/  IMAD.IADD R97, R99, 0x1, R17 ;  /* 0x0000000163617824 */ /* 0x000fe400078e0211 */
[----:B------:R-:W-:-:S02]  /*2d20*/  IMAD.SHL.U32 R134, R13, 0x2, RZ ;  /* 0x000000020d867824 */ /* 0x000fc400078e00ff */
[----:B------:R-:W-:Y:S02]  /*2d30*/  IMAD.SHL.U32 R133, R12, 0x2, RZ ;  /* 0x000000020c857824 */ /* 0x000fe400078e00ff */
[----:B------:R-:W-:Y:S02]  /*2d40*/  IMAD.SHL.U32 R131, R10, 0x2, RZ ;  /* 0x000000020a837824 */ /* 0x000fe400078e00ff */
[----:B------:R-:W-:Y:S02]  /*2d50*/  IMAD.SHL.U32 R130, R9, 0x2, RZ ;  /* 0x0000000209827824 */ /* 0x000fe400078e00ff */
[----:B------:R-:W-:Y:S02]  /*2d60*/  IMAD.SHL.U32 R128, R7, 0x2, RZ ;  /* 0x0000000207807824 */ /* 0x000fe400078e00ff */
.L_x_299:
[----:B------:R-:W-:Y:S01]  /*2d70*/  SHF.R.S32.HI R96, RZ, 0x1f, R41 ;  /* 0x0000001fff607819 */ /* 0x000fe20000011429 */
[-C--:B-1----:R-:W-:Y:S01]  /*2d80*/  IMAD R2, R175, R41.reuse, RZ ;  /* 0x00000029af027224 */ /* 0x082fe200078e02ff */
[----:B------:R-:W-:Y:S01]  /*2d90*/  ISETP.GE.AND P2, PT, R218, 0x1, PT ;  /* 0x00000001da00780c */ /* 0x000fe20003f46270 */
[----:B------:R-:W-:Y:S04]  /*2da0*/  DEPBAR.LE SB0, 0x0 ;  /* 0x000080000000791a */ /* 0x000fe80000000000 */
[C---:B------:R-:W-:Y:S01]  /*2db0*/  IADD3 R219, R213.reuse, 0x60, RZ ;  /* 0x00000060d5db7810 */ /* 0x040fe20007ffe0ff */
[----:B------:R-:W-:Y:S01]  /*2dc0*/  IMAD.WIDE.U32 R78, R152, R41, RZ ;  /* 0x00000029984e7225 */ /* 0x000fe200078e00ff */
[C---:B------:R-:W-:Y:S01]  /*2dd0*/  IADD3 R222, R213.reuse, 0x40, RZ ;  /* 0x00000040d5de7810 */ /* 0x040fe20007ffe0ff */
[----:B------:R-:W-:Y:S01]  /*2de0*/  WARPSYNC 0xffffffff ;  /* 0xffffffff00007948 */ /* 0x000fe20003800000 */
[----:B------:R-:W-:Y:S01]  /*2df0*/  IADD3 R223, R213, 0x20, RZ ;  /* 0x00000020d5df7810 */ /* 0x000fe20007ffe0ff */
[----:B------:R-:W-:Y:S01]  /*2e00*/  IMAD R2, R96, R152, R2 ;  /* 0x0000009860027224 */ /* 0x000fe200078e0202 */
[----:B------:R-:W-:Y:S01]  /*2e10*/  BAR.SYNC.DEFER_BLOCKING 0x0 ;  /* 0x0000000000007b1d */ /* 0x000fe20000010000 */
[CC--:B------:R-:W-:Y:S02]  /*2e20*/  IADD3 R3, P1, P0, R118.reuse, R78.reuse, R200 ;  /* 0x0000004e76037210 */ /* 0x0c0fe4000783e0c8 */
[----:B------:R-:W-:Y:S05]  /*2e30*/  IMAD.IADD R85, R79, 0x1, R2 ;  /* 0x000000014f557824 */ /* 0x000fea00078e0202 */
[-C--:B------:R-:W-:Y:S02]  /*2e40*/  IADD3.X R5, R115, R85.reuse, R181, P1, P0 ;  /* 0x0000005573057210 */ /* 0x080fe40000fe04b5 */
[-C--:B------:R-:W-:Y:S04]  /*2e50*/  IADD3 R2, P0, R118, R78.reuse, RZ ;  /* 0x0000004e76027210 */ /* 0x080fe80007f1e0ff */
[C---:B------:R-:W-:Y:S01]  /*2e60*/  LEA R66, P1, R2.reuse, c[0x0][0x1c8], 0x1 ;  /* 0x0000720002427a11 */ /* 0x040fe200078208ff */
[----:B------:R-:W-:Y:S01]  /*2e70*/  IMAD.X R4, R85, 0x1, R115, P0 ;  /* 0x0000000155047824 */ /* 0x000fe200000e0673 */
[C---:B------:R-:W-:Y:S04]  /*2e80*/  LEA R74, P0, R3.reuse, c[0x0][0x1c8], 0x1 ;  /* 0x00007200034a7a11 */ /* 0x040fe800078008ff */
[----:B------:R-:W-:Y:S02]  /*2e90*/  LEA.HI.X R67, R2, c[0x0][0x1cc], R4, 0x1, P1 ;  /* 0x0000730002437a11 */ /* 0x000fe400008f0c04 */
[----:B------:R-:W-:Y:S02]  /*2ea0*/  LEA.HI.X R75, R3, c[0x0][0x1cc], R5, 0x1, P0 ;  /* 0x00007300034b7a11 */ /* 0x000fe400000f0c05 */
[CC--:B------:R-:W-:Y:S04]  /*2eb0*/  IADD3 R2, P1, P0, R118.reuse, R78.reuse, R206 ;  /* 0x0000004e76027210 */ /* 0x0c0fe8000783e0ce */
[CC--:B------:R-:W-:Y:S01]  /*2ec0*/  IADD3.X R4, R115.reuse, R85.reuse, R179, P1, P0 ;  /* 0x0000005573047210 */ /* 0x0c0fe20000fe04b3 */
[----:B------:R-:W-:Y:S01]  /*2ed0*/  BSSY B2, `(.L_x_251) ;  /* 0x00004e2000027945 */ /* 0x000fe20003800000 */
[----:B------:R-:W-:Y:S04]  /*2ee0*/  IADD3 R3, P1, P0, R118, R78, R160 ;  /* 0x0000004e76037210 */ /* 0x000fe8000783e0a0 */
[----:B------:R-:W-:Y:S02]  /*2ef0*/  IADD3.X R5, R115, R85, R174, P1, P0 ;  /* 0x0000005573057210 */ /* 0x000fe40000fe04ae */
[C---:B------:R-:W-:Y:S02]  /*2f00*/  LEA R76, P1, R2.reuse, c[0x0][0x1c8], 0x1 ;  /* 0x00007200024c7a11 */ /* 0x040fe400078208ff */
[C---:B------:R-:W-:Y:S02]  /*2f10*/  LEA R80, P0, R3.reuse, c[0x0][0x1c8], 0x1 ;  /* 0x0000720003507a11 */ /* 0x040fe400078008ff */
[----:B------:R-:W-:Y:S02]  /*2f20*/  LEA.HI.X R77, R2, c[0x0][0x1cc], R4, 0x1, P1 ;  /* 0x00007300024d7a11 */ /* 0x000fe400008f0c04 */
[----:B------:R-:W-:Y:S01]  /*2f30*/  LEA.HI.X R81, R3, c[0x0][0x1cc], R5, 0x1, P0 ;  /* 0x0000730003517a11 */ /* 0x000fe200000f0c05 */
[----:B------:R-:W-:-:S05]  /*2f40*/  @!P2 BRA `(.L_x_252) ;  /* 0x00004ae00000a947 */ /* 0x000fca0003800000 */
[-C--:B------:R-:W-:Y:S01]  /*2f50*/  IMAD R4, R177, R41.reuse, RZ ;  /* 0x00000029b1047224 */ /* 0x080fe200078e02ff */
[----:B------:R-:W-:Y:S01]  /*2f60*/  LOP3.LUT P2, RZ, R214, 0x4, RZ, 0xc0, !PT ;  /* 0x00000004d6ff7812 */ /* 0x000fe2000784c0ff */
[-C--:B------:R-:W-:Y:S02]  /*2f70*/  IMAD R3, R178, R41.reuse, RZ ;  /* 0x00000029b2037224 */ /* 0x080fe400078e02ff */
[----:B------:R-:W-:Y:S02]  /*2f80*/  IMAD R2, R41, -0x70, R0 ;  /* 0xffffff9029027824 */ /* 0x000fe400078e0200 */
[-C--:B------:R-:W-:Y:S03]  /*2f90*/  IMAD.WIDE.U32 R34, R150, R41.reuse, RZ ;  /* 0x0000002996227225 */ /* 0x080fe600078e00ff */
[----:B------:R-:W-:Y:S01]  /*2fa0*/  IMNMX R84, R2, 0x70, PT ;  /* 0x0000007002547817 */ /* 0x000fe20003800200 */
[----:B------:R-:W-:Y:S04]  /*2fb0*/  IMAD.WIDE.U32 R72, R148, R41, RZ ;  /* 0x0000002994487225 */ /* 0x000fe800078e00ff */
[C---:B------:R-:W-:Y:S02]  /*2fc0*/  IMAD R4, R96.reuse, R150, R4 ;  /* 0x0000009660047224 */ /* 0x040fe400078e0204 */
[----:B------:R-:W-:Y:S03]  /*2fd0*/  IMAD R3, R96, R148, R3 ;  /* 0x0000009460037224 */ /* 0x000fe600078e0203 */
[----:B------:R-:W-:Y:S02]  /*2fe0*/  IADD3 R42, R35, R4, RZ ;  /* 0x00000004232a7210 */ /* 0x000fe40007ffe0ff */
[----:B------:R-:W-:Y:S01]  /*2ff0*/  IADD3 R44, R73, R3, RZ ;  /* 0x00000003492c7210 */ /* 0x000fe20007ffe0ff */
[----:B------:R-:W-:-:S05]  /*3000*/  @!P2 BRA `(.L_x_253) ;  /* 0x000026500000a947 */ /* 0x000fca0003800000 */
[----:B------:R-:W-:Y:S01]  /*3010*/  ISETP.GE.AND P5, PT, R213, R84, PT ;  /* 0x00000054d500720c */ /* 0x000fe20003fa6270 */
[----:B------:R-:W-:Y:S01]  /*3020*/  BSSY B0, `(.L_x_254) ;  /* 0x000001b000007945 */ /* 0x000fe20003800000 */
[----:B------:R-:W-:Y:S01]  /*3030*/  CS2R R50, SRZ ;  /* 0x0000000000327805 */ /* 0x000fe2000001ff00 */
[----:B------:R-:W-:Y:S01]  /*3040*/  CS2R R46, SRZ ;  /* 0x00000000002e7805 */ /* 0x000fe2000001ff00 */
[----:B------:R-:W-:Y:S01]  /*3050*/  CS2R R38, SRZ ;  /* 0x0000000000267805 */ /* 0x000fe2000001ff00 */
[----:B------:R-:W-:Y:S01]  /*3060*/  CS2R R12, SRZ ;  /* 0x00000000000c7805 */ /* 0x000fe2000001ff00 */
[----:B------:R-:W-:Y:S07]  /*3070*/  CS2R R2, SRZ ;  /* 0x0000000000027805 */ /* 0x000fee000001ff00 */
[----:B------:R-:W-:-:S05]  /*3080*/  @P5 BRA `(.L_x_255) ;  /* 0x0000014000005947 */ /* 0x000fca0003800000 */
[----:B------:R-:W-:Y:S01]  /*3090*/  IADD3 R2, P0, R104, R34, RZ ;  /* 0x0000002268027210 */ /* 0x000fe20007f1e0ff */
[----:B------:R-:W-:Y:S01]  /*30a0*/  CS2R R38, SRZ ;  /* 0x0000000000267805 */ /* 0x000fe2000001ff00 */
[----:B------:R-:W-:Y:S01]  /*30b0*/  CS2R R46, SRZ ;  /* 0x00000000002e7805 */ /* 0x000fe2000001ff00 */
[----:B------:R-:W-:Y:S02]  /*30c0*/  CS2R R12, SRZ ;  /* 0x00000000000c7805 */ /* 0x000fe4000001ff00 */
[----:B------:R-:W-:Y:S01]  /*30d0*/  IMAD.X R4, R42, 0x1, R117, P0 ;  /* 0x000000012a047824 */ /* 0x000fe200000e0675 */
[----:B------:R-:W-:Y:S05]  /*30e0*/  IADD3 R3, P0, R102, R72, RZ ;  /* 0x0000004866037210 */ /* 0x000fea0007f1e0ff */
[----:B------:R-:W-:Y:S01]  /*30f0*/  IMAD.X R5, R44, 0x1, R116, P0 ;  /* 0x000000012c057824 */ /* 0x000fe200000e0674 */
[C---:B------:R-:W-:Y:S04]  /*3100*/  LEA R6, P0, R2.reuse, c[0x0][0x270], 0x1 ;  /* 0x00009c0002067a11 */ /* 0x040fe800078008ff */
[----:B------:R-:W-:Y:S02]  /*3110*/  LEA.HI.X R7, R2, c[0x0][0x274], R4, 0x1, P0 ;  /* 0x00009d0002077a11 */ /* 0x000fe400000f0c04 */
[C---:B------:R-:W-:Y:S04]  /*3120*/  LEA R4, P0, R3.reuse, c[0x0][0x288], 0x1 ;  /* 0x0000a20003047a11 */ /* 0x040fe800078008ff */
[----:B------:R-:W-:Y:S02]  /*3130*/  LEA.HI.X R5, R3, c[0x0][0x28c], R5, 0x1, P0 ;  /* 0x0000a30003057a11 */ /* 0x000fe400000f0c05 */
[----:B------:R-:W-:Y:S01]  /*3140*/  ISETP.GE.AND P0, PT, R32, c[0x0][0x27c], PT ;  /* 0x00009f0020007a0c */ /* 0x000fe20003f06270 */
[----:B------:R-:W-:Y:S11]  /*3150*/  CS2R R2, SRZ ;  /* 0x0000000000027805 */ /* 0x000ff6000001ff00 */
[----:B------:R-:W-:Y:S01]  /*3160*/  @!UPT UIADD3 URZ, URZ, URZ, URZ ;  /* 0x0000003f3f3ff290 */ /* 0x000fe2000fffe03f */
[----:B------:R1:W5:Y:S04]  /*3170*/  @!P0 LDG.E.64 R38, [R6.64] ;  /* 0x0000000a06268981 */ /* 0x000368000c1e1b00 */
[----:B------:R1:W5:Y:S01]  /*3180*/  @!P0 LDG.E.64 R2, [R4.64] ;  /* 0x0000000a04028981 */ /* 0x000362000c1e1b00 */
[----:B------:R-:W-:Y:S11]  /*3190*/  ISETP.GE.AND P0, PT, R109, c[0x0][0x27c], PT ;  /* 0x00009f006d007a0c */ /* 0x000ff60003f06270 */
[----:B------:R-:W-:Y:S02]  /*31a0*/  @!UPT UIADD3 URZ, URZ, URZ, URZ ;  /* 0x0000003f3f3ff290 */ /* 0x000fe4000fffe03f */
[----:B------:R1:W5:Y:S04]  /*31b0*/  @!P0 LDG.E.64 R46, [R6.64+0x40] ;  /* 0x0000400a062e8981 */ /* 0x000368000c1e1b00 */
[----:B------:R1:W5:Y:S02]  /*31c0*/  @!P0 LDG.E.64 R12, [R4.64+0x40] ;  /* 0x0000400a040c8981 */ /* 0x000364000c1e1b00 */
.L_x_255:
[----:B------:R-:W-:Y:S05]  /*31d0*/  BSYNC B0 ;  /* 0x0000000000007941 */ /* 0x000fea0003800000 */
.L_x_254:
[----:B------:R-:W-:Y:S01]  /*31e0*/  ISETP.GE.AND P4, PT, R223, R84, PT ;  /* 0x00000054df00720c */ /* 0x000fe20003f86270 */
[----:B-1---5:R-:W-:Y:S01]  /*31f0*/  IMAD.MOV.U32 R4, RZ, RZ, R46 ;  /* 0x000000ffff047224 */ /* 0x022fe200078e002e */
[----:B------:R-:W-:Y:S01]  /*3200*/  BSSY B0, `(.L_x_256) ;  /* 0x0000026000007945 */ /* 0x000fe20003800000 */
[----:B------:R-:W-:Y:S01]  /*3210*/  IMAD.MOV.U32 R7, RZ, RZ, R47 ;  /* 0x000000ffff077224 */ /* 0x000fe200078e002f */
[----:B------:R-:W-:Y:S01]  /*3220*/  CS2R R48, SRZ ;  /* 0x0000000000307805 */ /* 0x000fe2000001ff00 */
[----:B------:R-:W-:Y:S01]  /*3230*/  IMAD.MOV.U32 R6, RZ, RZ, R38 ;  /* 0x000000ffff067224 */ /* 0x000fe200078e0026 */
[----:B------:R-:W-:Y:S01]  /*3240*/  CS2R R16, SRZ ;  /* 0x0000000000107805 */ /* 0x000fe2000001ff00 */
[----:B------:R-:W-:Y:S01]  /*3250*/  IMAD.MOV.U32 R5, RZ, RZ, R39 ;  /* 0x000000ffff057224 */ /* 0x000fe200078e0027 */
[----:B------:R-:W-:Y:S01]  /*3260*/  PRMT R45, R4, 0x5410, R7 ;  /* 0x00005410042d7816 */ /* 0x000fe20000000007 */
[----:B------:R-:W-:Y:S01]  /*3270*/  CS2R R14, SRZ ;  /* 0x00000000000e7805 */ /* 0x000fe2000001ff00 */
[----:B------:R-:W-:Y:S02]  /*3280*/  MOV R4, R12 ;  /* 0x0000000c00047202 */ /* 0x000fe40000000f00 */
[----:B------:R-:W-:Y:S01]  /*3290*/  PRMT R40, R6, 0x7610, R40 ;  /* 0x0000761006287816 */ /* 0x000fe20000000028 */
[----:B------:R-:W-:Y:S01]  /*32a0*/  IMAD.MOV.U32 R6, RZ, RZ, R13 ;  /* 0x000000ffff067224 */ /* 0x000fe200078e000d */
[----:B------:R-:W-:Y:S01]  /*32b0*/  PRMT R43, R5, 0x7610, R43 ;  /* 0x00007610052b7816 */ /* 0x000fe2000000002b */
[----:B------:R-:W-:Y:S01]  /*32c0*/  IMAD.MOV.U32 R5, RZ, RZ, R2 ;  /* 0x000000ffff057224 */ /* 0x000fe200078e0002 */
[----:B------:R-:W-:Y:S02]  /*32d0*/  PRMT R19, R4, 0x7610, R19 ;  /* 0x0000761004137816 */ /* 0x000fe40000000013 */
[----:B------:R-:W-:Y:S02]  /*32e0*/  MOV R4, R3 ;  /* 0x0000000300047202 */ /* 0x000fe40000000f00 */
[----:B------:R-:W-:Y:S02]  /*32f0*/  PRMT R19, R19, 0x5410, R6 ;  /* 0x0000541013137816 */ /* 0x000fe40000000006 */
[----:B------:R-:W-:Y:S01]  /*3300*/  PRMT R18, R5, 0x5410, R4 ;  /* 0x0000541005127816 */ /* 0x000fe20000000004 */
[----:B------:R-:W-:-:S05]  /*3310*/  @P4 BRA `(.L_x_257) ;  /* 0x0000014000004947 */ /* 0x000fca0003800000 */
[----:B------:R-:W-:Y:S01]  /*3320*/  IADD3 R4, P1, P0, R104, R34, R191 ;  /* 0x0000002268047210 */ /* 0x000fe2000783e0bf */
[----:B------:R-:W-:Y:S01]  /*3330*/  CS2R R48, SRZ ;  /* 0x0000000000307805 */ /* 0x000fe2000001ff00 */
[----:B------:R-:W-:Y:S01]  /*3340*/  CS2R R14, SRZ ;  /* 0x00000000000e7805 */ /* 0x000fe2000001ff00 */
[----:B------:R-:W-:Y:S01]  /*3350*/  CS2R R50, SRZ ;  /* 0x0000000000327805 */ /* 0x000fe2000001ff00 */
[----:B------:R-:W-:Y:S01]  /*3360*/  IADD3.X R7, R117, R42, R167, P1, P0 ;  /* 0x0000002a75077210 */ /* 0x000fe20000fe04a7 */
[----:B------:R-:W-:Y:S01]  /*3370*/  CS2R R16, SRZ ;  /* 0x0000000000107805 */ /* 0x000fe2000001ff00 */
[----:B------:R-:W-:Y:S04]  /*3380*/  IADD3 R5, P1, P0, R102, R72, R192 ;  /* 0x0000004866057210 */ /* 0x000fe8000783e0c0 */
[----:B------:R-:W-:Y:S02]  /*3390*/  IADD3.X R8, R116, R44, R168, P1, P0 ;  /* 0x0000002c74087210 */ /* 0x000fe40000fe04a8 */
[C---:B------:R-:W-:Y:S04]  /*33a0*/  LEA R6, P0, R4.reuse, c[0x0][0x270], 0x1 ;  /* 0x00009c0004067a11 */ /* 0x040fe800078008ff */
[----:B------:R-:W-:Y:S02]  /*33b0*/  LEA.HI.X R7, R4, c[0x0][0x274], R7, 0x1, P0 ;  /* 0x00009d0004077a11 */ /* 0x000fe400000f0c07 */
[C---:B------:R-:W-:Y:S04]  /*33c0*/  LEA R4, P0, R5.reuse, c[0x0][0x288], 0x1 ;  /* 0x0000a20005047a11 */ /* 0x040fe800078008ff */
[----:B------:R-:W-:Y:S02]  /*33d0*/  LEA.HI.X R5, R5, c[0x0][0x28c], R8, 0x1, P0 ;  /* 0x0000a30005057a11 */ /* 0x000fe400000f0c08 */
[----:B------:R-:W-:Y:S11]  /*33e0*/  ISETP.GE.AND P0, PT, R32, c[0x0][0x27c], PT ;  /* 0x00009f0020007a0c */ /* 0x000ff60003f06270 */
[----:B------:R-:W-:Y:S02]  /*33f0*/  @!UPT UIADD3 URZ, URZ, URZ, URZ ;  /* 0x0000003f3f3ff290 */ /* 0x000fe4000fffe03f */
[----:B------:R1:W5:Y:S04]  /*3400*/  @!P0 LDG.E.64 R48, [R6.64] ;  /* 0x0000000a06308981 */ /* 0x000368000c1e1b00 */
[----:B------:R1:W5:Y:S01]  /*3410*/  @!P0 LDG.E.64 R14, [R4.64] ;  /* 0x0000000a040e8981 */ /* 0x000362000c1e1b00 */
[----:B------:R-:W-:Y:S11]  /*3420*/  ISETP.GE.AND P0, PT, R109, c[0x0][0x27c], PT ;  /* 0x00009f006d007a0c */ /* 0x000ff60003f06270 */
[----:B------:R-:W-:Y:S02]  /*3430*/  @!UPT UIADD3 URZ, URZ, URZ, URZ ;  /* 0x0000003f3f3ff290 */ /* 0x000fe4000fffe03f */
[----:B------:R1:W5:Y:S04]  /*3440*/  @!P0 LDG.E.64 R50, [R6.64+0x40] ;  /* 0x0000400a06328981 */ /* 0x000368000c1e1b00 */
[----:B------:R1:W5:Y:S02]  /*3450*/  @!P0 LDG.E.64 R16, [R4.64+0x40] ;  /* 0x0000400a04108981 */ /* 0x000364000c1e1b00 */
.L_x_257:
[----:B------:R-:W-:Y:S05]  /*3460*/  BSYNC B0 ;  /* 0x0000000000007941 */ /* 0x000fea0003800000 */
.L_x_256:
[----:B------:R-:W-:Y:S01]  /*3470*/  ISETP.GE.AND P3, PT, R222, R84, PT ;  /* 0x00000054de00720c */ /* 0x000fe20003f66270 */
[----:B-1---5:R-:W-:Y:S01]  /*3480*/  IMAD.MOV.U32 R7, RZ, RZ, R50 ;  /* 0x000000ffff077224 */ /* 0x022fe200078e0032 */
[----:B------:R-:W-:Y:S01]  /*3490*/  MOV R5, R48 ;  /* 0x0000003000057202 */ /* 0x000fe20000000f00 */
[----:B------:R-:W-:Y:S01]  /*34a0*/  IMAD.MOV.U32 R6, RZ, RZ, R51 ;  /* 0x000000ffff067224 */ /* 0x000fe200078e0033 */
[----:B------:R-:W-:Y:S01]  /*34b0*/  BSSY B0, `(.L_x_258) ;  /* 0x0000024000007945 */ /* 0x000fe20003800000 */
[----:B------:R-:W-:Y:S01]  /*34c0*/  IMAD.MOV.U32 R4, RZ, RZ, R49 ;  /* 0x000000ffff047224 */ /* 0x000fe200078e0031 */
[----:B------:R-:W-:Y:S01]  /*34d0*/  CS2R R58, SRZ ;  /* 0x00000000003a7805 */ /* 0x000fe2000001ff00 */
[----:B------:R-:W-:Y:S01]  /*34e0*/  CS2R R54, SRZ ;  /* 0x0000000000367805 */ /* 0x000fe2000001ff00 */
[----:B------:R-:W-:Y:S01]  /*34f0*/  PRMT R61, R7, 0x5410, R6 ;  /* 0x00005410073d7816 */ /* 0x000fe20000000006 */
[----:B------:R-:W-:Y:S01]  /*3500*/  IMAD.MOV.U32 R7, RZ, RZ, R16 ;  /* 0x000000ffff077224 */ /* 0x000fe200078e0010 */
[----:B------:R-:W-:Y:S01]  /*3510*/  PRMT R60, R5, 0x5410, R4 ;  /* 0x00005410053c7816 */ /* 0x000fe20000000004 */
[----:B------:R-:W-:Y:S01]  /*3520*/  IMAD.MOV.U32 R5, RZ, RZ, R14 ;  /* 0x000000ffff057224 */ /* 0x000fe200078e000e */
[----:B------:R-:W-:Y:S01]  /*3530*/  MOV R6, R17 ;  /* 0x0000001100067202 */ /* 0x000fe20000000f00 */
[----:B------:R-:W-:Y:S01]  /*3540*/  CS2R R52, SRZ ;  /* 0x0000000000347805 */ /* 0x000fe2000001ff00 */
[----:B------:R-:W-:Y:S01]  /*3550*/  MOV R4, R15 ;  /* 0x0000000f00047202 */ /* 0x000fe20000000f00 */
[----:B------:R-:W-:Y:S01]  /*3560*/  CS2R R22, SRZ ;  /* 0x0000000000167805 */ /* 0x000fe2000001ff00 */
[----:B------:R-:W-:Y:S01]  /*3570*/  PRMT R29, R7, 0x5410, R6 ;  /* 0x00005410071d7816 */ /* 0x000fe20000000006 */
[----:B------:R-:W-:Y:S01]  /*3580*/  CS2R R20, SRZ ;  /* 0x0000000000147805 */ /* 0x000fe2000001ff00 */
        /* <DEDUP_REMOVED lines=22> */
.L_x_259:
[----:B------:R-:W-:Y:S05]  /*36f0*/  BSYNC B0 ;  /* 0x0000000000007941 */ /* 0x000fea0003800000 */
.L_x_258:
        /* <DEDUP_REMOVED lines=38> */
.L_x_261:
[----:B------:R-:W-:Y:S05]  /*3960*/  BSYNC B0 ;  /* 0x0000000000007941 */ /* 0x000fea0003800000 */
.L_x_260:
[----:B-1---5:R-:W-:Y:S01]  /*3970*/  MOV R5, R56 ;  /* 0x0000003800057202 */ /* 0x022fe20000000f00 */
[----:B------:R-:W-:Y:S01]  /*3980*/  IMAD.MOV.U32 R7, RZ, RZ, R58 ;  /* 0x000000ffff077224 */ /* 0x000fe200078e003a */
[----:B------:R-:W-:Y:S01]  /*3990*/  BSSY B1, `(.L_x_262) ;  /* 0x000007a000017945 */ /* 0x000fe20003800000 */
[----:B------:R-:W-:Y:S02]  /*39a0*/  IMAD.MOV.U32 R6, RZ, RZ, R59 ;  /* 0x000000ffff067224 */ /* 0x000fe400078e003b */
[----:B------:R-:W-:Y:S03]  /*39b0*/  IMAD.MOV.U32 R4, RZ, RZ, R57 ;  /* 0x000000ffff047224 */ /* 0x000fe600078e0039 */
[----:B------:R-:W-:Y:S01]  /*39c0*/  PRMT R65, R7, 0x5410, R6 ;  /* 0x0000541007417816 */ /* 0x000fe20000000006 */
[----:B------:R-:W-:Y:S01]  /*39d0*/  IMAD.MOV.U32 R7, RZ, RZ, R26 ;  /* 0x000000ffff077224 */ /* 0x000fe200078e001a */
[----:B------:R-:W-:Y:S01]  /*39e0*/  PRMT R64, R5, 0x5410, R4 ;  /* 0x0000541005407816 */ /* 0x000fe20000000004 */
[----:B------:R-:W-:Y:S01]  /*39f0*/  IMAD.MOV.U32 R5, RZ, RZ, R24 ;  /* 0x000000ffff057224 */ /* 0x000fe200078e0018 */
[----:B------:R-:W-:Y:S02]  /*3a00*/  MOV R6, R27 ;  /* 0x0000001b00067202 */ /* 0x000fe40000000f00 */
[----:B------:R-:W-:Y:S02]  /*3a10*/  MOV R4, R25 ;  /* 0x0000001900047202 */ /* 0x000fe40000000f00 */
[----:B------:R-:W-:Y:S02]  /*3a20*/  PRMT R35, R7, 0x5410, R6 ;  /* 0x0000541007237816 */ /* 0x000fe40000000006 */
[----:B------:R-:W-:Y:S01]  /*3a30*/  PRMT R34, R5, 0x5410, R4 ;  /* 0x0000541005227816 */ /* 0x000fe20000000004 */
[----:B------:R-:W-:-:S05]  /*3a40*/  @P5 BRA `(.L_x_263) ;  /* 0x000006e000005947 */ /* 0x000fca0003800000 */
[----:B------:R-:W-:Y:S01]  /*3a50*/  BSSY B0, `(.L_x_264) ;  /* 0x0000036000007945 */ /* 0x000fe20003800000 */
[----:B------:R-:W-:-:S05]  /*3a60*/  @P6 BRA `(.L_x_265) ;  /* 0x0000034000006947 */ /* 0x000fca0003800000 */
[----:B------:R-:W-:Y:S01]  /*3a70*/  ISETP.GE.AND P0, PT, R32, c[0x0][0x27c], PT ;  /* 0x00009f0020007a0c */ /* 0x000fe20003f06270 */
[----:B------:R-:W1:Y:S11]  /*3a80*/  LDS.128 R8, [R208+0x8100] ;  /* 0x00810000d0087984 */ /* 0x000e760000000c00 */
[----:B------:R-:W-:Y:S01]  /*3a90*/  @!UPT UIADD3 URZ, URZ, URZ, URZ ;  /* 0x0000003f3f3ff290 */ /* 0x000fe2000fffe03f */
[----:B------:R-:W-:Y:S01]  /*3aa0*/  @!P0 SHF.R.U64 R6, R2, 0x10, R3 ;  /* 0x0000001002068819 */ /* 0x000fe20000001203 */
[----:B------:R-:W-:Y:S01]  /*3ab0*/  @!P0 HADD2.F32 R2, -RZ, R18.H0_H0 ;  /* 0x20000012ff028230 */ /* 0x000fe20000004100 */
[----:B------:R-:W-:Y:S02]  /*3ac0*/  @!P0 SHF.R.U64 R42, R38, 0x10, R39 ;  /* 0x00000010262a8819 */ /* 0x000fe40000001227 */
[----:B------:R-:W-:Y:S02]  /*3ad0*/  @!P0 SHF.R.U32.HI R7, RZ, 0x10, R3 ;  /* 0x00000010ff078819 */ /* 0x000fe40000011603 */
[----:B------:R-:W-:Y:S01]  /*3ae0*/  @!P0 SHF.R.U32.HI R44, RZ, 0x10, R39 ;  /* 0x00000010ff2c8819 */ /* 0x000fe20000011627 */
[----:B------:R-:W-:Y:S02]  /*3af0*/  @!P0 HADD2.F32 R39, -RZ, R40.H0_H0 ;  /* 0x20000028ff278230 */ /* 0x000fe40000004100 */
[----:B------:R-:W-:Y:S02]  /*3b00*/  @!P0 HADD2.F32 R42, -RZ, R42.H0_H0 ;  /* 0x2000002aff2a8230 */ /* 0x000fe40000004100 */
[----:B------:R-:W-:Y:S01]  /*3b10*/  @!P0 HADD2.F32 R44, -RZ, R44.H0_H0 ;  /* 0x2000002cff2c8230 */ /* 0x000fe20000004100 */
[----:B-1----:R-:W-:Y:S02]  /*3b20*/  @!P0 MOV R5, R8 ;  /* 0x0000000800058202 */ /* 0x002fe40000000f00 */
[----:B------:R-:W-:Y:S03]  /*3b30*/  @!P0 MOV R4, R9 ;  /* 0x0000000900048202 */ /* 0x000fe60000000f00 */
[--C-:B------:R-:W-:Y:S02]  /*3b40*/  @!P0 HADD2.F32 R38, -RZ, R5.reuse.H1_H1 ;  /* 0x30000005ff268230 */ /* 0x100fe40000004100 */
[----:B------:R-:W-:Y:S02]  /*3b50*/  @!P0 HADD2.F32 R3, -RZ, R5.H0_H0 ;  /* 0x20000005ff038230 */ /* 0x000fe40000004100 */
[----:B------:R-:W-:Y:S01]  /*3b60*/  @!P0 HADD2.F32 R5, -RZ, R6.H0_H0 ;  /* 0x20000006ff058230 */ /* 0x000fe20000004100 */
[-C--:B------:R-:W-:Y:S01]  /*3b70*/  @!P0 FMUL.FTZ R68, R38, R2.reuse ;  /* 0x0000000226448220 */ /* 0x080fe20000410000 */
[--C-:B------:R-:W-:Y:S01]  /*3b80*/  @!P0 HADD2.F32 R40, -RZ, R4.reuse.H1_H1 ;  /* 0x30000004ff288230 */ /* 0x100fe20000004100 */
[C---:B------:R-:W-:Y:S01]  /*3b90*/  @!P0 FMUL.FTZ R2, R3.reuse, R2 ;  /* 0x0000000203028220 */ /* 0x040fe20000410000 */
[----:B------:R-:W-:Y:S01]  /*3ba0*/  @!P0 HADD2.F32 R4, -RZ, R4.H0_H0 ;  /* 0x20000004ff048230 */ /* 0x000fe20000004100 */
[----:B------:R-:W-:Y:S01]  /*3bb0*/  @!P0 FFMA.FTZ R71, R3, R39, -R68 ;  /* 0x0000002703478223 */ /* 0x000fe20000010844 */
[----:B------:R-:W-:Y:S01]  /*3bc0*/  @!P0 MOV R6, R10 ;  /* 0x0000000a00068202 */ /* 0x000fe20000000f00 */
[-C--:B------:R-:W-:Y:S02]  /*3bd0*/  @!P0 FMUL.FTZ R68, R40, R5.reuse ;  /* 0x0000000528448220 */ /* 0x080fe40000410000 */
[----:B------:R-:W-:Y:S01]  /*3be0*/  @!P0 FMUL.FTZ R3, R4, R5 ;  /* 0x0000000504038220 */ /* 0x000fe20000410000 */
[----:B------:R-:W-:Y:S01]  /*3bf0*/  @!P0 MOV R5, R11 ;  /* 0x0000000b00058202 */ /* 0x000fe20000000f00 */
[----:B------:R-:W-:Y:S01]  /*3c00*/  @!P0 FFMA.FTZ R2, R38, R39, R2 ;  /* 0x0000002726028223 */ /* 0x000fe20000010002 */
[----:B------:R-:W-:Y:S01]  /*3c10*/  @!P0 HADD2.F32 R38, -RZ, R6.H1_H1 ;  /* 0x30000006ff268230 */ /* 0x000fe20000004100 */
[-C--:B------:R-:W-:Y:S01]  /*3c20*/  @!P0 FFMA.FTZ R70, R4, R42.reuse, -R68 ;  /* 0x0000002a04468223 */ /* 0x080fe20000010844 */
[----:B------:R-:W-:Y:S01]  /*3c30*/  @!P0 HADD2.F32 R4, -RZ, R18.H1_H1 ;  /* 0x30000012ff048230 */ /* 0x000fe20000004100 */
[----:B------:R-:W-:Y:S01]  /*3c40*/  @!P0 FFMA.FTZ R3, R40, R42, R3 ;  /* 0x0000002a28038223 */ /* 0x000fe20000010003 */
[----:B------:R-:W-:Y:S02]  /*3c50*/  @!P0 HADD2.F32 R18, -RZ, R7.H0_H0 ;  /* 0x20000007ff128230 */ /* 0x000fe40000004100 */
[----:B------:R-:W-:Y:S02]  /*3c60*/  @!P0 HADD2.F32 R7, -RZ, R6.H0_H0 ;  /* 0x20000006ff078230 */ /* 0x000fe40000004100 */
[----:B------:R-:W-:Y:S02]  /*3c70*/  @!P0 HADD2.F32 R6, -RZ, R5.H0_H0 ;  /* 0x20000005ff068230 */ /* 0x000fe40000004100 */
[----:B------:R-:W-:Y:S02]  /*3c80*/  @!P0 HADD2.F32 R39, -RZ, R43.H0_H0 ;  /* 0x2000002bff278230 */ /* 0x000fe40000004100 */
[----:B------:R-:W-:Y:S01]  /*3c90*/  @!P0 HADD2.F32 R43, -RZ, R5.H1_H1 ;  /* 0x30000005ff2b8230 */ /* 0x000fe20000004100 */
[-C--:B------:R-:W-:Y:S02]  /*3ca0*/  @!P0 FMUL.FTZ R5, R38, R4.reuse ;  /* 0x0000000426058220 */ /* 0x080fe40000410000 */
[C---:B------:R-:W-:Y:S02]  /*3cb0*/  @!P0 FMUL.FTZ R4, R7.reuse, R4 ;  /* 0x0000000407048220 */ /* 0x040fe40000410000 */
[----:B------:R-:W-:Y:S01]  /*3cc0*/  @!P0 FFMA.FTZ R69, R7, R39, -R5 ;  /* 0x0000002707458223 */ /* 0x000fe20000010805 */
[----:B------:R-:W-:Y:S01]  /*3cd0*/  @!P0 F2FP.PACK_AB R7, R2, R71 ;  /* 0x000000470207823e */ /* 0x000fe200000000ff */
[-C--:B------:R-:W-:Y:S02]  /*3ce0*/  @!P0 FMUL.FTZ R5, R6, R18.reuse ;  /* 0x0000001206058220 */ /* 0x080fe40000410000 */
[----:B------:R-:W-:Y:S01]  /*3cf0*/  @!P0 FMUL.FTZ R68, R43, R18 ;  /* 0x000000122b448220 */ /* 0x000fe20000410000 */
[----:B------:R-:W-:Y:S01]  /*3d00*/  @!P0 MOV R8, R7 ;  /* 0x0000000700088202 */ /* 0x000fe20000000f00 */
[----:B------:R-:W-:Y:S02]  /*3d10*/  @!P0 FFMA.FTZ R4, R38, R39, R4 ;  /* 0x0000002726048223 */ /* 0x000fe40000010004 */
[----:B------:R-:W-:Y:S01]  /*3d20*/  @!P0 FFMA.FTZ R68, R6, R44, -R68 ;  /* 0x0000002c06448223 */ /* 0x000fe20000010844 */
[----:B------:R-:W-:Y:S01]  /*3d30*/  @!P0 F2FP.PACK_AB R6, R3, R70 ;  /* 0x000000460306823e */ /* 0x000fe200000000ff */
[----:B------:R-:W-:Y:S01]  /*3d40*/  @!P0 FFMA.FTZ R5, R43, R44, R5 ;  /* 0x0000002c2b058223 */ /* 0x000fe20000010005 */
[----:B------:R-:W-:Y:S02]  /*3d50*/  @!P0 F2FP.PACK_AB R3, R4, R69 ;  /* 0x000000450403823e */ /* 0x000fe400000000ff */
[----:B------:R-:W-:Y:S02]  /*3d60*/  @!P0 MOV R9, R6 ;  /* 0x0000000600098202 */ /* 0x000fe40000000f00 */
[----:B------:R-:W-:Y:S02]  /*3d70*/  @!P0 F2FP.PACK_AB R2, R5, R68 ;  /* 0x000000440502823e */ /* 0x000fe400000000ff */
[----:B------:R-:W-:Y:S02]  /*3d80*/  @!P0 MOV R10, R3 ;  /* 0x00000003000a8202 */ /* 0x000fe40000000f00 */
[----:B------:R-:W-:Y:S05]  /*3d90*/  @!P0 MOV R11, R2 ;  /* 0x00000002000b8202 */ /* 0x000fea0000000f00 */
[----:B------:R1:W-:Y:S02]  /*3da0*/  STG.E.128 [R66.64], R8 ;  /* 0x0000000842007986 */ /* 0x0003e4000c101d0a */
.L_x_265:
[----:B------:R-:W-:Y:S05]  /*3db0*/  BSYNC B0 ;  /* 0x0000000000007941 */ /* 0x000fea0003800000 */
.L_x_264:
[----:B------:R-:W-:Y:S11]  /*3dc0*/  ISETP.GE.AND P0, PT, R209, c[0x0][0x1d4], PT ;  /* 0x00007500d1007a0c */ /* 0x000ff60003f06270 */
[----:B------:R-:W-:Y:S02]  /*3dd0*/  @!UPT UIADD3 URZ, URZ, URZ, URZ ;  /* 0x0000003f3f3ff290 */ /* 0x000fe4000fffe03f */
[----:B------:R-:W-:-:S05]  /*3de0*/  @P0 BRA `(.L_x_263) ;  /* 0x0000034000000947 */ /* 0x000fca0003800000 */
[----:B------:R-:W-:Y:S01]  /*3df0*/  ISETP.GE.AND P0, PT, R109, c[0x0][0x27c], PT ;  /* 0x00009f006d007a0c */ /* 0x000fe20003f06270 */
[----:B-1----:R-:W1:Y:S11]  /*3e00*/  LDS.128 R8, [R208+0xb900] ;  /* 0x00b90000d0087984 */ /* 0x002e760000000c00 */
[----:B------:R-:W-:Y:S01]  /*3e10*/  @!UPT UIADD3 URZ, URZ, URZ, URZ ;  /* 0x0000003f3f3ff290 */ /* 0x000fe2000fffe03f */
[----:B------:R-:W-:Y:S01]  /*3e20*/  @!P0 HADD2.F32 R2, -RZ, R19.H0_H0 ;  /* 0x20000013ff028230 */ /* 0x000fe20000004100 */
[----:B------:R-:W-:Y:S01]  /*3e30*/  @!P0 SHF.R.U64 R5, R12, 0x10, R13 ;  /* 0x000000100c058819 */ /* 0x000fe2000000120d */
[----:B------:R-:W-:Y:S01]  /*3e40*/  @!P0 HADD2.F32 R12, -RZ, R45.H0_H0 ;  /* 0x2000002dff0c8230 */ /* 0x000fe20000004100 */
[----:B------:R-:W-:Y:S02]  /*3e50*/  @!P0 SHF.R.U64 R18, R46, 0x10, R47 ;  /* 0x000000102e128819 */ /* 0x000fe4000000122f */
[----:B------:R-:W-:Y:S01]  /*3e60*/  @!P0 SHF.R.U32.HI R7, RZ, 0x10, R13 ;  /* 0x00000010ff078819 */ /* 0x000fe2000001160d */
[----:B------:R-:W-:Y:S01]  /*3e70*/  @!P0 HADD2.F32 R5, -RZ, R5.H0_H0 ;  /* 0x20000005ff058230 */ /* 0x000fe20000004100 */
[----:B------:R-:W-:Y:S01]  /*3e80*/  @!P0 SHF.R.U32.HI R40, RZ, 0x10, R47 ;  /* 0x00000010ff288819 */ /* 0x000fe2000001162f */
[----:B------:R-:W-:Y:S04]  /*3e90*/  @!P0 HADD2.F32 R18, -RZ, R18.H0_H0 ;  /* 0x20000012ff128230 */ /* 0x000fe80000004100 */
[----:B------:R-:W-:Y:S01]  /*3ea0*/  @!P0 HADD2.F32 R40, -RZ, R40.H0_H0 ;  /* 0x20000028ff288230 */ /* 0x000fe20000004100 */
[----:B-1----:R-:W-:Y:S02]  /*3eb0*/  @!P0 MOV R3, R8 ;  /* 0x0000000800038202 */ /* 0x002fe40000000f00 */
[----:B------:R-:W-:Y:S03]  /*3ec0*/  @!P0 MOV R4, R9 ;  /* 0x0000000900048202 */ /* 0x000fe60000000f00 */
[--C-:B------:R-:W-:Y:S02]  /*3ed0*/  @!P0 HADD2.F32 R6, -RZ, R3.reuse.H1_H1 ;  /* 0x30000003ff068230 */ /* 0x100fe40000004100 */
[----:B------:R-:W-:Y:S02]  /*3ee0*/  @!P0 HADD2.F32 R3, -RZ, R3.H0_H0 ;  /* 0x20000003ff038230 */ /* 0x000fe40000004100 */
[--C-:B------:R-:W-:Y:S01]  /*3ef0*/  @!P0 HADD2.F32 R13, -RZ, R4.reuse.H1_H1 ;  /* 0x30000004ff0d8230 */ /* 0x100fe20000004100 */
[CC--:B------:R-:W-:Y:S01]  /*3f00*/  @!P0 FMUL.FTZ R38, R6.reuse, R2.reuse ;  /* 0x0000000206268220 */ /* 0x0c0fe20000410000 */
[----:B------:R-:W-:Y:S01]  /*3f10*/  @!P0 HADD2.F32 R4, -RZ, R4.H0_H0 ;  /* 0x20000004ff048230 */ /* 0x000fe20000004100 */
[C---:B------:R-:W-:Y:S02]  /*3f20*/  @!P0 FMUL.FTZ R2, R3.reuse, R2 ;  /* 0x0000000203028220 */ /* 0x040fe40000410000 */
[-C--:B------:R-:W-:Y:S02]  /*3f30*/  @!P0 FFMA.FTZ R46, R3, R12.reuse, -R38 ;  /* 0x0000000c032e8223 */ /* 0x080fe40000010826 */
[----:B------:R-:W-:Y:S01]  /*3f40*/  @!P0 FFMA.FTZ R2, R6, R12, R2 ;  /* 0x0000000c06028223 */ /* 0x000fe20000010002 */
[----:B------:R-:W-:Y:S01]  /*3f50*/  @!P0 MOV R6, R10 ;  /* 0x0000000a00068202 */ /* 0x000fe20000000f00 */
[CC--:B------:R-:W-:Y:S01]  /*3f60*/  @!P0 FMUL.FTZ R38, R13.reuse, R5.reuse ;  /* 0x000000050d268220 */ /* 0x0c0fe20000410000 */
[----:B------:R-:W-:Y:S01]  /*3f70*/  @!P0 HADD2.F32 R12, -RZ, R7.H0_H0 ;  /* 0x20000007ff0c8230 */ /* 0x000fe20000004100 */
[C---:B------:R-:W-:Y:S01]  /*3f80*/  @!P0 FMUL.FTZ R3, R4.reuse, R5 ;  /* 0x0000000504038220 */ /* 0x040fe20000410000 */
[----:B------:R-:W-:Y:S01]  /*3f90*/  @!P0 MOV R5, R11 ;  /* 0x0000000b00058202 */ /* 0x000fe20000000f00 */
[-C--:B------:R-:W-:Y:S01]  /*3fa0*/  @!P0 FFMA.FTZ R44, R4, R18.reuse, -R38 ;  /* 0x00000012042c8223 */ /* 0x080fe20000010826 */
[----:B------:R-:W-:Y:S01]  /*3fb0*/  @!P0 HADD2.F32 R4, -RZ, R19.H1_H1 ;  /* 0x30000013ff048230 */ /* 0x000fe20000004100 */
[----:B------:R-:W-:Y:S01]  /*3fc0*/  @!P0 FFMA.FTZ R3, R13, R18, R3 ;  /* 0x000000120d038223 */ /* 0x000fe20000010003 */
[--C-:B------:R-:W-:Y:S02]  /*3fd0*/  @!P0 HADD2.F32 R19, -RZ, R6.reuse.H1_H1 ;  /* 0x30000006ff138230 */ /* 0x100fe40000004100 */
[----:B------:R-:W-:Y:S02]  /*3fe0*/  @!P0 HADD2.F32 R7, -RZ, R6.H0_H0 ;  /* 0x20000006ff078230 */ /* 0x000fe40000004100 */
[----:B------:R-:W-:Y:S02]  /*3ff0*/  @!P0 HADD2.F32 R6, -RZ, R5.H0_H0 ;  /* 0x20000005ff068230 */ /* 0x000fe40000004100 */
[----:B------:R-:W-:Y:S02]  /*4000*/  @!P0 HADD2.F32 R38, -RZ, R45.H1_H1 ;  /* 0x3000002dff268230 */ /* 0x000fe40000004100 */
[----:B------:R-:W-:Y:S01]  /*4010*/  @!P0 HADD2.F32 R39, -RZ, R5.H1_H1 ;  /* 0x30000005ff278230 */ /* 0x000fe20000004100 */
[-C--:B------:R-:W-:Y:S02]  /*4020*/  @!P0 FMUL.FTZ R5, R19, R4.reuse ;  /* 0x0000000413058220 */ /* 0x080fe40000410000 */
[C---:B------:R-:W-:Y:S02]  /*4030*/  @!P0 FMUL.FTZ R4, R7.reuse, R4 ;  /* 0x0000000407048220 */ /* 0x040fe40000410000 */
[----:B------:R-:W-:Y:S01]  /*4040*/  @!P0 FFMA.FTZ R43, R7, R38, -R5 ;  /* 0x00000026072b8223 */ /* 0x000fe20000010805 */
[----:B------:R-:W-:Y:S01]  /*4050*/  @!P0 F2FP.PACK_AB R7, R2, R46 ;  /* 0x0000002e0207823e */ /* 0x000fe200000000ff */
[CC--:B------:R-:W-:Y:S02]  /*4060*/  @!P0 FMUL.FTZ R5, R6.reuse, R12.reuse ;  /* 0x0000000c06058220 */ /* 0x0c0fe40000410000 */
        /* <DEDUP_REMOVED lines=11> */
[----:B------:R1:W-:Y:S02]  /*4120*/  STG.E.128 [R66.64+0x80], R8 ;  /* 0x0000800842007986 */ /* 0x0003e4000c101d0a */
.L_x_263:
[----:B------:R-:W-:Y:S05]  /*4130*/  BSYNC B1 ;  /* 0x0000000000017941 */ /* 0x000fea0003800000 */
.L_x_262:
[----:B------:R-:W-:Y:S01]  /*4140*/  BSSY B1, `(.L_x_266) ;  /* 0x0000070000017945 */ /* 0x000fe20003800000 */
[----:B------:R-:W-:-:S05]  /*4150*/  @P4 BRA `(.L_x_267) ;  /* 0x000006e000004947 */ /* 0x000fca0003800000 */
[----:B------:R-:W-:Y:S01]  /*4160*/  BSSY B0, `(.L_x_268) ;  /* 0x0000036000007945 */ /* 0x000fe20003800000 */
[----:B------:R-:W-:-:S05]  /*4170*/  @P6 BRA `(.L_x_269) ;  /* 0x0000034000006947 */ /* 0x000fca0003800000 */
[----:B------:R-:W-:Y:S01]  /*4180*/  ISETP.GE.AND P0, PT, R32, c[0x0][0x27c], PT ;  /* 0x00009f0020007a0c */ /* 0x000fe20003f06270 */
[----:B-1----:R-:W1:Y:S11]  /*4190*/  LDS.128 R8, [R208+0x9100] ;  /* 0x00910000d0087984 */ /* 0x002e760000000c00 */
[----:B------:R-:W-:Y:S01]  /*41a0*/  @!UPT UIADD3 URZ, URZ, URZ, URZ ;  /* 0x0000003f3f3ff290 */ /* 0x000fe2000fffe03f */
[----:B------:R-:W-:Y:S01]  /*41b0*/  @!P0 HADD2.F32 R2, -RZ, R28.H0_H0 ;  /* 0x2000001cff028230 */ /* 0x000fe20000004100 */
[----:B------:R-:W-:Y:S01]  /*41c0*/  @!P0 SHF.R.U64 R5, R14, 0x10, R15 ;  /* 0x000000100e058819 */ /* 0x000fe2000000120f */
[--C-:B------:R-:W-:Y:S01]  /*41d0*/  @!P0 HADD2.F32 R12, -RZ, R60.reuse.H0_H0 ;  /* 0x2000003cff0c8230 */ /* 0x100fe20000004100 */
[----:B------:R-:W-:Y:S01]  /*41e0*/  @!P0 SHF.R.U64 R14, R48, 0x10, R49 ;  /* 0x00000010300e8819 */ /* 0x000fe20000001231 */
[----:B------:R-:W-:Y:S01]  /*41f0*/  @!P0 HADD2.F32 R18, -RZ, R60.H1_H1 ;  /* 0x3000003cff128230 */ /* 0x000fe20000004100 */
[----:B------:R-:W-:Y:S01]  /*4200*/  @!P0 SHF.R.U32.HI R7, RZ, 0x10, R15 ;  /* 0x00000010ff078819 */ /* 0x000fe2000001160f */
[----:B------:R-:W-:Y:S01]  /*4210*/  @!P0 HADD2.F32 R5, -RZ, R5.H0_H0 ;  /* 0x20000005ff058230 */ /* 0x000fe20000004100 */
[----:B------:R-:W-:Y:S01]  /*4220*/  @!P0 SHF.R.U32.HI R38, RZ, 0x10, R49 ;  /* 0x00000010ff268819 */ /* 0x000fe20000011631 */
        /* <DEDUP_REMOVED lines=21> */
[--C-:B------:R-:W-:Y:S02]  /*4380*/  @!P0 HADD2.F32 R6, -RZ, R5.reuse.H0_H0 ;  /* 0x20000005ff068230 */ /* 0x100fe40000004100 */
[----:B------:R-:W-:Y:S01]  /*4390*/  @!P0 HADD2.F32 R19, -RZ, R5.H1_H1 ;  /* 0x30000005ff138230 */ /* 0x000fe20000004100 */
[-C--:B------:R-:W-:Y:S01]  /*43a0*/  @!P0 FMUL.FTZ R5, R15, R4.reuse ;  /* 0x000000040f058220 */ /* 0x080fe20000410000 */
[----:B------:R-:W-:Y:S01]  /*43b0*/  @!P0 HADD2.F32 R28, -RZ, R38.H0_H0 ;  /* 0x20000026ff1c8230 */ /* 0x000fe20000004100 */
        /* <DEDUP_REMOVED lines=16> */
.L_x_269:
[----:B------:R-:W-:Y:S05]  /*44c0*/  BSYNC B0 ;  /* 0x0000000000007941 */ /* 0x000fea0003800000 */
.L_x_268:
        /* <DEDUP_REMOVED lines=55> */
.L_x_267:
[----:B------:R-:W-:Y:S05]  /*4840*/  BSYNC B1 ;  /* 0x0000000000017941 */ /* 0x000fea0003800000 */
.L_x_266:
        /* <DEDUP_REMOVED lines=47> */
[-C--:B------:R-:W-:Y:S01]  /*4b40*/  @!P0 FFMA.FTZ R19, R6, R18.reuse, -R19 ;  /* 0x0000001206138223 */ /* 0x080fe20000010813 */
        /* <DEDUP_REMOVED lines=8> */
.L_x_273:
[----:B------:R-:W-:Y:S05]  /*4bd0*/  BSYNC B0 ;  /* 0x0000000000007941 */ /* 0x000fea0003800000 */
.L_x_272:
        /* <DEDUP_REMOVED lines=55> */
.L_x_271:
[----:B------:R-:W-:Y:S05]  /*4f50*/  BSYNC B1 ;  /* 0x0000000000017941 */ /* 0x000fea0003800000 */
.L_x_270:
        /* <DEDUP_REMOVED lines=55> */
.L_x_276:
[----:B------:R-:W-:Y:S05]  /*52d0*/  BSYNC B0 ;  /* 0x0000000000007941 */ /* 0x000fea0003800000 */
.L_x_275:
        /* <DEDUP_REMOVED lines=54> */
[----:B------:R1:W-:Y:S01]  /*5640*/  STG.E.128 [R80.64+0x80], R8 ;  /* 0x0000800850007986 */ /* 0x0003e2000c101d0a */
[----:B------:R-:W-:-:S05]  /*5650*/  BRA `(.L_x_274) ;  /* 0x0000269000007947 */ /* 0x000fca0003800000 */
.L_x_253:
[----:B------:R-:W-:Y:S01]  /*5660*/  ISETP.GE.AND P0, PT, R223, R84, PT ;  /* 0x00000054df00720c */ /* 0x000fe20003f06270 */
[----:B------:R-:W-:Y:S01]  /*5670*/  CS2R R22, SRZ ;  /* 0x0000000000167805 */ /* 0x000fe2000001ff00 */
[----:B------:R-:W-:Y:S01]  /*5680*/  CS2R R20, SRZ ;  /* 0x0000000000147805 */ /* 0x000fe2000001ff00 */
[----:B------:R-:W-:Y:S01]  /*5690*/  CS2R R66, SRZ ;  /* 0x0000000000427805 */ /* 0x000fe2000001ff00 */
[----:B------:R-:W-:Y:S01]  /*56a0*/  ISETP.GE.OR P4, PT, R36, c[0x0][0x27c], P0 ;  /* 0x00009f0024007a0c */ /* 0x000fe20000786670 */
        /* <DEDUP_REMOVED lines=10> */
[----:B------:R-:W-:Y:S02]  /*5750*/  BSSY B0, `(.L_x_277) ;  /* 0x00000d1000007945 */ /* 0x000fe40003800000 */
[----:B------:R-:W-:Y:S04]  /*5760*/  @!P4 IADD3 R2, P1, P0, R110, R34, R191 ;  /* 0x000000226e02c210 */ /* 0x000fe8000783e0bf */
[----:B------:R-:W-:Y:S02]  /*5770*/  @!P4 IADD3.X R4, R120, R42, R167, P1, P0 ;  /* 0x0000002a7804c210 */ /* 0x000fe40000fe04a7 */
[----:B------:R-:W-:Y:S04]  /*5780*/  @!P4 IADD3 R3, P1, P0, R106, R72, R192 ;  /* 0x000000486a03c210 */ /* 0x000fe8000783e0c0 */
[C---:B------:R-:W-:Y:S02]  /*5790*/  @!P4 IADD3.X R8, R119.reuse, R44, R168, P1, P0 ;  /* 0x0000002c7708c210 */ /* 0x040fe40000fe04a8 */
[----:B------:R-:W-:Y:S04]  /*57a0*/  ISETP.GE.AND P0, PT, R222, R84, PT ;  /* 0x00000054de00720c */ /* 0x000fe80003f06270 */
[----:B------:R-:W-:Y:S11]  /*57b0*/  ISETP.GE.OR P3, PT, R36, c[0x0][0x27c], P0 ;  /* 0x00009f0024007a0c */ /* 0x000ff60000766670 */
[----:B------:R-:W-:Y:S02]  /*57c0*/  @!UPT UIADD3 URZ, URZ, URZ, URZ ;  /* 0x0000003f3f3ff290 */ /* 0x000fe4000fffe03f */
[----:B------:R-:W-:Y:S04]  /*57d0*/  @!P3 IADD3 R5, P1, P0, R110, R189, R34 ;  /* 0x000000bd6e05b210 */ /* 0x000fe8000783e022 */
[----:B------:R-:W-:Y:S02]  /*57e0*/  @!P3 IADD3.X R10, R120, R162, R42, P1, P0 ;  /* 0x000000a2780ab210 */ /* 0x000fe40000fe042a */
[----:B------:R-:W-:Y:S04]  /*57f0*/  @!P3 IADD3 R9, P1, P0, R106, R190, R72 ;  /* 0x000000be6a09b210 */ /* 0x000fe8000783e048 */
[----:B------:R-:W-:Y:S02]  /*5800*/  @!P3 IADD3.X R12, R119, R163, R44, P1, P0 ;  /* 0x000000a3770cb210 */ /* 0x000fe40000fe042c */
[----:B------:R-:W-:Y:S04]  /*5810*/  ISETP.GE.AND P0, PT, R219, R84, PT ;  /* 0x00000054db00720c */ /* 0x000fe80003f06270 */
[----:B------:R-:W-:Y:S11]  /*5820*/  ISETP.GE.OR P2, PT, R36, c[0x0][0x27c], P0 ;  /* 0x00009f0024007a0c */ /* 0x000ff60000746670 */
[----:B------:R-:W-:Y:S02]  /*5830*/  @!UPT UIADD3 URZ, URZ, URZ, URZ ;  /* 0x0000003f3f3ff290 */ /* 0x000fe4000fffe03f */
[----:B------:R-:W-:Y:S04]  /*5840*/  @!P2 IADD3 R11, P1, P0, R110, R184, R34 ;  /* 0x000000b86e0ba210 */ /* 0x000fe8000783e022 */
[----:B------:R-:W-:Y:S02]  /*5850*/  @!P2 IADD3.X R14, R120, R121, R42, P1, P0 ;  /* 0x00000079780ea210 */ /* 0x000fe40000fe042a */
[----:B------:R-:W-:Y:S04]  /*5860*/  @!P2 IADD3 R13, P1, P0, R106, R182, R72 ;  /* 0x000000b66a0da210 */ /* 0x000fe8000783e048 */
[----:B------:R-:W-:Y:S02]  /*5870*/  @!P2 IADD3.X R15, R119, R122, R44, P1, P0 ;  /* 0x0000007a770fa210 */ /* 0x000fe40000fe042c */
[C---:B------:R-:W-:Y:S04]  /*5880*/  @!P4 LEA R6, P0, R2.reuse, c[0x0][0x270], 0x1 ;  /* 0x00009c000206ca11 */ /* 0x040fe800078008ff */
[----:B------:R-:W-:Y:S02]  /*5890*/  @!P4 LEA.HI.X R7, R2, c[0x0][0x274], R4, 0x1, P0 ;  /* 0x00009d000207ca11 */ /* 0x000fe400000f0c04 */
[C---:B------:R-:W-:Y:S03]  /*58a0*/  @!P4 LEA R2, P0, R3.reuse, c[0x0][0x288], 0x1 ;  /* 0x0000a2000302ca11 */ /* 0x040fe600078008ff */
[----:B------:R1:W2:Y:S01]  /*58b0*/  @!P4 LDG.E.128 R60, [R6.64] ;  /* 0x0000000a063cc981 */ /* 0x0002a2000c1e1d00 */
[----:B------:R-:W-:Y:S02]  /*58c0*/  @!P4 LEA.HI.X R3, R3, c[0x0][0x28c], R8, 0x1, P0 ;  /* 0x0000a3000303ca11 */ /* 0x000fe400000f0c08 */
[C---:B------:R-:W-:Y:S04]  /*58d0*/  @!P3 LEA R4, P0, R5.reuse, c[0x0][0x270], 0x1 ;  /* 0x00009c000504ba11 */ /* 0x040fe800078008ff */
[----:B------:R-:W-:Y:S01]  /*58e0*/  @!P3 LEA.HI.X R5, R5, c[0x0][0x274], R10, 0x1, P0 ;  /* 0x00009d000505ba11 */ /* 0x000fe200000f0c0a */
[----:B------:R3:W4:Y:S01]  /*58f0*/  @!P4 LDG.E.128 R20, [R2.64] ;  /* 0x0000000a0214c981 */ /* 0x000722000c1e1d00 */
[C---:B------:R-:W-:Y:S04]  /*5900*/  @!P3 LEA R8, P0, R9.reuse, c[0x0][0x288], 0x1 ;  /* 0x0000a2000908ba11 */ /* 0x040fe800078008ff */
[----:B------:R-:W-:Y:S02]  /*5910*/  @!P3 LEA.HI.X R9, R9, c[0x0][0x28c], R12, 0x1, P0 ;  /* 0x0000a3000909ba11 */ /* 0x000fe400000f0c0c */
[C---:B------:R-:W-:Y:S01]  /*5920*/  @!P2 LEA R10, P0, R11.reuse, c[0x0][0x270], 0x1 ;  /* 0x00009c000b0aaa11 */ /* 0x040fe200078008ff */
[----:B------:R3:W4:Y:S03]  /*5930*/  @!P3 LDG.E.128 R64, [R4.64] ;  /* 0x0000000a0440b981 */ /* 0x000726000c1e1d00 */
[----:B------:R-:W-:Y:S02]  /*5940*/  @!P2 LEA.HI.X R11, R11, c[0x0][0x274], R14, 0x1, P0 ;  /* 0x00009d000b0baa11 */ /* 0x000fe400000f0c0e */
[C---:B------:R-:W-:Y:S03]  /*5950*/  @!P2 LEA R12, P0, R13.reuse, c[0x0][0x288], 0x1 ;  /* 0x0000a2000d0caa11 */ /* 0x040fe600078008ff */
[----:B------:R2:W4:Y:S01]  /*5960*/  @!P3 LDG.E.128 R24, [R8.64] ;  /* 0x0000000a0818b981 */ /* 0x000522000c1e1d00 */
[----:B------:R-:W-:Y:S01]  /*5970*/  @!P2 LEA.HI.X R13, R13, c[0x0][0x28c], R15, 0x1, P0 ;  /* 0x0000a3000d0daa11 */ /* 0x000fe200000f0c0f */
[----:B-1----:R-:W-:Y:S01]  /*5980*/  CS2R R6, SRZ ;  /* 0x0000000000067805 */ /* 0x002fe2000001ff00 */
[----:B------:R-:W-:Y:S04]  /*5990*/  ISETP.GE.AND P0, PT, R213, R84, PT ;  /* 0x00000054d500720c */ /* 0x000fe80003f06270 */
[----:B------:R-:W-:Y:S01]  /*59a0*/  ISETP.GE.OR P0, PT, R36, c[0x0][0x27c], P0 ;  /* 0x00009f0024007a0c */ /* 0x000fe20000706670 */
[----:B------:R-:W4:Y:S08]  /*59b0*/  @!P2 LDG.E.128 R68, [R10.64] ;  /* 0x0000000a0a44a981 */ /* 0x000f30000c1e1d00 */
[----:B------:R-:W4:Y:S04]  /*59c0*/  @!P2 LDG.E.128 R28, [R12.64] ;  /* 0x0000000a0c1ca981 */ /* 0x000f28000c1e1d00 */
[----:B---3--:R-:W-:Y:S05]  /*59d0*/  @!P0 IADD3 R2, P1, R110, R34, RZ ;  /* 0x000000226e028210 */ /* 0x008fea0007f3e0ff */
[----:B------:R-:W-:Y:S01]  /*59e0*/  @!P0 IMAD.X R3, R42, 0x1, R120, P1 ;  /* 0x000000012a038824 */ /* 0x000fe200008e0678 */
[C---:B------:R-:W-:Y:S04]  /*59f0*/  @!P0 LEA R14, P1, R2.reuse, c[0x0][0x270], 0x1 ;  /* 0x00009c00020e8a11 */ /* 0x040fe800078208ff */
[----:B------:R-:W-:Y:S02]  /*5a00*/  @!P0 LEA.HI.X R15, R2, c[0x0][0x274], R3, 0x1, P1 ;  /* 0x00009d00020f8a11 */ /* 0x000fe400008f0c03 */
[----:B------:R-:W-:Y:S05]  /*5a10*/  @!P0 IADD3 R3, P1, R106, R72, RZ ;  /* 0x000000486a038210 */ /* 0x000fea0007f3e0ff */
[----:B------:R-:W-:Y:S01]  /*5a20*/  @!P0 IMAD.X R4, R44, 0x1, R119, P1 ;  /* 0x000000012c048824 */ /* 0x000fe200008e0677 */
[C---:B------:R-:W-:Y:S01]  /*5a30*/  @!P0 LEA R2, P1, R3.reuse, c[0x0][0x288], 0x1 ;  /* 0x0000a20003028a11 */ /* 0x040fe200078208ff */
[----:B------:R-:W-:Y:S03]  /*5a40*/  CS2R R44, SRZ ;  /* 0x00000000002c7805 */ /* 0x000fe6000001ff00 */
[----:B------:R-:W-:Y:S02]  /*5a50*/  @!P0 LEA.HI.X R3, R3, c[0x0][0x28c], R4, 0x1, P1 ;  /* 0x0000a30003038a11 */ /* 0x000fe400008f0c04 */
[----:B------:R-:W-:Y:S01]  /*5a60*/  CS2R R4, SRZ ;  /* 0x0000000000047805 */ /* 0x000fe2000001ff00 */
[----:B------:R1:W5:Y:S01]  /*5a70*/  @!P0 LDG.E.128 R44, [R14.64] ;  /* 0x0000000a0e2c8981 */ /* 0x000362000c1e1d00 */
[----:B------:R-:W-:Y:S07]  /*5a80*/  ISETP.GE.OR P1, PT, R213, R84, P6 ;  /* 0x00000054d500720c */ /* 0x000fee0003726670 */
[----:B------:R3:W5:Y:S01]  /*5a90*/  @!P0 LDG.E.128 R4, [R2.64] ;  /* 0x0000000a02048981 */ /* 0x000762000c1e1d00 */
[----:B------:R-:W-:Y:S01]  /*5aa0*/  ISETP.GE.AND P0, PT, R36, c[0x0][0x27c], PT ;  /* 0x00009f0024007a0c */ /* 0x000fe20003f06270 */
[----:B--2---:R-:W-:Y:S02]  /*5ab0*/  IMAD.MOV.U32 R9, RZ, RZ, R62 ;  /* 0x000000ffff097224 */ /* 0x004fe400078e003e */
[----:B------:R-:W-:Y:S02]  /*5ac0*/  IMAD.MOV.U32 R8, RZ, RZ, R63 ;  /* 0x000000ffff087224 */ /* 0x000fe400078e003f */
[----:B---3--:R-:W-:Y:S02]  /*5ad0*/  IMAD.MOV.U32 R3, RZ, RZ, R60 ;  /* 0x000000ffff037224 */ /* 0x008fe400078e003c */
[----:B------:R-:W-:Y:S01]  /*5ae0*/  IMAD.MOV.U32 R2, RZ, RZ, R61 ;  /* 0x000000ffff027224 */ /* 0x000fe200078e003d */
[----:B------:R-:W-:Y:S01]  /*5af0*/  PRMT R73, R8, 0x5410, R9 ;  /* 0x0000541008497816 */ /* 0x000fe20000000009 */
[----:B----4-:R-:W-:Y:S02]  /*5b00*/  IMAD.MOV.U32 R9, RZ, RZ, R22 ;  /* 0x000000ffff097224 */ /* 0x010fe400078e0016 */
[----:B------:R-:W-:Y:S01]  /*5b10*/  IMAD.MOV.U32 R8, RZ, RZ, R23 ;  /* 0x000000ffff087224 */ /* 0x000fe200078e0017 */
[----:B------:R-:W-:Y:S01]  /*5b20*/  PRMT R72, R3, 0x5410, R2 ;  /* 0x0000541003487816 */ /* 0x000fe20000000002 */
[----:B------:R-:W-:Y:S02]  /*5b30*/  IMAD.MOV.U32 R3, RZ, RZ, R20 ;  /* 0x000000ffff037224 */ /* 0x000fe400078e0014 */
[----:B------:R-:W-:Y:S01]  /*5b40*/  IMAD.MOV.U32 R2, RZ, RZ, R21 ;  /* 0x000000ffff027224 */ /* 0x000fe200078e0015 */
[----:B------:R-:W-:Y:S01]  /*5b50*/  PRMT R34, R8, 0x5410, R9 ;  /* 0x0000541008227816 */ /* 0x000fe20000000009 */
[----:B------:R-:W-:Y:S02]  /*5b60*/  IMAD.MOV.U32 R9, RZ, RZ, R66 ;  /* 0x000000ffff097224 */ /* 0x000fe400078e0042 */
[----:B------:R-:W-:Y:S01]  /*5b70*/  IMAD.MOV.U32 R8, RZ, RZ, R67 ;  /* 0x000000ffff087224 */ /* 0x000fe200078e0043 */
[----:B-1----:R-:W-:Y:S01]  /*5b80*/  PRMT R15, R3, 0x5410, R2 ;  /* 0x00005410030f7816 */ /* 0x002fe20000000002 */
[----:B------:R-:W-:Y:S02]  /*5b90*/  IMAD.MOV.U32 R3, RZ, RZ, R64 ;  /* 0x000000ffff037224 */ /* 0x000fe400078e0040 */
[----:B------:R-:W-:Y:S01]  /*5ba0*/  IMAD.MOV.U32 R2, RZ, RZ, R65 ;  /* 0x000000ffff027224 */ /* 0x000fe200078e0041 */
[----:B------:R-:W-:Y:S01]  /*5bb0*/  PRMT R75, R8, 0x5410, R9 ;  /* 0x00005410084b7816 */ /* 0x000fe20000000009 */
        /* <DEDUP_REMOVED lines=17> */
[----:B------:R-:W-:Y:S04]  /*5cd0*/  PRMT R40, R8, 0x5410, R9 ;  /* 0x0000541008287816 */ /* 0x000fe80000000009 */
[----:B------:R-:W-:Y:S01]  /*5ce0*/  PRMT R39, R2, 0x5410, R3 ;  /* 0x0000541002277816 */ /* 0x000fe20000000003 */
[----:B------:R-:W-:-:S05]  /*5cf0*/  @P1 BRA `(.L_x_278) ;  /* 0x0000076000001947 */ /* 0x000fca0003800000 */
[----:B-----5:R-:W-:Y:S01]  /*5d00*/  IMAD.MOV.U32 R13, RZ, RZ, R7 ;  /* 0x000000ffff0d7224 */ /* 0x020fe200078e0007 */
[----:B------:R-:W-:Y:S01]  /*5d10*/  IADD3 R2, P1, R216, R78, RZ ;  /* 0x0000004ed8027210 */ /* 0x000fe20007f3e0ff */
[----:B------:R-:W-:Y:S01]  /*5d20*/  LDS.128 R56, [R129+0x8100] ;  /* 0x0081000081387984 */ /* 0x000fe20000000c00 */
[----:B------:R-:W-:Y:S01]  /*5d30*/  @!P0 SHF.R.U32.HI R11, RZ, 0x10, R5 ;  /* 0x00000010ff0b8819 */ /* 0x000fe20000011605 */
[----:B------:R-:W-:Y:S01]  /*5d40*/  IMAD.MOV.U32 R54, RZ, RZ, R47 ;  /* 0x000000ffff367224 */ /* 0x000fe200078e002f */
[----:B------:R-:W-:Y:S02]  /*5d50*/  IADD3.X R3, R85, R139, RZ, P1, !PT ;  /* 0x0000008b55037210 */ /* 0x000fe40000ffe4ff */
[-C--:B------:R-:W-:Y:S02]  /*5d60*/  IADD3 R8, P2, P1, R92, R2.reuse, R112 ;  /* 0x000000025c087210 */ /* 0x080fe4000795e070 */
[----:B------:R-:W-:Y:S01]  /*5d70*/  @!P0 SHF.R.U64 R10, R4, 0x10, R5 ;  /* 0x00000010040a8819 */ /* 0x000fe20000001205 */
[----:B------:R-:W1:Y:S01]  /*5d80*/  LDS.128 R16, [R135+0x8100] ;  /* 0x0081000087107984 */ /* 0x000e620000000c00 */
[C---:B------:R-:W-:Y:S02]  /*5d90*/  IADD3.X R9, R95.reuse, R3, R114, P2, P1 ;  /* 0x000000035f097210 */ /* 0x040fe400017e2472 */
[----:B------:R-:W-:Y:S02]  /*5da0*/  ISETP.GE.AND P1, PT, R94, c[0x0][0x1d4], PT ;  /* 0x000075005e007a0c */ /* 0x000fe40003f26270 */
[----:B------:R-:W-:Y:S02]  /*5db0*/  MOV R49, R45 ;  /* 0x0000002d00317202 */ /* 0x000fe40000000f00 */
[----:B------:R-:W-:Y:S02]  /*5dc0*/  @!P0 SHF.R.U32.HI R14, RZ, 0x10, R7 ;  /* 0x00000010ff0e8819 */ /* 0x000fe40000011607 */
[----:B------:R-:W-:Y:S02]  /*5dd0*/  @!P0 SHF.R.U64 R51, R44, 0x10, R45 ;  /* 0x000000102c338819 */ /* 0x000fe4000000122d */
[----:B------:R-:W-:Y:S01]  /*5de0*/  @!P0 SHF.R.U64 R12, R6, 0x10, R7 ;  /* 0x00000010060c8819 */ /* 0x000fe20000001207 */
[----:B------:R-:W-:Y:S01]  /*5df0*/  @!P0 HADD2.F32 R6, -RZ, R6.H0_H0 ;  /* 0x20000006ff068230 */ /* 0x000fe20000004100 */
[----:B------:R-:W-:Y:S01]  /*5e00*/  @!P0 SHF.R.U32.HI R50, RZ, 0x10, R45 ;  /* 0x00000010ff328819 */ /* 0x000fe2000001162d */
[----:B------:R-:W-:Y:S01]  /*5e10*/  @!P0 HADD2.F32 R45, -RZ, R49.H0_H0 ;  /* 0x20000031ff2d8230 */ /* 0x000fe20000004100 */
[--C-:B------:R-:W-:Y:S02]  /*5e20*/  @!P0 SHF.R.U32.HI R55, RZ, 0x10, R47.reuse ;  /* 0x00000010ff378819 */ /* 0x100fe4000001162f */
[----:B------:R-:W-:Y:S02]  /*5e30*/  @!P1 IADD3 R2, P3, P2, R92, R2, R94 ;  /* 0x000000025c029210 */ /* 0x000fe40007a7e05e */
[----:B------:R-:W-:Y:S02]  /*5e40*/  @!P0 SHF.R.U64 R52, R46, 0x10, R47 ;  /* 0x000000102e348819 */ /* 0x000fe4000000122f */
[----:B------:R-:W-:Y:S02]  /*5e50*/  @!P1 IADD3.X R3, R95, R3, R113, P3, P2 ;  /* 0x000000035f039210 */ /* 0x000fe40001fe4471 */
[C---:B------:R-:W-:Y:S02]  /*5e60*/  LEA R82, P2, R8.reuse, c[0x0][0x1c8], 0x1 ;  /* 0x0000720008527a11 */ /* 0x040fe400078408ff */
[----:B------:R-:W-:Y:S02]  /*5e70*/  MOV R53, R46 ;  /* 0x0000002e00357202 */ /* 0x000fe40000000f00 */
[----:B------:R-:W-:Y:S02]  /*5e80*/  LEA.HI.X R83, R8, c[0x0][0x1cc], R9, 0x1, P2 ;  /* 0x0000730008537a11 */ /* 0x000fe400010f0c09 */
[C---:B------:R-:W-:Y:S01]  /*5e90*/  @!P1 LEA R80, P2, R2.reuse, c[0x0][0x1c8], 0x1 ;  /* 0x0000720002509a11 */ /* 0x040fe200078408ff */
[----:B------:R-:W-:Y:S02]  /*5ea0*/  @!P0 HADD2.F32 R49, -RZ, R53.H0_H0 ;  /* 0x20000035ff318230 */ /* 0x000fe40000004100 */
[----:B------:R-:W-:Y:S01]  /*5eb0*/  @!P0 HADD2.F32 R53, -RZ, R55.H0_H0 ;  /* 0x20000037ff358230 */ /* 0x000fe20000004100 */
[----:B------:R-:W-:Y:S01]  /*5ec0*/  @!P1 LEA.HI.X R81, R2, c[0x0][0x1cc], R3, 0x1, P2 ;  /* 0x0000730002519a11 */ /* 0x000fe200010f0c03 */
[----:B------:R-:W-:Y:S01]  /*5ed0*/  IMAD.MOV.U32 R2, RZ, RZ, R4 ;  /* 0x000000ffff027224 */ /* 0x000fe200078e0004 */
[----:B------:R-:W-:Y:S01]  /*5ee0*/  MOV R3, R5 ;  /* 0x0000000500037202 */ /* 0x000fe20000000f00 */
[----:B------:R-:W-:Y:S03]  /*5ef0*/  IMAD.MOV.U32 R5, RZ, RZ, R44 ;  /* 0x000000ffff057224 */ /* 0x000fe600078e002c */
[----:B------:R-:W-:Y:S01]  /*5f00*/  @!P0 HADD2.F32 R2, -RZ, R2.H0_H0 ;  /* 0x20000002ff028230 */ /* 0x000fe20000004100 */
[----:B-1----:R-:W-:Y:S01]  /*5f10*/  @!P0 IMAD.MOV.U32 R9, RZ, RZ, R16 ;  /* 0x000000ffff098224 */ /* 0x002fe200078e0010 */
[----:B------:R-:W-:Y:S01]  /*5f20*/  @!P0 MOV R48, R56 ;  /* 0x0000003800308202 */ /* 0x000fe20000000f00 */
[----:B------:R-:W-:Y:S01]  /*5f30*/  @!P0 HADD2.F32 R3, -RZ, R3.H0_H0 ;  /* 0x20000003ff038230 */ /* 0x000fe20000004100 */
[----:B------:R-:W-:Y:S01]  /*5f40*/  @!P0 MOV R43, R57 ;  /* 0x00000039002b8202 */ /* 0x000fe20000000f00 */
[----:B------:R-:W-:Y:S01]  /*5f50*/  @!P0 HADD2.F32 R42, -RZ, R5.H0_H0 ;  /* 0x20000005ff2a8230 */ /* 0x000fe20000004100 */
[----:B------:R-:W-:Y:S01]  /*5f60*/  @!P0 MOV R8, R17 ;  /* 0x0000001100088202 */ /* 0x000fe20000000f00 */
[----:B------:R-:W-:Y:S02]  /*5f70*/  @!P0 HADD2.F32 R7, -RZ, R48.H0_H0 ;  /* 0x20000030ff078230 */ /* 0x000fe40000004100 */
[----:B------:R-:W-:Y:S02]  /*5f80*/  @!P0 HADD2.F32 R44, -RZ, R43.H0_H0 ;  /* 0x2000002bff2c8230 */ /* 0x000fe40000004100 */
[--C-:B------:R-:W-:Y:S01]  /*5f90*/  @!P0 HADD2.F32 R4, -RZ, R9.reuse.H0_H0 ;  /* 0x20000009ff048230 */ /* 0x100fe20000004100 */
[-C--:B------:R-:W-:Y:S01]  /*5fa0*/  @!P0 FMUL.FTZ R47, R7, R2.reuse ;  /* 0x00000002072f8220 */ /* 0x080fe20000410000 */
[--C-:B------:R-:W-:Y:S01]  /*5fb0*/  @!P0 HADD2.F32 R5, -RZ, R8.reuse.H0_H0 ;  /* 0x20000008ff058230 */ /* 0x100fe20000004100 */
[-C--:B------:R-:W-:Y:S01]  /*5fc0*/  @!P0 FMUL.FTZ R46, R44, R3.reuse ;  /* 0x000000032c2e8220 */ /* 0x080fe20000410000 */
[----:B------:R-:W-:Y:S01]  /*5fd0*/  @!P0 HADD2.F32 R8, -RZ, R8.H1_H1 ;  /* 0x30000008ff088230 */ /* 0x000fe20000004100 */
[C---:B------:R-:W-:Y:S01]  /*5fe0*/  @!P0 FMUL.FTZ R2, R4.reuse, R2 ;  /* 0x0000000204028220 */ /* 0x040fe20000410000 */
[----:B------:R-:W-:Y:S01]  /*5ff0*/  @!P0 HADD2.F32 R9, -RZ, R9.H1_H1 ;  /* 0x30000009ff098230 */ /* 0x000fe20000004100 */
[-C--:B------:R-:W-:Y:S01]  /*6000*/  @!P0 FFMA.FTZ R91, R4, R42.reuse, -R47 ;  /* 0x0000002a045b8223 */ /* 0x080fe2000001082f */
[----:B------:R-:W-:Y:S01]  /*6010*/  @!P0 HADD2.F32 R47, -RZ, R50.H0_H0 ;  /* 0x20000032ff2f8230 */ /* 0x000fe20000004100 */
[C---:B------:R-:W-:Y:S01]  /*6020*/  @!P0 FMUL.FTZ R4, R5.reuse, R3 ;  /* 0x0000000305048220 */ /* 0x040fe20000410000 */
[----:B------:R-:W-:Y:S01]  /*6030*/  @!P0 HADD2.F32 R3, -RZ, R11.H0_H0 ;  /* 0x2000000bff038230 */ /* 0x000fe20000004100 */
[----:B------:R-:W-:Y:S01]  /*6040*/  @!P0 FFMA.FTZ R90, R5, R45, -R46 ;  /* 0x0000002d055a8223 */ /* 0x000fe2000001082e */
[----:B------:R-:W-:Y:S01]  /*6050*/  @!P0 HADD2.F32 R46, -RZ, R43.H1_H1 ;  /* 0x3000002bff2e8230 */ /* 0x000fe20000004100 */
[----:B------:R-:W-:Y:S01]  /*6060*/  @!P0 FFMA.FTZ R2, R7, R42, R2 ;  /* 0x0000002a07028223 */ /* 0x000fe20000010002 */
[----:B------:R-:W-:Y:S01]  /*6070*/  @!P0 HADD2.F32 R7, -RZ, R10.H0_H0 ;  /* 0x2000000aff078230 */ /* 0x000fe20000004100 */
[-C--:B------:R-:W-:Y:S01]  /*6080*/  @!P0 FMUL.FTZ R5, R8, R3.reuse ;  /* 0x0000000308058220 */ /* 0x080fe20000410000 */
[----:B------:R-:W-:Y:S01]  /*6090*/  @!P0 HADD2.F32 R42, -RZ, R48.H1_H1 ;  /* 0x30000030ff2a8230 */ /* 0x000fe20000004100 */
[----:B------:R-:W-:Y:S01]  /*60a0*/  @!P0 FMUL.FTZ R10, R46, R3 ;  /* 0x000000032e0a8220 */ /* 0x000fe20000410000 */
[----:B------:R-:W-:Y:S01]  /*60b0*/  @!P0 HADD2.F32 R43, -RZ, R51.H0_H0 ;  /* 0x20000033ff2b8230 */ /* 0x000fe20000004100 */
[C---:B------:R-:W-:Y:S01]  /*60c0*/  @!P0 FMUL.FTZ R3, R9.reuse, R7 ;  /* 0x0000000709038220 */ /* 0x040fe20000410000 */
[----:B------:R-:W-:Y:S01]  /*60d0*/  @!P0 HADD2.F32 R51, -RZ, R52.H0_H0 ;  /* 0x20000034ff338230 */ /* 0x000fe20000004100 */
[----:B------:R-:W-:Y:S01]  /*60e0*/  @!P0 FFMA.FTZ R89, R8, R47, -R10 ;  /* 0x0000002f08598223 */ /* 0x000fe2000001080a */
[----:B------:R-:W-:Y:S01]  /*60f0*/  @!P0 MOV R8, R18 ;  /* 0x0000001200088202 */ /* 0x000fe20000000f00 */
[----:B------:R-:W-:Y:S02]  /*6100*/  @!P0 IMAD.MOV.U32 R10, RZ, RZ, R58 ;  /* 0x000000ffff0a8224 */ /* 0x000fe400078e003a */
[C---:B------:R-:W-:Y:S01]  /*6110*/  @!P0 FMUL.FTZ R11, R42.reuse, R7 ;  /* 0x000000072a0b8220 */ /* 0x040fe20000410000 */
[----:B------:R-:W-:Y:S01]  /*6120*/  @!P0 HADD2.F32 R7, -RZ, R12.H0_H0 ;  /* 0x2000000cff078230 */ /* 0x000fe20000004100 */
[-C--:B------:R-:W-:Y:S01]  /*6130*/  @!P0 FFMA.FTZ R3, R42, R43.reuse, R3 ;  /* 0x0000002b2a038223 */ /* 0x080fe20000010003 */
[--C-:B------:R-:W-:Y:S01]  /*6140*/  @!P0 HADD2.F32 R50, -RZ, R10.reuse.H1_H1 ;  /* 0x3000000aff328230 */ /* 0x100fe20000004100 */
[----:B------:R-:W-:Y:S01]  /*6150*/  @!P0 FFMA.FTZ R88, R9, R43, -R11 ;  /* 0x0000002b09588223 */ /* 0x000fe2000001080b */
[----:B------:R-:W-:Y:S01]  /*6160*/  @!P0 HADD2.F32 R48, -RZ, R10.H0_H0 ;  /* 0x2000000aff308230 */ /* 0x000fe20000004100 */
[----:B------:R-:W-:Y:S01]  /*6170*/  @!P0 FFMA.FTZ R4, R44, R45, R4 ;  /* 0x0000002d2c048223 */ /* 0x000fe20000010004 */
[--C-:B------:R-:W-:Y:S01]  /*6180*/  @!P0 HADD2.F32 R9, -RZ, R8.reuse.H1_H1 ;  /* 0x30000008ff098230 */ /* 0x100fe20000004100 */
[----:B------:R-:W-:Y:S01]  /*6190*/  @!P0 FMUL.FTZ R10, R50, R7 ;  /* 0x00000007320a8220 */ /* 0x000fe20000410000 */
[----:B------:R-:W-:Y:S01]  /*61a0*/  @!P0 MOV R11, R59 ;  /* 0x0000003b000b8202 */ /* 0x000fe20000000f00 */
[-C--:B------:R-:W-:Y:S01]  /*61b0*/  @!P0 FMUL.FTZ R12, R48, R6.reuse ;  /* 0x00000006300c8220 */ /* 0x080fe20000410000 */
[----:B------:R-:W-:Y:S01]  /*61c0*/  @!P0 HADD2.F32 R8, -RZ, R8.H0_H0 ;  /* 0x20000008ff088230 */ /* 0x000fe20000004100 */
[C---:B------:R-:W-:Y:S02]  /*61d0*/  @!P0 FMUL.FTZ R7, R9.reuse, R7 ;  /* 0x0000000709078220 */ /* 0x040fe40000410000 */
[----:B------:R-:W-:Y:S01]  /*61e0*/  @!P0 FFMA.FTZ R87, R9, R51, -R10 ;  /* 0x0000003309578223 */ /* 0x000fe2000001080a */
[----:B------:R-:W-:Y:S01]  /*61f0*/  @!P0 HADD2.F32 R10, -RZ, R14.H0_H0 ;  /* 0x2000000eff0a8230 */ /* 0x000fe20000004100 */
[----:B------:R-:W-:Y:S01]  /*6200*/  @!P0 IMAD.MOV.U32 R9, RZ, RZ, R19 ;  /* 0x000000ffff098224 */ /* 0x000fe200078e0013 */
[----:B------:R-:W-:Y:S01]  /*6210*/  @!P0 HADD2.F32 R52, -RZ, R11.H1_H1 ;  /* 0x3000000bff348230 */ /* 0x000fe20000004100 */
[C---:B------:R-:W-:Y:S01]  /*6220*/  @!P0 FMUL.FTZ R6, R8.reuse, R6 ;  /* 0x0000000608068220 */ /* 0x040fe20000410000 */
[----:B------:R-:W-:Y:S01]  /*6230*/  @!P0 HADD2.F32 R14, -RZ, R54.H0_H0 ;  /* 0x20000036ff0e8230 */ /* 0x000fe20000004100 */
[----:B------:R-:W-:Y:S01]  /*6240*/  @!P0 FFMA.FTZ R86, R8, R49, -R12 ;  /* 0x0000003108568223 */ /* 0x000fe2000001080c */
[----:B------:R-:W-:Y:S01]  /*6250*/  @!P0 HADD2.F32 R8, -RZ, R13.H0_H0 ;  /* 0x2000000dff088230 */ /* 0x000fe20000004100 */
[----:B------:R-:W-:Y:S01]  /*6260*/  @!P0 FMUL.FTZ R54, R52, R10 ;  /* 0x0000000a34368220 */ /* 0x000fe20000410000 */
[----:B------:R-:W-:Y:S01]  /*6270*/  @!P0 HADD2.F32 R13, -RZ, R11.H0_H0 ;  /* 0x2000000bff0d8230 */ /* 0x000fe20000004100 */
[----:B------:R-:W-:Y:S01]  /*6280*/  @!P0 FFMA.FTZ R5, R46, R47, R5 ;  /* 0x0000002f2e058223 */ /* 0x000fe20000010005 */
[--C-:B------:R-:W-:Y:S01]  /*6290*/  @!P0 HADD2.F32 R12, -RZ, R9.reuse.H0_H0 ;  /* 0x20000009ff0c8230 */ /* 0x100fe20000004100 */
[----:B------:R-:W-:Y:S01]  /*62a0*/  @!P0 FFMA.FTZ R6, R48, R49, R6 ;  /* 0x0000003130068223 */ /* 0x000fe20000010006 */
[----:B------:R-:W-:Y:S01]  /*62b0*/  @!P0 HADD2.F32 R11, -RZ, R9.H1_H1 ;  /* 0x30000009ff0b8230 */ /* 0x000fe20000004100 */
[----:B------:R-:W-:Y:S01]  /*62c0*/  @!P0 FMUL.FTZ R9, R13, R8 ;  /* 0x000000080d098220 */ /* 0x000fe20000410000 */
[----:B------:R-:W-:Y:S01]  /*62d0*/  @!P0 F2FP.PACK_AB R4, R5, R4 ;  /* 0x000000040504823e */ /* 0x000fe200000000ff */
[C---:B------:R-:W-:Y:S02]  /*62e0*/  @!P0 FMUL.FTZ R8, R12.reuse, R8 ;  /* 0x000000080c088220 */ /* 0x040fe40000410000 */
[----:B------:R-:W-:Y:S01]  /*62f0*/  @!P0 FFMA.FTZ R55, R12, R14, -R9 ;  /* 0x0000000e0c378223 */ /* 0x000fe20000010809 */
[----:B------:R-:W-:Y:S01]  /*6300*/  @!P0 F2FP.PACK_AB R12, R87, R86 ;  /* 0x00000056570c823e */ /* 0x000fe200000000ff */
[C---:B------:R-:W-:Y:S02]  /*6310*/  @!P0 FFMA.FTZ R54, R11.reuse, R53, -R54 ;  /* 0x000000350b368223 */ /* 0x040fe40000010836 */
[----:B------:R-:W-:Y:S01]  /*6320*/  @!P0 FMUL.FTZ R9, R11, R10 ;  /* 0x0000000a0b098220 */ /* 0x000fe20000410000 */
[----:B------:R-:W-:Y:S01]  /*6330*/  @!P0 F2FP.PACK_AB R11, R89, R90 ;  /* 0x0000005a590b823e */ /* 0x000fe200000000ff */
[----:B------:R-:W-:Y:S01]  /*6340*/  @!P0 FFMA.FTZ R7, R50, R51, R7 ;  /* 0x0000003332078223 */ /* 0x000fe20000010007 */
[----:B------:R-:W-:Y:S01]  /*6350*/  @!P0 F2FP.PACK_AB R10, R88, R91 ;  /* 0x0000005b580a823e */ /* 0x000fe200000000ff */
[----:B------:R-:W-:Y:S01]  /*6360*/  @!P0 IMAD.MOV.U32 R18, RZ, RZ, R12 ;  /* 0x000000ffff128224 */ /* 0x000fe200078e000c */
[----:B------:R-:W-:Y:S01]  /*6370*/  @!P0 F2FP.PACK_AB R42, R54, R55 ;  /* 0x00000037362a823e */ /* 0x000fe200000000ff */
[----:B------:R-:W-:Y:S01]  /*6380*/  @!P0 FFMA.FTZ R8, R13, R14, R8 ;  /* 0x0000000e0d088223 */ /* 0x000fe20000010008 */
[----:B------:R-:W-:Y:S01]  /*6390*/  @!P0 MOV R16, R10 ;  /* 0x0000000a00108202 */ /* 0x000fe20000000f00 */
[----:B------:R-:W-:Y:S01]  /*63a0*/  @!P0 FFMA.FTZ R9, R52, R53, R9 ;  /* 0x0000003534098223 */ /* 0x000fe20000010009 */
[----:B------:R-:W-:Y:S01]  /*63b0*/  @!P0 MOV R17, R11 ;  /* 0x0000000b00118202 */ /* 0x000fe20000000f00 */
[----:B------:R-:W-:Y:S01]  /*63c0*/  @!P0 IMAD.MOV.U32 R57, RZ, RZ, R4 ;  /* 0x000000ffff398224 */ /* 0x000fe200078e0004 */
[----:B------:R-:W-:Y:S02]  /*63d0*/  @!P0 MOV R19, R42 ;  /* 0x0000002a00138202 */ /* 0x000fe40000000f00 */
[----:B------:R-:W-:Y:S02]  /*63e0*/  @!P0 F2FP.PACK_AB R10, R3, R2 ;  /* 0x00000002030a823e */ /* 0x000fe400000000ff */
[----:B------:R-:W-:Y:S01]  /*63f0*/  @!P0 F2FP.PACK_AB R3, R7, R6 ;  /* 0x000000060703823e */ /* 0x000fe200000000ff */
[----:B------:R1:W-:Y:S01]  /*6400*/  STG.E.128 [R82.64], R16 ;  /* 0x0000001052007986 */ /* 0x0003e2000c101d0a */
[----:B------:R-:W-:Y:S02]  /*6410*/  @!P0 F2FP.PACK_AB R2, R9, R8 ;  /* 0x000000080902823e */ /* 0x000fe400000000ff */
[----:B------:R-:W-:Y:S02]  /*6420*/  @!P0 MOV R56, R10 ;  /* 0x0000000a00388202 */ /* 0x000fe40000000f00 */
[----:B------:R-:W-:Y:S02]  /*6430*/  @!P0 MOV R58, R3 ;  /* 0x00000003003a8202 */ /* 0x000fe40000000f00 */
[----:B------:R-:W-:Y:S05]  /*6440*/  @!P0 MOV R59, R2 ;  /* 0x00000002003b8202 */ /* 0x000fea0000000f00 */
[----:B------:R1:W-:Y:S02]  /*6450*/  @!P1 STG.E.128 [R80.64], R56 ;  /* 0x0000003850009986 */ /* 0x0003e4000c101d0a */
.L_x_278:
[----:B------:R-:W-:Y:S05]  /*6460*/  BSYNC B0 ;  /* 0x0000000000007941 */ /* 0x000fea0003800000 */
.L_x_277:
[----:B------:R-:W-:Y:S01]  /*6470*/  ISETP.GE.OR P1, PT, R223, R84, P6 ;  /* 0x00000054df00720c */ /* 0x000fe20003726670 */
[----:B------:R-:W-:Y:S01]  /*6480*/  @!UPT UIADD3 URZ, URZ, URZ, URZ ;  /* 0x0000003f3f3ff290 */ /* 0x000fe2000fffe03f */
[----:B------:R-:W-:Y:S11]  /*6490*/  BSSY B0, `(.L_x_279) ;  /* 0x0000071000007945 */ /* 0x000ff60003800000 */
[----:B------:R-:W-:-:S05]  /*64a0*/  @P1 BRA `(.L_x_280) ;  /* 0x000006f000001947 */ /* 0x000fca0003800000 */
[----:B------:R-:W-:Y:S01]  /*64b0*/  IADD3 R2, P1, R198, R78, RZ ;  /* 0x0000004ec6027210 */ /* 0x000fe20007f3e0ff */
[----:B------:R-:W-:Y:S01]  /*64c0*/  LDS.128 R48, [R128+0x8100] ;  /* 0x0081000080307984 */ /* 0x000fe20000000c00 */
[--C-:B------:R-:W-:Y:S01]  /*64d0*/  @!P0 SHF.R.U32.HI R10, RZ, 0x10, R23.reuse ;  /* 0x00000010ff0a8819 */ /* 0x100fe20000011617 */
[--C-:B------:R-:W-:Y:S01]  /*64e0*/  @!P0 HADD2.F32 R13, -RZ, R72.reuse.H0_H0 ;  /* 0x20000048ff0d8230 */ /* 0x100fe20000004100 */
[----:B------:R-:W-:Y:S01]  /*64f0*/  IADD3.X R3, R85, R138, RZ, P1, !PT ;  /* 0x0000008a55037210 */ /* 0x000fe20000ffe4ff */
[----:B-----5:R-:W-:Y:S01]  /*6500*/  @!P0 HADD2.F32 R45, -RZ, R73.H0_H0 ;  /* 0x20000049ff2d8230 */ /* 0x020fe20000004100 */
[-C--:B------:R-:W-:Y:S02]  /*6510*/  IADD3 R4, P2, P1, R92, R2.reuse, R112 ;  /* 0x000000025c047210 */ /* 0x080fe4000795e070 */
[----:B------:R-:W-:Y:S01]  /*6520*/  @!P0 SHF.R.U64 R11, R22, 0x10, R23 ;  /* 0x00000010160b8819 */ /* 0x000fe20000001217 */
[----:B-1----:R-:W1:Y:S01]  /*6530*/  LDS.128 R16, [R134+0x8100] ;  /* 0x0081000086107984 */ /* 0x002e620000000c00 */
[CC--:B------:R-:W-:Y:S02]  /*6540*/  IADD3.X R5, R95.reuse, R3.reuse, R114, P2, P1 ;  /* 0x000000035f057210 */ /* 0x0c0fe400017e2472 */
[----:B------:R-:W-:Y:S02]  /*6550*/  ISETP.GE.AND P1, PT, R94, c[0x0][0x1d4], PT ;  /* 0x000075005e007a0c */ /* 0x000fe40003f26270 */
[----:B------:R-:W-:Y:S02]  /*6560*/  @!P0 SHF.R.U32.HI R42, RZ, 0x10, R61 ;  /* 0x00000010ff2a8819 */ /* 0x000fe4000001163d */
[--C-:B------:R-:W-:Y:S02]  /*6570*/  @!P0 SHF.R.U32.HI R47, RZ, 0x10, R63.reuse ;  /* 0x00000010ff2f8819 */ /* 0x100fe4000001163f */
[----:B------:R-:W-:Y:S02]  /*6580*/  @!P0 SHF.R.U64 R52, R62, 0x10, R63 ;  /* 0x000000103e348819 */ /* 0x000fe4000000123f */
[----:B------:R-:W-:Y:S01]  /*6590*/  @!P0 SHF.R.U64 R43, R60, 0x10, R61 ;  /* 0x000000103c2b8819 */ /* 0x000fe2000000123d */
[----:B------:R-:W-:Y:S01]  /*65a0*/  @!P0 HADD2.F32 R47, -RZ, R47.H0_H0 ;  /* 0x2000002fff2f8230 */ /* 0x000fe20000004100 */
[--C-:B------:R-:W-:Y:S02]  /*65b0*/  @!P0 SHF.R.U32.HI R9, RZ, 0x10, R21.reuse ;  /* 0x00000010ff098819 */ /* 0x100fe40000011615 */
[----:B------:R-:W-:Y:S01]  /*65c0*/  @!P0 SHF.R.U64 R6, R20, 0x10, R21 ;  /* 0x0000001014068819 */ /* 0x000fe20000001215 */
[----:B------:R-:W-:Y:S01]  /*65d0*/  @!P0 HADD2.F32 R20, -RZ, R72.H1_H1 ;  /* 0x30000048ff148230 */ /* 0x000fe20000004100 */
[----:B------:R-:W-:Y:S03]  /*65e0*/  @!P1 IADD3 R2, P3, P2, R92, R2, R94 ;  /* 0x000000025c029210 */ /* 0x000fe60007a7e05e */
[----:B------:R-:W-:Y:S01]  /*65f0*/  @!P0 HADD2.F32 R6, -RZ, R6.H0_H0 ;  /* 0x20000006ff068230 */ /* 0x000fe20000004100 */
[----:B------:R-:W-:Y:S02]  /*6600*/  @!P1 IADD3.X R3, R95, R3, R113, P3, P2 ;  /* 0x000000035f039210 */ /* 0x000fe40001fe4471 */
[C---:B------:R-:W-:Y:S04]  /*6610*/  LEA R56, P2, R4.reuse, c[0x0][0x1c8], 0x1 ;  /* 0x0000720004387a11 */ /* 0x040fe800078408ff */
[----:B------:R-:W-:Y:S02]  /*6620*/  LEA.HI.X R57, R4, c[0x0][0x1cc], R5, 0x1, P2 ;  /* 0x0000730004397a11 */ /* 0x000fe400010f0c05 */
[C---:B------:R-:W-:Y:S04]  /*6630*/  @!P1 LEA R54, P2, R2.reuse, c[0x0][0x1c8], 0x1 ;  /* 0x0000720002369a11 */ /* 0x040fe800078408ff */
[----:B------:R-:W-:Y:S01]  /*6640*/  @!P1 LEA.HI.X R55, R2, c[0x0][0x1cc], R3, 0x1, P2 ;  /* 0x0000730002379a11 */ /* 0x000fe200010f0c03 */
[--C-:B------:R-:W-:Y:S02]  /*6650*/  @!P0 HADD2.F32 R2, -RZ, R15.reuse.H0_H0 ;  /* 0x2000000fff028230 */ /* 0x100fe40000004100 */
[----:B------:R-:W-:Y:S01]  /*6660*/  @!P0 HADD2.F32 R3, -RZ, R15.H1_H1 ;  /* 0x3000000fff038230 */ /* 0x000fe20000004100 */
[----:B-1----:R-:W-:Y:S01]  /*6670*/  @!P0 IMAD.MOV.U32 R8, RZ, RZ, R16 ;  /* 0x000000ffff088224 */ /* 0x002fe200078e0010 */
[----:B------:R-:W-:Y:S02]  /*6680*/  @!P0 MOV R23, R48 ;  /* 0x0000003000178202 */ /* 0x000fe40000000f00 */
[----:B------:R-:W-:Y:S02]  /*6690*/  @!P0 MOV R14, R49 ;  /* 0x00000031000e8202 */ /* 0x000fe40000000f00 */
[----:B------:R-:W-:Y:S01]  /*66a0*/  @!P0 MOV R7, R17 ;  /* 0x0000001100078202 */ /* 0x000fe20000000f00 */
[----:B------:R-:W-:Y:S02]  /*66b0*/  @!P0 HADD2.F32 R12, -RZ, R23.H0_H0 ;  /* 0x20000017ff0c8230 */ /* 0x000fe40000004100 */
[----:B------:R-:W-:Y:S02]  /*66c0*/  @!P0 HADD2.F32 R15, -RZ, R14.H0_H0 ;  /* 0x2000000eff0f8230 */ /* 0x000fe40000004100 */
[--C-:B------:R-:W-:Y:S01]  /*66d0*/  @!P0 HADD2.F32 R4, -RZ, R8.reuse.H0_H0 ;  /* 0x20000008ff048230 */ /* 0x100fe20000004100 */
[-C--:B------:R-:W-:Y:S01]  /*66e0*/  @!P0 FMUL.FTZ R22, R12, R2.reuse ;  /* 0x000000020c168220 */ /* 0x080fe20000410000 */
[--C-:B------:R-:W-:Y:S01]  /*66f0*/  @!P0 HADD2.F32 R5, -RZ, R7.reuse.H0_H0 ;  /* 0x20000007ff058230 */ /* 0x100fe20000004100 */
[----:B------:R-:W-:Y:S01]  /*6700*/  @!P0 FMUL.FTZ R21, R15, R3 ;  /* 0x000000030f158220 */ /* 0x000fe20000410000 */
[----:B------:R-:W-:Y:S01]  /*6710*/  @!P0 HADD2.F32 R7, -RZ, R7.H1_H1 ;  /* 0x30000007ff078230 */ /* 0x000fe20000004100 */
[C---:B------:R-:W-:Y:S01]  /*6720*/  @!P0 FMUL.FTZ R2, R4.reuse, R2 ;  /* 0x0000000204028220 */ /* 0x040fe20000410000 */
[----:B------:R-:W-:Y:S01]  /*6730*/  @!P0 HADD2.F32 R8, -RZ, R8.H1_H1 ;  /* 0x30000008ff088230 */ /* 0x000fe20000004100 */
[----:B------:R-:W-:Y:S01]  /*6740*/  @!P0 FFMA.FTZ R63, R4, R13, -R22 ;  /* 0x0000000d043f8223 */ /* 0x000fe20000010816 */
[----:B------:R-:W-:Y:S01]  /*6750*/  @!P0 HADD2.F32 R22, -RZ, R42.H0_H0 ;  /* 0x2000002aff168230 */ /* 0x000fe20000004100 */
[C---:B------:R-:W-:Y:S01]  /*6760*/  @!P0 FMUL.FTZ R4, R5.reuse, R3 ;  /* 0x0000000305048220 */ /* 0x040fe20000410000 */
[----:B------:R-:W-:Y:S01]  /*6770*/  @!P0 HADD2.F32 R3, -RZ, R9.H0_H0 ;  /* 0x20000009ff038230 */ /* 0x000fe20000004100 */
[----:B------:R-:W-:Y:S01]  /*6780*/  @!P0 FFMA.FTZ R62, R5, R20, -R21 ;  /* 0x00000014053e8223 */ /* 0x000fe20000010815 */
[----:B------:R-:W-:Y:S01]  /*6790*/  @!P0 HADD2.F32 R21, -RZ, R14.H1_H1 ;  /* 0x3000000eff158230 */ /* 0x000fe20000004100 */
[----:B------:R-:W-:Y:S01]  /*67a0*/  @!P0 FFMA.FTZ R2, R12, R13, R2 ;  /* 0x0000000d0c028223 */ /* 0x000fe20000010002 */
[----:B------:R-:W-:Y:S01]  /*67b0*/  @!P0 HADD2.F32 R13, -RZ, R23.H1_H1 ;  /* 0x30000017ff0d8230 */ /* 0x000fe20000004100 */
[----:B------:R-:W-:Y:S01]  /*67c0*/  @!P0 IMAD.MOV.U32 R12, RZ, RZ, R51 ;  /* 0x000000ffff0c8224 */ /* 0x000fe200078e0033 */
[----:B------:R-:W-:Y:S01]  /*67d0*/  @!P0 HADD2.F32 R14, -RZ, R43.H0_H0 ;  /* 0x2000002bff0e8230 */ /* 0x000fe20000004100 */
[-C--:B------:R-:W-:Y:S01]  /*67e0*/  @!P0 FMUL.FTZ R9, R21, R3.reuse ;  /* 0x0000000315098220 */ /* 0x080fe20000410000 */
[----:B------:R-:W-:Y:S01]  /*67f0*/  @!P0 HADD2.F32 R43, -RZ, R52.H0_H0 ;  /* 0x20000034ff2b8230 */ /* 0x000fe20000004100 */
[C---:B------:R-:W-:Y:S01]  /*6800*/  @!P0 FMUL.FTZ R5, R7.reuse, R3 ;  /* 0x0000000307058220 */ /* 0x040fe20000410000 */
[----:B------:R-:W-:Y:S01]  /*6810*/  @!P0 HADD2.F32 R44, -RZ, R12.H0_H0 ;  /* 0x2000000cff2c8230 */ /* 0x000fe20000004100 */
[----:B------:R-:W-:Y:S01]  /*6820*/  @!P0 FFMA.FTZ R61, R7, R22, -R9 ;  /* 0x00000016073d8223 */ /* 0x000fe20000010809 */
[----:B------:R-:W-:Y:S01]  /*6830*/  @!P0 MOV R7, R19 ;  /* 0x0000001300078202 */ /* 0x000fe20000000f00 */
[CC--:B------:R-:W-:Y:S01]  /*6840*/  @!P0 FMUL.FTZ R23, R13.reuse, R6.reuse ;  /* 0x000000060d178220 */ /* 0x0c0fe20000410000 */
[----:B------:R-:W-:Y:S01]  /*6850*/  @!P0 HADD2.F32 R9, -RZ, R10.H0_H0 ;  /* 0x2000000aff098230 */ /* 0x000fe20000004100 */
[C---:B------:R-:W-:Y:S01]  /*6860*/  @!P0 FMUL.FTZ R3, R8.reuse, R6 ;  /* 0x0000000608038220 */ /* 0x040fe20000410000 */
[----:B------:R-:W-:Y:S01]  /*6870*/  @!P0 HADD2.F32 R6, -RZ, R34.H0_H0 ;  /* 0x20000022ff068230 */ /* 0x000fe20000004100 */
[-C--:B------:R-:W-:Y:S01]  /*6880*/  @!P0 FFMA.FTZ R60, R8, R14.reuse, -R23 ;  /* 0x0000000e083c8223 */ /* 0x080fe20000010817 */
[--C-:B------:R-:W-:Y:S01]  /*6890*/  @!P0 HADD2.F32 R10, -RZ, R7.reuse.H0_H0 ;  /* 0x20000007ff0a8230 */ /* 0x100fe20000004100 */
[----:B------:R-:W-:Y:S01]  /*68a0*/  @!P0 FFMA.FTZ R3, R13, R14, R3 ;  /* 0x0000000e0d038223 */ /* 0x000fe20000010003 */
[----:B------:R-:W-:Y:S01]  /*68b0*/  @!P0 HADD2.F32 R46, -RZ, R12.H1_H1 ;  /* 0x3000000cff2e8230 */ /* 0x000fe20000004100 */
[-C--:B------:R-:W-:Y:S01]  /*68c0*/  @!P0 FMUL.FTZ R12, R44, R6.reuse ;  /* 0x000000062c0c8220 */ /* 0x080fe20000410000 */
[----:B------:R-:W-:Y:S01]  /*68d0*/  @!P0 HADD2.F32 R7, -RZ, R7.H1_H1 ;  /* 0x30000007ff078230 */ /* 0x000fe20000004100 */
[----:B------:R-:W-:Y:S02]  /*68e0*/  @!P0 FMUL.FTZ R8, R10, R6 ;  /* 0x000000060a088220 */ /* 0x000fe40000410000 */
[----:B------:R-:W-:Y:S02]  /*68f0*/  @!P0 FMUL.FTZ R6, R46, R9 ;  /* 0x000000092e068220 */ /* 0x000fe40000410000 */
[----:B------:R-:W-:Y:S01]  /*6900*/  @!P0 FFMA.FTZ R59, R10, R45, -R12 ;  /* 0x0000002d0a3b8223 */ /* 0x000fe2000001080c */
[----:B------:R-:W-:Y:S01]  /*6910*/  @!P0 MOV R12, R50 ;  /* 0x00000032000c8202 */ /* 0x000fe20000000f00 */
[C---:B------:R-:W-:Y:S01]  /*6920*/  @!P0 FMUL.FTZ R9, R7.reuse, R9 ;  /* 0x0000000907098220 */ /* 0x040fe20000410000 */
[----:B------:R-:W-:Y:S01]  /*6930*/  @!P0 HADD2.F32 R10, -RZ, R11.H0_H0 ;  /* 0x2000000bff0a8230 */ /* 0x000fe20000004100 */
[----:B------:R-:W-:Y:S01]  /*6940*/  @!P0 FFMA.FTZ R58, R7, R47, -R6 ;  /* 0x0000002f073a8223 */ /* 0x000fe20000010806 */
[----:B------:R-:W-:Y:S01]  /*6950*/  @!P0 HADD2.F32 R6, -RZ, R34.H1_H1 ;  /* 0x30000022ff068230 */ /* 0x000fe20000004100 */
[----:B------:R-:W-:Y:S01]  /*6960*/  @!P0 IMAD.MOV.U32 R7, RZ, RZ, R18 ;  /* 0x000000ffff078224 */ /* 0x000fe200078e0012 */
[--C-:B------:R-:W-:Y:S01]  /*6970*/  @!P0 HADD2.F32 R23, -RZ, R12.reuse.H0_H0 ;  /* 0x2000000cff178230 */ /* 0x100fe20000004100 */
[----:B------:R-:W-:Y:S01]  /*6980*/  @!P0 FFMA.FTZ R4, R15, R20, R4 ;  /* 0x000000140f048223 */ /* 0x000fe20000010004 */
[----:B------:R-:W-:Y:S01]  /*6990*/  @!P0 F2FP.PACK_AB R13, R58, R59 ;  /* 0x0000003b3a0d823e */ /* 0x000fe200000000ff */
[----:B------:R-:W-:Y:S01]  /*69a0*/  @!P0 HADD2.F32 R42, -RZ, R12.H1_H1 ;  /* 0x3000000cff2a8230 */ /* 0x000fe20000004100 */
[----:B------:R-:W-:Y:S01]  /*69b0*/  @!P0 FFMA.FTZ R5, R21, R22, R5 ;  /* 0x0000001615058223 */ /* 0x000fe20000010005 */
[--C-:B------:R-:W-:Y:S01]  /*69c0*/  @!P0 HADD2.F32 R12, -RZ, R7.reuse.H0_H0 ;  /* 0x20000007ff0c8230 */ /* 0x100fe20000004100 */
[----:B------:R-:W-:Y:S01]  /*69d0*/  @!P0 MOV R19, R13 ;  /* 0x0000000d00138202 */ /* 0x000fe20000000f00 */
[----:B------:R-:W-:Y:S01]  /*69e0*/  @!P0 HADD2.F32 R11, -RZ, R7.H1_H1 ;  /* 0x30000007ff0b8230 */ /* 0x000fe20000004100 */
[----:B------:R-:W-:Y:S01]  /*69f0*/  @!P0 FMUL.FTZ R52, R42, R10 ;  /* 0x0000000a2a348220 */ /* 0x000fe20000410000 */
[----:B------:R-:W-:Y:S01]  /*6a00*/  @!P0 F2FP.PACK_AB R4, R5, R4 ;  /* 0x000000040504823e */ /* 0x000fe200000000ff */
[----:B------:R-:W-:Y:S01]  /*6a10*/  @!P0 HADD2.F32 R34, -RZ, R73.H1_H1 ;  /* 0x30000049ff228230 */ /* 0x000fe20000004100 */
[-C--:B------:R-:W-:Y:S02]  /*6a20*/  @!P0 FMUL.FTZ R7, R23, R6.reuse ;  /* 0x0000000617078220 */ /* 0x080fe40000410000 */
[C---:B------:R-:W-:Y:S02]  /*6a30*/  @!P0 FMUL.FTZ R6, R12.reuse, R6 ;  /* 0x000000060c068220 */ /* 0x040fe40000410000 */
[----:B------:R-:W-:Y:S02]  /*6a40*/  @!P0 FFMA.FTZ R53, R12, R34, -R7 ;  /* 0x000000220c358223 */ /* 0x000fe40000010807 */
[C---:B------:R-:W-:Y:S02]  /*6a50*/  @!P0 FFMA.FTZ R12, R11.reuse, R43, -R52 ;  /* 0x0000002b0b0c8223 */ /* 0x040fe40000010834 */
[----:B------:R-:W-:Y:S01]  /*6a60*/  @!P0 FMUL.FTZ R7, R11, R10 ;  /* 0x0000000a0b078220 */ /* 0x000fe20000410000 */
[----:B------:R-:W-:Y:S01]  /*6a70*/  @!P0 F2FP.PACK_AB R11, R61, R62 ;  /* 0x0000003e3d0b823e */ /* 0x000fe200000000ff */
[----:B------:R-:W-:Y:S01]  /*6a80*/  @!P0 FFMA.FTZ R6, R23, R34, R6 ;  /* 0x0000002217068223 */ /* 0x000fe20000010006 */
[----:B------:R-:W-:Y:S01]  /*6a90*/  @!P0 F2FP.PACK_AB R12, R12, R53 ;  /* 0x000000350c0c823e */ /* 0x000fe200000000ff */
[----:B------:R-:W-:Y:S01]  /*6aa0*/  @!P0 FFMA.FTZ R7, R42, R43, R7 ;  /* 0x0000002b2a078223 */ /* 0x000fe20000010007 */
[----:B------:R-:W-:Y:S01]  /*6ab0*/  @!P0 F2FP.PACK_AB R10, R60, R63 ;  /* 0x0000003f3c0a823e */ /* 0x000fe200000000ff */
[----:B------:R-:W-:Y:S01]  /*6ac0*/  @!P0 FFMA.FTZ R8, R44, R45, R8 ;  /* 0x0000002d2c088223 */ /* 0x000fe20000010008 */
[----:B------:R-:W-:Y:S01]  /*6ad0*/  @!P0 MOV R17, R11 ;  /* 0x0000000b00118202 */ /* 0x000fe20000000f00 */
[----:B------:R-:W-:Y:S01]  /*6ae0*/  @!P0 FFMA.FTZ R9, R46, R47, R9 ;  /* 0x0000002f2e098223 */ /* 0x000fe20000010009 */
[----:B------:R-:W-:Y:S01]  /*6af0*/  @!P0 MOV R16, R10 ;  /* 0x0000000a00108202 */ /* 0x000fe20000000f00 */
[----:B------:R-:W-:Y:S01]  /*6b00*/  @!P0 IMAD.MOV.U32 R18, RZ, RZ, R12 ;  /* 0x000000ffff128224 */ /* 0x000fe200078e000c */
[----:B------:R-:W-:Y:S01]  /*6b10*/  @!P0 F2FP.PACK_AB R10, R3, R2 ;  /* 0x00000002030a823e */ /* 0x000fe200000000ff */
[----:B------:R-:W-:Y:S01]  /*6b20*/  @!P0 IMAD.MOV.U32 R49, RZ, RZ, R4 ;  /* 0x000000ffff318224 */ /* 0x000fe200078e0004 */
[----:B------:R-:W-:Y:S02]  /*6b30*/  @!P0 F2FP.PACK_AB R3, R7, R6 ;  /* 0x000000060703823e */ /* 0x000fe400000000ff */
[----:B------:R1:W-:Y:S01]  /*6b40*/  STG.E.128 [R56.64], R16 ;  /* 0x0000001038007986 */ /* 0x0003e2000c101d0a */
[----:B------:R-:W-:Y:S02]  /*6b50*/  @!P0 F2FP.PACK_AB R2, R9, R8 ;  /* 0x000000080902823e */ /* 0x000fe400000000ff */
[----:B------:R-:W-:Y:S02]  /*6b60*/  @!P0 MOV R48, R10 ;  /* 0x0000000a00308202 */ /* 0x000fe40000000f00 */
[----:B------:R-:W-:Y:S02]  /*6b70*/  @!P0 MOV R50, R3 ;  /* 0x0000000300328202 */ /* 0x000fe40000000f00 */
[----:B------:R-:W-:Y:S05]  /*6b80*/  @!P0 MOV R51, R2 ;  /* 0x0000000200338202 */ /* 0x000fea0000000f00 */
[----:B------:R1:W-:Y:S02]  /*6b90*/  @!P1 STG.E.128 [R54.64], R48 ;  /* 0x0000003036009986 */ /* 0x0003e4000c101d0a */
.L_x_280:
[----:B------:R-:W-:Y:S05]  /*6ba0*/  BSYNC B0 ;  /* 0x0000000000007941 */ /* 0x000fea0003800000 */
.L_x_279:
[----:B------:R-:W-:Y:S01]  /*6bb0*/  ISETP.GE.OR P1, PT, R222, R84, P6 ;  /* 0x00000054de00720c */ /* 0x000fe20003726670 */
[----:B------:R-:W-:Y:S01]  /*6bc0*/  @!UPT UIADD3 URZ, URZ, URZ, URZ ;  /* 0x0000003f3f3ff290 */ /* 0x000fe2000fffe03f */
[----:B------:R-:W-:Y:S11]  /*6bd0*/  BSSY B0, `(.L_x_281) ;  /* 0x0000071000007945 */ /* 0x000ff60003800000 */
[----:B------:R-:W-:-:S05]  /*6be0*/  @P1 BRA `(.L_x_282) ;  /* 0x000006f000001947 */ /* 0x000fca0003800000 */
[----:B------:R-:W-:Y:S01]  /*6bf0*/  IADD3 R2, P1, R196, R78, RZ ;  /* 0x0000004ec4027210 */ /* 0x000fe20007f3e0ff */
[----:B-----5:R-:W-:Y:S01]  /*6c00*/  LDS.128 R44, [R131+0x8100] ;  /* 0x00810000832c7984 */ /* 0x020fe20000000c00 */
[----:B------:R-:W-:Y:S01]  /*6c10*/  @!P0 SHF.R.U32.HI R6, RZ, 0x10, R25 ;  /* 0x00000010ff068819 */ /* 0x000fe20000011619 */
[--C-:B------:R-:W-:Y:S01]  /*6c20*/  @!P0 HADD2.F32 R13, -RZ, R74.reuse.H0_H0 ;  /* 0x2000004aff0d8230 */ /* 0x100fe20000004100 */
[----:B------:R-:W-:Y:S01]  /*6c30*/  IADD3.X R3, R85, R137, RZ, P1, !PT ;  /* 0x0000008955037210 */ /* 0x000fe20000ffe4ff */
[----:B------:R-:W-:Y:S01]  /*6c40*/  @!P0 HADD2.F32 R20, -RZ, R74.H1_H1 ;  /* 0x3000004aff148230 */ /* 0x000fe20000004100 */
[-C--:B------:R-:W-:Y:S01]  /*6c50*/  IADD3 R4, P2, P1, R92, R2.reuse, R112 ;  /* 0x000000025c047210 */ /* 0x080fe2000795e070 */
[----:B------:R-:W-:Y:S01]  /*6c60*/  @!P0 HADD2.F32 R34, -RZ, R75.H0_H0 ;  /* 0x2000004bff228230 */ /* 0x000fe20000004100 */
[--C-:B------:R-:W-:Y:S01]  /*6c70*/  @!P0 SHF.R.U32.HI R10, RZ, 0x10, R27.reuse ;  /* 0x00000010ff0a8819 */ /* 0x100fe2000001161b */
[----:B-1----:R-:W1:Y:S01]  /*6c80*/  LDS.128 R16, [R133+0x8100] ;  /* 0x0081000085107984 */ /* 0x002e620000000c00 */
[CC--:B------:R-:W-:Y:S02]  /*6c90*/  IADD3.X R5, R95.reuse, R3.reuse, R114, P2, P1 ;  /* 0x000000035f057210 */ /* 0x0c0fe400017e2472 */
[----:B------:R-:W-:Y:S02]  /*6ca0*/  ISETP.GE.AND P1, PT, R94, c[0x0][0x1d4], PT ;  /* 0x000075005e007a0c */ /* 0x000fe40003f26270 */
[----:B------:R-:W-:Y:S02]  /*6cb0*/  @!P0 SHF.R.U64 R11, R26, 0x10, R27 ;  /* 0x000000101a0b8819 */ /* 0x000fe4000000121b */
[----:B------:R-:W-:Y:S02]  /*6cc0*/  @!P0 SHF.R.U32.HI R22, RZ, 0x10, R65 ;  /* 0x00000010ff168819 */ /* 0x000fe40000011641 */
[----:B------:R-:W-:Y:S02]  /*6cd0*/  @!P0 SHF.R.U64 R9, R24, 0x10, R25 ;  /* 0x0000001018098819 */ /* 0x000fe40000001219 */
[----:B------:R-:W-:Y:S01]  /*6ce0*/  @!P0 SHF.R.U64 R24, R64, 0x10, R65 ;  /* 0x0000001040188819 */ /* 0x000fe20000001241 */
[----:B------:R-:W-:Y:S01]  /*6cf0*/  @!P0 HADD2.F32 R22, -RZ, R22.H0_H0 ;  /* 0x20000016ff168230 */ /* 0x000fe20000004100 */
[--C-:B------:R-:W-:Y:S02]  /*6d00*/  @!P0 SHF.R.U32.HI R25, RZ, 0x10, R67.reuse ;  /* 0x00000010ff198819 */ /* 0x100fe40000011643 */
[----:B------:R-:W-:Y:S02]  /*6d10*/  @!P0 SHF.R.U64 R26, R66, 0x10, R67 ;  /* 0x00000010421a8819 */ /* 0x000fe40000001243 */
[----:B------:R-:W-:Y:S01]  /*6d20*/  @!P1 IADD3 R2, P3, P2, R92, R2, R94 ;  /* 0x000000025c029210 */ /* 0x000fe20007a7e05e */
[----:B------:R-:W-:Y:S02]  /*6d30*/  @!P0 HADD2.F32 R42, -RZ, R25.H0_H0 ;  /* 0x20000019ff2a8230 */ /* 0x000fe40000004100 */
        /* <DEDUP_REMOVED lines=21> */
[----:B------:R-:W-:Y:S02]  /*6e90*/  @!P0 FFMA.FTZ R57, R4, R13, -R27 ;  /* 0x0000000d04398223 */ /* 0x000fe4000001081b */
[C---:B------:R-:W-:Y:S01]  /*6ea0*/  @!P0 FMUL.FTZ R4, R5.reuse, R3 ;  /* 0x0000000305048220 */ /* 0x040fe20000410000 */
[----:B------:R-:W-:Y:S01]  /*6eb0*/  @!P0 HADD2.F32 R3, -RZ, R6.H0_H0 ;  /* 0x20000006ff038230 */ /* 0x000fe20000004100 */
[----:B------:R-:W-:Y:S01]  /*6ec0*/  @!P0 FFMA.FTZ R56, R5, R20, -R21 ;  /* 0x0000001405388223 */ /* 0x000fe20000010815 */
[----:B------:R-:W-:Y:S01]  /*6ed0*/  @!P0 HADD2.F32 R21, -RZ, R14.H1_H1 ;  /* 0x3000000eff158230 */ /* 0x000fe20000004100 */
[----:B------:R-:W-:Y:S01]  /*6ee0*/  @!P0 FFMA.FTZ R2, R12, R13, R2 ;  /* 0x0000000d0c028223 */ /* 0x000fe20000010002 */
[----:B------:R-:W-:Y:S01]  /*6ef0*/  @!P0 HADD2.F32 R6, -RZ, R9.H0_H0 ;  /* 0x20000009ff068230 */ /* 0x000fe20000004100 */
[----:B------:R-:W-:Y:S01]  /*6f00*/  @!P0 IMAD.MOV.U32 R12, RZ, RZ, R47 ;  /* 0x000000ffff0c8224 */ /* 0x000fe200078e002f */
[----:B------:R-:W-:Y:S01]  /*6f10*/  @!P0 HADD2.F32 R13, -RZ, R23.H1_H1 ;  /* 0x30000017ff0d8230 */ /* 0x000fe20000004100 */
        /* <DEDUP_REMOVED lines=16> */
[C---:B------:R-:W-:Y:S01]  /*7020*/  @!P0 FMUL.FTZ R8, R10.reuse, R6 ;  /* 0x000000060a088220 */ /* 0x040fe20000410000 */
[----:B------:R-:W-:Y:S01]  /*7030*/  @!P0 HADD2.F32 R24, -RZ, R75.H1_H1 ;  /* 0x3000004bff188230 */ /* 0x000fe20000004100 */
[-C--:B------:R-:W-:Y:S02]  /*7040*/  @!P0 FMUL.FTZ R6, R35, R9.reuse ;  /* 0x0000000923068220 */ /* 0x080fe40000410000 */
        /* <DEDUP_REMOVED lines=41> */
.L_x_282:
[----:B------:R-:W-:Y:S05]  /*72e0*/  BSYNC B0 ;  /* 0x0000000000007941 */ /* 0x000fea0003800000 */
.L_x_281:
[----:B-1----:R-:W-:Y:S05]  /*72f0*/  IADD3 R54, P1, R194, R78, RZ ;  /* 0x0000004ec2367210 */ /* 0x002fea0007f3e0ff */
[----:B------:R-:W-:Y:S01]  /*7300*/  IMAD.X R56, R85, 0x1, R136, P1 ;  /* 0x0000000155387824 */ /* 0x000fe200008e0688 */
[----:B------:R-:W-:Y:S11]  /*7310*/  ISETP.GE.OR P1, PT, R219, R84, P6 ;  /* 0x00000054db00720c */ /* 0x000ff60003726670 */
[----:B------:R-:W-:Y:S02]  /*7320*/  @!UPT UIADD3 URZ, URZ, URZ, URZ ;  /* 0x0000003f3f3ff290 */ /* 0x000fe4000fffe03f */
[----:B------:R-:W-:-:S05]  /*7330*/  @P1 BRA `(.L_x_274) ;  /* 0x000009b000001947 */ /* 0x000fca0003800000 */
[----:B-----5:R-:W-:Y:S01]  /*7340*/  IADD3 R4, P2, P1, R92, R54, R112 ;  /* 0x000000365c047210 */ /* 0x020fe2000795e070 */
[----:B------:R-:W1:Y:S01]  /*7350*/  LDS.128 R44, [R130+0x8100] ;  /* 0x00810000822c7984 */ /* 0x000e620000000c00 */
[----:B------:R-:W-:Y:S01]  /*7360*/  @!P0 SHF.R.U64 R5, R28, 0x10, R29 ;  /* 0x000000101c058819 */ /* 0x000fe2000000121d */
[----:B------:R-:W-:Y:S01]  /*7370*/  @!P0 HADD2.F32 R2, -RZ, R39.H0_H0 ;  /* 0x20000027ff028230 */ /* 0x000fe20000004100 */
[----:B------:R-:W-:Y:S01]  /*7380*/  IADD3.X R6, R95, R56, R114, P2, P1 ;  /* 0x000000385f067210 */ /* 0x000fe200017e2472 */
[--C-:B------:R-:W-:Y:S01]  /*7390*/  @!P0 HADD2.F32 R24, -RZ, R76.reuse.H0_H0 ;  /* 0x2000004cff188230 */ /* 0x100fe20000004100 */
[----:B------:R-:W-:Y:S01]  /*73a0*/  LEA R52, P1, R4, c[0x0][0x1c8], 0x1 ;  /* 0x0000720004347a11 */ /* 0x000fe200078208ff */
[----:B------:R-:W-:Y:S01]  /*73b0*/  @!P0 HADD2.F32 R5, -RZ, R5.H0_H0 ;  /* 0x20000005ff058230 */ /* 0x000fe20000004100 */
[----:B------:R-:W-:Y:S01]  /*73c0*/  @!P0 SHF.R.U64 R9, R68, 0x10, R69 ;  /* 0x0000001044098819 */ /* 0x000fe20000001245 */
[----:B------:R-:W2:Y:S01]  /*73d0*/  LDS.128 R12, [R132+0x8100] ;  /* 0x00810000840c7984 */ /* 0x000ea20000000c00 */
[----:B------:R-:W-:Y:S01]  /*73e0*/  LEA.HI.X R53, R4, c[0x0][0x1cc], R6, 0x1, P1 ;  /* 0x0000730004357a11 */ /* 0x000fe200008f0c06 */
[----:B------:R-:W-:Y:S01]  /*73f0*/  @!P0 HADD2.F32 R20, -RZ, R76.H1_H1 ;  /* 0x3000004cff148230 */ /* 0x000fe20000004100 */
[----:B------:R-:W-:Y:S01]  /*7400*/  @!P0 SHF.R.U32.HI R27, RZ, 0x10, R71 ;  /* 0x00000010ff1b8819 */ /* 0x000fe20000011647 */
[----:B------:R-:W-:Y:S01]  /*7410*/  @!P0 HADD2.F32 R22, -RZ, R9.H0_H0 ;  /* 0x20000009ff168230 */ /* 0x000fe20000004100 */
[----:B------:R-:W-:Y:S01]  /*7420*/  @!P0 SHF.R.U32.HI R10, RZ, 0x10, R29 ;  /* 0x00000010ff0a8819 */ /* 0x000fe2000001161d */
[----:B------:R-:W-:Y:S01]  /*7430*/  @!P0 HADD2.F32 R34, -RZ, R77.H0_H0 ;  /* 0x2000004dff228230 */ /* 0x000fe20000004100 */
[----:B------:R-:W-:Y:S01]  /*7440*/  @!P0 SHF.R.U64 R16, R30, 0x10, R31 ;  /* 0x000000101e108819 */ /* 0x000fe2000000121f */
[----:B------:R-:W-:Y:S01]  /*7450*/  @!P0 HADD2.F32 R38, -RZ, R27.H0_H0 ;  /* 0x2000001bff268230 */ /* 0x000fe20000004100 */
[----:B------:R-:W-:Y:S01]  /*7460*/  @!P0 SHF.R.U32.HI R17, RZ, 0x10, R69 ;  /* 0x00000010ff118819 */ /* 0x000fe20000011645 */
[----:B------:R-:W-:Y:S01]  /*7470*/  @!P0 HADD2.F32 R28, -RZ, R77.H1_H1 ;  /* 0x3000004dff1c8230 */ /* 0x000fe20000004100 */
[----:B------:R-:W-:Y:S01]  /*7480*/  @!P0 SHF.R.U64 R30, R70, 0x10, R71 ;  /* 0x00000010461e8819 */ /* 0x000fe20000001247 */
[----:B------:R-:W-:Y:S01]  /*7490*/  @!P0 HADD2.F32 R11, -RZ, R40.H0_H0 ;  /* 0x20000028ff0b8230 */ /* 0x000fe20000004100 */
[----:B------:R-:W-:Y:S01]  /*74a0*/  @!P0 SHF.R.U32.HI R18, RZ, 0x10, R31 ;  /* 0x00000010ff128819 */ /* 0x000fe2000001161f */
[----:B------:R-:W-:Y:S01]  /*74b0*/  @!P0 HADD2.F32 R26, -RZ, R17.H0_H0 ;  /* 0x20000011ff1a8230 */ /* 0x000fe20000004100 */
[----:B------:R-:W-:Y:S01]  /*74c0*/  ISETP.GE.AND P1, PT, R94, c[0x0][0x1d4], PT ;  /* 0x000075005e007a0c */ /* 0x000fe20003f26270 */
[----:B------:R-:W-:Y:S02]  /*74d0*/  @!P0 HADD2.F32 R30, -RZ, R30.H0_H0 ;  /* 0x2000001eff1e8230 */ /* 0x000fe40000004100 */
[----:B------:R-:W-:Y:S01]  /*74e0*/  @!P0 HADD2.F32 R18, -RZ, R18.H0_H0 ;  /* 0x20000012ff128230 */ /* 0x000fe20000004100 */
[----:B-1----:R-:W-:Y:S01]  /*74f0*/  @!P0 IMAD.MOV.U32 R29, RZ, RZ, R46 ;  /* 0x000000ffff1d8224 */ /* 0x002fe200078e002e */
[----:B------:R-:W-:Y:S02]  /*7500*/  @!P0 MOV R25, R45 ;  /* 0x0000002d00198202 */ /* 0x000fe40000000f00 */
[----:B------:R-:W-:Y:S02]  /*7510*/  @!P0 MOV R6, R44 ;  /* 0x0000002c00068202 */ /* 0x000fe40000000f00 */
[----:B------:R-:W-:Y:S01]  /*7520*/  @!P0 MOV R27, R47 ;  /* 0x0000002f001b8202 */ /* 0x000fe20000000f00 */
[----:B------:R-:W-:Y:S01]  /*7530*/  @!P0 HADD2.F32 R23, -RZ, R25.H0_H0 ;  /* 0x20000019ff178230 */ /* 0x000fe20000004100 */
[----:B--2---:R-:W-:Y:S01]  /*7540*/  @!P0 MOV R8, R13 ;  /* 0x0000000d00088202 */ /* 0x004fe20000000f00 */
[--C-:B------:R-:W-:Y:S03]  /*7550*/  @!P0 HADD2.F32 R19, -RZ, R6.reuse.H0_H0 ;  /* 0x20000006ff138230 */ /* 0x100fe60000004100 */
[-C--:B------:R-:W-:Y:S01]  /*7560*/  @!P0 FMUL.FTZ R7, R23, R2.reuse ;  /* 0x0000000217078220 */ /* 0x080fe20000410000 */
[----:B------:R-:W-:Y:S02]  /*7570*/  @!P0 HADD2.F32 R21, -RZ, R6.H1_H1 ;  /* 0x30000006ff158230 */ /* 0x000fe40000004100 */
[--C-:B------:R-:W-:Y:S02]  /*7580*/  @!P0 HADD2.F32 R3, -RZ, R8.reuse.H0_H0 ;  /* 0x20000008ff038230 */ /* 0x100fe40000004100 */
[----:B------:R-:W-:Y:S01]  /*7590*/  @!P0 HADD2.F32 R8, -RZ, R8.H1_H1 ;  /* 0x30000008ff088230 */ /* 0x000fe20000004100 */
[-C--:B------:R-:W-:Y:S01]  /*75a0*/  @!P0 FMUL.FTZ R9, R21, R5.reuse ;  /* 0x0000000515098220 */ /* 0x080fe20000410000 */
[----:B------:R-:W-:Y:S01]  /*75b0*/  @!P0 HADD2.F32 R31, -RZ, R27.H0_H0 ;  /* 0x2000001bff1f8230 */ /* 0x000fe20000004100 */
[C---:B------:R-:W-:Y:S01]  /*75c0*/  @!P0 FMUL.FTZ R4, R3.reuse, R2 ;  /* 0x0000000203048220 */ /* 0x040fe20000410000 */
[----:B------:R-:W-:Y:S01]  /*75d0*/  @!P0 HADD2.F32 R2, -RZ, R39.H1_H1 ;  /* 0x30000027ff028230 */ /* 0x000fe20000004100 */
[----:B------:R-:W-:Y:S01]  /*75e0*/  @!P0 FFMA.FTZ R57, R3, R24, -R7 ;  /* 0x0000001803398223 */ /* 0x000fe20000010807 */
[----:B------:R-:W-:Y:S01]  /*75f0*/  @!P0 MOV R3, R12 ;  /* 0x0000000c00038202 */ /* 0x000fe20000000f00 */
[----:B------:R-:W-:Y:S02]  /*7600*/  @!P0 HADD2.F32 R35, -RZ, R27.H1_H1 ;  /* 0x3000001bff238230 */ /* 0x000fe40000004100 */
[----:B------:R-:W-:Y:S02]  /*7610*/  @!P0 HADD2.F32 R27, -RZ, R29.H0_H0 ;  /* 0x2000001dff1b8230 */ /* 0x000fe40000004100 */
[--C-:B------:R-:W-:Y:S01]  /*7620*/  @!P0 HADD2.F32 R7, -RZ, R3.reuse.H0_H0 ;  /* 0x20000003ff078230 */ /* 0x100fe20000004100 */
[----:B------:R-:W-:Y:S01]  /*7630*/  @!P0 FMUL.FTZ R39, R35, R18 ;  /* 0x0000001223278220 */ /* 0x000fe20000410000 */
[----:B------:R-:W-:Y:S01]  /*7640*/  @!P0 HADD2.F32 R6, -RZ, R3.H1_H1 ;  /* 0x30000003ff068230 */ /* 0x000fe20000004100 */
[-C--:B------:R-:W-:Y:S01]  /*7650*/  @!P0 FMUL.FTZ R3, R19, R2.reuse ;  /* 0x0000000213038220 */ /* 0x080fe20000410000 */
[----:B------:R-:W-:Y:S01]  /*7660*/  @!P0 HADD2.F32 R29, -RZ, R29.H1_H1 ;  /* 0x3000001dff1d8230 */ /* 0x000fe20000004100 */
[C---:B------:R-:W-:Y:S01]  /*7670*/  @!P0 FMUL.FTZ R2, R7.reuse, R2 ;  /* 0x0000000207028220 */ /* 0x040fe20000410000 */
[----:B------:R-:W-:Y:S01]  /*7680*/  @!P0 HADD2.F32 R25, -RZ, R25.H1_H1 ;  /* 0x30000019ff198230 */ /* 0x000fe20000004100 */
[----:B------:R-:W-:Y:S01]  /*7690*/  @!P0 FFMA.FTZ R55, R7, R20, -R3 ;  /* 0x0000001407378223 */ /* 0x000fe20000010803 */
[----:B------:R-:W-:Y:S01]  /*76a0*/  @!P0 MOV R7, R14 ;  /* 0x0000000e00078202 */ /* 0x000fe20000000f00 */
[C---:B------:R-:W-:Y:S01]  /*76b0*/  @!P0 FMUL.FTZ R3, R6.reuse, R5 ;  /* 0x0000000506038220 */ /* 0x040fe20000410000 */
[----:B------:R-:W-:Y:S01]  /*76c0*/  @!P0 HADD2.F32 R5, -RZ, R10.H0_H0 ;  /* 0x2000000aff058230 */ /* 0x000fe20000004100 */
[----:B------:R-:W-:Y:S01]  /*76d0*/  @!P0 FFMA.FTZ R51, R6, R22, -R9 ;  /* 0x0000001606338223 */ /* 0x000fe20000010809 */
[----:B------:R-:W-:Y:S01]  /*76e0*/  @!P0 MOV R6, R15 ;  /* 0x0000000f00068202 */ /* 0x000fe20000000f00 */
[----:B------:R-:W-:Y:S01]  /*76f0*/  @!P0 FFMA.FTZ R2, R19, R20, R2 ;  /* 0x0000001413028223 */ /* 0x000fe20000010002 */
[----:B------:R-:W-:Y:S01]  /*7700*/  @!P0 HADD2.F32 R9, -RZ, R40.H1_H1 ;  /* 0x30000028ff098230 */ /* 0x000fe20000004100 */
[----:B------:R-:W-:Y:S01]  /*7710*/  @!P0 FMUL.FTZ R40, R31, R11 ;  /* 0x0000000b1f288220 */ /* 0x000fe20000410000 */
[----:B------:R-:W-:Y:S01]  /*7720*/  @!P0 HADD2.F32 R10, -RZ, R16.H0_H0 ;  /* 0x20000010ff0a8230 */ /* 0x000fe20000004100 */
[----:B------:R-:W-:Y:S01]  /*7730*/  @!P0 FMUL.FTZ R48, R25, R5 ;  /* 0x0000000519308220 */ /* 0x000fe20000410000 */
[--C-:B------:R-:W-:Y:S01]  /*7740*/  @!P0 HADD2.F32 R17, -RZ, R6.reuse.H0_H0 ;  /* 0x20000006ff118230 */ /* 0x100fe20000004100 */
[----:B------:R-:W-:Y:S01]  /*7750*/  @!P0 FMUL.FTZ R43, R27, R9 ;  /* 0x000000091b2b8220 */ /* 0x000fe20000410000 */
[----:B------:R-:W-:Y:S01]  /*7760*/  @!P0 HADD2.F32 R16, -RZ, R6.H1_H1 ;  /* 0x30000006ff108230 */ /* 0x000fe20000004100 */
[----:B------:R-:W-:Y:S01]  /*7770*/  @!P0 FMUL.FTZ R42, R29, R10 ;  /* 0x0000000a1d2a8220 */ /* 0x000fe20000410000 */
[--C-:B------:R-:W-:Y:S01]  /*7780*/  @!P0 HADD2.F32 R6, -RZ, R7.reuse.H0_H0 ;  /* 0x20000007ff068230 */ /* 0x100fe20000004100 */
[----:B------:R-:W-:Y:S01]  /*7790*/  @!P0 FFMA.FTZ R40, R17, R34, -R40 ;  /* 0x0000002211288223 */ /* 0x000fe20000010828 */
[----:B------:R-:W-:Y:S01]  /*77a0*/  @!P0 HADD2.F32 R7, -RZ, R7.H1_H1 ;  /* 0x30000007ff078230 */ /* 0x000fe20000004100 */
[----:B------:R-:W-:Y:S02]  /*77b0*/  @!P0 FFMA.FTZ R39, R16, R38, -R39 ;  /* 0x0000002610278223 */ /* 0x000fe40000010827 */
[----:B------:R-:W-:Y:S02]  /*77c0*/  @!P0 FFMA.FTZ R50, R8, R26, -R48 ;  /* 0x0000001a08328223 */ /* 0x000fe40000010830 */
[----:B------:R-:W-:Y:S01]  /*77d0*/  @!P0 FFMA.FTZ R49, R6, R28, -R43 ;  /* 0x0000001c06318223 */ /* 0x000fe2000001082b */
[----:B------:R-:W-:Y:S01]  /*77e0*/  @!P0 F2FP.PACK_AB R40, R39, R40 ;  /* 0x000000282728823e */ /* 0x000fe200000000ff */
[----:B------:R-:W-:Y:S01]  /*77f0*/  @!P0 FFMA.FTZ R48, R7, R30, -R42 ;  /* 0x0000001e07308223 */ /* 0x000fe2000001082a */
[----:B------:R-:W-:Y:S01]  /*7800*/  @!P0 F2FP.PACK_AB R43, R50, R57 ;  /* 0x00000039322b823e */ /* 0x000fe200000000ff */
[----:B------:R-:W-:Y:S01]  /*7810*/  @!P0 FMUL.FTZ R5, R8, R5 ;  /* 0x0000000508058220 */ /* 0x000fe20000410000 */
[----:B------:R-:W-:Y:S01]  /*7820*/  @!P0 F2FP.PACK_AB R42, R51, R55 ;  /* 0x00000037332a823e */ /* 0x000fe200000000ff */
[----:B------:R-:W-:Y:S01]  /*7830*/  @!P0 IMAD.MOV.U32 R15, RZ, RZ, R40 ;  /* 0x000000ffff0f8224 */ /* 0x000fe200078e0028 */
[----:B------:R-:W-:Y:S01]  /*7840*/  @!P0 F2FP.PACK_AB R39, R48, R49 ;  /* 0x000000313027823e */ /* 0x000fe200000000ff */
[----:B------:R-:W-:Y:S01]  /*7850*/  @!P0 FFMA.FTZ R3, R21, R22, R3 ;  /* 0x0000001615038223 */ /* 0x000fe20000010003 */
[----:B------:R-:W-:Y:S01]  /*7860*/  @!P0 MOV R12, R42 ;  /* 0x0000002a000c8202 */ /* 0x000fe20000000f00 */
[----:B------:R-:W-:Y:S01]  /*7870*/  @!P0 FMUL.FTZ R6, R6, R9 ;  /* 0x0000000906068220 */ /* 0x000fe20000410000 */
[----:B------:R-:W-:Y:S01]  /*7880*/  @!P0 MOV R13, R43 ;  /* 0x0000002b000d8202 */ /* 0x000fe20000000f00 */
[----:B------:R-:W-:Y:S01]  /*7890*/  @!P0 FFMA.FTZ R4, R23, R24, R4 ;  /* 0x0000001817048223 */ /* 0x000fe20000010004 */
[----:B------:R-:W-:Y:S01]  /*78a0*/  @!P0 MOV R14, R39 ;  /* 0x00000027000e8202 */ /* 0x000fe20000000f00 */
[----:B------:R-:W-:Y:S01]  /*78b0*/  @!P0 FMUL.FTZ R7, R7, R10 ;  /* 0x0000000a07078220 */ /* 0x000fe20000410000 */
[----:B------:R-:W-:Y:S01]  /*78c0*/  @!P0 F2FP.PACK_AB R10, R3, R2 ;  /* 0x00000002030a823e */ /* 0x000fe200000000ff */
[----:B------:R-:W-:Y:S02]  /*78d0*/  @!P0 FFMA.FTZ R5, R25, R26, R5 ;  /* 0x0000001a19058223 */ /* 0x000fe40000010005 */
[----:B------:R1:W-:Y:S01]  /*78e0*/  STG.E.128 [R52.64], R12 ;  /* 0x0000000c34007986 */ /* 0x0003e2000c101d0a */
[----:B------:R-:W-:Y:S01]  /*78f0*/  @!P0 MOV R44, R10 ;  /* 0x0000000a002c8202 */ /* 0x000fe20000000f00 */
[----:B------:R-:W-:Y:S01]  /*7900*/  @!P0 FMUL.FTZ R8, R17, R11 ;  /* 0x0000000b11088220 */ /* 0x000fe20000410000 */
[----:B------:R-:W-:Y:S01]  /*7910*/  @!P0 F2FP.PACK_AB R4, R5, R4 ;  /* 0x000000040504823e */ /* 0x000fe200000000ff */
[----:B------:R-:W-:Y:S02]  /*7920*/  @!P0 FFMA.FTZ R6, R27, R28, R6 ;  /* 0x0000001c1b068223 */ /* 0x000fe40000010006 */
[----:B------:R-:W-:Y:S01]  /*7930*/  @!P0 FMUL.FTZ R9, R16, R18 ;  /* 0x0000001210098220 */ /* 0x000fe20000410000 */
[----:B------:R-:W-:Y:S01]  /*7940*/  @!P0 MOV R45, R4 ;  /* 0x00000004002d8202 */ /* 0x000fe20000000f00 */
[----:B------:R-:W-:Y:S02]  /*7950*/  @!P0 FFMA.FTZ R7, R29, R30, R7 ;  /* 0x0000001e1d078223 */ /* 0x000fe40000010007 */
[----:B------:R-:W-:Y:S02]  /*7960*/  @!P0 FFMA.FTZ R8, R31, R34, R8 ;  /* 0x000000221f088223 */ /* 0x000fe40000010008 */
[----:B------:R-:W-:Y:S01]  /*7970*/  @!P0 FFMA.FTZ R9, R35, R38, R9 ;  /* 0x0000002623098223 */ /* 0x000fe20000010009 */
[----:B------:R-:W-:Y:S04]  /*7980*/  @!P0 F2FP.PACK_AB R3, R7, R6 ;  /* 0x000000060703823e */ /* 0x000fe800000000ff */
[----:B------:R-:W-:Y:S02]  /*7990*/  @!P0 F2FP.PACK_AB R2, R9, R8 ;  /* 0x000000080902823e */ /* 0x000fe400000000ff */
[----:B------:R-:W-:Y:S02]  /*79a0*/  @!P0 MOV R46, R3 ;  /* 0x00000003002e8202 */ /* 0x000fe40000000f00 */
[----:B------:R-:W-:Y:S01]  /*79b0*/  @!P0 MOV R47, R2 ;  /* 0x00000002002f8202 */ /* 0x000fe20000000f00 */
[----:B------:R-:W-:-:S05]  /*79c0*/  @P1 BRA `(.L_x_274) ;  /* 0x0000032000001947 */ /* 0x000fca0003800000 */
[----:B------:R-:W-:Y:S04]  /*79d0*/  IADD3 R3, P1, P0, R92, R54, R94 ;  /* 0x000000365c037210 */ /* 0x000fe8000783e05e */
[----:B------:R-:W-:Y:S02]  /*79e0*/  IADD3.X R4, R95, R56, R113, P1, P0 ;  /* 0x000000385f047210 */ /* 0x000fe40000fe0471 */
[C---:B------:R-:W-:Y:S04]  /*79f0*/  LEA R2, P0, R3.reuse, c[0x0][0x1c8], 0x1 ;  /* 0x0000720003027a11 */ /* 0x040fe800078008ff */
[----:B------:R-:W-:Y:S05]  /*7a00*/  LEA.HI.X R3, R3, c[0x0][0x1cc], R4, 0x1, P0 ;  /* 0x0000730003037a11 */ /* 0x000fea00000f0c04 */
[----:B------:R2:W-:Y:S01]  /*7a10*/  STG.E.128 [R2.64], R44 ;  /* 0x0000002c02007986 */ /* 0x0005e2000c101d0a */
[----:B------:R-:W-:-:S05]  /*7a20*/  BRA `(.L_x_274) ;  /* 0x000002c000007947 */ /* 0x000fca0003800000 */
.L_x_252:
[----:B------:R-:W-:Y:S01]  /*7a30*/  IMAD R2, R41, -0x70, R0 ;  /* 0xffffff9029027824 */ /* 0x000fe200078e0200 */
[----:B------:R-:W-:Y:S04]  /*7a40*/  BSSY B0, `(.L_x_283) ;  /* 0x000000b000007945 */ /* 0x000fe80003800000 */
[----:B------:R-:W-:Y:S04]  /*7a50*/  IMNMX R84, R2, 0x70, PT ;  /* 0x0000007002547817 */ /* 0x000fe80003800200 */
[----:B------:R-:W-:Y:S11]  /*7a60*/  ISETP.GE.AND P0, PT, R213, R84, PT ;  /* 0x00000054d500720c */ /* 0x000ff60003f06270 */
[----:B------:R-:W-:Y:S02]  /*7a70*/  @!UPT UIADD3 URZ, URZ, URZ, URZ ;  /* 0x0000003f3f3ff290 */ /* 0x000fe4000fffe03f */
[----:B------:R-:W-:-:S05]  /*7a80*/  @P0 BRA `(.L_x_284) ;  /* 0x0000006000000947 */ /* 0x000fca0003800000 */
[----:B------:R-:W1:Y:S01]  /*7a90*/  @!P6 LDS.128 R8, [R208+0x8100] ;  /* 0x00810000d008e984 */ /* 0x000e620000000c00 */
[----:B------:R-:W-:Y:S11]  /*7aa0*/  ISETP.GE.AND P0, PT, R209, c[0x0][0x1d4], PT ;  /* 0x00007500d1007a0c */ /* 0x000ff60003f06270 */
[----:B------:R-:W-:Y:S02]  /*7ab0*/  @!UPT UIADD3 URZ, URZ, URZ, URZ ;  /* 0x0000003f3f3ff290 */ /* 0x000fe4000fffe03f */
[----:B------:R-:W2:Y:S04]  /*7ac0*/  @!P0 LDS.128 R4, [R208+0xb900] ;  /* 0x00b90000d0048984 */ /* 0x000ea80000000c00 */
[----:B-1----:R1:W-:Y:S04]  /*7ad0*/  @!P6 STG.E.128 [R66.64], R8 ;  /* 0x000000084200e986 */ /* 0x0023e8000c101d0a */
[----:B--2---:R1:W-:Y:S02]  /*7ae0*/  @!P0 STG.E.128 [R66.64+0x80], R4 ;  /* 0x0000800442008986 */ /* 0x0043e4000c101d0a */
.L_x_284:
[----:B------:R-:W-:Y:S05]  /*7af0*/  BSYNC B0 ;  /* 0x0000000000007941 */ /* 0x000fea0003800000 */
.L_x_283:
[----:B------:R-:W-:Y:S01]  /*7b00*/  ISETP.GE.AND P0, PT, R223, R84, PT ;  /* 0x00000054df00720c */ /* 0x000fe20003f06270 */
[----:B------:R-:W-:Y:S01]  /*7b10*/  @!UPT UIADD3 URZ, URZ, URZ, URZ ;  /* 0x0000003f3f3ff290 */ /* 0x000fe2000fffe03f */
[----:B------:R-:W-:Y:S11]  /*7b20*/  BSSY B0, `(.L_x_285) ;  /* 0x0000008000007945 */ /* 0x000ff60003800000 */
[----:B------:R-:W-:-:S05]  /*7b30*/  @P0 BRA `(.L_x_286) ;  /* 0x0000006000000947 */ /* 0x000fca0003800000 */
[----:B-1----:R-:W1:Y:S01]  /*7b40*/  @!P6 LDS.128 R8, [R208+0x9100] ;  /* 0x00910000d008e984 */ /* 0x002e620000000c00 */
[----:B------:R-:W-:Y:S11]  /*7b50*/  ISETP.GE.AND P0, PT, R209, c[0x0][0x1d4], PT ;  /* 0x00007500d1007a0c */ /* 0x000ff60003f06270 */
[----:B------:R-:W-:Y:S02]  /*7b60*/  @!UPT UIADD3 URZ, URZ, URZ, URZ ;  /* 0x0000003f3f3ff290 */ /* 0x000fe4000fffe03f */
[----:B------:R-:W2:Y:S04]  /*7b70*/  @!P0 LDS.128 R4, [R208+0xc900] ;  /* 0x00c90000d0048984 */ /* 0x000ea80000000c00 */
[----:B-1----:R1:W-:Y:S04]  /*7b80*/  @!P6 STG.E.128 [R74.64], R8 ;  /* 0x000000084a00e986 */ /* 0x0023e8000c101d0a */
[----:B--2---:R1:W-:Y:S02]  /*7b90*/  @!P0 STG.E.128 [R74.64+0x80], R4 ;  /* 0x000080044a008986 */ /* 0x0043e4000c101d0a */
.L_x_286:
[----:B------:R-:W-:Y:S05]  /*7ba0*/  BSYNC B0 ;  /* 0x0000000000007941 */ /* 0x000fea0003800000 */
.L_x_285:
        /* <DEDUP_REMOVED lines=10> */
.L_x_288:
[----:B------:R-:W-:Y:S05]  /*7c50*/  BSYNC B0 ;  /* 0x0000000000007941 */ /* 0x000fea0003800000 */
.L_x_287:
[----:B------:R-:W-:Y:S11]  /*7c60*/  ISETP.GE.AND P0, PT, R219, R84, PT ;  /* 0x00000054db00720c */ /* 0x000ff60003f06270 */
[----:B------:R-:W-:Y:S02]  /*7c70*/  @!UPT UIADD3 URZ, URZ, URZ, URZ ;  /* 0x0000003f3f3ff290 */ /* 0x000fe4000fffe03f */
[----:B------:R-:W-:-:S05]  /*7c80*/  @P0 BRA `(.L_x_274) ;  /* 0x0000006000000947 */ /* 0x000fca0003800000 */
[----:B-1----:R-:W1:Y:S01]  /*7c90*/  @!P6 LDS.128 R8, [R208+0xb100] ;  /* 0x00b10000d008e984 */ /* 0x002e620000000c00 */
[----:B------:R-:W-:Y:S11]  /*7ca0*/  ISETP.GE.AND P0, PT, R209, c[0x0][0x1d4], PT ;  /* 0x00007500d1007a0c */ /* 0x000ff60003f06270 */
[----:B------:R-:W-:Y:S02]  /*7cb0*/  @!UPT UIADD3 URZ, URZ, URZ, URZ ;  /* 0x0000003f3f3ff290 */ /* 0x000fe4000fffe03f */
[----:B------:R-:W2:Y:S04]  /*7cc0*/  @!P0 LDS.128 R4, [R208+0xe900] ;  /* 0x00e90000d0048984 */ /* 0x000ea80000000c00 */
[----:B-1----:R1:W-:Y:S04]  /*7cd0*/  @!P6 STG.E.128 [R80.64], R8 ;  /* 0x000000085000e986 */ /* 0x0023e8000c101d0a */
[----:B--2---:R1:W-:Y:S02]  /*7ce0*/  @!P0 STG.E.128 [R80.64+0x80], R4 ;  /* 0x0000800450008986 */ /* 0x0043e4000c101d0a */
.L_x_274:
[----:B------:R-:W-:Y:S05]  /*7cf0*/  BSYNC B2 ;  /* 0x0000000000027941 */ /* 0x000fea0003800000 */
.L_x_251:
[----:B-1---5:R-:W-:Y:S01]  /*7d00*/  IMAD.IADD R6, R84, 0x1, -R213 ;  /* 0x0000000154067824 */ /* 0x022fe200078e0ad5 */
[----:B------:R-:W-:Y:S01]  /*7d10*/  ISETP.GE.AND P5, PT, R209, c[0x0][0x1d4], PT ;  /* 0x00007500d1007a0c */ /* 0x000fe20003fa6270 */
[----:B--2---:R-:W-:Y:S01]  /*7d20*/  IMAD R2, R96, 0x70, RZ ;  /* 0x0000007060027824 */ /* 0x004fe200078e02ff */
[----:B------:R-:W-:Y:S01]  /*7d30*/  BSSY B0, `(.L_x_289) ;  /* 0x0000051000007945 */ /* 0x000fe20003800000 */
[----:B------:R-:W-:Y:S01]  /*7d40*/  IMAD.WIDE.U32 R14, R41, 0x70, RZ ;  /* 0x00000070290e7825 */ /* 0x000fe200078e00ff */
[C---:B------:R-:W-:Y:S02]  /*7d50*/  ISETP.GE.AND P2, PT, R6.reuse, 0x21, PT ;  /* 0x000000210600780c */ /* 0x040fe40003f46270 */
[C---:B------:R-:W-:Y:S01]  /*7d60*/  ISETP.GE.AND P3, PT, R6.reuse, 0x1, PT ;  /* 0x000000010600780c */ /* 0x040fe20003f66270 */
[----:B------:R-:W-:Y:S01]  /*7d70*/  IMAD.IADD R16, R15, 0x1, R2 ;  /* 0x000000010f107824 */ /* 0x000fe200078e0202 */
[----:B------:R-:W-:Y:S02]  /*7d80*/  ISETP.GE.AND P1, PT, R6, 0x41, PT ;  /* 0x000000410600780c */ /* 0x000fe40003f26270 */
[----:B------:R-:W-:Y:S04]  /*7d90*/  IADD3 R2, P0, R123, R14, RZ ;  /* 0x0000000e7b027210 */ /* 0x000fe80007f1e0ff */
[----:B------:R-:W-:Y:S03]  /*7da0*/  IADD3.X R3, R16, R141, RZ, P0, !PT ;  /* 0x0000008d10037210 */ /* 0x000fe600007fe4ff */
[C---:B------:R-:W-:Y:S02]  /*7db0*/  @P2 IADD3 R7, P0, R2.reuse, 0x20, RZ ;  /* 0x0000002002072810 */ /* 0x040fe40007f1e0ff */
[-C--:B------:R-:W-:Y:S01]  /*7dc0*/  @P3 MOV R4, R100.reuse ;  /* 0x0000006400043202 */ /* 0x080fe20000000f00 */
[----:B------:R-:W-:Y:S02]  /*7dd0*/  @P3 IMAD.MOV.U32 R5, RZ, RZ, R108 ;  /* 0x000000ffff053224 */ /* 0x000fe400078e006c */
[----:B------:R-:W-:Y:S02]  /*7de0*/  @P3 IMAD R8, R3, c[0x0][0x258], RZ ;  /* 0x0000960003083a24 */ /* 0x000fe400078e02ff */
[----:B------:R-:W-:Y:S01]  /*7df0*/  @P2 IMAD.X R9, RZ, RZ, R3, P0 ;  /* 0x000000ffff092224 */ /* 0x000fe200000e0603 */
[C---:B------:R-:W-:Y:S01]  /*7e00*/  @P1 IADD3 R13, P0, R2.reuse, 0x40, RZ ;  /* 0x00000040020d1810 */ /* 0x040fe20007f1e0ff */
[C---:B------:R-:W-:Y:S04]  /*7e10*/  @P3 IMAD.WIDE.U32 R4, R2.reuse, c[0x0][0x258], R4 ;  /* 0x0000960002043a25 */ /* 0x040fe800078e0004 */
[----:B------:R-:W-:Y:S02]  /*7e20*/  @P3 IMAD R8, R2, c[0x0][0x25c], R8 ;  /* 0x0000970002083a24 */ /* 0x000fe400078e0208 */
[----:B------:R-:W-:Y:S01]  /*7e30*/  @P1 IMAD.X R15, RZ, RZ, R3, P0 ;  /* 0x000000ffff0f1224 */ /* 0x000fe200000e0603 */
[C---:B------:R-:W-:Y:S01]  /*7e40*/  @P3 LEA R10, P0, R4.reuse, c[0x0][0x250], 0x1 ;  /* 0x00009400040a3a11 */ /* 0x040fe200078008ff */
[----:B------:R-:W-:Y:S02]  /*7e50*/  @P3 IMAD.IADD R5, R5, 0x1, R8 ;  /* 0x0000000105053824 */ /* 0x000fe400078e0208 */
[----:B------:R-:W-:Y:S03]  /*7e60*/  @P2 IMAD R8, R9, c[0x0][0x258], RZ ;  /* 0x0000960009082a24 */ /* 0x000fe600078e02ff */
[----:B------:R-:W-:Y:S01]  /*7e70*/  @P3 LEA.HI.X R11, R4, c[0x0][0x254], R5, 0x1, P0 ;  /* 0x00009500040b3a11 */ /* 0x000fe200000f0c05 */
[----:B------:R-:W-:Y:S01]  /*7e80*/  @P2 IMAD.MOV.U32 R5, RZ, RZ, R108 ;  /* 0x000000ffff052224 */ /* 0x000fe200078e006c */
[-C--:B------:R-:W-:Y:S05]  /*7e90*/  @P2 MOV R4, R100.reuse ;  /* 0x0000006400042202 */ /* 0x080fea0000000f00 */
[C---:B------:R-:W-:Y:S04]  /*7ea0*/  @P2 IMAD.WIDE.U32 R4, R7.reuse, c[0x0][0x258], R4 ;  /* 0x0000960007042a25 */ /* 0x040fe800078e0004 */
[----:B------:R-:W-:Y:S01]  /*7eb0*/  @P2 IMAD R7, R7, c[0x0][0x25c], R8 ;  /* 0x0000970007072a24 */ /* 0x000fe200078e0208 */
[C---:B------:R-:W-:Y:S04]  /*7ec0*/  @P2 LEA R8, P0, R4.reuse, c[0x0][0x250], 0x1 ;  /* 0x0000940004082a11 */ /* 0x040fe800078008ff */
[----:B------:R-:W-:Y:S01]  /*7ed0*/  @P2 IADD3 R7, R5, R7, RZ ;  /* 0x0000000705072210 */ /* 0x000fe20007ffe0ff */
[----:B------:R-:W-:Y:S03]  /*7ee0*/  @P1 IMAD R5, R15, c[0x0][0x258], RZ ;  /* 0x000096000f051a24 */ /* 0x000fe600078e02ff */
[----:B------:R-:W-:Y:S01]  /*7ef0*/  @P2 LEA.HI.X R9, R4, c[0x0][0x254], R7, 0x1, P0 ;  /* 0x0000950004092a11 */ /* 0x000fe200000f0c07 */
[C---:B------:R-:W-:Y:S01]  /*7f00*/  @P1 IMAD R5, R13.reuse, c[0x0][0x25c], R5 ;  /* 0x000097000d051a24 */ /* 0x040fe200078e0205 */
[----:B------:R-:W-:Y:S11]  /*7f10*/  ISETP.GE.AND P0, PT, R6, 0x61, PT ;  /* 0x000000610600780c */ /* 0x000ff60003f06270 */
[----:B------:R-:W-:Y:S02]  /*7f20*/  @!UPT UIADD3 URZ, URZ, URZ, URZ ;  /* 0x0000003f3f3ff290 */ /* 0x000fe4000fffe03f */
[----:B------:R-:W-:Y:S02]  /*7f30*/  @P0 IADD3 R4, P4, R2, 0x60, RZ ;  /* 0x0000006002040810 */ /* 0x000fe40007f9e0ff */
[----:B------:R-:W-:Y:S03]  /*7f40*/  @P1 MOV R2, R100 ;  /* 0x0000006400021202 */ /* 0x000fe60000000f00 */
[----:B------:R-:W-:Y:S02]  /*7f50*/  @P0 IMAD.X R12, RZ, RZ, R3, P4 ;  /* 0x000000ffff0c0224 */ /* 0x000fe400020e0603 */
[----:B------:R-:W-:Y:S04]  /*7f60*/  @P1 IMAD.MOV.U32 R3, RZ, RZ, R108 ;  /* 0x000000ffff031224 */ /* 0x000fe800078e006c */
[----:B------:R-:W-:Y:S05]  /*7f70*/  @P1 IMAD.WIDE.U32 R2, R13, c[0x0][0x258], R2 ;  /* 0x000096000d021a25 */ /* 0x000fea00078e0002 */
[----:B------:R-:W-:Y:S02]  /*7f80*/  @P1 LEA R6, P4, R2, c[0x0][0x250], 0x1 ;  /* 0x0000940002061a11 */ /* 0x000fe400078808ff */
[----:B------:R-:W-:Y:S01]  /*7f90*/  @P1 IADD3 R3, R3, R5, RZ ;  /* 0x0000000503031210 */ /* 0x000fe20007ffe0ff */
[----:B------:R-:W-:Y:S03]  /*7fa0*/  @P0 IMAD R5, R12, c[0x0][0x258], RZ ;  /* 0x000096000c050a24 */ /* 0x000fe600078e02ff */
[----:B------:R-:W-:Y:S01]  /*7fb0*/  @P1 LEA.HI.X R7, R2, c[0x0][0x254], R3, 0x1, P4 ;  /* 0x0000950002071a11 */ /* 0x000fe200020f0c03 */
[----:B------:R-:W-:Y:S01]  /*7fc0*/  @P0 IMAD.MOV.U32 R2, RZ, RZ, R100 ;  /* 0x000000ffff020224 */ /* 0x000fe200078e0064 */
[----:B------:R-:W-:Y:S05]  /*7fd0*/  @P0 MOV R3, R108 ;  /* 0x0000006c00030202 */ /* 0x000fea0000000f00 */
[C---:B------:R-:W-:Y:S04]  /*7fe0*/  @P0 IMAD.WIDE.U32 R2, R4.reuse, c[0x0][0x258], R2 ;  /* 0x0000960004020a25 */ /* 0x040fe800078e0002 */
[----:B------:R-:W-:Y:S04]  /*7ff0*/  @P0 IMAD R4, R4, c[0x0][0x25c], R5 ;  /* 0x0000970004040a24 */ /* 0x000fe800078e0205 */
[----:B------:R-:W-:Y:S01]  /*8000*/  @P0 IMAD.IADD R3, R3, 0x1, R4 ;  /* 0x0000000103030824 */ /* 0x000fe200078e0204 */
[C---:B------:R-:W-:Y:S04]  /*8010*/  @P0 LEA R4, P4, R2.reuse, c[0x0][0x250], 0x1 ;  /* 0x0000940002040a11 */ /* 0x040fe800078808ff */
[----:B------:R-:W-:Y:S02]  /*8020*/  @P0 LEA.HI.X R5, R2, c[0x0][0x254], R3, 0x1, P4 ;  /* 0x0000950002050a11 */ /* 0x000fe400020f0c03 */
[----:B------:R-:W-:Y:S11]  /*8030*/  LOP3.LUT P4, RZ, R214, 0x2, RZ, 0xc0, !PT ;  /* 0x00000002d6ff7812 */ /* 0x000ff6000788c0ff */
[----:B------:R-:W-:Y:S02]  /*8040*/  @!UPT UIADD3 URZ, URZ, URZ, URZ ;  /* 0x0000003f3f3ff290 */ /* 0x000fe4000fffe03f */
[----:B------:R-:W-:Y:S01]  /*8050*/  @!PT LDS RZ, [RZ] ;  /* 0x00000000fffff984 */ /* 0x000fe20000000800 */
[----:B------:R-:W-:Y:S01]  /*8060*/  @!PT LDS RZ, [RZ] ;  /* 0x00000000fffff984 */ /* 0x000fe20000000800 */
[----:B------:R-:W-:Y:S01]  /*8070*/  @!PT LDS RZ, [RZ] ;  /* 0x00000000fffff984 */ /* 0x000fe20000000800 */
[----:B------:R1:W-:Y:S05]  /*8080*/  @P3 LDGSTS.E.BYPASS.LTC128B.128 [R208+0x100], [R10.64], !P4 ;  /* 0x001000000ad03fae */ /* 0x0003ea000e101d4a */
[----:B------:R1:W-:Y:S05]  /*8090*/  @P3 LDGSTS.E.BYPASS.LTC128B.128 [R208+0x3900], [R10.64+0x80], !P5 ;  /* 0x039000800ad03fae */ /* 0x0003ea000e901d4a */
[----:B------:R1:W-:Y:S05]  /*80a0*/  @P2 LDGSTS.E.BYPASS.LTC128B.128 [R210+0x1100], [R8.64], !P4 ;  /* 0x0110000008d22fae */ /* 0x0003ea000e101d4a */
[----:B------:R1:W-:Y:S05]  /*80b0*/  @P2 LDGSTS.E.BYPASS.LTC128B.128 [R210+0x4900], [R8.64+0x80], !P5 ;  /* 0x0490008008d22fae */ /* 0x0003ea000e901d4a */
[----:B------:R2:W-:Y:S05]  /*80c0*/  @P1 LDGSTS.E.BYPASS.LTC128B.128 [R210+0x2100], [R6.64], !P4 ;  /* 0x0210000006d21fae */ /* 0x0005ea000e101d4a */
[----:B------:R2:W-:Y:S01]  /*80d0*/  @P1 LDGSTS.E.BYPASS.LTC128B.128 [R210+0x5900], [R6.64+0x80], !P5 ;  /* 0x0590008006d21fae */ /* 0x0005e2000e901d4a */
[----:B------:R-:W-:Y:S04]  /*80e0*/  ISETP.GT.AND P1, PT, R84, R213, PT ;  /* 0x000000d55400720c */ /* 0x000fe80003f24270 */
[----:B------:R1:W-:Y:S05]  /*80f0*/  @P0 LDGSTS.E.BYPASS.LTC128B.128 [R210+0x3100], [R4.64], !P4 ;  /* 0x0310000004d20fae */ /* 0x0003ea000e101d4a */
[----:B------:R1:W-:Y:S05]  /*8100*/  @P0 LDGSTS.E.BYPASS.LTC128B.128 [R210+0x6900], [R4.64+0x80], !P5 ;  /* 0x0690008004d20fae */ /* 0x0003ea000e901d4a */
[----:B------:R-:W0:Y:S01]  /*8110*/  LDGDEPBAR ;  /* 0x00000000000079af */ /* 0x000e220000000000 */
[----:B--2---:R-:W-:Y:S04]  /*8120*/  IADD3 R6, P0, R143, R14, RZ ;  /* 0x0000000e8f067210 */ /* 0x004fe80007f1e0ff */
[----:B------:R-:W-:Y:S01]  /*8130*/  IADD3.X R7, R16, R142, RZ, P0, !PT ;  /* 0x0000008e10077210 */ /* 0x000fe200007fe4ff */
[----:B------:R-:W-:Y:S04]  /*8140*/  DEPBAR.LE SB0, 0x0 ;  /* 0x000080000000791a */ /* 0x000fe80000000000 */
[----:B------:R-:W-:Y:S06]  /*8150*/  BAR.SYNC.DEFER_BLOCKING 0x0 ;  /* 0x0000000000007b1d */ /* 0x000fec0000010000 */
[----:B------:R-:W-:-:S05]  /*8160*/  @!P1 BRA `(.L_x_290) ;  /* 0x000000d000009947 */ /* 0x000fca0003800000 */
[----:B-1----:R-:W1:Y:S01]  /*8170*/  @!P6 LDS.128 R12, [R208+0x100] ;  /* 0x00010000d00ce984 */ /* 0x002e620000000c00 */
[----:B------:R-:W-:Y:S01]  /*8180*/  ISETP.GE.AND P0, PT, R209, c[0x0][0x1d4], PT ;  /* 0x00007500d1007a0c */ /* 0x000fe20003f06270 */
[----:B------:R-:W-:Y:S01]  /*8190*/  IMAD R2, R7, c[0x0][0x208], RZ ;  /* 0x0000820007027a24 */ /* 0x000fe200078e02ff */
[----:B------:R-:W-:Y:S02]  /*81a0*/  MOV R4, R98 ;  /* 0x0000006200047202 */ /* 0x000fe40000000f00 */
[----:B------:R-:W-:Y:S01]  /*81b0*/  MOV R5, R97 ;  /* 0x0000006100057202 */ /* 0x000fe20000000f00 */
[C---:B------:R-:W-:Y:S04]  /*81c0*/  IMAD R2, R6.reuse, c[0x0][0x20c], R2 ;  /* 0x0000830006027a24 */ /* 0x040fe800078e0202 */
[----:B------:R-:W-:Y:S04]  /*81d0*/  IMAD.WIDE.U32 R4, R6, c[0x0][0x208], R4 ;  /* 0x0000820006047a25 */ /* 0x000fe800078e0004 */
[----:B------:R-:W2:Y:S01]  /*81e0*/  @!P0 LDS.128 R8, [R208+0x3900] ;  /* 0x00390000d0088984 */ /* 0x000ea20000000c00 */
[----:B------:R-:W-:Y:S02]  /*81f0*/  IADD3 R3, R5, R2, RZ ;  /* 0x0000000205037210 */ /* 0x000fe40007ffe0ff */
[C---:B------:R-:W-:Y:S04]  /*8200*/  LEA R2, P1, R4.reuse, c[0x0][0x1f8], 0x1 ;  /* 0x00007e0004027a11 */ /* 0x040fe800078208ff */
[----:B------:R-:W-:Y:S05]  /*8210*/  LEA.HI.X R3, R4, c[0x0][0x1fc], R3, 0x1, P1 ;  /* 0x00007f0004037a11 */ /* 0x000fea00008f0c03 */
[----:B-1----:R1:W-:Y:S04]  /*8220*/  @!P6 STG.E.128 [R2.64], R12 ;  /* 0x0000000c0200e986 */ /* 0x0023e8000c101d0a */
[----:B--2---:R1:W-:Y:S02]  /*8230*/  @!P0 STG.E.128 [R2.64+0x80], R8 ;  /* 0x0000800802008986 */ /* 0x0043e4000c101d0a */
.L_x_290:
[----:B-1----:R-:W-:Y:S05]  /*8240*/  BSYNC B0 ;  /* 0x0000000000007941 */ /* 0x002fea0003800000 */
.L_x_289:
[----:B------:R-:W-:Y:S01]  /*8250*/  ISETP.GE.AND P0, PT, R223, R84, PT ;  /* 0x00000054df00720c */ /* 0x000fe20003f06270 */
[----:B------:R-:W-:Y:S01]  /*8260*/  @!UPT UIADD3 URZ, URZ, URZ, URZ ;  /* 0x0000003f3f3ff290 */ /* 0x000fe2000fffe03f */
[----:B------:R-:W-:Y:S11]  /*8270*/  BSSY B0, `(.L_x_291) ;  /* 0x0000011000007945 */ /* 0x000ff60003800000 */
[----:B------:R-:W-:-:S05]  /*8280*/  @P0 BRA `(.L_x_292) ;  /* 0x000000f000000947 */ /* 0x000fca0003800000 */
[----:B------:R-:W1:Y:S01]  /*8290*/  @!P6 LDS.128 R12, [R208+0x1100] ;  /* 0x00110000d00ce984 */ /* 0x000e620000000c00 */
[----:B------:R-:W-:Y:S01]  /*82a0*/  ISETP.GE.AND P1, PT, R209, c[0x0][0x1d4], PT ;  /* 0x00007500d1007a0c */ /* 0x000fe20003f26270 */
[----:B------:R-:W-:Y:S01]  /*82b0*/  IMAD.MOV.U32 R4, RZ, RZ, R98 ;  /* 0x000000ffff047224 */ /* 0x000fe200078e0062 */
[----:B------:R-:W-:Y:S02]  /*82c0*/  IADD3 R2, P0, R6, 0x20, RZ ;  /* 0x0000002006027810 */ /* 0x000fe40007f1e0ff */
[----:B------:R-:W-:Y:S03]  /*82d0*/  MOV R5, R97 ;  /* 0x0000006100057202 */ /* 0x000fe60000000f00 */
[----:B------:R-:W-:Y:S02]  /*82e0*/  IMAD.X R3, RZ, RZ, R7, P0 ;  /* 0x000000ffff037224 */ /* 0x000fe400000e0607 */
[C---:B------:R-:W-:Y:S04]  /*82f0*/  IMAD.WIDE.U32 R4, R2.reuse, c[0x0][0x208], R4 ;  /* 0x0000820002047a25 */ /* 0x040fe800078e0004 */
[----:B------:R-:W2:Y:S01]  /*8300*/  @!P1 LDS.128 R8, [R208+0x4900] ;  /* 0x00490000d0089984 */ /* 0x000ea20000000c00 */
[----:B------:R-:W-:Y:S04]  /*8310*/  IMAD R3, R3, c[0x0][0x208], RZ ;  /* 0x0000820003037a24 */ /* 0x000fe800078e02ff */
[----:B------:R-:W-:Y:S01]  /*8320*/  IMAD R3, R2, c[0x0][0x20c], R3 ;  /* 0x0000830002037a24 */ /* 0x000fe200078e0203 */
[C---:B------:R-:W-:Y:S04]  /*8330*/  LEA R2, P0, R4.reuse, c[0x0][0x1f8], 0x1 ;  /* 0x00007e0004027a11 */ /* 0x040fe800078008ff */
[----:B------:R-:W-:Y:S04]  /*8340*/  IADD3 R3, R5, R3, RZ ;  /* 0x0000000305037210 */ /* 0x000fe80007ffe0ff */
[----:B------:R-:W-:Y:S05]  /*8350*/  LEA.HI.X R3, R4, c[0x0][0x1fc], R3, 0x1, P0 ;  /* 0x00007f0004037a11 */ /* 0x000fea00000f0c03 */
[----:B-1----:R1:W-:Y:S04]  /*8360*/  @!P6 STG.E.128 [R2.64], R12 ;  /* 0x0000000c0200e986 */ /* 0x0023e8000c101d0a */
[----:B--2---:R1:W-:Y:S02]  /*8370*/  @!P1 STG.E.128 [R2.64+0x80], R8 ;  /* 0x0000800802009986 */ /* 0x0043e4000c101d0a */
.L_x_292:
[----:B------:R-:W-:Y:S05]  /*8380*/  BSYNC B0 ;  /* 0x0000000000007941 */ /* 0x000fea0003800000 */
.L_x_291:
[----:B------:R-:W-:Y:S01]  /*8390*/  ISETP.GE.AND P0, PT, R222, R84, PT ;  /* 0x00000054de00720c */ /* 0x000fe20003f06270 */
[----:B------:R-:W-:Y:S01]  /*83a0*/  @!UPT UIADD3 URZ, URZ, URZ, URZ ;  /* 0x0000003f3f3ff290 */ /* 0x000fe2000fffe03f */
[----:B------:R-:W-:Y:S11]  /*83b0*/  BSSY B0, `(.L_x_293) ;  /* 0x0000011000007945 */ /* 0x000ff60003800000 */
[----:B------:R-:W-:-:S05]  /*83c0*/  @P0 BRA `(.L_x_294) ;  /* 0x000000f000000947 */ /* 0x000fca0003800000 */
[----:B-1----:R-:W1:Y:S01]  /*83d0*/  @!P6 LDS.128 R12, [R208+0x2100] ;  /* 0x00210000d00ce984 */ /* 0x002e620000000c00 */
        /* <DEDUP_REMOVED lines=14> */
.L_x_294:
[----:B------:R-:W-:Y:S05]  /*84c0*/  BSYNC B0 ;  /* 0x0000000000007941 */ /* 0x000fea0003800000 */
.L_x_293:
        /* <DEDUP_REMOVED lines=19> */
.L_x_296:
[----:B------:R-:W-:Y:S05]  /*8600*/  BSYNC B0 ;  /* 0x0000000000007941 */ /* 0x000fea0003800000 */
.L_x_295:
[----:B------:R-:W-:Y:S01]  /*8610*/  ISETP.GT.AND P5, PT, R41, R140, PT ;  /* 0x0000008c2900720c */ /* 0x000fe20003fa4270 */
[----:B------:R-:W-:Y:S01]  /*8620*/  @!UPT UIADD3 URZ, URZ, URZ, URZ ;  /* 0x0000003f3f3ff290 */ /* 0x000fe2000fffe03f */
[----:B------:R-:W-:Y:S11]  /*8630*/  BSSY B0, `(.L_x_297) ;  /* 0x000002f000007945 */ /* 0x000ff60003800000 */
[----:B------:R-:W-:-:S05]  /*8640*/  @!P5 BRA `(.L_x_298) ;  /* 0x000002d00000d947 */ /* 0x000fca0003800000 */
[----:B------:R-:W-:Y:S01]  /*8650*/  IADD3 R4, R41, -0x1, RZ ;  /* 0xffffffff29047810 */ /* 0x000fe20007ffe0ff */
[----:B-1----:R-:W-:Y:S01]  /*8660*/  IMAD.MOV.U32 R2, RZ, RZ, R126 ;  /* 0x000000ffff027224 */ /* 0x002fe200078e007e */
[C---:B------:R-:W-:Y:S01]  /*8670*/  ISETP.GE.AND P2, PT, R212.reuse, 0x21, PT ;  /* 0x00000021d400780c */ /* 0x040fe20003f46270 */
[----:B------:R-:W-:Y:S01]  /*8680*/  IMAD.MOV.U32 R3, RZ, RZ, R125 ;  /* 0x000000ffff037224 */ /* 0x000fe200078e007d */
[----:B------:R-:W-:Y:S01]  /*8690*/  SHF.R.S32.HI R6, RZ, 0x1f, R4 ;  /* 0x0000001fff067819 */ /* 0x000fe20000011404 */
[----:B------:R-:W-:Y:S01]  /*86a0*/  IMAD R5, R187, R4, RZ ;  /* 0x00000004bb057224 */ /* 0x000fe200078e02ff */
[----:B------:R-:W-:Y:S01]  /*86b0*/  ISETP.GE.AND P1, PT, R212, 0x41, PT ;  /* 0x00000041d400780c */ /* 0x000fe20003f26270 */
[-C--:B------:R-:W-:Y:S01]  /*86c0*/  IMAD.WIDE.U32 R2, R4, R154.reuse, R2 ;  /* 0x0000009a04027225 */ /* 0x080fe200078e0002 */
[----:B------:R-:W-:Y:S02]  /*86d0*/  ISETP.GE.AND P3, PT, R212, 0x1, PT ;  /* 0x00000001d400780c */ /* 0x000fe40003f66270 */
[----:B------:R-:W-:Y:S01]  /*86e0*/  P2R R11, PR, RZ, 0x20 ;  /* 0x00000020ff0b7803 */ /* 0x000fe20000000000 */
[----:B------:R-:W-:Y:S01]  /*86f0*/  IMAD R4, R6, R154, R5 ;  /* 0x0000009a06047224 */ /* 0x000fe200078e0205 */
[----:B------:R-:W-:Y:S03]  /*8700*/  LOP3.LUT P5, RZ, R214, 0x2, RZ, 0xc0, !PT ;  /* 0x00000002d6ff7812 */ /* 0x000fe600078ac0ff */
[----:B------:R-:W-:Y:S01]  /*8710*/  IMAD.IADD R3, R3, 0x1, R4 ;  /* 0x0000000103037824 */ /* 0x000fe200078e0204 */
[-C--:B------:R-:W-:Y:S05]  /*8720*/  @P2 IADD3 R4, P0, R215, R2.reuse, RZ ;  /* 0x00000002d7042210 */ /* 0x080fea0007f1e0ff */
[----:B------:R-:W-:Y:S01]  /*8730*/  @P2 IMAD.X R7, R3, 0x1, R188, P0 ;  /* 0x0000000103072824 */ /* 0x000fe200000e06bc */
[-C--:B------:R-:W-:Y:S05]  /*8740*/  @P1 IADD3 R5, P0, R211, R2.reuse, RZ ;  /* 0x00000002d3051210 */ /* 0x080fea0007f1e0ff */
[----:B------:R-:W-:Y:S01]  /*8750*/  @P1 IMAD.X R10, R3, 0x1, R180, P0 ;  /* 0x00000001030a1824 */ /* 0x000fe200000e06b4 */
[C---:B------:R-:W-:Y:S04]  /*8760*/  @P3 LEA R8, P0, R2.reuse, c[0x0][0x220], 0x1 ;  /* 0x0000880002083a11 */ /* 0x040fe800078008ff */
[----:B------:R-:W-:Y:S02]  /*8770*/  @P3 LEA.HI.X R9, R2, c[0x0][0x224], R3, 0x1, P0 ;  /* 0x0000890002093a11 */ /* 0x000fe400000f0c03 */
[C---:B------:R-:W-:Y:S03]  /*8780*/  @P2 LEA R6, P0, R4.reuse, c[0x0][0x220], 0x1 ;  /* 0x0000880004062a11 */ /* 0x040fe600078008ff */
[----:B------:R-:W-:Y:S01]  /*8790*/  @!PT LDS RZ, [RZ] ;  /* 0x00000000fffff984 */ /* 0x000fe20000000800 */
[----:B------:R-:W-:Y:S01]  /*87a0*/  @!PT LDS RZ, [RZ] ;  /* 0x00000000fffff984 */ /* 0x000fe20000000800 */
[----:B------:R-:W-:Y:S01]  /*87b0*/  @!PT LDS RZ, [RZ] ;  /* 0x00000000fffff984 */ /* 0x000fe20000000800 */
[----:B------:R1:W-:Y:S01]  /*87c0*/  @P3 LDGSTS.E.BYPASS.LTC128B.128 [R208+0x8100], [R8.64], !P5 ;  /* 0x0810000008d03fae */ /* 0x0003e2000e901d4a */
[----:B------:R-:W-:Y:S02]  /*87d0*/  @P2 LEA.HI.X R7, R4, c[0x0][0x224], R7, 0x1, P0 ;  /* 0x0000890004072a11 */ /* 0x000fe400000f0c07 */
[----:B------:R-:W-:Y:S02]  /*87e0*/  @P1 LEA R4, P0, R5, c[0x0][0x220], 0x1 ;  /* 0x0000880005041a11 */ /* 0x000fe400078008ff */
[----:B------:R-:W-:Y:S02]  /*87f0*/  ISETP.NE.AND P5, PT, R11, RZ, PT ;  /* 0x000000ff0b00720c */ /* 0x000fe40003fa5270 */
[----:B------:R-:W-:Y:S02]  /*8800*/  @P1 LEA.HI.X R5, R5, c[0x0][0x224], R10, 0x1, P0 ;  /* 0x0000890005051a11 */ /* 0x000fe400000f0c0a */
[----:B------:R-:W-:Y:S11]  /*8810*/  ISETP.GE.AND P0, PT, R212, 0x61, PT ;  /* 0x00000061d400780c */ /* 0x000ff60003f06270 */
[----:B------:R-:W-:Y:S02]  /*8820*/  @!UPT UIADD3 URZ, URZ, URZ, URZ ;  /* 0x0000003f3f3ff290 */ /* 0x000fe4000fffe03f */
[----:B------:R-:W-:Y:S05]  /*8830*/  @P0 IADD3 R10, P4, R164, R2, RZ ;  /* 0x00000002a40a0210 */ /* 0x000fea0007f9e0ff */
[----:B------:R-:W-:Y:S01]  /*8840*/  @P0 IMAD.X R3, R3, 0x1, R186, P4 ;  /* 0x0000000103030824 */ /* 0x000fe200020e06ba */
[C---:B------:R-:W-:Y:S04]  /*8850*/  @P0 LEA R2, P4, R10.reuse, c[0x0][0x220], 0x1 ;  /* 0x000088000a020a11 */ /* 0x040fe800078808ff */
[----:B------:R-:W-:Y:S02]  /*8860*/  @P0 LEA.HI.X R3, R10, c[0x0][0x224], R3, 0x1, P4 ;  /* 0x000089000a030a11 */ /* 0x000fe400020f0c03 */
[----:B------:R-:W-:Y:S11]  /*8870*/  ISETP.GE.AND P4, PT, R209, c[0x0][0x1d4], PT ;  /* 0x00007500d1007a0c */ /* 0x000ff60003f86270 */
[----:B------:R-:W-:Y:S02]  /*8880*/  @!UPT UIADD3 URZ, URZ, URZ, URZ ;  /* 0x0000003f3f3ff290 */ /* 0x000fe4000fffe03f */
[----:B------:R1:W-:Y:S01]  /*8890*/  @P3 LDGSTS.E.BYPASS.LTC128B.128 [R208+0xb900], [R8.64+0x80], !P4 ;  /* 0x0b90008008d03fae */ /* 0x0003e2000e101d4a */
[----:B------:R-:W-:Y:S11]  /*88a0*/  LOP3.LUT P3, RZ, R214, 0x2, RZ, 0xc0, !PT ;  /* 0x00000002d6ff7812 */ /* 0x000ff6000786c0ff */
[----:B------:R-:W-:Y:S02]  /*88b0*/  @!UPT UIADD3 URZ, URZ, URZ, URZ ;  /* 0x0000003f3f3ff290 */ /* 0x000fe4000fffe03f */
[----:B------:R1:W-:Y:S04]  /*88c0*/  @P2 LDGSTS.E.BYPASS.LTC128B.128 [R210+0x9100], [R6.64], !P3 ;  /* 0x0910000006d22fae */ /* 0x0003e8000d901d4a */
[----:B------:R1:W-:Y:S04]  /*88d0*/  @P2 LDGSTS.E.BYPASS.LTC128B.128 [R210+0xc900], [R6.64+0x80], !P4 ;  /* 0x0c90008006d22fae */ /* 0x0003e8000e101d4a */
[----:B------:R1:W-:Y:S04]  /*88e0*/  @P1 LDGSTS.E.BYPASS.LTC128B.128 [R210+0xa100], [R4.64], !P3 ;  /* 0x0a10000004d21fae */ /* 0x0003e8000d901d4a */
[----:B------:R1:W-:Y:S04]  /*88f0*/  @P1 LDGSTS.E.BYPASS.LTC128B.128 [R210+0xd900], [R4.64+0x80], !P4 ;  /* 0x0d90008004d21fae */ /* 0x0003e8000e101d4a */
[----:B------:R1:W-:Y:S04]  /*8900*/  @P0 LDGSTS.E.BYPASS.LTC128B.128 [R210+0xb100], [R2.64], !P3 ;  /* 0x0b10000002d20fae */ /* 0x0003e8000d901d4a */
[----:B------:R1:W-:Y:S02]  /*8910*/  @P0 LDGSTS.E.BYPASS.LTC128B.128 [R210+0xe900], [R2.64+0x80], !P4 ;  /* 0x0e90008002d20fae */ /* 0x0003e4000e101d4a */
.L_x_298:
[----:B------:R-:W-:Y:S05]  /*8920*/  BSYNC B0 ;  /* 0x0000000000007941 */ /* 0x000fea0003800000 */
.L_x_297:
[----:B------:R-:W0:Y:S01]  /*8930*/  LDGDEPBAR ;  /* 0x00000000000079af */ /* 0x000e220000000000 */
[----:B------:R-:W-:Y:S01]  /*8940*/  IADD3 R41, R41, -0x1, RZ ;  /* 0xffffffff29297810 */ /* 0x000fe20007ffe0ff */
[----:B------:R-:W-:-:S05]  /*8950*/  @P5 BRA `(.L_x_299) ;  /* 0xffffa41000005947 */ /* 0x000fca000383ffff */
[----:B------:R-:W-:Y:S01]  /*8960*/  WARPSYNC 0xffffffff ;  /* 0xffffffff00007948 */ /* 0x000fe20003800000 */
[----:B------:R-:W-:Y:S06]  /*8970*/  BAR.SYNC.DEFER_BLOCKING 0x0 ;  /* 0x0000000000007b1d */ /* 0x000fec0000010000 */
.L_x_250:
[----:B------:R-:W-:Y:S01]  /*8980*/  ISETP.GE.AND P0, PT, R176, 0x1, PT ;  /* 0x00000001b000780c */ /* 0x000fe20003f06270 */
[----:B------:R-:W-:Y:S01]  /*8990*/  BSSY B0, `(.L_x_300) ;  /* 0x0000021000007945 */ /* 0x000fe20003800000 */
[----:B-1----:R-:W-:Y:S01]  /*89a0*/  IMAD.IADD R9, R171, 0x1, R172 ;  /* 0x00000001ab097824 */ /* 0x002fe200078e02ac */
[----:B------:R-:W-:-:S10]  /*89b0*/  MOV R0, RZ ;  /* 0x000000ff00007202 */ /* 0x000fd40000000f00 */
[----:B------:R-:W-:Y:S05]  /*89c0*/  @!P0 BRA `(.L_x_301) ;  /* 0x000001d000008947 */ /* 0x000fea0003800000 */
[----:B------:R-:W-:Y:S02]  /*89d0*/  IABS R0, R144 ;  /* 0x0000009000007213 */ /* 0x000fe40000000000 */
[----:B------:R-:W-:-:S03]  /*89e0*/  IADD3 R5, R159, -0x1, R144 ;  /* 0xffffffff9f057810 */ /* 0x000fc60007ffe090 */
[----:B------:R-:W-:Y:S01]  /*89f0*/  IMAD.MOV.U32 R4, RZ, RZ, R0 ;  /* 0x000000ffff047224 */ /* 0x000fe200078e0000 */
[----:B------:R-:W-:-:S03]  /*8a00*/  IABS R8, R5 ;  /* 0x0000000500087213 */ /* 0x000fc60000000000 */
[----:B------:R-:W1:Y:S08]  /*8a10*/  I2F.RP R2, R4 ;  /* 0x0000000400027306 */ /* 0x000e700000209400 */
[----:B-1----:R-:W1:Y:S02]  /*8a20*/  MUFU.RCP R2, R2 ;  /* 0x0000000200027308 */ /* 0x002e640000001000 */
[----:B-1----:R-:W-:-:S06]  /*8a30*/  IADD3 R2, R2, 0xffffffe, RZ ;  /* 0x0ffffffe02027810 */ /* 0x002fcc0007ffe0ff */
[----:B------:R-:W1:Y:S02]  /*8a40*/  F2I.FTZ.U32.TRUNC.NTZ R3, R2 ;  /* 0x0000000200037305 */ /* 0x000e64000021f000 */
[----:B-1----:R-:W-:-:S04]  /*8a50*/  IMAD.MOV R0, RZ, RZ, -R3 ;  /* 0x000000ffff007224 */ /* 0x002fc800078e0a03 */
[----:B------:R-:W-:Y:S01]  /*8a60*/  IMAD.MOV.U32 R2, RZ, RZ, R0 ;  /* 0x000000ffff027224 */ /* 0x000fe200078e0000 */
[----:B------:R-:W-:-:S03]  /*8a70*/  IABS R0, R144 ;  /* 0x0000009000007213 */ /* 0x000fc60000000000 */
[----:B------:R-:W-:Y:S02]  /*8a80*/  IMAD R6, R2, R4, RZ ;  /* 0x0000000402067224 */ /* 0x000fe400078e02ff */
[----:B------:R-:W-:Y:S02]  /*8a90*/  IMAD.MOV.U32 R2, RZ, RZ, RZ ;  /* 0x000000ffff027224 */ /* 0x000fe400078e00ff */
        /* <DEDUP_REMOVED lines=16> */
.L_x_301:
[----:B------:R-:W-:Y:S05]  /*8ba0*/  BSYNC B0 ;  /* 0x0000000000007941 */ /* 0x000fea0003800000 */
.L_x_300:
[----:B------:R-:W2:Y:S01]  /*8bb0*/  LDL R2, [R1+0x4] ;  /* 0x0000040001027983 */ /* 0x000ea20000100800 */
[----:B------:R-:W-:Y:S01]  /*8bc0*/  MOV R17, RZ ;  /* 0x000000ff00117202 */ /* 0x000fe20000000f00 */
[----:B------:R-:W-:Y:S01]  /*8bd0*/  IMAD.MOV.U32 R23, RZ, RZ, RZ ;  /* 0x000000ffff177224 */ /* 0x000fe200078e00ff */
        /* <DEDUP_REMOVED lines=32> */
[----:B--2---:R-:W-:-:S04]  /*8de0*/  IMAD R234, R2, R0, RZ ;  /* 0x0000000002ea7224 */ /* 0x004fc800078e02ff */
[--C-:B------:R-:W-:Y:S01]  /*8df0*/  IMAD.IADD R2, R234, 0x1, R0.reuse ;  /* 0x00000001ea027824 */ /* 0x100fe200078e0200 */
[----:B------:R-:W-:-:S04]  /*8e00*/  PRMT R0, RZ, 0x7610, R0 ;  /* 0x00007610ff007816 */ /* 0x000fc80000000000 */
[----:B------:R-:W-:-:S04]  /*8e10*/  IMNMX R171, R159, R2, PT ;  /* 0x000000029fab7217 */ /* 0x000fc80003800200 */
[----:B------:R-:W-:-:S13]  /*8e20*/  ISETP.GT.AND P0, PT, R171, R234, PT ;  /* 0x000000eaab00720c */ /* 0x000fda0003f04270 */
[----:B------:R-:W-:Y:S05]  /*8e30*/  @!P0 BRA `(.L_x_302) ;  /* 0x0000aea000008947 */ /* 0x000fea0003800000 */
[----:B------:R-:W-:-:S04]  /*8e40*/  ISETP.NE.U32.AND P0, PT, RZ, c[0x0][0x340], PT ;  /* 0x0000d000ff007a0c */ /* 0x000fc80003f05070 */
[----:B------:R-:W-:-:S13]  /*8e50*/  ISETP.NE.AND.EX P1, PT, RZ, c[0x0][0x344], PT, P0 ;  /* 0x0000d100ff007a0c */ /* 0x000fda0003f25300 */
[----:B------:R-:W-:-:S04]  /*8e60*/  @P1 IMAD.MOV.U32 R2, RZ, RZ, 0x4 ;  /* 0x00000004ff021424 */ /* 0x000fc800078e00ff */
[----:B------:R-:W-:-:S05]  /*8e70*/  @P1 IMAD.WIDE R2, R233, R2, c[0x0][0x340] ;  /* 0x0000d000e9021625 */ /* 0x000fca00078e0202 */
[----:B------:R1:W2:Y:S01]  /*8e80*/  @P1 LDG.E R8, [R2.64] ;  /* 0x0000000a02081981 */ /* 0x0002a2000c1e1900 */
[----:B------:R-:W-:Y:S01]  /*8e90*/  IADD3 R0, P0, R213, R9, RZ ;  /* 0x00000009d5007210 */ /* 0x000fe20007f1e0ff */
[----:B------:R-:W-:Y:S01]  /*8ea0*/  WARPSYNC 0xffffffff ;  /* 0xffffffff00007948 */ /* 0x000fe20003800000 */
[----:B------:R-:W-:Y:S02]  /*8eb0*/  SHF.R.S32.HI R13, RZ, 0x1f, R36 ;  /* 0x0000001fff0d7819 */ /* 0x000fe40000011424 */
[----:B------:R-:W-:Y:S02]  /*8ec0*/  MOV R12, R36 ;  /* 0x00000024000c7202 */ /* 0x000fe40000000f00 */
[----:B------:R-:W-:Y:S02]  /*8ed0*/  ISETP.GE.AND P2, PT, R36, c[0x0][0x1d4], PT ;  /* 0x0000750024007a0c */ /* 0x000fe40003f46270 */
[----:B------:R-:W-:Y:S01]  /*8ee0*/  SHF.R.S32.HI R18, RZ, 0x1f, R209 ;  /* 0x0000001fff127819 */ /* 0x000fe200000114d1 */
[----:B------:R-:W-:Y:S01]  /*8ef0*/  IMAD.WIDE.U32 R6, R0, c[0x0][0x208], R12 ;  /* 0x0000820000067a25 */ /* 0x000fe200078e000c */
[----:B------:R-:W-:-:S02]  /*8f00*/  P2R R110, PR, RZ, 0x4 ;  /* 0x00000004ff6e7803 */ /* 0x000fc40000000000 */
[----:B------:R-:W-:Y:S02]  /*8f10*/  IADD3 R108, R171, -0x1, RZ ;  /* 0xffffffffab6c7810 */ /* 0x000fe40007ffe0ff */
[----:B------:R-:W-:Y:S02]  /*8f20*/  SEL R51, RZ, 0x1, P2 ;  /* 0x00000001ff337807 */ /* 0x000fe40001000000 */
[----:B-1----:R-:W-:-:S04]  /*8f30*/  SHF.R.S32.HI R2, RZ, 0x1f, R213 ;  /* 0x0000001fff027819 */ /* 0x002fc800000114d5 */
[----:B------:R-:W-:Y:S02]  /*8f40*/  LEA.HI.X.SX32 R2, R9, R2, 0x1, P0 ;  /* 0x0000000209027211 */ /* 0x000fe400000f0eff */
[----:B------:R-:W-:-:S03]  /*8f50*/  ISETP.NE.U32.AND P0, PT, RZ, c[0x0][0x350], PT ;  /* 0x0000d400ff007a0c */ /* 0x000fc60003f05070 */
[C---:B------:R-:W-:Y:S01]  /*8f60*/  IMAD R4, R2.reuse, c[0x0][0x1e0], RZ ;  /* 0x0000780002047a24 */ /* 0x040fe200078e02ff */
[----:B------:R-:W-:Y:S01]  /*8f70*/  ISETP.NE.AND.EX P0, PT, RZ, c[0x0][0x354], PT, P0 ;  /* 0x0000d500ff007a0c */ /* 0x000fe20003f05300 */
[----:B------:R-:W-:Y:S02]  /*8f80*/  IMAD R5, R2, c[0x0][0x208], RZ ;  /* 0x0000820002057a24 */ /* 0x000fe400078e02ff */
[----:B------:R-:W-:-:S04]  /*8f90*/  IMAD.WIDE.U32 R2, R0, c[0x0][0x1e0], R12 ;  /* 0x0000780000027a25 */ /* 0x000fc800078e000c */
[C---:B------:R-:W-:Y:S02]  /*8fa0*/  IMAD R4, R0.reuse, c[0x0][0x1e4], R4 ;  /* 0x0000790000047a24 */ /* 0x040fe400078e0204 */
[----:B------:R-:W-:Y:S02]  /*8fb0*/  IMAD R0, R0, c[0x0][0x20c], R5 ;  /* 0x0000830000007a24 */ /* 0x000fe400078e0205 */
[----:B------:R-:W-:Y:S02]  /*8fc0*/  IMAD.IADD R5, R3, 0x1, R4 ;  /* 0x0000000103057824 */ /* 0x000fe400078e0204 */
[----:B------:R-:W-:Y:S01]  /*8fd0*/  IMAD.MOV.U32 R4, RZ, RZ, R2 ;  /* 0x000000ffff047224 */ /* 0x000fe200078e0002 */
[----:B------:R-:W-:Y:S02]  /*8fe0*/  IADD3 R3, R7, R0, RZ ;  /* 0x0000000007037210 */ /* 0x000fe40007ffe0ff */
[----:B------:R-:W-:Y:S01]  /*8ff0*/  MOV R2, R6 ;  /* 0x0000000600027202 */ /* 0x000fe20000000f00 */
[----:B------:R-:W-:Y:S01]  /*9000*/  IMAD.WIDE.U32 R4, R235, c[0x0][0x1e8], R4 ;  /* 0x00007a00eb047a25 */ /* 0x000fe200078e0004 */
[----:B------:R-:W-:-:S03]  /*9010*/  SHF.R.S32.HI R7, RZ, 0x1f, R166 ;  /* 0x0000001fff077819 */ /* 0x000fc600000114a6 */
[----:B------:R-:W-:-:S04]  /*9020*/  IMAD.WIDE.U32 R2, R235, c[0x0][0x210], R2 ;  /* 0x00008400eb027a25 */ /* 0x000fc800078e0002 */
[C---:B------:R-:W-:Y:S02]  /*9030*/  IMAD R5, R235.reuse, c[0x0][0x1ec], R5 ;  /* 0x00007b00eb057a24 */ /* 0x040fe400078e0205 */
[----:B------:R-:W-:Y:S01]  /*9040*/  IMAD R3, R235, c[0x0][0x214], R3 ;  /* 0x00008500eb037a24 */ /* 0x000fe200078e0203 */
[----:B--2---:R-:W-:Y:S01]  /*9050*/  @P1 SHF.R.S32.HI R0, RZ, 0x1f, R8 ;  /* 0x0000001fff001819 */ /* 0x004fe20000011408 */
[----:B------:R-:W-:Y:S01]  /*9060*/  @!P1 IMAD.MOV.U32 R0, RZ, RZ, R146 ;  /* 0x000000ffff009224 */ /* 0x000fe200078e0092 */
[----:B------:R-:W-:Y:S02]  /*9070*/  @!P1 MOV R8, R233 ;  /* 0x000000e900089202 */ /* 0x000fe40000000f00 */
[----:B------:R-:W-:Y:S02]  /*9080*/  ISETP.GE.AND P1, PT, R209, c[0x0][0x1d4], PT ;  /* 0x00007500d1007a0c */ /* 0x000fe40003f26270 */
[----:B------:R-:W-:Y:S02]  /*9090*/  SEL R6, R0, RZ, !P0 ;  /* 0x000000ff00067207 */ /* 0x000fe40004000000 */
[----:B------:R-:W-:-:S02]  /*90a0*/  SEL R0, R8, RZ, !P0 ;  /* 0x000000ff08007207 */ /* 0x000fc40004000000 */
[----:B------:R-:W-:Y:S01]  /*90b0*/  ISETP.NE.U32.AND P0, PT, RZ, c[0x0][0x348], PT ;  /* 0x0000d200ff007a0c */ /* 0x000fe20003f05070 */
[C---:B------:R-:W-:Y:S02]  /*90c0*/  IMAD R9, R6.reuse, c[0x0][0x1f0], RZ ;  /* 0x00007c0006097a24 */ /* 0x040fe400078e02ff */
[----:B------:R-:W-:Y:S01]  /*90d0*/  IMAD R8, R6, c[0x0][0x218], RZ ;  /* 0x0000860006087a24 */ /* 0x000fe200078e02ff */
[----:B------:R-:W-:Y:S01]  /*90e0*/  ISETP.NE.AND.EX P0, PT, RZ, c[0x0][0x34c], PT, P0 ;  /* 0x0000d300ff007a0c */ /* 0x000fe20003f05300 */
[----:B------:R-:W-:-:S03]  /*90f0*/  IMAD.WIDE.U32 R218, R0, c[0x0][0x1f0], R4 ;  /* 0x00007c0000da7a25 */ /* 0x000fc600078e0004 */
[----:B------:R-:W-:Y:S01]  /*9100*/  SEL R5, R233, RZ, !P0 ;  /* 0x000000ffe9057207 */ /* 0x000fe20004000000 */
[----:B------:R-:W-:-:S04]  /*9110*/  IMAD.WIDE.U32 R236, R0, c[0x0][0x218], R2 ;  /* 0x0000860000ec7a25 */ /* 0x000fc800078e0002 */
[C---:B------:R-:W-:Y:S02]  /*9120*/  IMAD R6, R0.reuse, c[0x0][0x1f4], R9 ;  /* 0x00007d0000067a24 */ /* 0x040fe400078e0209 */
[----:B------:R-:W-:Y:S02]  /*9130*/  IMAD R4, R0, c[0x0][0x21c], R8 ;  /* 0x0000870000047a24 */ /* 0x000fe400078e0208 */
[----:B------:R-:W-:Y:S01]  /*9140*/  IMAD R0, R7, c[0x0][0x178], RZ ;  /* 0x00005e0007007a24 */ /* 0x000fe200078e02ff */
[----:B------:R-:W-:Y:S01]  /*9150*/  SEL R7, R146, RZ, !P0 ;  /* 0x000000ff92077207 */ /* 0x000fe20004000000 */
[----:B------:R-:W-:Y:S01]  /*9160*/  IMAD.WIDE.U32 R2, R166, c[0x0][0x178], RZ ;  /* 0x00005e00a6027a25 */ /* 0x000fe200078e00ff */
[----:B------:R-:W-:-:S03]  /*9170*/  IADD3 R215, R219, R6, RZ ;  /* 0x00000006dbd77210 */ /* 0x000fc60007ffe0ff */
[----:B------:R-:W-:Y:S02]  /*9180*/  IMAD R0, R166, c[0x0][0x17c], R0 ;  /* 0x00005f00a6007a24 */ /* 0x000fe400078e0200 */
[----:B------:R-:W-:Y:S02]  /*9190*/  IMAD.IADD R231, R237, 0x1, R4 ;  /* 0x00000001ede77824 */ /* 0x000fe400078e0204 */
[----:B------:R-:W-:Y:S02]  /*91a0*/  IMAD.IADD R0, R3, 0x1, R0 ;  /* 0x0000000103007824 */ /* 0x000fe400078e0200 */
[----:B------:R-:W-:Y:S01]  /*91b0*/  IMAD.MOV.U32 R3, RZ, RZ, c[0x0][0x2c4] ;  /* 0x0000b100ff037624 */ /* 0x000fe200078e00ff */
[----:B------:R-:W-:Y:S01]  /*91c0*/  BAR.SYNC.DEFER_BLOCKING 0x0 ;  /* 0x0000000000007b1d */ /* 0x000fe20000010000 */
[----:B------:R-:W-:Y:S01]  /*91d0*/  IMAD R7, R7, c[0x0][0x1c0], RZ ;  /* 0x0000700007077a24 */ /* 0x000fe200078e02ff */
[----:B------:R-:W-:Y:S01]  /*91e0*/  ISETP.GE.AND P6, PT, R36, c[0x0][0x198], PT ;  /* 0x0000660024007a0c */ /* 0x000fe20003fc6270 */
[----:B------:R-:W-:Y:S01]  /*91f0*/  IMAD R19, R173, c[0x0][0x2c4], RZ ;  /* 0x0000b100ad137a24 */ /* 0x000fe200078e02ff */
[----:B------:R-:W-:Y:S01]  /*9200*/  ISETP.NE.AND P0, PT, R3, 0x1, PT ;  /* 0x000000010300780c */ /* 0x000fe20003f05270 */
[----:B------:R-:W-:Y:S01]  /*9210*/  IMAD R3, R232, 0x20, R213 ;  /* 0x00000020e8037824 */ /* 0x000fe200078e02d5 */
[----:B------:R-:W-:Y:S01]  /*9220*/  ISETP.GE.AND P4, PT, R209, c[0x0][0x198], PT ;  /* 0x00006600d1007a0c */ /* 0x000fe20003f86270 */
[----:B------:R-:W-:Y:S01]  /*9230*/  IMAD R7, R5, c[0x0][0x1c4], R7 ;  /* 0x0000710005077a24 */ /* 0x000fe200078e0207 */
[----:B------:R-:W-:Y:S01]  /*9240*/  SHF.R.S32.HI R49, RZ, 0x1f, R108 ;  /* 0x0000001fff317819 */ /* 0x000fe2000001146c */
[----:B------:R-:W-:-:S02]  /*9250*/  IMAD R4, R241, 0x80, R3 ;  /* 0x00000080f1047824 */ /* 0x000fc400078e0203 */
[----:B------:R-:W-:Y:S02]  /*9260*/  IMAD.MOV.U32 R3, RZ, RZ, R0 ;  /* 0x000000ffff037224 */ /* 0x000fe400078e0000 */
[----:B------:R-:W-:Y:S02]  /*9270*/  IMAD.MOV.U32 R0, RZ, RZ, R4 ;  /* 0x000000ffff007224 */ /* 0x000fe400078e0004 */
[----:B------:R-:W-:-:S04]  /*9280*/  IMAD.WIDE.U32 R2, R235, c[0x0][0x1b8], R2 ;  /* 0x00006e00eb027a25 */ /* 0x000fc800078e0002 */
[----:B------:R-:W-:-:S04]  /*9290*/  @P0 IMAD.HI.U32 R6, R4, c[0x0][0x2c8], RZ ;  /* 0x0000b20004060a27 */ /* 0x000fc800078e00ff */
[----:B------:R-:W-:Y:S01]  /*92a0*/  IMAD R3, R235, c[0x0][0x1bc], R3 ;  /* 0x00006f00eb037a24 */ /* 0x000fe200078e0203 */
[----:B------:R-:W-:Y:S01]  /*92b0*/  @P0 SHF.R.U32.HI R0, RZ, c[0x0][0x2cc], R6 ;  /* 0x0000b300ff000a19 */ /* 0x000fe20000011606 */
[----:B------:R-:W-:Y:S02]  /*92c0*/  IMAD R14, R241, 0x80, R213 ;  /* 0x00000080f10e7824 */ /* 0x000fe400078e02d5 */
[----:B------:R-:W-:Y:S01]  /*92d0*/  IMAD.WIDE.U32 R2, R5, c[0x0][0x1c0], R2 ;  /* 0x0000700005027a25 */ /* 0x000fe200078e0002 */
[--C-:B------:R-:W-:Y:S02]  /*92e0*/  SHF.R.S32.HI R6, RZ, 0x1f, R0.reuse ;  /* 0x0000001fff067819 */ /* 0x100fe40000011400 */
[C---:B------:R-:W-:Y:S01]  /*92f0*/  ISETP.GE.AND P5, PT, R14.reuse, R19, PT ;  /* 0x000000130e00720c */ /* 0x040fe20003fa6270 */
[----:B------:R-:W-:Y:S01]  /*9300*/  IMAD.MOV R5, RZ, RZ, -R0 ;  /* 0x000000ffff057224 */ /* 0x000fe200078e0a00 */
[----:B------:R-:W-:Y:S01]  /*9310*/  IADD3 R17, R14, 0x40, RZ ;  /* 0x000000400e117810 */ /* 0x000fe20007ffe0ff */
[----:B------:R-:W-:-:S02]  /*9320*/  IMAD.IADD R3, R3, 0x1, R7 ;  /* 0x0000000103037824 */ /* 0x000fc400078e0207 */
[----:B------:R-:W-:Y:S02]  /*9330*/  IMAD R4, R5, c[0x0][0x2c4], R4 ;  /* 0x0000b10005047a24 */ /* 0x000fe400078e0204 */
[----:B------:R-:W-:Y:S02]  /*9340*/  IMAD R5, R6, c[0x0][0x1b0], RZ ;  /* 0x00006c0006057a24 */ /* 0x000fe400078e02ff */
[----:B------:R-:W-:-:S04]  /*9350*/  IMAD.WIDE.U32 R2, R0, c[0x0][0x1b0], R2 ;  /* 0x00006c0000027a25 */ /* 0x000fc800078e0002 */
[----:B------:R-:W-:Y:S01]  /*9360*/  IMAD R6, R0, c[0x0][0x1b4], R5 ;  /* 0x00006d0000067a24 */ /* 0x000fe200078e0205 */
[----:B------:R-:W-:Y:S01]  /*9370*/  SHF.R.S32.HI R5, RZ, 0x1f, R4 ;  /* 0x0000001fff057819 */ /* 0x000fe20000011404 */
[----:B------:R-:W-:Y:S02]  /*9380*/  IMAD.MOV.U32 R50, RZ, RZ, 0x70 ;  /* 0x00000070ff327424 */ /* 0x000fe400078e00ff */
[----:B------:R-:W-:Y:S01]  /*9390*/  IMAD.IADD R3, R3, 0x1, R6 ;  /* 0x0000000103037824 */ /* 0x000fe200078e0206 */
[----:B------:R-:W-:Y:S01]  /*93a0*/  IADD3 R6, R14, 0x20, RZ ;  /* 0x000000200e067810 */ /* 0x000fe20007ffe0ff */
[----:B------:R-:W-:Y:S02]  /*93b0*/  IMAD R0, R5, c[0x0][0x1a8], RZ ;  /* 0x00006a0005007a24 */ /* 0x000fe400078e02ff */
[----:B------:R-:W-:Y:S01]  /*93c0*/  IMAD.WIDE.U32 R2, R4, c[0x0][0x1a8], R2 ;  /* 0x00006a0004027a25 */ /* 0x000fe200078e0002 */
[----:B------:R-:W-:-:S03]  /*93d0*/  ISETP.GE.AND P1, PT, R6, R19, PT ;  /* 0x000000130600720c */ /* 0x000fc60003f26270 */
[----:B------:R-:W-:Y:S02]  /*93e0*/  IMAD R0, R4, c[0x0][0x1ac], R0 ;  /* 0x00006b0004007a24 */ /* 0x000fe400078e0200 */
[----:B------:R-:W-:Y:S02]  /*93f0*/  IMAD R50, R171, -0x70, R50 ;  /* 0xffffff90ab327824 */ /* 0x000fe400078e0232 */
[----:B------:R-:W-:Y:S01]  /*9400*/  IMAD.IADD R0, R3, 0x1, R0 ;  /* 0x0000000103007824 */ /* 0x000fe200078e0200 */
[----:B------:R-:W-:Y:S01]  /*9410*/  LEA R3, P0, R2, c[0x0][0x160], 0x1 ;  /* 0x0000580002037a11 */ /* 0x000fe200078008ff */
[----:B------:R-:W-:Y:S02]  /*9420*/  IMAD.IADD R111, R176, 0x1, R50 ;  /* 0x00000001b06f7824 */ /* 0x000fe400078e0232 */
[----:B------:R-:W-:Y:S01]  /*9430*/  IMAD.MOV.U32 R76, RZ, RZ, 0x40 ;  /* 0x00000040ff4c7424 */ /* 0x000fe200078e00ff */
[----:B------:R-:W-:Y:S01]  /*9440*/  LEA.HI.X R0, R2, c[0x0][0x164], R0, 0x1, P0 ;  /* 0x0000590002007a11 */ /* 0x000fe200000f0c00 */
[----:B------:R-:W-:Y:S04]  /*9450*/  SHFL.IDX PT, R4, R3, 0x1, 0x181f ;  /* 0x00381f0003047f89 */ /* 0x000fe800000e0000 */
[----:B------:R-:W1:Y:S04]  /*9460*/  SHFL.IDX PT, R2, R3, RZ, 0x181f ;  /* 0x00181fff03027589 */ /* 0x000e6800000e0000 */
[----:B------:R-:W2:Y:S04]  /*9470*/  SHFL.IDX PT, R5, R0, RZ, 0x181f ;  /* 0x00181fff00057589 */ /* 0x000ea800000e0000 */
[----:B------:R-:W3:Y:S04]  /*9480*/  SHFL.IDX PT, R15, R0, 0x1, 0x181f ;  /* 0x00381f00000f7f89 */ /* 0x000ee800000e0000 */
[----:B------:R-:W-:Y:S01]  /*9490*/  SHFL.IDX PT, R16, R0, 0x2, 0x181f ;  /* 0x00581f0000107f89 */ /* 0x000fe200000e0000 */
[----:B-1----:R-:W-:-:S02]  /*94a0*/  @!P5 LEA R10, P0, R36, R2, 0x1 ;  /* 0x00000002240ad211 */ /* 0x002fc400078008ff */
[C---:B------:R-:W-:Y:S02]  /*94b0*/  @!P5 LEA R8, P2, R209.reuse, R2, 0x1 ;  /* 0x00000002d108d211 */ /* 0x040fe400078408ff */
[----:B------:R-:W1:Y:S01]  /*94c0*/  SHFL.IDX PT, R2, R3, 0x2, 0x181f ;  /* 0x00581f0003027f89 */ /* 0x000e6200000e0000 */
[CCC-:B--2---:R-:W-:Y:S02]  /*94d0*/  @!P5 LEA.HI.X R11, R36.reuse, R5.reuse, R13.reuse, 0x1, P0 ;  /* 0x00000005240bd211 */ /* 0x1c4fe400000f0c0d */
[CC--:B------:R-:W-:Y:S02]  /*94e0*/  @!P1 LEA R6, P0, R36.reuse, R4.reuse, 0x1 ;  /* 0x0000000424069211 */ /* 0x0c0fe400078008ff */
[C-C-:B------:R-:W-:Y:S01]  /*94f0*/  @!P5 LEA.HI.X R9, R209.reuse, R5, R18.reuse, 0x1, P2 ;  /* 0x00000005d109d211 */ /* 0x140fe200010f0c12 */
[----:B------:R2:W-:Y:S01]  /*9500*/  @!P5 LDGSTS.E.BYPASS.LTC128B.128 [R208+0x100], [R10.64], !P6 ;  /* 0x001000000ad0dfae */ /* 0x0005e2000f101d4a */
[-C--:B---3--:R-:W-:Y:S02]  /*9510*/  @!P1 LEA.HI.X R7, R36, R15.reuse, R13, 0x1, P0 ;  /* 0x0000000f24079211 */ /* 0x088fe400000f0c0d */
[C---:B------:R-:W-:Y:S01]  /*9520*/  @!P1 LEA R4, P0, R209.reuse, R4, 0x1 ;  /* 0x00000004d1049211 */ /* 0x040fe200078008ff */
[----:B------:R3:W-:Y:S03]  /*9530*/  @!P5 LDGSTS.E.BYPASS.LTC128B.128 [R208+0x4100], [R8.64], !P4 ;  /* 0x0410000008d0dfae */ /* 0x0007e6000e101d4a */
[----:B------:R-:W-:Y:S01]  /*9540*/  @!P1 LEA.HI.X R5, R209, R15, R18, 0x1, P0 ;  /* 0x0000000fd1059211 */ /* 0x000fe200000f0c12 */
[----:B------:R4:W-:Y:S01]  /*9550*/  @!P1 LDGSTS.E.BYPASS.LTC128B.128 [R210+0x1100], [R6.64], !P6 ;  /* 0x0110000006d29fae */ /* 0x0009e2000f101d4a */
[----:B------:R-:W-:-:S03]  /*9560*/  ISETP.GE.AND P0, PT, R17, R19, PT ;  /* 0x000000131100720c */ /* 0x000fc60003f06270 */
[----:B------:R1:W-:Y:S04]  /*9570*/  @!P1 LDGSTS.E.BYPASS.LTC128B.128 [R210+0x5100], [R4.64], !P4 ;  /* 0x0510000004d29fae */ /* 0x0003e8000e101d4a */
[----:B--2---:R2:W-:Y:S04]  /*9580*/  SHFL.IDX PT, R10, R0, 0x3, 0x181f ;  /* 0x00781f00000a7f89 */ /* 0x0045e800000e0000 */
[----:B---3--:R3:W3:Y:S01]  /*9590*/  SHFL.IDX PT, R9, R3, 0x3, 0x181f ;  /* 0x00781f0003097f89 */ /* 0x0086e200000e0000 */
[----:B----4-:R-:W-:Y:S01]  /*95a0*/  IMAD.MOV.U32 R7, RZ, RZ, R215 ;  /* 0x000000ffff077224 */ /* 0x010fe200078e00d7 */
[----:B-1----:R-:W-:-:S04]  /*95b0*/  @!P0 LEA R4, P1, R36, R2, 0x1 ;  /* 0x0000000224048211 */ /* 0x002fc800078208ff */
[----:B------:R-:W-:Y:S02]  /*95c0*/  @!P0 LEA.HI.X R5, R36, R16, R13, 0x1, P1 ;  /* 0x0000001024058211 */ /* 0x000fe400008f0c0d */
[----:B------:R-:W-:-:S03]  /*95d0*/  @!P0 LEA R2, P1, R209, R2, 0x1 ;  /* 0x00000002d1028211 */ /* 0x000fc600078208ff */
[----:B------:R1:W-:Y:S01]  /*95e0*/  @!P0 LDGSTS.E.BYPASS.LTC128B.128 [R210+0x2100], [R4.64], !P6 ;  /* 0x0210000004d28fae */ /* 0x0003e2000f101d4a */
[----:B--2---:R-:W-:Y:S02]  /*95f0*/  IADD3 R0, R14, 0x60, RZ ;  /* 0x000000600e007810 */ /* 0x004fe40007ffe0ff */
[----:B---3--:R-:W-:Y:S02]  /*9600*/  @!P0 LEA.HI.X R3, R209, R16, R18, 0x1, P1 ;  /* 0x00000010d1038211 */ /* 0x008fe400008f0c12 */
[----:B------:R-:W-:Y:S01]  /*9610*/  ISETP.GE.AND P1, PT, R0, R19, PT ;  /* 0x000000130000720c */ /* 0x000fe20003f26270 */
[----:B------:R-:W-:Y:S02]  /*9620*/  IMAD R0, R49, c[0x0][0x1e0], RZ ;  /* 0x0000780031007a24 */ /* 0x000fe400078e02ff */
[----:B------:R2:W-:Y:S02]  /*9630*/  @!P0 LDGSTS.E.BYPASS.LTC128B.128 [R210+0x6100], [R2.64], !P4 ;  /* 0x0610000002d28fae */ /* 0x0005e4000e101d4a */
[----:B------:R-:W-:Y:S01]  /*9640*/  IMAD R6, R108, c[0x0][0x1e4], R0 ;  /* 0x000079006c067a24 */ /* 0x000fe200078e0200 */
[----:B-1----:R-:W-:-:S07]  /*9650*/  IMNMX R5, R111, 0x70, PT ;  /* 0x000000706f057817 */ /* 0x002fce0003800200 */
[----:B------:R-:W-:Y:S01]  /*9660*/  @!P1 LEA R4, P0, R36, R9, 0x1 ;  /* 0x0000000924049211 */ /* 0x000fe200078008ff */
[----:B------:R-:W-:-:S03]  /*9670*/  IMAD.IADD R0, R5, 0x1, -R213 ;  /* 0x0000000105007824 */ /* 0x000fc600078e0ad5 */
[----:B------:R-:W-:Y:S02]  /*9680*/  @!P1 LEA.HI.X R5, R36, R10, R13, 0x1, P0 ;  /* 0x0000000a24059211 */ /* 0x000fe400000f0c0d */
[----:B------:R-:W-:Y:S01]  /*9690*/  ISETP.GE.AND P3, PT, R0, 0x1, PT ;  /* 0x000000010000780c */ /* 0x000fe20003f66270 */
[----:B--2---:R-:W-:Y:S02]  /*96a0*/  IMAD.WIDE.U32 R2, R108, c[0x0][0x1e0], RZ ;  /* 0x000078006c027a25 */ /* 0x004fe400078e00ff */
[----:B------:R1:W-:Y:S01]  /*96b0*/  @!P1 LDGSTS.E.BYPASS.LTC128B.128 [R210+0x3100], [R4.64], !P6 ;  /* 0x0310000004d29fae */ /* 0x0003e2000f101d4a */
[----:B------:R-:W-:Y:S01]  /*96c0*/  ISETP.NE.AND P6, PT, R110, RZ, PT ;  /* 0x000000ff6e00720c */ /* 0x000fe20003fc5270 */
[----:B------:R-:W-:Y:S01]  /*96d0*/  IMAD.IADD R8, R3, 0x1, R6 ;  /* 0x0000000103087824 */ /* 0x000fe200078e0206 */
[----:B------:R-:W-:Y:S01]  /*96e0*/  ISETP.GE.AND P2, PT, R0, 0x21, PT ;  /* 0x000000210000780c */ /* 0x000fe20003f46270 */
[----:B------:R-:W-:-:S04]  /*96f0*/  IMAD.MOV.U32 R6, RZ, RZ, R218 ;  /* 0x000000ffff067224 */ /* 0x000fc800078e00da */
[----:B------:R-:W-:Y:S01]  /*9700*/  IMAD.WIDE.U32 R2, R2, 0x70, R6 ;  /* 0x0000007002027825 */ /* 0x000fe200078e0006 */
[----:B------:R-:W-:-:S04]  /*9710*/  @!P1 LEA R6, P0, R209, R9, 0x1 ;  /* 0x00000009d1069211 */ /* 0x000fc800078008ff */
[----:B------:R-:W-:-:S05]  /*9720*/  @!P1 LEA.HI.X R7, R209, R10, R18, 0x1, P0 ;  /* 0x0000000ad1079211 */ /* 0x000fca00000f0c12 */
[----:B------:R2:W-:Y:S01]  /*9730*/  @!P1 LDGSTS.E.BYPASS.LTC128B.128 [R210+0x7100], [R6.64], !P4 ;  /* 0x0710000006d29fae */ /* 0x0005e2000e101d4a */
[----:B------:R-:W-:Y:S02]  /*9740*/  ISETP.GE.AND P4, PT, R209, c[0x0][0x1d4], PT ;  /* 0x00007500d1007a0c */ /* 0x000fe40003f86270 */
[----:B------:R-:W-:Y:S01]  /*9750*/  ISETP.GE.AND P1, PT, R0, 0x41, PT ;  /* 0x000000410000780c */ /* 0x000fe20003f26270 */
[----:B------:R-:W0:Y:S01]  /*9760*/  LDGDEPBAR ;  /* 0x00000000000079af */ /* 0x000e220000000000 */
[----:B-1----:R-:W-:Y:S02]  /*9770*/  IMAD R4, R8, 0x70, RZ ;  /* 0x0000007008047824 */ /* 0x002fe400078e02ff */
[----:B------:R-:W-:Y:S02]  /*9780*/  IMAD.MOV.U32 R8, RZ, RZ, 0x20 ;  /* 0x00000020ff087424 */ /* 0x000fe400078e00ff */
[----:B------:R-:W-:Y:S01]  /*9790*/  IMAD.IADD R3, R3, 0x1, R4 ;  /* 0x0000000103037824 */ /* 0x000fe200078e0204 */
[----:B------:R-:W-:-:S04]  /*97a0*/  @P3 LEA R4, P0, R2, c[0x0][0x1c8], 0x1 ;  /* 0x0000720002043a11 */ /* 0x000fc800078008ff */
[----:B------:R-:W-:Y:S02]  /*97b0*/  @P3 LEA.HI.X R5, R2, c[0x0][0x1cc], R3, 0x1, P0 ;  /* 0x0000730002053a11 */ /* 0x000fe400000f0c03 */
[----:B------:R-:W-:-:S03]  /*97c0*/  ISETP.GE.AND P0, PT, R0, 0x61, PT ;  /* 0x000000610000780c */ /* 0x000fc60003f06270 */
[----:B------:R1:W-:Y:S04]  /*97d0*/  @P3 LDGSTS.E.BYPASS.LTC128B.128 [R208+0x8100], [R4.64], !P6 ;  /* 0x0810000004d03fae */ /* 0x0003e8000f101d4a */
[----:B------:R1:W-:Y:S01]  /*97e0*/  @P3 LDGSTS.E.BYPASS.LTC128B.128 [R208+0xb900], [R4.64+0x80], !P4 ;  /* 0x0b90008004d03fae */ /* 0x0003e2000e101d4a */
[----:B--2---:R-:W-:-:S05]  /*97f0*/  IMAD.WIDE.U32 R6, R8, c[0x0][0x1e0], RZ ;  /* 0x0000780008067a25 */ /* 0x004fca00078e00ff */
[----:B------:R-:W-:Y:S01]  /*9800*/  @P2 IADD3 R0, P3, R2, R6, RZ ;  /* 0x0000000602002210 */ /* 0x000fe20007f7e0ff */
[----:B-1----:R-:W-:Y:S02]  /*9810*/  IMAD R4, R8, c[0x0][0x1e4], RZ ;  /* 0x0000790008047a24 */ /* 0x002fe400078e02ff */
[----:B------:R-:W-:-:S03]  /*9820*/  IMAD R5, R76, c[0x0][0x1e4], RZ ;  /* 0x000079004c057a24 */ /* 0x000fc600078e02ff */
[----:B------:R-:W-:Y:S01]  /*9830*/  @P2 IADD3.X R4, R3, R7, R4, P3, !PT ;  /* 0x0000000703042210 */ /* 0x000fe20001ffe404 */
[----:B------:R-:W-:Y:S01]  /*9840*/  IMAD.WIDE.U32 R6, R76, c[0x0][0x1e0], RZ ;  /* 0x000078004c067a25 */ /* 0x000fe200078e00ff */
[----:B------:R-:W-:-:S04]  /*9850*/  @P2 LEA R8, P3, R0, c[0x0][0x1c8], 0x1 ;  /* 0x0000720000082a11 */ /* 0x000fc800078608ff */
[----:B------:R-:W-:Y:S01]  /*9860*/  @P2 LEA.HI.X R9, R0, c[0x0][0x1cc], R4, 0x1, P3 ;  /* 0x0000730000092a11 */ /* 0x000fe200018f0c04 */
[----:B------:R-:W-:Y:S01]  /*9870*/  @P0 IMAD.MOV.U32 R0, RZ, RZ, 0x60 ;  /* 0x00000060ff000424 */ /* 0x000fe200078e00ff */
[----:B------:R-:W-:-:S03]  /*9880*/  @P1 IADD3 R4, P3, R2, R6, RZ ;  /* 0x0000000602041210 */ /* 0x000fc60007f7e0ff */
[----:B------:R1:W-:Y:S01]  /*9890*/  @P2 LDGSTS.E.BYPASS.LTC128B.128 [R210+0x9100], [R8.64], !P6 ;  /* 0x0910000008d22fae */ /* 0x0003e2000f101d4a */
[----:B------:R-:W-:Y:S01]  /*98a0*/  @P1 IADD3.X R5, R3, R7, R5, P3, !PT ;  /* 0x0000000703051210 */ /* 0x000fe20001ffe405 */
[----:B------:R-:W-:Y:S01]  /*98b0*/  @P0 IMAD.WIDE.U32 R2, R0, c[0x0][0x1e0], R2 ;  /* 0x0000780000020a25 */ /* 0x000fe200078e0002 */
[----:B------:R-:W-:Y:S01]  /*98c0*/  @P1 LEA R6, P3, R4, c[0x0][0x1c8], 0x1 ;  /* 0x0000720004061a11 */ /* 0x000fe200078608ff */
[----:B------:R1:W-:Y:S02]  /*98d0*/  @P2 LDGSTS.E.BYPASS.LTC128B.128 [R210+0xc900], [R8.64+0x80], !P4 ;  /* 0x0c90008008d22fae */ /* 0x0003e4000e101d4a */
[----:B------:R-:W-:Y:S01]  /*98e0*/  @P0 IMAD R0, R0, c[0x0][0x1e4], RZ ;  /* 0x0000790000000a24 */ /* 0x000fe200078e02ff */
[----:B------:R-:W-:Y:S02]  /*98f0*/  @P1 LEA.HI.X R7, R4, c[0x0][0x1cc], R5, 0x1, P3 ;  /* 0x0000730004071a11 */ /* 0x000fe400018f0c05 */
[----:B------:R-:W-:Y:S01]  /*9900*/  @P0 LEA R4, P3, R2, c[0x0][0x1c8], 0x1 ;  /* 0x0000720002040a11 */ /* 0x000fe200078608ff */
[----:B------:R-:W-:-:S02]  /*9910*/  @P0 IMAD.IADD R0, R3, 0x1, R0 ;  /* 0x0000000103000824 */ /* 0x000fc400078e0200 */
[----:B------:R1:W-:Y:S03]  /*9920*/  @P1 LDGSTS.E.BYPASS.LTC128B.128 [R210+0xa100], [R6.64], !P6 ;  /* 0x0a10000006d21fae */ /* 0x0003e6000f101d4a */
[----:B------:R-:W-:Y:S01]  /*9930*/  @P0 LEA.HI.X R5, R2, c[0x0][0x1cc], R0, 0x1, P3 ;  /* 0x0000730002050a11 */ /* 0x000fe200018f0c00 */
[----:B------:R1:W-:Y:S04]  /*9940*/  @P1 LDGSTS.E.BYPASS.LTC128B.128 [R210+0xd900], [R6.64+0x80], !P4 ;  /* 0x0d90008006d21fae */ /* 0x0003e8000e101d4a */
[----:B------:R1:W-:Y:S04]  /*9950*/  @P0 LDGSTS.E.BYPASS.LTC128B.128 [R210+0xb100], [R4.64], !P6 ;  /* 0x0b10000004d20fae */ /* 0x0003e8000f101d4a */
[----:B------:R1:W-:Y:S01]  /*9960*/  @P0 LDGSTS.E.BYPASS.LTC128B.128 [R210+0xe900], [R4.64+0x80], !P4 ;  /* 0x0e90008004d20fae */ /* 0x0003e2000e101d4a */
[----:B------:R-:W-:-:S03]  /*9970*/  ISETP.LT.AND P0, PT, RZ, c[0x0][0x27c], PT ;  /* 0x00009f00ff007a0c */ /* 0x000fc60003f01270 */
[----:B------:R-:W0:Y:S10]  /*9980*/  LDGDEPBAR ;  /* 0x00000000000079af */ /* 0x000e340000000000 */
[----:B------:R-:W-:Y:S05]  /*9990*/  @P0 BRA `(.L_x_303) ;  /* 0x0000002000000947 */ /* 0x000fea0003800000 */
[----:B------:R-:W-:-:S04]  /*99a0*/  DEPBAR.LE SB0, 0x1 ;  /* 0x000080400000791a */ /* 0x000fc80000000000 */
[----:B------:R-:W-:Y:S05]  /*99b0*/  BRA `(.L_x_304) ;  /* 0x0000358000007947 */ /* 0x000fea0003800000 */
.L_x_303:
[----:B-----5:R-:W-:Y:S01]  /*99c0*/  SHF.R.S32.HI R0, RZ, 0x1f, R145 ;  /* 0x0000001fff007819 */ /* 0x020fe20000011491 */
[----:B------:R-:W-:Y:S01]  /*99d0*/  ULDC.U8 UR4, c[0x0][0x298] ;  /* 0x0000a60000047ab9 */ /* 0x000fe20000000000 */
[C---:B-1----:R-:W-:Y:S01]  /*99e0*/  IMAD.WIDE.U32 R4, R145.reuse, c[0x0][0x280], RZ ;  /* 0x0000a00091047a25 */ /* 0x042fe200078e00ff */
[----:B------:R-:W-:Y:S01]  /*99f0*/  ISETP.NE.AND P2, PT, RZ, UR4, PT ;  /* 0x00000004ff007c0c */ /* 0x000fe2000bf45270 */
[----:B------:R-:W-:Y:S02]  /*9a00*/  BSSY B2, `(.L_x_304) ;  /* 0x0000353000027945 */ /* 0x000fe40003800000 */
[C---:B------:R-:W-:Y:S02]  /*9a10*/  IMAD R6, R0.reuse, c[0x0][0x280], RZ ;  /* 0x0000a00000067a24 */ /* 0x040fe400078e02ff */
[----:B------:R-:W-:Y:S02]  /*9a20*/  IMAD R0, R0, c[0x0][0x290], RZ ;  /* 0x0000a40000007a24 */ /* 0x000fe400078e02ff */
[----:B------:R-:W-:-:S04]  /*9a30*/  IMAD.WIDE.U32 R2, R145, c[0x0][0x290], RZ ;  /* 0x0000a40091027a25 */ /* 0x000fc800078e00ff */
[C---:B------:R-:W-:Y:S01]  /*9a40*/  IMAD R8, R145.reuse, c[0x0][0x284], R6 ;  /* 0x0000a10091087a24 */ /* 0x040fe200078e0206 */
[----:B------:R-:W-:Y:S01]  /*9a50*/  LEA R6, P1, R4, c[0x0][0x270], 0x1 ;  /* 0x00009c0004067a11 */ /* 0x000fe200078208ff */
[----:B------:R-:W-:Y:S01]  /*9a60*/  IMAD R0, R145, c[0x0][0x294], R0 ;  /* 0x0000a50091007a24 */ /* 0x000fe200078e0200 */
[----:B------:R-:W-:Y:S02]  /*9a70*/  LEA R7, P0, R2, c[0x0][0x288], 0x1 ;  /* 0x0000a20002077a11 */ /* 0x000fe400078008ff */
[----:B------:R-:W-:Y:S02]  /*9a80*/  IADD3 R5, R8, R5, RZ ;  /* 0x0000000508057210 */ /* 0x000fe40007ffe0ff */
[----:B------:R-:W-:Y:S02]  /*9a90*/  IADD3 R3, R0, R3, RZ ;  /* 0x0000000300037210 */ /* 0x000fe40007ffe0ff */
[----:B------:R-:W-:Y:S02]  /*9aa0*/  LEA.HI.X R0, R4, c[0x0][0x274], R5, 0x1, P1 ;  /* 0x00009d0004007a11 */ /* 0x000fe400008f0c05 */
[----:B------:R-:W-:Y:S01]  /*9ab0*/  LEA.HI.X R2, R2, c[0x0][0x28c], R3, 0x1, P0 ;  /* 0x0000a30002027a11 */ /* 0x000fe200000f0c03 */
[----:B------:R-:W-:Y:S05]  /*9ac0*/  @!P2 BRA `(.L_x_305) ;  /* 0x000019300000a947 */ /* 0x000fea0003800000 */
[----:B------:R-:W1:Y:S01]  /*9ad0*/  SHFL.IDX PT, R11, R0, RZ, 0x181f ;  /* 0x00181fff000b7589 */ /* 0x000e6200000e0000 */
[----:B------:R-:W-:Y:S01]  /*9ae0*/  BSSY B0, `(.L_x_306) ;  /* 0x000001b000007945 */ /* 0x000fe20003800000 */
[----:B------:R-:W-:Y:S01]  /*9af0*/  SHF.L.U32 R24, R232, 0x2, RZ ;  /* 0x00000002e8187819 */ /* 0x000fe200000006ff */
[----:B------:R-:W-:Y:S01]  /*9b00*/  CS2R R4, SRZ ;  /* 0x0000000000047805 */ /* 0x000fe2000001ff00 */
[----:B------:R-:W2:Y:S01]  /*9b10*/  SHFL.IDX PT, R10, R6, RZ, 0x181f ;  /* 0x00181fff060a7589 */ /* 0x000ea200000e0000 */
[----:B------:R-:W-:-:S03]  /*9b20*/  CS2R R8, SRZ ;  /* 0x0000000000087805 */ /* 0x000fc6000001ff00 */
[----:B------:R3:W4:Y:S04]  /*9b30*/  SHFL.IDX PT, R13, R2, RZ, 0x181f ;  /* 0x00181fff020d7589 */ /* 0x00072800000e0000 */
[----:B------:R5:W1:Y:S01]  /*9b40*/  SHFL.IDX PT, R12, R7, RZ, 0x181f ;  /* 0x00181fff070c7589 */ /* 0x000a6200000e0000 */
[----:B---3--:R-:W-:Y:S01]  /*9b50*/  CS2R R2, SRZ ;  /* 0x0000000000027805 */ /* 0x008fe2000001ff00 */
[----:B-----5:R-:W-:Y:S01]  /*9b60*/  CS2R R6, SRZ ;  /* 0x0000000000067805 */ /* 0x020fe2000001ff00 */
[----:B------:R-:W-:Y:S05]  /*9b70*/  @P5 BRA `(.L_x_307) ;  /* 0x0000011000005947 */ /* 0x000fea0003800000 */
[----:B-12-4-:R-:W-:Y:S01]  /*9b80*/  ISETP.GE.AND P1, PT, R24, c[0x0][0x27c], PT ;  /* 0x00009f0018007a0c */ /* 0x016fe20003f26270 */
[C---:B------:R-:W-:Y:S01]  /*9b90*/  IMAD.SHL.U32 R4, R109.reuse, 0x2, RZ ;  /* 0x000000026d047824 */ /* 0x040fe200078e00ff */
[----:B------:R-:W-:Y:S02]  /*9ba0*/  ISETP.GE.AND P0, PT, R109, c[0x0][0x27c], PT ;  /* 0x00009f006d007a0c */ /* 0x000fe40003f06270 */
[----:B------:R-:W-:-:S04]  /*9bb0*/  SHF.R.S32.HI R0, RZ, 0x1f, R109 ;  /* 0x0000001fff007819 */ /* 0x000fc8000001146d */
[----:B------:R-:W-:-:S05]  /*9bc0*/  SHF.L.U64.HI R0, R109, 0x1, R0 ;  /* 0x000000016d007819 */ /* 0x000fca0000010200 */
[----:B------:R-:W-:Y:S02]  /*9bd0*/  @!P1 IMAD.WIDE R2, R24, 0x2, R10 ;  /* 0x0000000218029825 */ /* 0x000fe400078e020a */
[-C--:B------:R-:W-:Y:S02]  /*9be0*/  @!P0 IADD3 R14, P3, R10, R4.reuse, RZ ;  /* 0x000000040a0e8210 */ /* 0x080fe40007f7e0ff */
[----:B------:R-:W-:Y:S01]  /*9bf0*/  @!P0 IADD3 R10, P2, R12, R4, RZ ;  /* 0x000000040c0a8210 */ /* 0x000fe20007f5e0ff */
[----:B------:R1:W5:Y:S01]  /*9c00*/  @!P1 LD.E.64 R8, [R2.64] ;  /* 0x0000000a02089980 */ /* 0x000362000c101b00 */
[----:B------:R-:W-:Y:S01]  /*9c10*/  CS2R R4, SRZ ;  /* 0x0000000000047805 */ /* 0x000fe2000001ff00 */
[----:B------:R-:W-:Y:S02]  /*9c20*/  @!P0 IMAD.X R15, R11, 0x1, R0, P3 ;  /* 0x000000010b0f8824 */ /* 0x000fe400018e0600 */
[----:B------:R-:W-:-:S03]  /*9c30*/  @!P1 IMAD.WIDE R16, R24, 0x2, R12 ;  /* 0x0000000218109825 */ /* 0x000fc600078e020c */
[----:B------:R2:W5:Y:S01]  /*9c40*/  @!P0 LD.E.64 R4, [R14.64] ;  /* 0x0000000a0e048980 */ /* 0x000562000c101b00 */
[----:B------:R-:W-:-:S03]  /*9c50*/  @!P0 IMAD.X R11, R13, 0x1, R0, P2 ;  /* 0x000000010d0b8824 */ /* 0x000fc600010e0600 */
[----:B------:R2:W5:Y:S01]  /*9c60*/  @!P1 LD.E.64 R6, [R16.64] ;  /* 0x0000000a10069980 */ /* 0x000562000c101b00 */
[----:B-1----:R-:W-:-:S06]  /*9c70*/  CS2R R2, SRZ ;  /* 0x0000000000027805 */ /* 0x002fcc000001ff00 */
[----:B------:R2:W5:Y:S02]  /*9c80*/  @!P0 LD.E.64 R2, [R10.64] ;  /* 0x0000000a0a028980 */ /* 0x000564000c101b00 */
.L_x_307:
[----:B-12-4-:R-:W-:Y:S05]  /*9c90*/  BSYNC B0 ;  /* 0x0000000000007941 */ /* 0x016fea0003800000 */
.L_x_306:
[--C-:B-----5:R-:W-:Y:S01]  /*9ca0*/  IMAD.MOV.U32 R17, RZ, RZ, R9.reuse ;  /* 0x000000ffff117224 */ /* 0x120fe200078e0009 */
[--C-:B------:R-:W-:Y:S01]  /*9cb0*/  SHF.R.U64 R16, R8, 0x10, R9.reuse ;  /* 0x0000001008107819 */ /* 0x100fe20000001209 */
[----:B------:R-:W-:Y:S01]  /*9cc0*/  IMAD.MOV.U32 R18, RZ, RZ, R8 ;  /* 0x000000ffff127224 */ /* 0x000fe200078e0008 */
[----:B------:R-:W-:Y:S01]  /*9cd0*/  SHF.R.U32.HI R13, RZ, 0x10, R9 ;  /* 0x00000010ff0d7819 */ /* 0x000fe20000011609 */
[--C-:B------:R-:W-:Y:S01]  /*9ce0*/  IMAD.MOV.U32 R14, RZ, RZ, R5.reuse ;  /* 0x000000ffff0e7224 */ /* 0x100fe200078e0005 */
[--C-:B------:R-:W-:Y:S01]  /*9cf0*/  SHF.R.U64 R12, R4, 0x10, R5.reuse ;  /* 0x00000010040c7819 */ /* 0x100fe20000001205 */
[----:B------:R-:W-:Y:S01]  /*9d00*/  IMAD.MOV.U32 R15, RZ, RZ, R4 ;  /* 0x000000ffff0f7224 */ /* 0x000fe200078e0004 */
[----:B------:R-:W-:Y:S01]  /*9d10*/  SHF.R.U32.HI R9, RZ, 0x10, R5 ;  /* 0x00000010ff097819 */ /* 0x000fe20000011605 */
[--C-:B------:R-:W-:Y:S01]  /*9d20*/  IMAD.MOV.U32 R10, RZ, RZ, R7.reuse ;  /* 0x000000ffff0a7224 */ /* 0x100fe200078e0007 */
[--C-:B------:R-:W-:Y:S01]  /*9d30*/  SHF.R.U64 R8, R6, 0x10, R7.reuse ;  /* 0x0000001006087819 */ /* 0x100fe20000001207 */
[----:B------:R-:W-:Y:S01]  /*9d40*/  IMAD.MOV.U32 R11, RZ, RZ, R6 ;  /* 0x000000ffff0b7224 */ /* 0x000fe200078e0006 */
[----:B------:R-:W-:Y:S01]  /*9d50*/  SHF.R.U32.HI R5, RZ, 0x10, R7 ;  /* 0x00000010ff057819 */ /* 0x000fe20000011607 */
[----:B------:R-:W-:Y:S01]  /*9d60*/  IMAD.MOV.U32 R7, RZ, RZ, R2 ;  /* 0x000000ffff077224 */ /* 0x000fe200078e0002 */
[----:B------:R-:W-:Y:S01]  /*9d70*/  SHF.R.U64 R4, R2, 0x10, R3 ;  /* 0x0000001002047819 */ /* 0x000fe20000001203 */
[----:B------:R-:W-:Y:S01]  /*9d80*/  IMAD R2, R241, -0x80, R19 ;  /* 0xffffff80f1027824 */ /* 0x000fe200078e0213 */
[----:B------:R-:W-:Y:S01]  /*9d90*/  PRMT R18, R16, 0x5410, R18 ;  /* 0x0000541010127816 */ /* 0x000fe20000000012 */
[--C-:B------:R-:W-:Y:S01]  /*9da0*/  IMAD.MOV.U32 R6, RZ, RZ, R3.reuse ;  /* 0x000000ffff067224 */ /* 0x100fe200078e0003 */
[----:B------:R-:W-:Y:S01]  /*9db0*/  SHF.R.U32.HI R0, RZ, 0x10, R3 ;  /* 0x00000010ff007819 */ /* 0x000fe20000011603 */
[----:B------:R-:W-:-:S04]  /*9dc0*/  DEPBAR.LE SB0, 0x1 ;  /* 0x000080400000791a */ /* 0x000fc80000000000 */
[----:B------:R-:W-:Y:S01]  /*9dd0*/  IMNMX R16, R2, 0x80, PT ;  /* 0x0000008002107817 */ /* 0x000fe20003800200 */
[----:B------:R-:W-:Y:S01]  /*9de0*/  BSSY B1, `(.L_x_308) ;  /* 0x000005d000017945 */ /* 0x000fe20003800000 */
[----:B------:R-:W-:Y:S01]  /*9df0*/  PRMT R20, R17, 0x5410, R4 ;  /* 0x0000541011147816 */ /* 0x000fe20000000004 */
[----:B------:R-:W-:Y:S01]  /*9e00*/  BAR.SYNC.DEFER_BLOCKING 0x0 ;  /* 0x0000000000007b1d */ /* 0x000fe20000010000 */
[----:B------:R-:W-:Y:S02]  /*9e10*/  ISETP.GE.AND P0, PT, R213, R16, PT ;  /* 0x00000010d500720c */ /* 0x000fe40003f06270 */
[----:B------:R-:W-:Y:S02]  /*9e20*/  PRMT R22, R12, 0x5410, R15 ;  /* 0x000054100c167816 */ /* 0x000fe4000000000f */
[----:B------:R-:W-:Y:S02]  /*9e30*/  PRMT R19, R13, 0x5410, R7 ;  /* 0x000054100d137816 */ /* 0x000fe40000000007 */
[----:B------:R-:W-:-:S02]  /*9e40*/  PRMT R23, R9, 0x5410, R14 ;  /* 0x0000541009177816 */ /* 0x000fc4000000000e */
[----:B------:R-:W-:Y:S02]  /*9e50*/  PRMT R15, R11, 0x5410, R8 ;  /* 0x000054100b0f7816 */ /* 0x000fe40000000008 */
[----:B------:R-:W-:Y:S02]  /*9e60*/  PRMT R17, R5, 0x5410, R10 ;  /* 0x0000541005117816 */ /* 0x000fe4000000000a */
[----:B------:R-:W-:Y:S01]  /*9e70*/  PRMT R21, R0, 0x5410, R6 ;  /* 0x0000541000157816 */ /* 0x000fe20000000006 */
[----:B------:R-:W-:Y:S05]  /*9e80*/  @P0 BRA `(.L_x_309) ;  /* 0x0000052000000947 */ /* 0x000fea0003800000 */
[----:B------:R-:W-:Y:S01]  /*9e90*/  ISETP.GE.AND P0, PT, R24, c[0x0][0x27c], PT ;  /* 0x00009f0018007a0c */ /* 0x000fe20003f06270 */
[----:B------:R-:W-:-:S12]  /*9ea0*/  BSSY B0, `(.L_x_310) ;  /* 0x0000028000007945 */ /* 0x000fd80003800000 */
[----:B------:R-:W-:Y:S05]  /*9eb0*/  @P0 BRA `(.L_x_311) ;  /* 0x0000026000000947 */ /* 0x000fea0003800000 */
[----:B------:R-:W1:Y:S01]  /*9ec0*/  LDS.128 R4, [R208+0x100] ;  /* 0x00010000d0047984 */ /* 0x000e620000000c00 */
[--C-:B------:R-:W-:Y:S02]  /*9ed0*/  HADD2.F32 R9, -RZ, R15.reuse.H0_H0 ;  /* 0x2000000fff097230 */ /* 0x100fe40000004100 */
[----:B------:R-:W-:Y:S02]  /*9ee0*/  HADD2.F32 R0, -RZ, R15.H1_H1 ;  /* 0x3000000fff007230 */ /* 0x000fe40000004100 */
[--C-:B------:R-:W-:Y:S02]  /*9ef0*/  HADD2.F32 R3, -RZ, R18.reuse.H1_H1 ;  /* 0x30000012ff037230 */ /* 0x100fe40000004100 */
[----:B------:R-:W-:Y:S02]  /*9f00*/  HADD2.F32 R2, -RZ, R18.H0_H0 ;  /* 0x20000012ff027230 */ /* 0x000fe40000004100 */
[--C-:B-1----:R-:W-:Y:S02]  /*9f10*/  HADD2.F32 R10, -RZ, R4.reuse.H0_H0 ;  /* 0x20000004ff0a7230 */ /* 0x102fe40000004100 */
[----:B------:R-:W-:-:S02]  /*9f20*/  HADD2.F32 R8, -RZ, R4.H1_H1 ;  /* 0x30000004ff087230 */ /* 0x000fc40000004100 */
[--C-:B------:R-:W-:Y:S01]  /*9f30*/  HADD2.F32 R4, -RZ, R5.reuse.H0_H0 ;  /* 0x20000005ff047230 */ /* 0x100fe20000004100 */
[-C--:B------:R-:W-:Y:S01]  /*9f40*/  FMUL.FTZ R13, R10, R9.reuse ;  /* 0x000000090a0d7220 */ /* 0x080fe20000410000 */
[----:B------:R-:W-:Y:S01]  /*9f50*/  HADD2.F32 R5, -RZ, R5.H1_H1 ;  /* 0x30000005ff057230 */ /* 0x000fe20000004100 */
[C---:B------:R-:W-:Y:S01]  /*9f60*/  FMUL.FTZ R14, R8.reuse, R9 ;  /* 0x00000009080e7220 */ /* 0x040fe20000410000 */
[--C-:B------:R-:W-:Y:S01]  /*9f70*/  HADD2.F32 R12, -RZ, R6.reuse.H0_H0 ;  /* 0x20000006ff0c7230 */ /* 0x100fe20000004100 */
[-C--:B------:R-:W-:Y:S01]  /*9f80*/  FFMA.FTZ R13, R8, R3.reuse, R13 ;  /* 0x00000003080d7223 */ /* 0x080fe2000001000d */
[----:B------:R-:W-:Y:S01]  /*9f90*/  HADD2.F32 R6, -RZ, R6.H1_H1 ;  /* 0x30000006ff067230 */ /* 0x000fe20000004100 */
[CC--:B------:R-:W-:Y:S01]  /*9fa0*/  FMUL.FTZ R9, R5.reuse, R0.reuse ;  /* 0x0000000005097220 */ /* 0x0c0fe20000410000 */
[--C-:B------:R-:W-:Y:S01]  /*9fb0*/  HADD2.F32 R11, -RZ, R7.reuse.H0_H0 ;  /* 0x20000007ff0b7230 */ /* 0x100fe20000004100 */
[----:B------:R-:W-:Y:S01]  /*9fc0*/  FMUL.FTZ R0, R4, R0 ;  /* 0x0000000004007220 */ /* 0x000fe20000410000 */
[----:B------:R-:W-:Y:S01]  /*9fd0*/  HADD2.F32 R7, -RZ, R7.H1_H1 ;  /* 0x30000007ff077230 */ /* 0x000fe20000004100 */
[----:B------:R-:W-:Y:S01]  /*9fe0*/  FFMA.FTZ R14, R10, R3, -R14 ;  /* 0x000000030a0e7223 */ /* 0x000fe2000001080e */
[----:B------:R-:W-:Y:S01]  /*9ff0*/  HADD2.F32 R3, -RZ, R20.H0_H0 ;  /* 0x20000014ff037230 */ /* 0x000fe20000004100 */
[-C--:B------:R-:W-:Y:S01]  /*a000*/  FFMA.FTZ R10, R4, R2.reuse, -R9 ;  /* 0x00000002040a7223 */ /* 0x080fe20000010809 */
[--C-:B------:R-:W-:Y:S01]  /*a010*/  HADD2.F32 R4, -RZ, R17.reuse.H1_H1 ;  /* 0x30000011ff047230 */ /* 0x100fe20000004100 */
[----:B------:R-:W-:Y:S01]  /*a020*/  FFMA.FTZ R9, R5, R2, R0 ;  /* 0x0000000205097223 */ /* 0x000fe20000010000 */
[----:B------:R-:W-:-:S02]  /*a030*/  HADD2.F32 R0, -RZ, R17.H0_H0 ;  /* 0x20000011ff007230 */ /* 0x000fc40000004100 */
[----:B------:R-:W-:Y:S01]  /*a040*/  HADD2.F32 R2, -RZ, R19.H0_H0 ;  /* 0x20000013ff027230 */ /* 0x000fe20000004100 */
[-C--:B------:R-:W-:Y:S02]  /*a050*/  FMUL.FTZ R8, R6, R4.reuse ;  /* 0x0000000406087220 */ /* 0x080fe40000410000 */
[C---:B------:R-:W-:Y:S02]  /*a060*/  FMUL.FTZ R5, R12.reuse, R4 ;  /* 0x000000040c057220 */ /* 0x040fe40000410000 */
[-C--:B------:R-:W-:Y:S02]  /*a070*/  FMUL.FTZ R4, R7, R0.reuse ;  /* 0x0000000007047220 */ /* 0x080fe40000410000 */
[----:B------:R-:W-:Y:S02]  /*a080*/  FMUL.FTZ R0, R11, R0 ;  /* 0x000000000b007220 */ /* 0x000fe40000410000 */
[-C--:B------:R-:W-:Y:S02]  /*a090*/  FFMA.FTZ R8, R12, R3.reuse, -R8 ;  /* 0x000000030c087223 */ /* 0x080fe40000010808 */
[----:B------:R-:W-:Y:S01]  /*a0a0*/  FFMA.FTZ R6, R6, R3, R5 ;  /* 0x0000000306067223 */ /* 0x000fe20000010005 */
[----:B------:R-:W-:Y:S01]  /*a0b0*/  F2FP.PACK_AB R5, R9, R10 ;  /* 0x0000000a0905723e */ /* 0x000fe200000000ff */
[----:B------:R-:W-:Y:S01]  /*a0c0*/  FFMA.FTZ R3, R11, R2, -R4 ;  /* 0x000000020b037223 */ /* 0x000fe20000010804 */
[----:B------:R-:W-:Y:S01]  /*a0d0*/  F2FP.PACK_AB R4, R13, R14 ;  /* 0x0000000e0d04723e */ /* 0x000fe200000000ff */
[----:B------:R-:W-:Y:S01]  /*a0e0*/  FFMA.FTZ R0, R7, R2, R0 ;  /* 0x0000000207007223 */ /* 0x000fe20000010000 */
[----:B------:R-:W-:-:S04]  /*a0f0*/  F2FP.PACK_AB R6, R6, R8 ;  /* 0x000000080606723e */ /* 0x000fc800000000ff */
[----:B------:R-:W-:-:S05]  /*a100*/  F2FP.PACK_AB R7, R0, R3 ;  /* 0x000000030007723e */ /* 0x000fca00000000ff */
[----:B------:R1:W-:Y:S02]  /*a110*/  STS.128 [R208+0x100], R4 ;  /* 0x00010004d0007388 */ /* 0x0003e40000000c00 */
.L_x_311:
[----:B------:R-:W-:Y:S05]  /*a120*/  BSYNC B0 ;  /* 0x0000000000007941 */ /* 0x000fea0003800000 */
.L_x_310:
[----:B------:R-:W-:-:S13]  /*a130*/  ISETP.GE.AND P0, PT, R109, c[0x0][0x27c], PT ;  /* 0x00009f006d007a0c */ /* 0x000fda0003f06270 */
[----:B------:R-:W-:Y:S05]  /*a140*/  @P0 BRA `(.L_x_309) ;  /* 0x0000026000000947 */ /* 0x000fea0003800000 */
[----:B-1----:R-:W1:Y:S01]  /*a150*/  LDS.128 R4, [R208+0x4100] ;  /* 0x00410000d0047984 */ /* 0x002e620000000c00 */
[----:B------:R-:W-:Y:S02]  /*a160*/  HADD2.F32 R9, -RZ, R19.H1_H1 ;  /* 0x30000013ff097230 */ /* 0x000fe40000004100 */
        /* <DEDUP_REMOVED lines=17> */
[----:B------:R-:W-:Y:S01]  /*a280*/  HADD2.F32 R3, -RZ, R23.H1_H1 ;  /* 0x30000017ff037230 */ /* 0x000fe20000004100 */
        /* <DEDUP_REMOVED lines=18> */
.L_x_309:
[----:B------:R-:W-:Y:S05]  /*a3b0*/  BSYNC B1 ;  /* 0x0000000000017941 */ /* 0x000fea0003800000 */
.L_x_308:
[----:B------:R-:W-:Y:S01]  /*a3c0*/  IADD3 R0, R213, 0x20, RZ ;  /* 0x00000020d5007810 */ /* 0x000fe20007ffe0ff */
[----:B------:R-:W-:Y:S03]  /*a3d0*/  BSSY B1, `(.L_x_312) ;  /* 0x0000055000017945 */ /* 0x000fe60003800000 */
[----:B------:R-:W-:-:S13]  /*a3e0*/  ISETP.GE.AND P0, PT, R0, R16, PT ;  /* 0x000000100000720c */ /* 0x000fda0003f06270 */
[----:B------:R-:W-:Y:S05]  /*a3f0*/  @P0 BRA `(.L_x_313) ;  /* 0x0000052000000947 */ /* 0x000fea0003800000 */
[----:B------:R-:W-:Y:S01]  /*a400*/  ISETP.GE.AND P0, PT, R24, c[0x0][0x27c], PT ;  /* 0x00009f0018007a0c */ /* 0x000fe20003f06270 */
[----:B------:R-:W-:-:S12]  /*a410*/  BSSY B0, `(.L_x_314) ;  /* 0x0000028000007945 */ /* 0x000fd80003800000 */
[----:B------:R-:W-:Y:S05]  /*a420*/  @P0 BRA `(.L_x_315) ;  /* 0x0000026000000947 */ /* 0x000fea0003800000 */
[----:B-1----:R-:W1:Y:S01]  /*a430*/  LDS.128 R4, [R208+0x1100] ;  /* 0x00110000d0047984 */ /* 0x002e620000000c00 */
[--C-:B------:R-:W-:Y:S02]  /*a440*/  HADD2.F32 R9, -RZ, R15.reuse.H0_H0 ;  /* 0x2000000fff097230 */ /* 0x100fe40000004100 */
[----:B------:R-:W-:Y:S02]  /*a450*/  HADD2.F32 R0, -RZ, R15.H1_H1 ;  /* 0x3000000fff007230 */ /* 0x000fe40000004100 */
[--C-:B------:R-:W-:Y:S02]  /*a460*/  HADD2.F32 R3, -RZ, R18.reuse.H1_H1 ;  /* 0x30000012ff037230 */ /* 0x100fe40000004100 */
[----:B------:R-:W-:Y:S02]  /*a470*/  HADD2.F32 R2, -RZ, R18.H0_H0 ;  /* 0x20000012ff027230 */ /* 0x000fe40000004100 */
[--C-:B-1----:R-:W-:Y:S02]  /*a480*/  HADD2.F32 R10, -RZ, R4.reuse.H0_H0 ;  /* 0x20000004ff0a7230 */ /* 0x102fe40000004100 */
[----:B------:R-:W-:-:S02]  /*a490*/  HADD2.F32 R8, -RZ, R4.H1_H1 ;  /* 0x30000004ff087230 */ /* 0x000fc40000004100 */
[--C-:B------:R-:W-:Y:S01]  /*a4a0*/  HADD2.F32 R4, -RZ, R5.reuse.H0_H0 ;  /* 0x20000005ff047230 */ /* 0x100fe20000004100 */
[C---:B------:R-:W-:Y:S01]  /*a4b0*/  FMUL.FTZ R13, R9.reuse, R10 ;  /* 0x0000000a090d7220 */ /* 0x040fe20000410000 */
[----:B------:R-:W-:Y:S01]  /*a4c0*/  HADD2.F32 R5, -RZ, R5.H1_H1 ;  /* 0x30000005ff057230 */ /* 0x000fe20000004100 */
[-C--:B------:R-:W-:Y:S01]  /*a4d0*/  FMUL.FTZ R14, R9, R8.reuse ;  /* 0x00000008090e7220 */ /* 0x080fe20000410000 */
[--C-:B------:R-:W-:Y:S01]  /*a4e0*/  HADD2.F32 R12, -RZ, R6.reuse.H0_H0 ;  /* 0x20000006ff0c7230 */ /* 0x100fe20000004100 */
[C---:B------:R-:W-:Y:S01]  /*a4f0*/  FFMA.FTZ R13, R3.reuse, R8, R13 ;  /* 0x00000008030d7223 */ /* 0x040fe2000001000d */
[----:B------:R-:W-:Y:S01]  /*a500*/  HADD2.F32 R6, -RZ, R6.H1_H1 ;  /* 0x30000006ff067230 */ /* 0x000fe20000004100 */
[CC--:B------:R-:W-:Y:S01]  /*a510*/  FMUL.FTZ R9, R0.reuse, R5.reuse ;  /* 0x0000000500097220 */ /* 0x0c0fe20000410000 */
[--C-:B------:R-:W-:Y:S01]  /*a520*/  HADD2.F32 R11, -RZ, R7.reuse.H0_H0 ;  /* 0x20000007ff0b7230 */ /* 0x100fe20000004100 */
[----:B------:R-:W-:Y:S01]  /*a530*/  FMUL.FTZ R0, R0, R4 ;  /* 0x0000000400007220 */ /* 0x000fe20000410000 */
[----:B------:R-:W-:Y:S01]  /*a540*/  HADD2.F32 R7, -RZ, R7.H1_H1 ;  /* 0x30000007ff077230 */ /* 0x000fe20000004100 */
[----:B------:R-:W-:Y:S01]  /*a550*/  FFMA.FTZ R14, R3, R10, -R14 ;  /* 0x0000000a030e7223 */ /* 0x000fe2000001080e */
[----:B------:R-:W-:Y:S01]  /*a560*/  HADD2.F32 R3, -RZ, R20.H0_H0 ;  /* 0x20000014ff037230 */ /* 0x000fe20000004100 */
[C---:B------:R-:W-:Y:S01]  /*a570*/  FFMA.FTZ R10, R2.reuse, R4, -R9 ;  /* 0x00000004020a7223 */ /* 0x040fe20000010809 */
[--C-:B------:R-:W-:Y:S01]  /*a580*/  HADD2.F32 R4, -RZ, R17.reuse.H1_H1 ;  /* 0x30000011ff047230 */ /* 0x100fe20000004100 */
[----:B------:R-:W-:Y:S01]  /*a590*/  FFMA.FTZ R9, R2, R5, R0 ;  /* 0x0000000502097223 */ /* 0x000fe20000010000 */
[----:B------:R-:W-:-:S02]  /*a5a0*/  HADD2.F32 R0, -RZ, R17.H0_H0 ;  /* 0x20000011ff007230 */ /* 0x000fc40000004100 */
[----:B------:R-:W-:Y:S01]  /*a5b0*/  HADD2.F32 R2, -RZ, R19.H0_H0 ;  /* 0x20000013ff027230 */ /* 0x000fe20000004100 */
[C---:B------:R-:W-:Y:S02]  /*a5c0*/  FMUL.FTZ R8, R4.reuse, R6 ;  /* 0x0000000604087220 */ /* 0x040fe40000410000 */
[-C--:B------:R-:W-:Y:S02]  /*a5d0*/  FMUL.FTZ R5, R4, R12.reuse ;  /* 0x0000000c04057220 */ /* 0x080fe40000410000 */
[C---:B------:R-:W-:Y:S02]  /*a5e0*/  FMUL.FTZ R4, R0.reuse, R7 ;  /* 0x0000000700047220 */ /* 0x040fe40000410000 */
[-C--:B------:R-:W-:Y:S02]  /*a5f0*/  FMUL.FTZ R0, R0, R11.reuse ;  /* 0x0000000b00007220 */ /* 0x080fe40000410000 */
[C---:B------:R-:W-:Y:S02]  /*a600*/  FFMA.FTZ R8, R3.reuse, R12, -R8 ;  /* 0x0000000c03087223 */ /* 0x040fe40000010808 */
[----:B------:R-:W-:Y:S01]  /*a610*/  FFMA.FTZ R6, R3, R6, R5 ;  /* 0x0000000603067223 */ /* 0x000fe20000010005 */
[----:B------:R-:W-:Y:S01]  /*a620*/  F2FP.PACK_AB R5, R9, R10 ;  /* 0x0000000a0905723e */ /* 0x000fe200000000ff */
[C---:B------:R-:W-:Y:S01]  /*a630*/  FFMA.FTZ R3, R2.reuse, R11, -R4 ;  /* 0x0000000b02037223 */ /* 0x040fe20000010804 */
[----:B------:R-:W-:Y:S01]  /*a640*/  F2FP.PACK_AB R4, R13, R14 ;  /* 0x0000000e0d04723e */ /* 0x000fe200000000ff */
[----:B------:R-:W-:Y:S01]  /*a650*/  FFMA.FTZ R0, R2, R7, R0 ;  /* 0x0000000702007223 */ /* 0x000fe20000010000 */
[----:B------:R-:W-:-:S04]  /*a660*/  F2FP.PACK_AB R6, R6, R8 ;  /* 0x000000080606723e */ /* 0x000fc800000000ff */
[----:B------:R-:W-:-:S05]  /*a670*/  F2FP.PACK_AB R7, R0, R3 ;  /* 0x000000030007723e */ /* 0x000fca00000000ff */
[----:B------:R1:W-:Y:S02]  /*a680*/  STS.128 [R208+0x1100], R4 ;  /* 0x00110004d0007388 */ /* 0x0003e40000000c00 */
.L_x_315:
[----:B------:R-:W-:Y:S05]  /*a690*/  BSYNC B0 ;  /* 0x0000000000007941 */ /* 0x000fea0003800000 */
.L_x_314:
        /* <DEDUP_REMOVED lines=21> */
[----:B------:R-:W-:Y:S01]  /*a7f0*/  HADD2.F32 R3, -RZ, R23.H1_H1 ;  /* 0x30000017ff037230 */ /* 0x000fe20000004100 */
        /* <DEDUP_REMOVED lines=18> */
.L_x_313:
[----:B------:R-:W-:Y:S05]  /*a920*/  BSYNC B1 ;  /* 0x0000000000017941 */ /* 0x000fea0003800000 */
.L_x_312:
        /* <DEDUP_REMOVED lines=45> */
.L_x_319:
[----:B------:R-:W-:Y:S05]  /*ac00*/  BSYNC B0 ;  /* 0x0000000000007941 */ /* 0x000fea0003800000 */
.L_x_318:
        /* <DEDUP_REMOVED lines=40> */
.L_x_317:
[----:B------:R-:W-:Y:S05]  /*ae90*/  BSYNC B1 ;  /* 0x0000000000017941 */ /* 0x000fea0003800000 */
.L_x_316:
[----:B------:R-:W-:-:S04]  /*aea0*/  IADD3 R0, R213, 0x60, RZ ;  /* 0x00000060d5007810 */ /* 0x000fc80007ffe0ff */
        /* <DEDUP_REMOVED lines=43> */
.L_x_322:
[----:B------:R-:W-:Y:S05]  /*b160*/  BSYNC B0 ;  /* 0x0000000000007941 */ /* 0x000fea0003800000 */
.L_x_321:
        /* <DEDUP_REMOVED lines=39> */
[----:B------:R1:W-:Y:S01]  /*b3e0*/  STS.128 [R208+0x7100], R4 ;  /* 0x00710004d0007388 */ /* 0x0003e20000000c00 */
[----:B------:R-:W-:Y:S05]  /*b3f0*/  BRA `(.L_x_320) ;  /* 0x00001b3000007947 */ /* 0x000fea0003800000 */
.L_x_305:
[----:B------:R-:W1:Y:S01]  /*b400*/  SHFL.IDX PT, R16, R0, RZ, 0x181f ;  /* 0x00181fff00107589 */ /* 0x000e6200000e0000 */
[----:B------:R-:W-:Y:S01]  /*b410*/  BSSY B0, `(.L_x_323) ;  /* 0x0000014000007945 */ /* 0x000fe20003800000 */
[----:B------:R-:W-:Y:S01]  /*b420*/  CS2R R4, SRZ ;  /* 0x0000000000047805 */ /* 0x000fe2000001ff00 */
[----:B------:R-:W-:Y:S01]  /*b430*/  CS2R R10, SRZ ;  /* 0x00000000000a7805 */ /* 0x000fe2000001ff00 */
[----:B------:R-:W2:Y:S01]  /*b440*/  SHFL.IDX PT, R14, R6, RZ, 0x181f ;  /* 0x00181fff060e7589 */ /* 0x000ea200000e0000 */
[----:B------:R-:W-:-:S03]  /*b450*/  CS2R R8, SRZ ;  /* 0x0000000000087805 */ /* 0x000fc6000001ff00 */
[----:B------:R-:W3:Y:S04]  /*b460*/  SHFL.IDX PT, R15, R2, RZ, 0x181f ;  /* 0x00181fff020f7589 */ /* 0x000ee800000e0000 */
[----:B------:R4:W1:Y:S02]  /*b470*/  SHFL.IDX PT, R3, R7, RZ, 0x181f ;  /* 0x00181fff07037589 */ /* 0x00086400000e0000 */
[----:B----4-:R-:W-:Y:S01]  /*b480*/  CS2R R6, SRZ ;  /* 0x0000000000067805 */ /* 0x010fe2000001ff00 */
[----:B------:R-:W-:Y:S05]  /*b490*/  @P5 BRA `(.L_x_324) ;  /* 0x000000b000005947 */ /* 0x000fea0003800000 */
[C---:B-123--:R-:W-:Y:S01]  /*b4a0*/  ISETP.GE.AND P0, PT, R36.reuse, c[0x0][0x27c], PT ;  /* 0x00009f0024007a0c */ /* 0x04efe20003f06270 */
[C---:B------:R-:W-:Y:S01]  /*b4b0*/  IMAD.SHL.U32 R2, R36.reuse, 0x2, RZ ;  /* 0x0000000224027824 */ /* 0x040fe200078e00ff */
[----:B------:R-:W-:Y:S01]  /*b4c0*/  SHF.L.U64.HI R0, R36, 0x1, R13 ;  /* 0x0000000124007819 */ /* 0x000fe2000001020d */
[----:B------:R-:W-:-:S03]  /*b4d0*/  CS2R R6, SRZ ;  /* 0x0000000000067805 */ /* 0x000fc6000001ff00 */
[-C--:B------:R-:W-:Y:S02]  /*b4e0*/  IADD3 R12, P2, R14, R2.reuse, RZ ;  /* 0x000000020e0c7210 */ /* 0x080fe40007f5e0ff */
[----:B------:R-:W-:-:S03]  /*b4f0*/  IADD3 R2, P1, R3, R2, RZ ;  /* 0x0000000203027210 */ /* 0x000fc60007f3e0ff */
[--C-:B------:R-:W-:Y:S02]  /*b500*/  IMAD.X R13, R16, 0x1, R0.reuse, P2 ;  /* 0x00000001100d7824 */ /* 0x100fe400010e0600 */
[----:B------:R-:W-:Y:S01]  /*b510*/  IMAD.X R3, R15, 0x1, R0, P1 ;  /* 0x000000010f037824 */ /* 0x000fe200008e0600 */
[----:B------:R-:W-:Y:S05]  /*b520*/  @P0 BRA `(.L_x_324) ;  /* 0x0000002000000947 */ /* 0x000fea0003800000 */
[----:B------:R1:W5:Y:S04]  /*b530*/  LD.E.128 R8, [R12.64] ;  /* 0x0000000a0c087980 */ /* 0x000368000c101d00 */
[----:B------:R1:W5:Y:S02]  /*b540*/  LD.E.128 R4, [R2.64] ;  /* 0x0000000a02047980 */ /* 0x000364000c101d00 */
.L_x_324:
[----:B-123--:R-:W-:Y:S05]  /*b550*/  BSYNC B0 ;  /* 0x0000000000007941 */ /* 0x00efea0003800000 */
.L_x_323:
[--C-:B-----5:R-:W-:Y:S01]  /*b560*/  SHF.R.U32.HI R2, RZ, 0x10, R9.reuse ;  /* 0x00000010ff027819 */ /* 0x120fe20000011609 */
[----:B------:R-:W-:Y:S01]  /*b570*/  IMAD.MOV.U32 R17, RZ, RZ, R9 ;  /* 0x000000ffff117224 */ /* 0x000fe200078e0009 */
[--C-:B------:R-:W-:Y:S01]  /*b580*/  SHF.R.U64 R13, R10, 0x10, R11.reuse ;  /* 0x000000100a0d7819 */ /* 0x100fe2000000120b */
[----:B------:R-:W-:Y:S01]  /*b590*/  IMAD.MOV.U32 R15, RZ, RZ, R10 ;  /* 0x000000ffff0f7224 */ /* 0x000fe200078e000a */
[----:B------:R-:W-:Y:S01]  /*b5a0*/  ISETP.GE.AND P0, PT, R36, c[0x0][0x27c], PT ;  /* 0x00009f0024007a0c */ /* 0x000fe20003f06270 */
[----:B------:R-:W-:Y:S01]  /*b5b0*/  IMAD.MOV.U32 R14, RZ, RZ, R11 ;  /* 0x000000ffff0e7224 */ /* 0x000fe200078e000b */
[----:B------:R-:W-:Y:S01]  /*b5c0*/  PRMT R47, R2, 0x5410, R13 ;  /* 0x00005410022f7816 */ /* 0x000fe2000000000d */
[----:B------:R-:W-:Y:S01]  /*b5d0*/  IMAD R2, R241, -0x80, R19 ;  /* 0xffffff80f1027824 */ /* 0x000fe200078e0213 */
[----:B------:R-:W-:Y:S01]  /*b5e0*/  SHF.R.U64 R16, R8, 0x10, R9 ;  /* 0x0000001008107819 */ /* 0x000fe20000001209 */
[----:B------:R-:W-:Y:S01]  /*b5f0*/  IMAD.MOV.U32 R12, RZ, RZ, R4 ;  /* 0x000000ffff0c7224 */ /* 0x000fe200078e0004 */
[----:B------:R-:W-:Y:S01]  /*b600*/  SHF.R.U32.HI R10, RZ, 0x10, R11 ;  /* 0x00000010ff0a7819 */ /* 0x000fe2000001160b */
[----:B------:R-:W-:Y:S01]  /*b610*/  IMAD.MOV.U32 R18, RZ, RZ, R8 ;  /* 0x000000ffff127224 */ /* 0x000fe200078e0008 */
[----:B------:R-:W-:Y:S01]  /*b620*/  IMNMX R40, R2, 0x80, PT ;  /* 0x0000008002287817 */ /* 0x000fe20003800200 */
[--C-:B------:R-:W-:Y:S01]  /*b630*/  IMAD.MOV.U32 R11, RZ, RZ, R5.reuse ;  /* 0x000000ffff0b7224 */ /* 0x100fe200078e0005 */
[----:B------:R-:W-:Y:S01]  /*b640*/  SHF.R.U64 R9, R4, 0x10, R5 ;  /* 0x0000001004097819 */ /* 0x000fe20000001205 */
[----:B------:R-:W-:Y:S01]  /*b650*/  IMAD.MOV.U32 R8, RZ, RZ, R6 ;  /* 0x000000ffff087224 */ /* 0x000fe200078e0006 */
[----:B------:R-:W-:Y:S01]  /*b660*/  ISETP.GE.OR P1, PT, R213, R40, P0 ;  /* 0x00000028d500720c */ /* 0x000fe20000726670 */
[----:B------:R-:W-:-:S04]  /*b670*/  DEPBAR.LE SB0, 0x1 ;  /* 0x000080400000791a */ /* 0x000fc80000000000 */
[----:B------:R-:W-:Y:S01]  /*b680*/  SHF.R.U32.HI R4, RZ, 0x10, R5 ;  /* 0x00000010ff047819 */ /* 0x000fe20000011605 */
[--C-:B------:R-:W-:Y:S01]  /*b690*/  IMAD.MOV.U32 R5, RZ, RZ, R7.reuse ;  /* 0x000000ffff057224 */ /* 0x100fe200078e0007 */
[--C-:B------:R-:W-:Y:S01]  /*b6a0*/  SHF.R.U64 R3, R6, 0x10, R7.reuse ;  /* 0x0000001006037819 */ /* 0x100fe20000001207 */
[----:B------:R-:W-:Y:S01]  /*b6b0*/  BSSY B0, `(.L_x_325) ;  /* 0x0000062000007945 */ /* 0x000fe20003800000 */
[----:B------:R-:W-:Y:S02]  /*b6c0*/  SHF.R.U32.HI R0, RZ, 0x10, R7 ;  /* 0x00000010ff007819 */ /* 0x000fe40000011607 */
[----:B------:R-:W-:Y:S02]  /*b6d0*/  PRMT R43, R18, 0x5410, R8 ;  /* 0x00005410122b7816 */ /* 0x000fe40000000008 */
[----:B------:R-:W-:Y:S02]  /*b6e0*/  PRMT R45, R17, 0x5410, R0 ;  /* 0x00005410112d7816 */ /* 0x000fe40000000000 */
[----:B------:R-:W-:-:S02]  /*b6f0*/  PRMT R44, R3, 0x5410, R16 ;  /* 0x00005410032c7816 */ /* 0x000fc40000000010 */
[----:B------:R-:W-:Y:S02]  /*b700*/  PRMT R46, R15, 0x5410, R5 ;  /* 0x000054100f2e7816 */ /* 0x000fe40000000005 */
[----:B------:R-:W-:Y:S02]  /*b710*/  PRMT R48, R10, 0x5410, R14 ;  /* 0x000054100a307816 */ /* 0x000fe4000000000e */
[----:B------:R-:W-:Y:S02]  /*b720*/  PRMT R41, R12, 0x5410, R9 ;  /* 0x000054100c297816 */ /* 0x000fe40000000009 */
[----:B------:R-:W-:Y:S01]  /*b730*/  PRMT R42, R11, 0x5410, R4 ;  /* 0x000054100b2a7816 */ /* 0x000fe20000000004 */
[----:B------:R-:W-:Y:S06]  /*b740*/  BAR.SYNC.DEFER_BLOCKING 0x0 ;  /* 0x0000000000007b1d */ /* 0x000fec0000010000 */
[----:B------:R-:W-:Y:S05]  /*b750*/  @P1 BRA `(.L_x_326) ;  /* 0x0000057000001947 */ /* 0x000fea0003800000 */
[----:B------:R-:W-:Y:S01]  /*b760*/  MOV R0, c[0x0][0x27c] ;  /* 0x00009f0000007a02 */ /* 0x000fe20000000f00 */
[----:B------:R-:W1:Y:S01]  /*b770*/  LDS.128 R4, [R208+0x100] ;  /* 0x00010000d0047984 */ /* 0x000e620000000c00 */
[----:B------:R-:W-:-:S02]  /*b780*/  HADD2.F32 R13, -RZ, R43.H0_H0 ;  /* 0x2000002bff0d7230 */ /* 0x000fc40000004100 */
[----:B------:R-:W-:Y:S01]  /*b790*/  LEA.HI R0, R0, R232, RZ, 0x1d ;  /* 0x000000e800007211 */ /* 0x000fe200078fe8ff */
[----:B------:R-:W-:-:S03]  /*b7a0*/  HADD2.F32 R12, -RZ, R44.H1_H1 ;  /* 0x3000002cff0c7230 */ /* 0x000fc60000004100 */
[----:B------:R-:W-:Y:S02]  /*b7b0*/  SHF.R.S32.HI R3, RZ, 0x1f, R0 ;  /* 0x0000001fff037819 */ /* 0x000fe40000011400 */
[----:B------:R-:W-:Y:S02]  /*b7c0*/  SHF.L.U32 R2, R0, 0x3, RZ ;  /* 0x0000000300027819 */ /* 0x000fe400000006ff */
[----:B------:R-:W-:Y:S02]  /*b7d0*/  LEA.HI R0, R3, R0, RZ, 0x3 ;  /* 0x0000000003007211 */ /* 0x000fe400078f18ff */
[----:B------:R-:W-:Y:S02]  /*b7e0*/  LOP3.LUT R2, R158, 0x38, R2, 0xf8, !PT ;  /* 0x000000389e027812 */ /* 0x000fe400078ef802 */
[----:B------:R-:W-:Y:S02]  /*b7f0*/  SHF.L.U32 R0, R0, 0xa, RZ ;  /* 0x0000000a00007819 */ /* 0x000fe400000006ff */
[----:B------:R-:W-:-:S02]  /*b800*/  LOP3.LUT R2, R2, R193, RZ, 0x3c, !PT ;  /* 0x000000c102027212 */ /* 0x000fc400078e3cff */
[----:B------:R-:W-:-:S04]  /*b810*/  LOP3.LUT R0, R0, 0x7fffe000, RZ, 0xc0, !PT ;  /* 0x7fffe00000007812 */ /* 0x000fc800078ec0ff */
[----:B------:R-:W-:Y:S01]  /*b820*/  IADD3 R0, R2, R0, R169 ;  /* 0x0000000002007210 */ /* 0x000fe20007ffe0a9 */
[----:B------:R-:W-:-:S03]  /*b830*/  HADD2.F32 R2, -RZ, R41.H0_H0 ;  /* 0x20000029ff027230 */ /* 0x000fc60000004100 */
[----:B------:R-:W-:Y:S01]  /*b840*/  SHF.L.U32 R28, R0, 0x1, RZ ;  /* 0x00000001001c7819 */ /* 0x000fe200000006ff */
[----:B------:R-:W-:-:S04]  /*b850*/  HADD2.F32 R0, -RZ, R41.H1_H1 ;  /* 0x30000029ff007230 */ /* 0x000fc80000004100 */
[----:B------:R-:W2:Y:S01]  /*b860*/  LDS.128 R8, [R28+0x100] ;  /* 0x000100001c087984 */ /* 0x000ea20000000c00 */
[--C-:B-1----:R-:W-:Y:S02]  /*b870*/  HADD2.F32 R17, -RZ, R4.reuse.H0_H0 ;  /* 0x20000004ff117230 */ /* 0x102fe40000004100 */
[----:B------:R-:W-:Y:S02]  /*b880*/  HADD2.F32 R16, -RZ, R4.H1_H1 ;  /* 0x30000004ff107230 */ /* 0x000fe40000004100 */
[--C-:B------:R-:W-:Y:S02]  /*b890*/  HADD2.F32 R23, -RZ, R7.reuse.H0_H0 ;  /* 0x20000007ff177230 */ /* 0x100fe40000004100 */
[----:B------:R-:W-:Y:S01]  /*b8a0*/  HADD2.F32 R22, -RZ, R7.H1_H1 ;  /* 0x30000007ff167230 */ /* 0x000fe20000004100 */
[----:B------:R-:W-:Y:S01]  /*b8b0*/  FMUL.FTZ R7, R17, R2 ;  /* 0x0000000211077220 */ /* 0x000fe20000410000 */
[--C-:B------:R-:W-:Y:S02]  /*b8c0*/  HADD2.F32 R19, -RZ, R5.reuse.H0_H0 ;  /* 0x20000005ff137230 */ /* 0x100fe40000004100 */
[----:B------:R-:W-:-:S02]  /*b8d0*/  HADD2.F32 R18, -RZ, R5.H1_H1 ;  /* 0x30000005ff127230 */ /* 0x000fc40000004100 */
[----:B------:R-:W-:Y:S02]  /*b8e0*/  HADD2.F32 R5, -RZ, R42.H0_H0 ;  /* 0x2000002aff057230 */ /* 0x000fe40000004100 */
[--C-:B------:R-:W-:Y:S02]  /*b8f0*/  HADD2.F32 R21, -RZ, R6.reuse.H0_H0 ;  /* 0x20000006ff157230 */ /* 0x100fe40000004100 */
[----:B------:R-:W-:Y:S02]  /*b900*/  HADD2.F32 R20, -RZ, R6.H1_H1 ;  /* 0x30000006ff147230 */ /* 0x000fe40000004100 */
[--C-:B--2---:R-:W-:Y:S02]  /*b910*/  HADD2.F32 R4, -RZ, R8.reuse.H0_H0 ;  /* 0x20000008ff047230 */ /* 0x104fe40000004100 */
[----:B------:R-:W-:Y:S02]  /*b920*/  HADD2.F32 R3, -RZ, R8.H1_H1 ;  /* 0x30000008ff037230 */ /* 0x000fe40000004100 */
[--C-:B------:R-:W-:Y:S01]  /*b930*/  HADD2.F32 R15, -RZ, R11.reuse.H0_H0 ;  /* 0x2000000bff0f7230 */ /* 0x100fe20000004100 */
[----:B------:R-:W-:Y:S01]  /*b940*/  FMUL.FTZ R33, R4, R2 ;  /* 0x0000000204217220 */ /* 0x000fe20000410000 */
[----:B------:R-:W-:Y:S01]  /*b950*/  HADD2.F32 R14, -RZ, R11.H1_H1 ;  /* 0x3000000bff0e7230 */ /* 0x000fe20000004100 */
[----:B------:R-:W-:Y:S01]  /*b960*/  FMUL.FTZ R2, R16, R0 ;  /* 0x0000000010027220 */ /* 0x000fe20000410000 */
[----:B------:R-:W-:Y:S01]  /*b970*/  HADD2.F32 R6, -RZ, R9.H0_H0 ;  /* 0x20000009ff067230 */ /* 0x000fe20000004100 */
[----:B------:R-:W-:Y:S01]  /*b980*/  FFMA.FTZ R38, R4, R13, R7 ;  /* 0x0000000d04267223 */ /* 0x000fe20000010007 */
[----:B------:R-:W-:Y:S01]  /*b990*/  HADD2.F32 R11, -RZ, R45.H0_H0 ;  /* 0x2000002dff0b7230 */ /* 0x000fe20000004100 */
[----:B------:R-:W-:Y:S01]  /*b9a0*/  FFMA.FTZ R35, R3, R12, R2 ;  /* 0x0000000c03237223 */ /* 0x000fe20000010002 */
[----:B------:R-:W-:Y:S01]  /*b9b0*/  HADD2.F32 R2, -RZ, R42.H1_H1 ;  /* 0x3000002aff027230 */ /* 0x000fe20000004100 */
[-C--:B------:R-:W-:Y:S01]  /*b9c0*/  FMUL.FTZ R4, R19, R5.reuse ;  /* 0x0000000513047220 */ /* 0x080fe20000410000 */
[----:B------:R-:W-:Y:S01]  /*b9d0*/  HADD2.F32 R9, -RZ, R9.H1_H1 ;  /* 0x30000009ff097230 */ /* 0x000fe20000004100 */
[----:B------:R-:W-:Y:S01]  /*b9e0*/  FMUL.FTZ R32, R3, R0 ;  /* 0x0000000003207220 */ /* 0x000fe20000410000 */
[----:B------:R-:W-:Y:S01]  /*b9f0*/  HADD2.F32 R0, -RZ, R43.H1_H1 ;  /* 0x3000002bff007230 */ /* 0x000fe20000004100 */
[C---:B------:R-:W-:Y:S01]  /*ba00*/  FMUL.FTZ R30, R6.reuse, R5 ;  /* 0x00000005061e7220 */ /* 0x040fe20000410000 */
[--C-:B------:R-:W-:Y:S01]  /*ba10*/  HADD2.F32 R7, -RZ, R47.reuse.H0_H0 ;  /* 0x2000002fff077230 */ /* 0x100fe20000004100 */
[----:B------:R-:W-:Y:S01]  /*ba20*/  FFMA.FTZ R34, R6, R11, R4 ;  /* 0x0000000b06227223 */ /* 0x000fe20000010004 */
[----:B------:R-:W-:Y:S01]  /*ba30*/  HADD2.F32 R8, -RZ, R10.H0_H0 ;  /* 0x2000000aff087230 */ /* 0x000fe20000004100 */
[----:B------:R-:W-:Y:S01]  /*ba40*/  FMUL.FTZ R5, R18, R2 ;  /* 0x0000000212057220 */ /* 0x000fe20000410000 */
[----:B------:R-:W-:Y:S01]  /*ba50*/  HADD2.F32 R6, -RZ, R46.H0_H0 ;  /* 0x2000002eff067230 */ /* 0x000fe20000004100 */
[-C--:B------:R-:W-:Y:S01]  /*ba60*/  FMUL.FTZ R4, R21, R0.reuse ;  /* 0x0000000015047220 */ /* 0x080fe20000410000 */
[----:B------:R-:W-:Y:S01]  /*ba70*/  HADD2.F32 R3, -RZ, R44.H0_H0 ;  /* 0x2000002cff037230 */ /* 0x000fe20000004100 */
[C---:B------:R-:W-:Y:S01]  /*ba80*/  FFMA.FTZ R31, R9.reuse, R7, R5 ;  /* 0x00000007091f7223 */ /* 0x040fe20000010005 */
[----:B------:R-:W-:Y:S01]  /*ba90*/  HADD2.F32 R10, -RZ, R10.H1_H1 ;  /* 0x3000000aff0a7230 */ /* 0x000fe20000004100 */
[C---:B------:R-:W-:Y:S01]  /*baa0*/  FMUL.FTZ R25, R8.reuse, R0 ;  /* 0x0000000008197220 */ /* 0x040fe20000410000 */
[----:B------:R-:W-:Y:S01]  /*bab0*/  HADD2.F32 R5, -RZ, R47.H1_H1 ;  /* 0x3000002fff057230 */ /* 0x000fe20000004100 */
[----:B------:R-:W-:Y:S01]  /*bac0*/  FFMA.FTZ R29, R8, R6, R4 ;  /* 0x00000006081d7223 */ /* 0x000fe20000010004 */
[----:B------:R-:W-:Y:S01]  /*bad0*/  HADD2.F32 R0, -RZ, R45.H1_H1 ;  /* 0x3000002dff007230 */ /* 0x000fe20000004100 */
[----:B------:R-:W-:Y:S01]  /*bae0*/  FMUL.FTZ R27, R9, R2 ;  /* 0x00000002091b7220 */ /* 0x000fe20000410000 */
[----:B------:R-:W-:Y:S01]  /*baf0*/  HADD2.F32 R2, -RZ, R46.H1_H1 ;  /* 0x3000002eff027230 */ /* 0x000fe20000004100 */
[----:B------:R-:W-:-:S02]  /*bb00*/  FMUL.FTZ R4, R20, R3 ;  /* 0x0000000314047220 */ /* 0x000fc40000410000 */
[C---:B------:R-:W-:Y:S01]  /*bb10*/  FMUL.FTZ R24, R10.reuse, R3 ;  /* 0x000000030a187220 */ /* 0x040fe20000410000 */
[--C-:B------:R-:W-:Y:S01]  /*bb20*/  HADD2.F32 R3, -RZ, R48.reuse.H0_H0 ;  /* 0x20000030ff037230 */ /* 0x100fe20000004100 */
[----:B------:R-:W-:Y:S01]  /*bb30*/  FFMA.FTZ R26, R10, R5, R4 ;  /* 0x000000050a1a7223 */ /* 0x000fe20000010004 */
[----:B------:R-:W-:Y:S01]  /*bb40*/  HADD2.F32 R4, -RZ, R48.H1_H1 ;  /* 0x30000030ff047230 */ /* 0x000fe20000004100 */
[----:B------:R-:W-:Y:S02]  /*bb50*/  FMUL.FTZ R9, R22, R0 ;  /* 0x0000000016097220 */ /* 0x000fe40000410000 */
[-C--:B------:R-:W-:Y:S02]  /*bb60*/  FMUL.FTZ R8, R23, R2.reuse ;  /* 0x0000000217087220 */ /* 0x080fe40000410000 */
[----:B------:R-:W-:Y:S02]  /*bb70*/  FMUL.FTZ R2, R15, R2 ;  /* 0x000000020f027220 */ /* 0x000fe40000410000 */
[----:B------:R-:W-:-:S02]  /*bb80*/  FMUL.FTZ R0, R14, R0 ;  /* 0x000000000e007220 */ /* 0x000fc40000410000 */
[----:B------:R-:W-:Y:S02]  /*bb90*/  FFMA.FTZ R14, R14, R3, R9 ;  /* 0x000000030e0e7223 */ /* 0x000fe40000010009 */
[----:B------:R-:W-:Y:S02]  /*bba0*/  FFMA.FTZ R15, R15, R4, R8 ;  /* 0x000000040f0f7223 */ /* 0x000fe40000010008 */
[----:B------:R-:W-:Y:S02]  /*bbb0*/  FFMA.FTZ R11, R19, R11, -R30 ;  /* 0x0000000b130b7223 */ /* 0x000fe4000001081e */
[----:B------:R-:W-:Y:S02]  /*bbc0*/  FFMA.FTZ R9, R18, R7, -R27 ;  /* 0x0000000712097223 */ /* 0x000fe4000001081b */
[----:B------:R-:W-:Y:S02]  /*bbd0*/  FFMA.FTZ R13, R17, R13, -R33 ;  /* 0x0000000d110d7223 */ /* 0x000fe40000010821 */
[----:B------:R-:W-:Y:S01]  /*bbe0*/  FFMA.FTZ R8, R16, R12, -R32 ;  /* 0x0000000c10087223 */ /* 0x000fe20000010820 */
[----:B------:R-:W-:Y:S01]  /*bbf0*/  F2FP.PACK_AB R9, R9, R11 ;  /* 0x0000000b0909723e */ /* 0x000fe200000000ff */
[----:B------:R-:W-:Y:S01]  /*bc00*/  FFMA.FTZ R10, R21, R6, -R25 ;  /* 0x00000006150a7223 */ /* 0x000fe20000010819 */
[----:B------:R-:W-:Y:S01]  /*bc10*/  F2FP.PACK_AB R6, R26, R29 ;  /* 0x0000001d1a06723e */ /* 0x000fe200000000ff */
[----:B------:R-:W-:Y:S01]  /*bc20*/  FFMA.FTZ R7, R20, R5, -R24 ;  /* 0x0000000514077223 */ /* 0x000fe20000010818 */
[----:B------:R-:W-:Y:S01]  /*bc30*/  F2FP.PACK_AB R8, R8, R13 ;  /* 0x0000000d0808723e */ /* 0x000fe200000000ff */
[----:B------:R-:W-:Y:S01]  /*bc40*/  FFMA.FTZ R2, R23, R4, -R2 ;  /* 0x0000000417027223 */ /* 0x000fe20000010802 */
[----:B------:R-:W-:Y:S01]  /*bc50*/  F2FP.PACK_AB R4, R35, R38 ;  /* 0x000000262304723e */ /* 0x000fe200000000ff */
[----:B------:R-:W-:Y:S01]  /*bc60*/  FFMA.FTZ R0, R22, R3, -R0 ;  /* 0x0000000316007223 */ /* 0x000fe20000010800 */
[----:B------:R-:W-:-:S02]  /*bc70*/  F2FP.PACK_AB R10, R7, R10 ;  /* 0x0000000a070a723e */ /* 0x000fc400000000ff */
[----:B------:R-:W-:Y:S02]  /*bc80*/  F2FP.PACK_AB R5, R31, R34 ;  /* 0x000000221f05723e */ /* 0x000fe400000000ff */
[----:B------:R-:W-:Y:S02]  /*bc90*/  F2FP.PACK_AB R11, R0, R2 ;  /* 0x00000002000b723e */ /* 0x000fe400000000ff */
[----:B------:R-:W-:-:S03]  /*bca0*/  F2FP.PACK_AB R7, R14, R15 ;  /* 0x0000000f0e07723e */ /* 0x000fc600000000ff */
[----:B------:R1:W-:Y:S04]  /*bcb0*/  STS.128 [R208+0x100], R8 ;  /* 0x00010008d0007388 */ /* 0x0003e80000000c00 */
[----:B------:R1:W-:Y:S02]  /*bcc0*/  STS.128 [R28+0x100], R4 ;  /* 0x000100041c007388 */ /* 0x0003e40000000c00 */
.L_x_326:
[----:B------:R-:W-:Y:S05]  /*bcd0*/  BSYNC B0 ;  /* 0x0000000000007941 */ /* 0x000fea0003800000 */
.L_x_325:
[----:B------:R-:W-:Y:S01]  /*bce0*/  IADD3 R0, R213, 0x20, RZ ;  /* 0x00000020d5007810 */ /* 0x000fe20007ffe0ff */
[----:B------:R-:W-:Y:S03]  /*bcf0*/  BSSY B0, `(.L_x_327) ;  /* 0x000005d000007945 */ /* 0x000fe60003800000 */
[----:B------:R-:W-:-:S13]  /*bd00*/  ISETP.GE.OR P1, PT, R0, R40, P0 ;  /* 0x000000280000720c */ /* 0x000fda0000726670 */
[----:B------:R-:W-:Y:S05]  /*bd10*/  @P1 BRA `(.L_x_328) ;  /* 0x000005a000001947 */ /* 0x000fea0003800000 */
[----:B------:R-:W-:Y:S01]  /*bd20*/  MOV R3, c[0x0][0x27c] ;  /* 0x00009f0000037a02 */ /* 0x000fe20000000f00 */
[----:B------:R-:W-:Y:S01]  /*bd30*/  HADD2.F32 R13, -RZ, R43.H0_H0 ;  /* 0x2000002bff0d7230 */ /* 0x000fe20000004100 */
[----:B------:R-:W-:Y:S01]  /*bd40*/  LOP3.LUT R0, R157, 0x38, R36, 0xf8, !PT ;  /* 0x000000389d007812 */ /* 0x000fe200078ef824 */
[----:B------:R-:W-:Y:S01]  /*bd50*/  HADD2.F32 R12, -RZ, R44.H1_H1 ;  /* 0x3000002cff0c7230 */ /* 0x000fe20000004100 */
[----:B------:R-:W-:-:S04]  /*bd60*/  LEA.HI R3, R3, R232, RZ, 0x1d ;  /* 0x000000e803037211 */ /* 0x000fc800078fe8ff */
[----:B-1----:R-:W-:Y:S02]  /*bd70*/  SHF.R.S32.HI R4, RZ, 0x1f, R3 ;  /* 0x0000001fff047819 */ /* 0x002fe40000011403 */
[----:B------:R-:W-:Y:S02]  /*bd80*/  SHF.L.U32 R2, R3, 0x3, RZ ;  /* 0x0000000303027819 */ /* 0x000fe400000006ff */
[----:B------:R-:W-:Y:S02]  /*bd90*/  LEA.HI R4, R4, R3, RZ, 0x3 ;  /* 0x0000000304047211 */ /* 0x000fe400078f18ff */
[----:B------:R-:W-:Y:S02]  /*bda0*/  LOP3.LUT R3, R170, R0, R220, 0xf6, !PT ;  /* 0x00000000aa037212 */ /* 0x000fe400078ef6dc */
[----:B------:R-:W-:Y:S02]  /*bdb0*/  LOP3.LUT R2, R157, 0x38, R2, 0xf8, !PT ;  /* 0x000000389d027812 */ /* 0x000fe400078ef802 */
[----:B------:R-:W-:-:S02]  /*bdc0*/  SHF.L.U32 R0, R4, 0xa, RZ ;  /* 0x0000000a04007819 */ /* 0x000fc400000006ff */
[----:B------:R-:W-:Y:S02]  /*bdd0*/  LOP3.LUT R2, R2, R220, RZ, 0x3c, !PT ;  /* 0x000000dc02027212 */ /* 0x000fe400078e3cff */
[----:B------:R-:W-:Y:S02]  /*bde0*/  LOP3.LUT R0, R0, 0x7fffe000, RZ, 0xc0, !PT ;  /* 0x7fffe00000007812 */ /* 0x000fe400078ec0ff */
[----:B------:R-:W-:Y:S02]  /*bdf0*/  LEA R31, R3, 0x100, 0x1 ;  /* 0x00000100031f7811 */ /* 0x000fe400078e08ff */
[----:B------:R-:W-:Y:S01]  /*be00*/  IADD3 R0, R2, R0, R170 ;  /* 0x0000000002007210 */ /* 0x000fe20007ffe0aa */
[--C-:B------:R-:W-:Y:S02]  /*be10*/  HADD2.F32 R2, -RZ, R41.reuse.H0_H0 ;  /* 0x20000029ff027230 */ /* 0x100fe40000004100 */
[----:B------:R-:W1:Y:S01]  /*be20*/  LDS.128 R4, [R31] ;  /* 0x000000001f047984 */ /* 0x000e620000000c00 */
[----:B------:R-:W-:Y:S01]  /*be30*/  SHF.L.U32 R28, R0, 0x1, RZ ;  /* 0x00000001001c7819 */ /* 0x000fe200000006ff */
[----:B------:R-:W-:-:S04]  /*be40*/  HADD2.F32 R0, -RZ, R41.H1_H1 ;  /* 0x30000029ff007230 */ /* 0x000fc80000004100 */
[----:B------:R-:W2:Y:S01]  /*be50*/  LDS.128 R8, [R28+0x100] ;  /* 0x000100001c087984 */ /* 0x000ea20000000c00 */
[--C-:B-1----:R-:W-:Y:S02]  /*be60*/  HADD2.F32 R17, -RZ, R4.reuse.H0_H0 ;  /* 0x20000004ff117230 */ /* 0x102fe40000004100 */
[----:B------:R-:W-:Y:S02]  /*be70*/  HADD2.F32 R16, -RZ, R4.H1_H1 ;  /* 0x30000004ff107230 */ /* 0x000fe40000004100 */
[--C-:B------:R-:W-:Y:S02]  /*be80*/  HADD2.F32 R23, -RZ, R7.reuse.H0_H0 ;  /* 0x20000007ff177230 */ /* 0x100fe40000004100 */
[--C-:B--2---:R-:W-:Y:S02]  /*be90*/  HADD2.F32 R4, -RZ, R8.reuse.H0_H0 ;  /* 0x20000008ff047230 */ /* 0x104fe40000004100 */
[----:B------:R-:W-:Y:S01]  /*bea0*/  HADD2.F32 R22, -RZ, R7.H1_H1 ;  /* 0x30000007ff167230 */ /* 0x000fe20000004100 */
[CC--:B------:R-:W-:Y:S01]  /*beb0*/  FMUL.FTZ R7, R2.reuse, R17.reuse ;  /* 0x0000001102077220 */ /* 0x0c0fe20000410000 */
[--C-:B------:R-:W-:Y:S01]  /*bec0*/  HADD2.F32 R19, -RZ, R5.reuse.H0_H0 ;  /* 0x20000005ff137230 */ /* 0x100fe20000004100 */
[----:B------:R-:W-:Y:S01]  /*bed0*/  FMUL.FTZ R34, R2, R4 ;  /* 0x0000000402227220 */ /* 0x000fe20000410000 */
[----:B------:R-:W-:Y:S01]  /*bee0*/  HADD2.F32 R18, -RZ, R5.H1_H1 ;  /* 0x30000005ff127230 */ /* 0x000fe20000004100 */
[----:B------:R-:W-:Y:S01]  /*bef0*/  FMUL.FTZ R2, R0, R16 ;  /* 0x0000001000027220 */ /* 0x000fe20000410000 */
[----:B------:R-:W-:Y:S01]  /*bf00*/  HADD2.F32 R3, -RZ, R8.H1_H1 ;  /* 0x30000008ff037230 */ /* 0x000fe20000004100 */
[C---:B------:R-:W-:Y:S01]  /*bf10*/  FFMA.FTZ R39, R13.reuse, R4, R7 ;  /* 0x000000040d277223 */ /* 0x040fe20000010007 */
[----:B------:R-:W-:Y:S01]  /*bf20*/  HADD2.F32 R5, -RZ, R42.H0_H0 ;  /* 0x2000002aff057230 */ /* 0x000fe20000004100 */
[----:B------:R-:W-:Y:S01]  /*bf30*/  FFMA.FTZ R13, R13, R17, -R34 ;  /* 0x000000110d0d7223 */ /* 0x000fe20000010822 */
[--C-:B------:R-:W-:Y:S01]  /*bf40*/  HADD2.F32 R21, -RZ, R6.reuse.H0_H0 ;  /* 0x20000006ff157230 */ /* 0x100fe20000004100 */
[----:B------:R-:W-:Y:S01]  /*bf50*/  FFMA.FTZ R38, R12, R3, R2 ;  /* 0x000000030c267223 */ /* 0x000fe20000010002 */
[----:B------:R-:W-:Y:S01]  /*bf60*/  HADD2.F32 R20, -RZ, R6.H1_H1 ;  /* 0x30000006ff147230 */ /* 0x000fe20000004100 */
[----:B------:R-:W-:Y:S01]  /*bf70*/  FMUL.FTZ R4, R5, R19 ;  /* 0x0000001305047220 */ /* 0x000fe20000410000 */
[--C-:B------:R-:W-:Y:S01]  /*bf80*/  HADD2.F32 R15, -RZ, R11.reuse.H0_H0 ;  /* 0x2000000bff0f7230 */ /* 0x100fe20000004100 */
[----:B------:R-:W-:Y:S01]  /*bf90*/  FMUL.FTZ R33, R0, R3 ;  /* 0x0000000300217220 */ /* 0x000fe20000410000 */
[----:B------:R-:W-:-:S02]  /*bfa0*/  HADD2.F32 R14, -RZ, R11.H1_H1 ;  /* 0x3000000bff0e7230 */ /* 0x000fc40000004100 */
[----:B------:R-:W-:Y:S02]  /*bfb0*/  HADD2.F32 R6, -RZ, R9.H0_H0 ;  /* 0x20000009ff067230 */ /* 0x000fe40000004100 */
[----:B------:R-:W-:Y:S02]  /*bfc0*/  HADD2.F32 R11, -RZ, R45.H0_H0 ;  /* 0x2000002dff0b7230 */ /* 0x000fe40000004100 */
[----:B------:R-:W-:Y:S01]  /*bfd0*/  HADD2.F32 R2, -RZ, R42.H1_H1 ;  /* 0x3000002aff027230 */ /* 0x000fe20000004100 */
[-C--:B------:R-:W-:Y:S01]  /*bfe0*/  FMUL.FTZ R30, R5, R6.reuse ;  /* 0x00000006051e7220 */ /* 0x080fe20000410000 */
[----:B------:R-:W-:Y:S01]  /*bff0*/  HADD2.F32 R0, -RZ, R43.H1_H1 ;  /* 0x3000002bff007230 */ /* 0x000fe20000004100 */
[----:B------:R-:W-:Y:S01]  /*c000*/  FFMA.FTZ R35, R11, R6, R4 ;  /* 0x000000060b237223 */ /* 0x000fe20000010004 */
[----:B------:R-:W-:Y:S01]  /*c010*/  HADD2.F32 R9, -RZ, R9.H1_H1 ;  /* 0x30000009ff097230 */ /* 0x000fe20000004100 */
[----:B------:R-:W-:Y:S01]  /*c020*/  FMUL.FTZ R5, R2, R18 ;  /* 0x0000001202057220 */ /* 0x000fe20000410000 */
[--C-:B------:R-:W-:Y:S01]  /*c030*/  HADD2.F32 R7, -RZ, R47.reuse.H0_H0 ;  /* 0x2000002fff077230 */ /* 0x100fe20000004100 */
[----:B------:R-:W-:Y:S01]  /*c040*/  FMUL.FTZ R4, R0, R21 ;  /* 0x0000001500047220 */ /* 0x000fe20000410000 */
[----:B------:R-:W-:Y:S01]  /*c050*/  HADD2.F32 R8, -RZ, R10.H0_H0 ;  /* 0x2000000aff087230 */ /* 0x000fe20000004100 */
[-C--:B------:R-:W-:Y:S01]  /*c060*/  FMUL.FTZ R27, R2, R9.reuse ;  /* 0x00000009021b7220 */ /* 0x080fe20000410000 */
[----:B------:R-:W-:Y:S01]  /*c070*/  HADD2.F32 R6, -RZ, R46.H0_H0 ;  /* 0x2000002eff067230 */ /* 0x000fe20000004100 */
[----:B------:R-:W-:Y:S01]  /*c080*/  FFMA.FTZ R32, R7, R9, R5 ;  /* 0x0000000907207223 */ /* 0x000fe20000010005 */
[----:B------:R-:W-:Y:S01]  /*c090*/  HADD2.F32 R3, -RZ, R44.H0_H0 ;  /* 0x2000002cff037230 */ /* 0x000fe20000004100 */
[-C--:B------:R-:W-:Y:S01]  /*c0a0*/  FMUL.FTZ R25, R0, R8.reuse ;  /* 0x0000000800197220 */ /* 0x080fe20000410000 */
[----:B------:R-:W-:Y:S01]  /*c0b0*/  HADD2.F32 R10, -RZ, R10.H1_H1 ;  /* 0x3000000aff0a7230 */ /* 0x000fe20000004100 */
[----:B------:R-:W-:Y:S01]  /*c0c0*/  FFMA.FTZ R29, R6, R8, R4 ;  /* 0x00000008061d7223 */ /* 0x000fe20000010004 */
[----:B------:R-:W-:Y:S01]  /*c0d0*/  HADD2.F32 R5, -RZ, R47.H1_H1 ;  /* 0x3000002fff057230 */ /* 0x000fe20000004100 */
[C---:B------:R-:W-:Y:S01]  /*c0e0*/  FMUL.FTZ R4, R3.reuse, R20 ;  /* 0x0000001403047220 */ /* 0x040fe20000410000 */
[----:B------:R-:W-:Y:S01]  /*c0f0*/  HADD2.F32 R0, -RZ, R45.H1_H1 ;  /* 0x3000002dff007230 */ /* 0x000fe20000004100 */
[-C--:B------:R-:W-:Y:S01]  /*c100*/  FMUL.FTZ R24, R3, R10.reuse ;  /* 0x0000000a03187220 */ /* 0x080fe20000410000 */
[----:B------:R-:W-:Y:S01]  /*c110*/  HADD2.F32 R2, -RZ, R46.H1_H1 ;  /* 0x3000002eff027230 */ /* 0x000fe20000004100 */
[----:B------:R-:W-:Y:S01]  /*c120*/  FFMA.FTZ R26, R5, R10, R4 ;  /* 0x0000000a051a7223 */ /* 0x000fe20000010004 */
[--C-:B------:R-:W-:Y:S01]  /*c130*/  HADD2.F32 R3, -RZ, R48.reuse.H0_H0 ;  /* 0x20000030ff037230 */ /* 0x100fe20000004100 */
[----:B------:R-:W-:Y:S01]  /*c140*/  FMUL.FTZ R9, R0, R22 ;  /* 0x0000001600097220 */ /* 0x000fe20000410000 */
[----:B------:R-:W-:Y:S01]  /*c150*/  HADD2.F32 R4, -RZ, R48.H1_H1 ;  /* 0x30000030ff047230 */ /* 0x000fe20000004100 */
[----:B------:R-:W-:-:S02]  /*c160*/  FMUL.FTZ R8, R2, R23 ;  /* 0x0000001702087220 */ /* 0x000fc40000410000 */
[-C--:B------:R-:W-:Y:S02]  /*c170*/  FMUL.FTZ R2, R2, R15.reuse ;  /* 0x0000000f02027220 */ /* 0x080fe40000410000 */
[-C--:B------:R-:W-:Y:S02]  /*c180*/  FMUL.FTZ R0, R0, R14.reuse ;  /* 0x0000000e00007220 */ /* 0x080fe40000410000 */
[----:B------:R-:W-:Y:S02]  /*c190*/  FFMA.FTZ R14, R3, R14, R9 ;  /* 0x0000000e030e7223 */ /* 0x000fe40000010009 */
[----:B------:R-:W-:Y:S02]  /*c1a0*/  FFMA.FTZ R15, R4, R15, R8 ;  /* 0x0000000f040f7223 */ /* 0x000fe40000010008 */
[----:B------:R-:W-:Y:S02]  /*c1b0*/  FFMA.FTZ R11, R11, R19, -R30 ;  /* 0x000000130b0b7223 */ /* 0x000fe4000001081e */
[----:B------:R-:W-:-:S02]  /*c1c0*/  FFMA.FTZ R9, R7, R18, -R27 ;  /* 0x0000001207097223 */ /* 0x000fc4000001081b */
        /* <DEDUP_REMOVED lines=8> */
[----:B------:R-:W-:Y:S02]  /*c250*/  F2FP.PACK_AB R10, R7, R10 ;  /* 0x0000000a070a723e */ /* 0x000fe400000000ff */
[----:B------:R-:W-:-:S02]  /*c260*/  F2FP.PACK_AB R5, R32, R35 ;  /* 0x000000232005723e */ /* 0x000fc400000000ff */
[----:B------:R-:W-:Y:S02]  /*c270*/  F2FP.PACK_AB R11, R0, R2 ;  /* 0x00000002000b723e */ /* 0x000fe400000000ff */
[----:B------:R-:W-:Y:S02]  /*c280*/  F2FP.PACK_AB R6, R26, R29 ;  /* 0x0000001d1a06723e */ /* 0x000fe400000000ff */
[----:B------:R-:W-:Y:S01]  /*c290*/  F2FP.PACK_AB R7, R14, R15 ;  /* 0x0000000f0e07723e */ /* 0x000fe200000000ff */
[----:B------:R1:W-:Y:S04]  /*c2a0*/  STS.128 [R31], R8 ;  /* 0x000000081f007388 */ /* 0x0003e80000000c00 */
[----:B------:R1:W-:Y:S02]  /*c2b0*/  STS.128 [R28+0x100], R4 ;  /* 0x000100041c007388 */ /* 0x0003e40000000c00 */
.L_x_328:
[----:B------:R-:W-:Y:S05]  /*c2c0*/  BSYNC B0 ;  /* 0x0000000000007941 */ /* 0x000fea0003800000 */
.L_x_327:
[----:B------:R-:W-:Y:S01]  /*c2d0*/  IADD3 R2, R213, 0x40, RZ ;  /* 0x00000040d5027810 */ /* 0x000fe20007ffe0ff */
[----:B------:R-:W-:Y:S03]  /*c2e0*/  BSSY B0, `(.L_x_329) ;  /* 0x0000062000007945 */ /* 0x000fe60003800000 */
[----:B------:R-:W-:-:S13]  /*c2f0*/  ISETP.GE.OR P1, PT, R2, R40, P0 ;  /* 0x000000280200720c */ /* 0x000fda0000726670 */
[----:B------:R-:W-:Y:S05]  /*c300*/  @P1 BRA `(.L_x_330) ;  /* 0x000005f000001947 */ /* 0x000fea0003800000 */
[----:B------:R-:W-:Y:S01]  /*c310*/  SHF.R.S32.HI R0, RZ, 0x1f, R2 ;  /* 0x0000001fff007819 */ /* 0x000fe20000011402 */
[----:B------:R-:W-:Y:S01]  /*c320*/  HADD2.F32 R13, -RZ, R43.H0_H0 ;  /* 0x2000002bff0d7230 */ /* 0x000fe20000004100 */
[----:B------:R-:W-:Y:S01]  /*c330*/  MOV R3, c[0x0][0x27c] ;  /* 0x00009f0000037a02 */ /* 0x000fe20000000f00 */
[----:B------:R-:W-:Y:S01]  /*c340*/  HADD2.F32 R12, -RZ, R44.H1_H1 ;  /* 0x3000002cff0c7230 */ /* 0x000fe20000004100 */
[----:B------:R-:W-:Y:S02]  /*c350*/  LEA.HI R0, R0, R2, RZ, 0x3 ;  /* 0x0000000200007211 */ /* 0x000fe400078f18ff */
[----:B------:R-:W-:Y:S02]  /*c360*/  LEA.HI R3, R3, R232, RZ, 0x1d ;  /* 0x000000e803037211 */ /* 0x000fe400078fe8ff */
[----:B------:R-:W-:Y:S02]  /*c370*/  SHF.L.U32 R0, R0, 0x6, RZ ;  /* 0x0000000600007819 */ /* 0x000fe400000006ff */
[----:B-1----:R-:W-:-:S02]  /*c380*/  SHF.R.S32.HI R5, RZ, 0x1f, R3 ;  /* 0x0000001fff057819 */ /* 0x002fc40000011403 */
[----:B------:R-:W-:Y:S02]  /*c390*/  SHF.R.U32.HI R6, RZ, 0x3, R147 ;  /* 0x00000003ff067819 */ /* 0x000fe40000011693 */
[----:B------:R-:W-:Y:S02]  /*c3a0*/  LOP3.LUT R2, R147, 0x38, R36, 0xf8, !PT ;  /* 0x0000003893027812 */ /* 0x000fe400078ef824 */
[----:B------:R-:W-:Y:S02]  /*c3b0*/  SHF.L.U32 R4, R3, 0x3, RZ ;  /* 0x0000000303047819 */ /* 0x000fe400000006ff */
[----:B------:R-:W-:Y:S02]  /*c3c0*/  LOP3.LUT R0, R0, 0xfffffe00, RZ, 0xc0, !PT ;  /* 0xfffffe0000007812 */ /* 0x000fe400078ec0ff */
[----:B------:R-:W-:Y:S02]  /*c3d0*/  LEA.HI R3, R5, R3, RZ, 0x3 ;  /* 0x0000000305037211 */ /* 0x000fe400078f18ff */
[----:B------:R-:W-:-:S02]  /*c3e0*/  LOP3.LUT R2, R0, R2, R6, 0xf6, !PT ;  /* 0x0000000200027212 */ /* 0x000fc400078ef606 */
[----:B------:R-:W-:Y:S02]  /*c3f0*/  LOP3.LUT R4, R147, 0x38, R4, 0xf8, !PT ;  /* 0x0000003893047812 */ /* 0x000fe400078ef804 */
[----:B------:R-:W-:Y:S02]  /*c400*/  SHF.L.U32 R3, R3, 0xa, RZ ;  /* 0x0000000a03037819 */ /* 0x000fe400000006ff */
[----:B------:R-:W-:Y:S02]  /*c410*/  LEA R31, R2, 0x100, 0x1 ;  /* 0x00000100021f7811 */ /* 0x000fe400078e08ff */
[----:B------:R-:W-:Y:S02]  /*c420*/  LOP3.LUT R4, R4, R6, RZ, 0x3c, !PT ;  /* 0x0000000604047212 */ /* 0x000fe400078e3cff */
[----:B------:R-:W-:-:S04]  /*c430*/  LOP3.LUT R2, R3, 0x7fffe000, RZ, 0xc0, !PT ;  /* 0x7fffe00003027812 */ /* 0x000fc800078ec0ff */
[----:B------:R-:W-:Y:S01]  /*c440*/  IADD3 R2, R4, R2, R0 ;  /* 0x0000000204027210 */ /* 0x000fe20007ffe000 */
[--C-:B------:R-:W-:Y:S01]  /*c450*/  HADD2.F32 R0, -RZ, R41.reuse.H1_H1 ;  /* 0x30000029ff007230 */ /* 0x100fe20000004100 */
[----:B------:R-:W1:Y:S02]  /*c460*/  LDS.128 R4, [R31] ;  /* 0x000000001f047984 */ /* 0x000e640000000c00 */
[----:B------:R-:W-:Y:S01]  /*c470*/  SHF.L.U32 R28, R2, 0x1, RZ ;  /* 0x00000001021c7819 */ /* 0x000fe200000006ff */
[----:B------:R-:W-:-:S04]  /*c480*/  HADD2.F32 R2, -RZ, R41.H0_H0 ;  /* 0x20000029ff027230 */ /* 0x000fc80000004100 */
[----:B------:R-:W2:Y:S01]  /*c490*/  LDS.128 R8, [R28+0x100] ;  /* 0x000100001c087984 */ /* 0x000ea20000000c00 */
[--C-:B-1----:R-:W-:Y:S02]  /*c4a0*/  HADD2.F32 R17, -RZ, R4.reuse.H0_H0 ;  /* 0x20000004ff117230 */ /* 0x102fe40000004100 */
[----:B------:R-:W-:Y:S02]  /*c4b0*/  HADD2.F32 R16, -RZ, R4.H1_H1 ;  /* 0x30000004ff107230 */ /* 0x000fe40000004100 */
[--C-:B------:R-:W-:Y:S02]  /*c4c0*/  HADD2.F32 R23, -RZ, R7.reuse.H0_H0 ;  /* 0x20000007ff177230 */ /* 0x100fe40000004100 */
[----:B------:R-:W-:Y:S01]  /*c4d0*/  HADD2.F32 R22, -RZ, R7.H1_H1 ;  /* 0x30000007ff167230 */ /* 0x000fe20000004100 */
[----:B------:R-:W-:Y:S01]  /*c4e0*/  FMUL.FTZ R7, R2, R17 ;  /* 0x0000001102077220 */ /* 0x000fe20000410000 */
[----:B--2---:R-:W-:Y:S02]  /*c4f0*/  HADD2.F32 R4, -RZ, R8.H0_H0 ;  /* 0x20000008ff047230 */ /* 0x004fe40000004100 */
[----:B------:R-:W-:-:S02]  /*c500*/  HADD2.F32 R19, -RZ, R5.H0_H0 ;  /* 0x20000005ff137230 */ /* 0x000fc40000004100 */
[----:B------:R-:W-:Y:S01]  /*c510*/  HADD2.F32 R18, -RZ, R5.H1_H1 ;  /* 0x30000005ff127230 */ /* 0x000fe20000004100 */
[----:B------:R-:W-:Y:S01]  /*c520*/  FMUL.FTZ R34, R2, R4 ;  /* 0x0000000402227220 */ /* 0x000fe20000410000 */
[----:B------:R-:W-:Y:S01]  /*c530*/  HADD2.F32 R3, -RZ, R8.H1_H1 ;  /* 0x30000008ff037230 */ /* 0x000fe20000004100 */
[----:B------:R-:W-:Y:S01]  /*c540*/  FMUL.FTZ R2, R0, R16 ;  /* 0x0000001000027220 */ /* 0x000fe20000410000 */
[----:B------:R-:W-:Y:S01]  /*c550*/  HADD2.F32 R5, -RZ, R42.H0_H0 ;  /* 0x2000002aff057230 */ /* 0x000fe20000004100 */
[----:B------:R-:W-:Y:S01]  /*c560*/  FFMA.FTZ R39, R13, R4, R7 ;  /* 0x000000040d277223 */ /* 0x000fe20000010007 */
[--C-:B------:R-:W-:Y:S01]  /*c570*/  HADD2.F32 R21, -RZ, R6.reuse.H0_H0 ;  /* 0x20000006ff157230 */ /* 0x100fe20000004100 */
[----:B------:R-:W-:Y:S01]  /*c580*/  FFMA.FTZ R38, R12, R3, R2 ;  /* 0x000000030c267223 */ /* 0x000fe20000010002 */
[----:B------:R-:W-:Y:S01]  /*c590*/  HADD2.F32 R20, -RZ, R6.H1_H1 ;  /* 0x30000006ff147230 */ /* 0x000fe20000004100 */
[----:B------:R-:W-:Y:S01]  /*c5a0*/  FMUL.FTZ R4, R5, R19 ;  /* 0x0000001305047220 */ /* 0x000fe20000410000 */
[--C-:B------:R-:W-:Y:S01]  /*c5b0*/  HADD2.F32 R15, -RZ, R11.reuse.H0_H0 ;  /* 0x2000000bff0f7230 */ /* 0x100fe20000004100 */
[----:B------:R-:W-:Y:S01]  /*c5c0*/  FMUL.FTZ R33, R0, R3 ;  /* 0x0000000300217220 */ /* 0x000fe20000410000 */
[----:B------:R-:W-:Y:S01]  /*c5d0*/  HADD2.F32 R14, -RZ, R11.H1_H1 ;  /* 0x3000000bff0e7230 */ /* 0x000fe20000004100 */
[----:B------:R-:W-:Y:S01]  /*c5e0*/  FFMA.FTZ R13, R13, R17, -R34 ;  /* 0x000000110d0d7223 */ /* 0x000fe20000010822 */
[----:B------:R-:W-:-:S02]  /*c5f0*/  HADD2.F32 R6, -RZ, R9.H0_H0 ;  /* 0x20000009ff067230 */ /* 0x000fc40000004100 */
        /* <DEDUP_REMOVED lines=48> */
.L_x_330:
[----:B------:R-:W-:Y:S05]  /*c900*/  BSYNC B0 ;  /* 0x0000000000007941 */ /* 0x000fea0003800000 */
.L_x_329:
[----:B------:R-:W-:-:S04]  /*c910*/  IADD3 R2, R213, 0x60, RZ ;  /* 0x00000060d5027810 */ /* 0x000fc80007ffe0ff */
        /* <DEDUP_REMOVED lines=97> */
.L_x_320:
[----:B------:R-:W-:Y:S05]  /*cf30*/  BSYNC B2 ;  /* 0x0000000000027941 */ /* 0x000fea0003800000 */
.L_x_304:
[----:B------:R-:W2:Y:S01]  /*cf40*/  S2R R38, SR_TID.X ;  /* 0x0000000000267919 */ /* 0x000ea20000002100 */
[----:B------:R-:W-:Y:S01]  /*cf50*/  IMAD.MOV.U32 R3, RZ, RZ, 0x40 ;  /* 0x00000040ff037424 */ /* 0x000fe200078e00ff */
[----:B-1----:R-:W-:Y:S01]  /*cf60*/  SEL R7, RZ, 0x2, P4 ;  /* 0x00000002ff077807 */ /* 0x002fe20002000000 */
[----:B------:R-:W-:Y:S01]  /*cf70*/  IMAD.MOV.U32 R4, RZ, RZ, R236 ;  /* 0x000000ffff047224 */ /* 0x000fe200078e00ec */
[----:B------:R-:W-:Y:S01]  /*cf80*/  BAR.SYNC.DEFER_BLOCKING 0x0 ;  /* 0x0000000000007b1d */ /* 0x000fe20000010000 */
[----:B------:R-:W-:Y:S01]  /*cf90*/  IMAD.MOV.U32 R5, RZ, RZ, R231 ;  /* 0x000000ffff057224 */ /* 0x000fe200078e00e7 */
[----:B------:R-:W-:Y:S01]  /*cfa0*/  LOP3.LUT P5, RZ, R232, 0x2, RZ, 0xc0, !PT ;  /* 0x00000002e8ff7812 */ /* 0x000fe200078ac0ff */
[----:B------:R-:W-:Y:S01]  /*cfb0*/  IMAD.MOV.U32 R14, RZ, RZ, c[0x0][0x208] ;  /* 0x00008200ff0e7624 */ /* 0x000fe200078e00ff */
[----:B------:R-:W-:Y:S01]  /*cfc0*/  IADD3 R6, R50, R176, -R213 ;  /* 0x000000b032067210 */ /* 0x000fe20007ffe8d5 */
[----:B------:R-:W-:Y:S01]  /*cfd0*/  IMAD.MOV.U32 R13, RZ, RZ, 0x6 ;  /* 0x00000006ff0d7424 */ /* 0x000fe200078e00ff */
[----:B------:R-:W-:Y:S01]  /*cfe0*/  IADD3 R206, R201, 0x20, RZ ;  /* 0x00000020c9ce7810 */ /* 0x000fe20007ffe0ff */
[C---:B------:R-:W-:Y:S01]  /*cff0*/  IMAD.SHL.U32 R12, R14.reuse, 0x40, RZ ;  /* 0x000000400e0c7824 */ /* 0x040fe200078e00ff */
[----:B------:R-:W-:Y:S01]  /*d000*/  BSSY B0, `(.L_x_331) ;  /* 0x0000132000007945 */ /* 0x000fe20003800000 */
[----:B------:R-:W-:Y:S01]  /*d010*/  IMAD.IADD R7, R51, 0x1, R7 ;  /* 0x0000000133077824 */ /* 0x000fe200078e0207 */
[----:B------:R-:W-:-:S04]  /*d020*/  SHF.L.U64.HI R13, R14, R13, c[0x0][0x20c] ;  /* 0x000083000e0d7619 */ /* 0x000fc8000001020d */
[----:B------:R-:W-:Y:S02]  /*d030*/  LOP3.LUT P4, RZ, R7, 0x1, RZ, 0xc0, !PT ;  /* 0x0000000107ff7812 */ /* 0x000fe4000788c0ff */
[----:B--2---:R-:W-:Y:S02]  /*d040*/  LEA.HI R0, R221, R38, RZ, 0x4 ;  /* 0x00000026dd007211 */ /* 0x004fe400078f20ff */
[----:B------:R-:W-:Y:S02]  /*d050*/  ISETP.GT.AND P6, PT, R38, 0x7f, PT ;  /* 0x0000007f2600780c */ /* 0x000fe40003fc4270 */
[----:B------:R-:W-:Y:S01]  /*d060*/  LOP3.LUT R0, R0, 0xfffffff0, RZ, 0xc0, !PT ;  /* 0xfffffff000007812 */ /* 0x000fe200078ec0ff */
[----:B------:R-:W-:Y:S04]  /*d070*/  LDSM.16.M88.4 R128, [R207] ;  /* 0x00000000cf80783b */ /* 0x000fe80000000200 */
[----:B------:R-:W-:Y:S01]  /*d080*/  IMAD.IADD R0, R38, 0x1, -R0 ;  /* 0x0000000126007824 */ /* 0x000fe200078e0a00 */
[----:B------:R-:W-:Y:S04]  /*d090*/  LDSM.16.M88.4 R172, [R207+0x4000] ;  /* 0x00400000cfac783b */ /* 0x000fe80000000200 */
[----:B------:R-:W-:Y:S01]  /*d0a0*/  SHF.R.S32.HI R2, RZ, 0x1f, R0 ;  /* 0x0000001fff027819 */ /* 0x000fe20000011400 */
[----:B------:R-:W-:-:S03]  /*d0b0*/  @!P6 IMAD.MOV.U32 R11, RZ, RZ, c[0x0][0x20c] ;  /* 0x00008300ff0be624 */ /* 0x000fc600078e00ff */
[----:B------:R-:W-:-:S04]  /*d0c0*/  LEA.HI R2, R2, R0, RZ, 0x3 ;  /* 0x0000000002027211 */ /* 0x000fc800078f18ff */
[----:B------:R-:W-:-:S05]  /*d0d0*/  LOP3.LUT R2, R2, 0xfffffff8, RZ, 0xc0, !PT ;  /* 0xfffffff802027812 */ /* 0x000fca00078ec0ff */
[----:B------:R-:W-:Y:S02]  /*d0e0*/  IMAD.IADD R0, R0, 0x1, -R2 ;  /* 0x0000000100007824 */ /* 0x000fe400078e0a02 */
[----:B------:R-:W-:-:S03]  /*d0f0*/  IMAD.MOV.U32 R2, RZ, RZ, 0x20 ;  /* 0x00000020ff027424 */ /* 0x000fc600078e00ff */
[C---:B------:R-:W-:Y:S02]  /*d100*/  LOP3.LUT P0, RZ, R0.reuse, 0x2, RZ, 0xc0, !PT ;  /* 0x0000000200ff7812 */ /* 0x040fe4000780c0ff */
[----:B------:R-:W-:Y:S02]  /*d110*/  LOP3.LUT P1, RZ, R0, 0x4, RZ, 0xc0, !PT ;  /* 0x0000000400ff7812 */ /* 0x000fe4000782c0ff */
[----:B------:R-:W-:Y:S02]  /*d120*/  SEL R0, R2, 0xffffffe0, !P0 ;  /* 0xffffffe002007807 */ /* 0x000fe40004000000 */
[----:B------:R-:W-:-:S03]  /*d130*/  SEL R3, R3, 0xffffffc0, !P1 ;  /* 0xffffffc003037807 */ /* 0x000fc60004800000 */
[C---:B------:R-:W-:Y:S02]  /*d140*/  IMAD.IADD R0, R207.reuse, 0x1, R0 ;  /* 0x00000001cf007824 */ /* 0x040fe400078e0200 */
[--C-:B------:R-:W-:Y:S02]  /*d150*/  IMAD.IADD R2, R207, 0x1, R3.reuse ;  /* 0x00000001cf027824 */ /* 0x100fe400078e0203 */
[----:B------:R-:W-:Y:S01]  /*d160*/  IMAD.IADD R3, R0, 0x1, R3 ;  /* 0x0000000100037824 */ /* 0x000fe200078e0203 */
[----:B------:R-:W-:Y:S04]  /*d170*/  LDSM.16.M88.4 R132, [R0] ;  /* 0x000000000084783b */ /* 0x000fe80000000200 */
[----:B------:R1:W-:Y:S04]  /*d180*/  LDSM.16.M88.4 R180, [R0+0x4000] ;  /* 0x0040000000b4783b */ /* 0x0003e80000000200 */
[----:B------:R-:W-:Y:S04]  /*d190*/  LDSM.16.M88.4 R160, [R2] ;  /* 0x0000000002a0783b */ /* 0x000fe80000000200 */
[----:B------:R-:W-:Y:S04]  /*d1a0*/  LDSM.16.M88.4 R184, [R2+0x4000] ;  /* 0x0040000002b8783b */ /* 0x000fe80000000200 */
[----:B------:R-:W-:Y:S04]  /*d1b0*/  LDSM.16.M88.4 R164, [R3] ;  /* 0x0000000003a4783b */ /* 0x000fe80000000200 */
[----:B------:R2:W-:Y:S04]  /*d1c0*/  LDSM.16.M88.4 R192, [R3+0x4000] ;  /* 0x0040000003c0783b */ /* 0x0005e80000000200 */
[----:B------:R-:W-:Y:S01]  /*d1d0*/  BAR.SYNC.DEFER_BLOCKING 0x0 ;  /* 0x0000000000007b1d */ /* 0x000fe20000010000 */
[----:B-1----:R-:W-:-:S04]  /*d1e0*/  IMAD R0, R49, c[0x0][0x208], RZ ;  /* 0x0000820031007a24 */ /* 0x002fc800078e02ff */
[C---:B------:R-:W-:Y:S02]  /*d1f0*/  IMAD R0, R108.reuse, c[0x0][0x20c], R0 ;  /* 0x000083006c007a24 */ /* 0x040fe400078e0200 */
[----:B--2---:R-:W-:-:S04]  /*d200*/  IMAD.WIDE.U32 R2, R108, c[0x0][0x208], RZ ;  /* 0x000082006c027a25 */ /* 0x004fc800078e00ff */
[----:B------:R-:W-:Y:S01]  /*d210*/  IMAD.IADD R0, R3, 0x1, R0 ;  /* 0x0000000103007824 */ /* 0x000fe200078e0200 */
[----:B------:R-:W-:-:S04]  /*d220*/  DEPBAR.LE SB0, 0x0 ;  /* 0x000080000000791a */ /* 0x000fc80000000000 */
[----:B------:R-:W-:Y:S01]  /*d230*/  BAR.SYNC.DEFER_BLOCKING 0x0 ;  /* 0x0000000000007b1d */ /* 0x000fe20000010000 */
[----:B------:R-:W-:-:S04]  /*d240*/  IMAD.WIDE.U32 R4, R2, 0x70, R4 ;  /* 0x0000007002047825 */ /* 0x000fc800078e0004 */
[----:B------:R-:W-:Y:S01]  /*d250*/  IMAD R3, R0, 0x70, RZ ;  /* 0x0000007000037824 */ /* 0x000fe200078e02ff */
[----:B------:R-:W-:Y:S01]  /*d260*/  LEA R2, P0, R4, c[0x0][0x1f8], 0x1 ;  /* 0x00007e0004027a11 */ /* 0x000fe200078008ff */
[----:B------:R-:W-:Y:S01]  /*d270*/  IMAD.MOV.U32 R0, RZ, RZ, R206 ;  /* 0x000000ffff007224 */ /* 0x000fe200078e00ce */
[----:B------:R-:W-:Y:S01]  /*d280*/  @P5 IADD3 R0, R201, -0x20, RZ ;  /* 0xffffffe0c9005810 */ /* 0x000fe20007ffe0ff */
[----:B------:R-:W-:Y:S01]  /*d290*/  IMAD.IADD R3, R5, 0x1, R3 ;  /* 0x0000000105037824 */ /* 0x000fe200078e0203 */
[----:B------:R-:W-:Y:S02]  /*d2a0*/  IADD3 R8, P1, R12, R2, RZ ;  /* 0x000000020c087210 */ /* 0x000fe40007f3e0ff */
[----:B------:R-:W-:Y:S02]  /*d2b0*/  @P5 IADD3 R206, R201, -0x20, RZ ;  /* 0xffffffe0c9ce5810 */ /* 0x000fe40007ffe0ff */
[----:B------:R-:W-:Y:S02]  /*d2c0*/  LEA.HI.X R3, R4, c[0x0][0x1fc], R3, 0x1, P0 ;  /* 0x00007f0004037a11 */ /* 0x000fe400000f0c03 */
[----:B------:R-:W-:-:S03]  /*d2d0*/  IADD3 R4, P0, R8, R12, RZ ;  /* 0x0000000c08047210 */ /* 0x000fc60007f1e0ff */
[----:B------:R-:W-:Y:S01]  /*d2e0*/  IMAD.X R9, R13, 0x1, R3, P1 ;  /* 0x000000010d097824 */ /* 0x000fe200008e0603 */
[----:B------:R-:W-:-:S03]  /*d2f0*/  @!P6 LEA R10, P2, R14, R4, 0x6 ;  /* 0x000000040e0ae211 */ /* 0x000fc600078430ff */
[----:B------:R-:W-:Y:S01]  /*d300*/  IMAD.X R5, R9, 0x1, R13, P0 ;  /* 0x0000000109057824 */ /* 0x000fe200000e060d */
[----:B------:R-:W1:Y:S01]  /*d310*/  LDSM.16.M88.4 R16, [R201] ;  /* 0x00000000c910783b */ /* 0x000e620000000200 */
[----:B------:R-:W-:-:S03]  /*d320*/  IADD3 R12, P1, P0, R12, 0x80, R2 ;  /* 0x000000800c0c7810 */ /* 0x000fc6000783e002 */
[----:B------:R-:W-:Y:S01]  /*d330*/  LDSM.16.M88.4 R32, [R0] ;  /* 0x000000000020783b */ /* 0x000fe20000000200 */
[----:B------:R-:W-:Y:S02]  /*d340*/  IADD3.X R13, R13, RZ, R3, P1, P0 ;  /* 0x000000ff0d0d7210 */ /* 0x000fe40000fe0403 */
[----:B------:R-:W-:Y:S01]  /*d350*/  ISETP.LT.OR P0, PT, R6, 0x1, !P4 ;  /* 0x000000010600780c */ /* 0x000fe20006701670 */
[----:B------:R-:W-:Y:S01]  /*d360*/  LDSM.16.M88.4 R44, [R201+0x2000] ;  /* 0x00200000c92c783b */ /* 0x000fe20000000200 */
[----:B------:R-:W-:Y:S02]  /*d370*/  LOP3.LUT P1, RZ, R7, 0x2, RZ, 0xc0, !PT ;  /* 0x0000000207ff7812 */ /* 0x000fe4000782c0ff */
[----:B------:R-:W-:Y:S01]  /*d380*/  @!P6 LEA.HI.X R11, R14, R5, R11, 0x6, P2 ;  /* 0x000000050e0be211 */ /* 0x000fe200010f340b */
[----:B------:R-:W2:Y:S01]  /*d390*/  LDSM.16.M88.4 R40, [R201+0x800] ;  /* 0x00080000c928783b */ /* 0x000ea20000000200 */
[----:B------:R-:W-:Y:S02]  /*d3a0*/  ISETP.NE.AND P2, PT, R110, RZ, PT ;  /* 0x000000ff6e00720c */ /* 0x000fe40003f45270 */
[C---:B------:R-:W-:Y:S01]  /*d3b0*/  ISETP.LT.OR P3, PT, R6.reuse, 0x41, !P1 ;  /* 0x000000410600780c */ /* 0x040fe20004f61670 */
[----:B------:R-:W3:Y:S01]  /*d3c0*/  LDSM.16.M88.4 R28, [R201+0x1000] ;  /* 0x00100000c91c783b */ /* 0x000ee20000000200 */
[----:B------:R-:W-:-:S03]  /*d3d0*/  @!P6 ISETP.LT.OR P2, PT, R6, 0x61, P2 ;  /* 0x000000610600e80c */ /* 0x000fc60001741670 */
        /* <DEDUP_REMOVED lines=8> */
[----:B------:R-:W1:Y:S01]  /*d460*/  LDSM.16.M88.4 R60, [R201+0x2800] ;  /* 0x00280000c93c783b */ /* 0x000e620000000200 */
        /* <DEDUP_REMOVED lines=12> */
[C---:B------:R-:W-:Y:S08]  /*d530*/  HMMA.16816.F32 R20, R128.reuse, R46, RZ ;  /* 0x0000002e8014723c */ /* 0x040ff000000018ff */
[----:B------:R-:W-:Y:S02]  /*d540*/  HMMA.16816.F32 R52, R128, R42, RZ ;  /* 0x0000002a8034723c */ /* 0x000fe400000018ff */
[----:B------:R4:W-:Y:S01]  /*d550*/  LDGSTS.E.BYPASS.LTC128B.128 [R208+0x1100], [R8.64], !P0 ;  /* 0x0110000008d07fae */ /* 0x0009e2000c101d4a */
[----:B------:R-:W-:-:S02]  /*d560*/  ISETP.LT.OR P0, PT, R6, 0x21, !P1 ;  /* 0x000000210600780c */ /* 0x000fc40004f01670 */
[----:B------:R-:W-:-:S03]  /*d570*/  ISETP.GE.AND P1, PT, R209, c[0x0][0x1d4], PT ;  /* 0x00007500d1007a0c */ /* 0x000fc60003f26270 */
[----:B------:R-:W-:Y:S01]  /*d580*/  HMMA.16816.F32 R112, R132, R34, R16 ;  /* 0x000000228470723c */ /* 0x000fe20000001810 */
[----:B------:R-:W-:-:S07]  /*d590*/  @!P6 ISETP.LT.OR P1, PT, R6, 0x61, P1 ;  /* 0x000000610600e80c */ /* 0x000fce0000f21670 */
[----:B------:R4:W-:Y:S01]  /*d5a0*/  LDGSTS.E.BYPASS.LTC128B.128 [R208+0x4900], [R12.64], !P0 ;  /* 0x049000000cd07fae */ /* 0x0009e2000c101d4a */
[----:B------:R-:W-:Y:S01]  /*d5b0*/  LOP3.LUT P0, RZ, R232, 0x4, RZ, 0xc0, !PT ;  /* 0x00000004e8ff7812 */ /* 0x000fe2000780c0ff */
[C---:B---3--:R-:W-:Y:S02]  /*d5c0*/  HMMA.16816.F32 R48, R128.reuse, R28, RZ ;  /* 0x0000001c8030723c */ /* 0x048fe400000018ff */
[----:B------:R3:W-:Y:S01]  /*d5d0*/  LDGSTS.E.BYPASS.LTC128B.128 [R208+0x2100], [R4.64], !P4 ;  /* 0x0210000004d07fae */ /* 0x0007e2000e101d4a */
[----:B-1----:R-:W-:Y:S02]  /*d5e0*/  SEL R0, R76, 0xffffffc0, !P0 ;  /* 0xffffffc04c007807 */ /* 0x002fe40004000000 */
[----:B------:R-:W-:Y:S01]  /*d5f0*/  ISETP.GT.AND P0, PT, R108, R234, PT ;  /* 0x000000ea6c00720c */ /* 0x000fe20003f04270 */
[----:B------:R3:W-:Y:S01]  /*d600*/  LDGSTS.E.BYPASS.LTC128B.128 [R208+0x5900], [R4.64+0x80], !P3 ;  /* 0x0590008004d07fae */ /* 0x0007e2000d901d4a */
[----:B------:R-:W-:Y:S01]  /*d610*/  IADD3 R200, R0, 0x3800, R206 ;  /* 0x0000380000c87810 */ /* 0x000fe20007ffe0ce */
[C---:B------:R-:W-:Y:S01]  /*d620*/  HMMA.16816.F32 R40, R128.reuse, R30, RZ ;  /* 0x0000001e8028723c */ /* 0x040fe200000018ff */
[----:B--2---:R-:W-:Y:S01]  /*d630*/  IMAD.IADD R2, R201, 0x1, R0 ;  /* 0x00000001c9027824 */ /* 0x004fe200078e0200 */
[----:B------:R1:W-:Y:S04]  /*d640*/  @!P6 LDGSTS.E.BYPASS.LTC128B.128 [R210+0x3100], [R10.64], !P2 ;  /* 0x031000000ad2efae */ /* 0x0003e8000d101d4a */
[----:B------:R1:W-:Y:S02]  /*d650*/  @!P6 LDGSTS.E.BYPASS.LTC128B.128 [R210+0x6900], [R10.64+0x80], !P1 ;  /* 0x069000800ad2efae */ /* 0x0003e4000c901d4a */
[C---:B----4-:R-:W-:Y:S02]  /*d660*/  HMMA.16816.F32 R32, R128.reuse, R24, RZ ;  /* 0x000000188020723c */ /* 0x050fe400000018ff */
[----:B------:R-:W2:Y:S04]  /*d670*/  LDSM.16.M88.4 R80, [R2] ;  /* 0x000000000250783b */ /* 0x000ea80000000200 */
[----:B------:R-:W4:Y:S02]  /*d680*/  LDSM.16.M88.4 R88, [R2+0x800] ;  /* 0x000800000258783b */ /* 0x000f240000000200 */
[C---:B------:R-:W-:Y:S02]  /*d690*/  HMMA.16816.F32 R28, R128.reuse, R26, RZ ;  /* 0x0000001a801c723c */ /* 0x040fe400000018ff */
[----:B------:R-:W-:Y:S04]  /*d6a0*/  LDSM.16.M88.4 R84, [R2+0x1000] ;  /* 0x001000000254783b */ /* 0x000fe80000000200 */
[----:B------:R-:W-:Y:S02]  /*d6b0*/  LDSM.16.M88.4 R124, [R206+0x6800] ;  /* 0x00680000ce7c783b */ /* 0x000fe40000000200 */
[C---:B------:R-:W-:Y:S02]  /*d6c0*/  HMMA.16816.F32 R24, R128.reuse, R44, RZ ;  /* 0x0000002c8018723c */ /* 0x040fe400000018ff */
[----:B------:R-:W-:Y:S04]  /*d6d0*/  LDSM.16.M88.4 R136, [R200+0x2800] ;  /* 0x00280000c888783b */ /* 0x000fe80000000200 */
[----:B------:R-:W0:Y:S02]  /*d6e0*/  LDGDEPBAR ;  /* 0x00000000000079af */ /* 0x000e240000000000 */
[----:B------:R-:W-:Y:S08]  /*d6f0*/  HMMA.16816.F32 R16, R128, R60, RZ ;  /* 0x0000003c8010723c */ /* 0x000ff000000018ff */
[----:B------:R-:W-:Y:S01]  /*d700*/  HMMA.16816.F32 R44, R132, R98, R20 ;  /* 0x00000062842c723c */ /* 0x000fe20000001814 */
[----:B------:R-:W2:Y:S07]  /*d710*/  LDSM.16.M88.4 R20, [R2+0x1800] ;  /* 0x001800000214783b */ /* 0x000eae0000000200 */
[----:B------:R-:W-:Y:S08]  /*d720*/  HMMA.16816.F32 R12, R128, R62, RZ ;  /* 0x0000003e800c723c */ /* 0x000ff000000018ff */
        /* <DEDUP_REMOVED lines=10> */
[----:B------:R-:W3:Y:S07]  /*d7d0*/  LDSM.16.M88.4 R12, [R2+0x2800] ;  /* 0x00280000020c783b */ /* 0x000eee0000000200 */
[----:B------:R-:W-:Y:S08]  /*d7e0*/  HMMA.16816.F32 R56, R132, R72, R48 ;  /* 0x000000488438723c */ /* 0x000ff00000001830 */
[C---:B--2---:R-:W-:Y:S08]  /*d7f0*/  HMMA.16816.F32 R72, R160.reuse, R80, R116 ;  /* 0x00000050a048723c */ /* 0x044ff00000001874 */
[C---:B------:R-:W-:Y:S08]  /*d800*/  HMMA.16816.F32 R92, R160.reuse, R82, R112 ;  /* 0x00000052a05c723c */ /* 0x040ff00000001870 */
[----:B----4-:R-:W-:Y:S08]  /*d810*/  HMMA.16816.F32 R80, R160, R88, R76 ;  /* 0x00000058a050723c */ /* 0x010ff0000000184c */
[----:B------:R-:W-:Y:S01]  /*d820*/  HMMA.16816.F32 R28, R132, R104, R8 ;  /* 0x00000068841c723c */ /* 0x000fe20000001808 */
[----:B------:R-:W2:Y:S07]  /*d830*/  LDSM.16.M88.4 R8, [R2+0x3000] ;  /* 0x003000000208783b */ /* 0x000eae0000000200 */
[----:B------:R-:W-:Y:S08]  /*d840*/  HMMA.16816.F32 R88, R160, R90, R68 ;  /* 0x0000005aa058723c */ /* 0x000ff00000001844 */
[----:B------:R-:W-:Y:S01]  /*d850*/  HMMA.16816.F32 R48, R132, R96, R24 ;  /* 0x000000608430723c */ /* 0x000fe20000001818 */
[----:B------:R-:W-:Y:S07]  /*d860*/  LDSM.16.M88.4 R24, [R200+-0x3800] ;  /* 0xffc80000c818783b */ /* 0x000fee0000000200 */
[C---:B------:R-:W-:Y:S08]  /*d870*/  HMMA.16816.F32 R76, R160.reuse, R20, R60 ;  /* 0x00000014a04c723c */ /* 0x040ff0000000183c */
[----:B------:R-:W-:Y:S01]  /*d880*/  HMMA.16816.F32 R68, R160, R22, R52 ;  /* 0x00000016a044723c */ /* 0x000fe20000001834 */
[----:B------:R-:W4:Y:S07]  /*d890*/  LDSM.16.M88.4 R20, [R200+-0x3000] ;  /* 0xffd00000c814783b */ /* 0x000f2e0000000200 */
[----:B------:R-:W-:Y:S08]  /*d8a0*/  HMMA.16816.F32 R4, R132, R106, R4 ;  /* 0x0000006a8404723c */ /* 0x000ff00000001804 */
[C---:B------:R-:W-:Y:S08]  /*d8b0*/  HMMA.16816.F32 R96, R160.reuse, R84, R56 ;  /* 0x00000054a060723c */ /* 0x040ff00000001838 */
[C---:B------:R-:W-:Y:S08]  /*d8c0*/  HMMA.16816.F32 R84, R160.reuse, R86, R64 ;  /* 0x00000056a054723c */ /* 0x040ff00000001840 */
[C---:B-1----:R-:W-:Y:S08]  /*d8d0*/  HMMA.16816.F32 R64, R160.reuse, R16, R48 ;  /* 0x00000010a040723c */ /* 0x042ff00000001830 */
[C---:B------:R-:W-:Y:S01]  /*d8e0*/  HMMA.16816.F32 R52, R160.reuse, R18, R44 ;  /* 0x00000012a034723c */ /* 0x040fe2000000182c */
[----:B------:R-:W1:Y:S07]  /*d8f0*/  LDSM.16.M88.4 R16, [R200+-0x2800] ;  /* 0xffd80000c810783b */ /* 0x000e6e0000000200 */
[C---:B---3--:R-:W-:Y:S01]  /*d900*/  HMMA.16816.F32 R48, R160.reuse, R14, R32 ;  /* 0x0000000ea030723c */ /* 0x048fe20000001820 */
[----:B------:R-:W3:Y:S07]  /*d910*/  LDSM.16.M88.4 R32, [R200+-0x2000] ;  /* 0xffe00000c820783b */ /* 0x000eee0000000200 */
[C---:B------:R-:W-:Y:S08]  /*d920*/  HMMA.16816.F32 R56, R160.reuse, R12, R40 ;  /* 0x0000000ca038723c */ /* 0x040ff00000001828 */
[C---:B--2---:R-:W-:Y:S08]  /*d930*/  HMMA.16816.F32 R40, R160.reuse, R10, R4 ;  /* 0x0000000aa028723c */ /* 0x044ff00000001804 */
[----:B------:R-:W-:Y:S01]  /*d940*/  HMMA.16816.F32 R44, R160, R8, R28 ;  /* 0x00000008a02c723c */ /* 0x000fe2000000181c */
[----:B------:R-:W2:Y:S07]  /*d950*/  LDSM.16.M88.4 R28, [R200+-0x1800] ;  /* 0xffe80000c81c783b */ /* 0x000eae0000000200 */
[C---:B----4-:R-:W-:Y:S08]  /*d960*/  HMMA.16816.F32 R4, R164.reuse, R20, R80 ;  /* 0x00000014a404723c */ /* 0x050ff00000001850 */
[C---:B------:R-:W-:Y:S01]  /*d970*/  HMMA.16816.F32 R60, R164.reuse, R22, R88 ;  /* 0x00000016a43c723c */ /* 0x040fe20000001858 */
[----:B------:R-:W4:Y:S07]  /*d980*/  LDSM.16.M88.4 R20, [R200+-0x800] ;  /* 0xfff80000c814783b */ /* 0x000f2e0000000200 */
[C---:B------:R-:W-:Y:S01]  /*d990*/  HMMA.16816.F32 R12, R164.reuse, R24, R72 ;  /* 0x00000018a40c723c */ /* 0x040fe20000001848 */
[----:B------:R-:W-:Y:S07]  /*d9a0*/  LDSM.16.M88.4 R72, [R201+0x6800] ;  /* 0x00680000c948783b */ /* 0x000fee0000000200 */
[C---:B------:R-:W-:Y:S01]  /*d9b0*/  HMMA.16816.F32 R8, R164.reuse, R26, R92 ;  /* 0x0000001aa408723c */ /* 0x040fe2000000185c */
[----:B------:R-:W4:Y:S07]  /*d9c0*/  LDSM.16.M88.4 R24, [R200+-0x1000] ;  /* 0xfff00000c818783b */ /* 0x000f2e0000000200 */
[C---:B-1----:R-:W-:Y:S08]  /*d9d0*/  HMMA.16816.F32 R96, R164.reuse, R16, R96 ;  /* 0x00000010a460723c */ /* 0x042ff00000001860 */
[C---:B------:R-:W-:Y:S01]  /*d9e0*/  HMMA.16816.F32 R104, R164.reuse, R18, R84 ;  /* 0x00000012a468723c */ /* 0x040fe20000001854 */
[----:B------:R-:W1:Y:S07]  /*d9f0*/  LDSM.16.M88.4 R16, [R201+0x3800] ;  /* 0x00380000c910783b */ /* 0x000e6e0000000200 */
[C---:B---3--:R-:W-:Y:S08]  /*da00*/  HMMA.16816.F32 R120, R164.reuse, R32, R76 ;  /* 0x00000020a478723c */ /* 0x048ff0000000184c */
[C---:B------:R-:W-:Y:S01]  /*da10*/  HMMA.16816.F32 R116, R164.reuse, R34, R68 ;  /* 0x00000022a474723c */ /* 0x040fe20000001844 */
[----:B------:R-:W3:Y:S04]  /*da20*/  LDSM.16.M88.4 R32, [R201+0x4000] ;  /* 0x00400000c920783b */ /* 0x000ee80000000200 */
[----:B------:R-:W-:Y:S03]  /*da30*/  LDSM.16.M88.4 R68, [R206+0x3800] ;  /* 0x00380000ce44783b */ /* 0x000fe60000000200 */
[C---:B--2---:R-:W-:Y:S01]  /*da40*/  HMMA.16816.F32 R100, R164.reuse, R30, R52 ;  /* 0x0000001ea464723c */ /* 0x044fe20000001834 */
[----:B------:R-:W2:Y:S07]  /*da50*/  LDSM.16.M88.4 R52, [R201+0x4800] ;  /* 0x00480000c934783b */ /* 0x000eae0000000200 */
[C---:B----4-:R-:W-:Y:S01]  /*da60*/  HMMA.16816.F32 R76, R164.reuse, R20, R44 ;  /* 0x00000014a44c723c */ /* 0x050fe2000000182c */
[----:B------:R-:W4:Y:S07]  /*da70*/  LDSM.16.M88.4 R44, [R201+0x5000] ;  /* 0x00500000c92c783b */ /* 0x000f2e0000000200 */
[C---:B------:R-:W-:Y:S01]  /*da80*/  HMMA.16816.F32 R88, R164.reuse, R26, R48 ;  /* 0x0000001aa458723c */ /* 0x040fe20000001830 */
[----:B------:R-:W2:Y:S07]  /*da90*/  LDSM.16.M88.4 R48, [R201+0x5800] ;  /* 0x00580000c930783b */ /* 0x000eae0000000200 */
[C---:B------:R-:W-:Y:S01]  /*daa0*/  HMMA.16816.F32 R112, R164.reuse, R28, R64 ;  /* 0x0000001ca470723c */ /* 0x040fe20000001840 */
[----:B------:R-:W-:Y:S07]  /*dab0*/  LDSM.16.M88.4 R28, [R206+0x4000] ;  /* 0x00400000ce1c783b */ /* 0x000fee0000000200 */
[C---:B------:R-:W-:Y:S01]  /*dac0*/  HMMA.16816.F32 R92, R164.reuse, R24, R56 ;  /* 0x00000018a45c723c */ /* 0x040fe20000001838 */
[----:B------:R-:W2:Y:S04]  /*dad0*/  LDSM.16.M88.4 R56, [R201+0x6000] ;  /* 0x00600000c938783b */ /* 0x000ea80000000200 */
[----:B------:R-:W2:Y:S03]  /*dae0*/  LDSM.16.M88.4 R24, [R206+0x4800] ;  /* 0x00480000ce18783b */ /* 0x000ea60000000200 */
[----:B------:R-:W-:Y:S08]  /*daf0*/  HMMA.16816.F32 R84, R164, R22, R40 ;  /* 0x00000016a454723c */ /* 0x000ff00000001828 */
[C---:B-1----:R-:W-:Y:S08]  /*db00*/  HMMA.16816.F32 R80, R172.reuse, R16, R12 ;  /* 0x00000010ac50723c */ /* 0x042ff0000000180c */
[C---:B------:R-:W-:Y:S08]  /*db10*/  HMMA.16816.F32 R64, R172.reuse, R18, R8 ;  /* 0x00000012ac40723c */ /* 0x040ff00000001808 */
[C---:B---3--:R-:W-:Y:S08]  /*db20*/  HMMA.16816.F32 R20, R172.reuse, R32, R4 ;  /* 0x00000020ac14723c */ /* 0x048ff00000001804 */
[C---:B------:R-:W-:Y:S01]  /*db30*/  HMMA.16816.F32 R16, R172.reuse, R34, R60 ;  /* 0x00000022ac10723c */ /* 0x040fe2000000183c */
[----:B------:R-:W1:Y:S04]  /*db40*/  LDSM.16.M88.4 R32, [R206+0x5000] ;  /* 0x00500000ce20783b */ /* 0x000e680000000200 */
[----:B------:R-:W3:Y:S03]  /*db50*/  LDSM.16.M88.4 R60, [R206+0x5800] ;  /* 0x00580000ce3c783b */ /* 0x000ee60000000200 */
[C---:B--2---:R-:W-:Y:S01]  /*db60*/  HMMA.16816.F32 R12, R172.reuse, R52, R96 ;  /* 0x00000034ac0c723c */ /* 0x044fe20000001860 */
[----:B------:R-:W2:Y:S07]  /*db70*/  LDSM.16.M88.4 R96, [R206+0x6000] ;  /* 0x00600000ce60783b */ /* 0x000eae0000000200 */
[C---:B------:R-:W-:Y:S08]  /*db80*/  HMMA.16816.F32 R8, R172.reuse, R54, R104 ;  /* 0x00000036ac08723c */ /* 0x040ff00000001868 */
[C---:B----4-:R-:W-:Y:S01]  /*db90*/  HMMA.16816.F32 R4, R172.reuse, R44, R120 ;  /* 0x0000002cac04723c */ /* 0x050fe20000001878 */
[----:B------:R-:W-:Y:S07]  /*dba0*/  LDSM.16.M88.4 R120, [R2+0x4000] ;  /* 0x004000000278783b */ /* 0x000fee0000000200 */
[C---:B------:R-:W-:Y:S01]  /*dbb0*/  HMMA.16816.F32 R40, R172.reuse, R46, R116 ;  /* 0x0000002eac28723c */ /* 0x040fe20000001874 */
[----:B------:R-:W-:Y:S07]  /*dbc0*/  LDSM.16.M88.4 R116, [R200+0x1800] ;  /* 0x00180000c874783b */ /* 0x000fee0000000200 */
[C---:B------:R-:W-:Y:S08]  /*dbd0*/  HMMA.16816.F32 R44, R172.reuse, R48, R112 ;  /* 0x00000030ac2c723c */ /* 0x040ff00000001870 */
[C---:B------:R-:W-:Y:S08]  /*dbe0*/  HMMA.16816.F32 R48, R172.reuse, R50, R100 ;  /* 0x00000032ac30723c */ /* 0x040ff00000001864 */
[C---:B------:R-:W-:Y:S08]  /*dbf0*/  HMMA.16816.F32 R76, R172.reuse, R72, R76 ;  /* 0x00000048ac4c723c */ /* 0x040ff0000000184c */
[C---:B------:R-:W-:Y:S01]  /*dc00*/  HMMA.16816.F32 R72, R172.reuse, R74, R84 ;  /* 0x0000004aac48723c */ /* 0x040fe20000001854 */
[----:B------:R-:W4:Y:S07]  /*dc10*/  LDSM.16.M88.4 R84, [R2+0x3800] ;  /* 0x003800000254783b */ /* 0x000f2e0000000200 */
[C---:B------:R-:W-:Y:S01]  /*dc20*/  HMMA.16816.F32 R52, R172.reuse, R56, R92 ;  /* 0x00000038ac34723c */ /* 0x040fe2000000185c */
[----:B------:R-:W-:Y:S07]  /*dc30*/  LDSM.16.M88.4 R92, [R200+0x800] ;  /* 0x00080000c85c783b */ /* 0x000fee0000000200 */
[----:B------:R-:W-:Y:S08]  /*dc40*/  HMMA.16816.F32 R56, R172, R58, R88 ;  /* 0x0000003aac38723c */ /* 0x000ff00000001858 */
[C---:B------:R-:W-:Y:S08]  /*dc50*/  HMMA.16816.F32 R88, R180.reuse, R68, R80 ;  /* 0x00000044b458723c */ /* 0x040ff00000001850 */
[C---:B------:R-:W-:Y:S01]  /*dc60*/  HMMA.16816.F32 R80, R180.reuse, R70, R64 ;  /* 0x00000046b450723c */ /* 0x040fe20000001840 */
[----:B------:R-:W-:Y:S07]  /*dc70*/  LDSM.16.M88.4 R64, [R2+0x6800] ;  /* 0x006800000240783b */ /* 0x000fee0000000200 */
[C---:B------:R-:W-:Y:S08]  /*dc80*/  HMMA.16816.F32 R100, R180.reuse, R24, R12 ;  /* 0x00000018b464723c */ /* 0x040ff0000000180c */
[C---:B------:R-:W-:Y:S08]  /*dc90*/  HMMA.16816.F32 R68, R180.reuse, R26, R8 ;  /* 0x0000001ab444723c */ /* 0x040ff00000001808 */
[C---:B------:R-:W-:Y:S01]  /*dca0*/  HMMA.16816.F32 R112, R180.reuse, R30, R16 ;  /* 0x0000001eb470723c */ /* 0x040fe20000001810 */
[----:B------:R-:W2:Y:S07]  /*dcb0*/  LDSM.16.M88.4 R16, [R2+0x5000] ;  /* 0x005000000210783b */ /* 0x000eae0000000200 */
[C---:B-1----:R-:W-:Y:S08]  /*dcc0*/  HMMA.16816.F32 R12, R180.reuse, R32, R4 ;  /* 0x00000020b40c723c */ /* 0x042ff00000001804 */
[C---:B------:R-:W-:Y:S08]  /*dcd0*/  HMMA.16816.F32 R8, R180.reuse, R34, R40 ;  /* 0x00000022b408723c */ /* 0x040ff00000001828 */
[C---:B------:R-:W-:Y:S01]  /*dce0*/  HMMA.16816.F32 R104, R180.reuse, R28, R20 ;  /* 0x0000001cb468723c */ /* 0x040fe20000001814 */
[----:B------:R-:W1:Y:S04]  /*dcf0*/  LDSM.16.M88.4 R20, [R2+0x4800] ;  /* 0x004800000214783b */ /* 0x000e680000000200 */
[----:B------:R-:W1:Y:S03]  /*dd00*/  LDSM.16.M88.4 R28, [R2+0x5800] ;  /* 0x00580000021c783b */ /* 0x000e660000000200 */
[C---:B---3--:R-:W-:Y:S01]  /*dd10*/  HMMA.16816.F32 R32, R180.reuse, R62, R48 ;  /* 0x0000003eb420723c */ /* 0x048fe20000001830 */
[----:B------:R-:W3:Y:S07]  /*dd20*/  LDSM.16.M88.4 R48, [R2+0x6000] ;  /* 0x006000000230783b */ /* 0x000eee0000000200 */
[C---:B------:R-:W-:Y:S08]  /*dd30*/  HMMA.16816.F32 R4, R180.reuse, R60, R44 ;  /* 0x0000003cb404723c */ /* 0x040ff0000000182c */
[C---:B--2---:R-:W-:Y:S08]  /*dd40*/  HMMA.16816.F32 R44, R180.reuse, R96, R52 ;  /* 0x00000060b42c723c */ /* 0x044ff00000001834 */
[C---:B------:R-:W-:Y:S01]  /*dd50*/  HMMA.16816.F32 R52, R180.reuse, R98, R56 ;  /* 0x00000062b434723c */ /* 0x040fe20000001838 */
[----:B------:R-:W2:Y:S07]  /*dd60*/  LDSM.16.M88.4 R96, [R200] ;  /* 0x00000000c860783b */ /* 0x000eae0000000200 */
[C---:B------:R-:W-:Y:S08]  /*dd70*/  HMMA.16816.F32 R60, R180.reuse, R124, R76 ;  /* 0x0000007cb43c723c */ /* 0x040ff0000000184c */
[----:B------:R-:W-:Y:S01]  /*dd80*/  HMMA.16816.F32 R72, R180, R126, R72 ;  /* 0x0000007eb448723c */ /* 0x000fe20000001848 */
[----:B------:R-:W-:Y:S07]  /*dd90*/  LDSM.16.M88.4 R124, [R200+0x2000] ;  /* 0x00200000c87c783b */ /* 0x000fee0000000200 */
[C---:B----4-:R-:W-:Y:S08]  /*dda0*/  HMMA.16816.F32 R88, R184.reuse, R84, R88 ;  /* 0x00000054b858723c */ /* 0x050ff00000001858 */
[C---:B------:R-:W-:Y:S08]  /*ddb0*/  HMMA.16816.F32 R84, R184.reuse, R86, R80 ;  /* 0x00000056b854723c */ /* 0x040ff00000001850 */
[C---:B------:R-:W-:Y:S01]  /*ddc0*/  HMMA.16816.F32 R80, R184.reuse, R120, R104 ;  /* 0x00000078b850723c */ /* 0x040fe20000001868 */
[----:B------:R-:W4:Y:S07]  /*ddd0*/  LDSM.16.M88.4 R104, [R200+0x1000] ;  /* 0x00100000c868783b */ /* 0x000f2e0000000200 */
[----:B------:R-:W-:Y:S01]  /*dde0*/  HMMA.16816.F32 R76, R184, R122, R112 ;  /* 0x0000007ab84c723c */ /* 0x000fe20000001870 */
[----:B------:R-:W2:Y:S01]  /*ddf0*/  LDSM.16.M88.4 R112, [R200+0x3000] ;  /* 0x00300000c870783b */ /* 0x000ea20000000200 */
[----:B------:R-:W-:-:S06]  /*de00*/  DEPBAR.LE SB0, 0x0 ;  /* 0x000080000000791a */ /* 0x000fcc0000000000 */
[C---:B------:R-:W-:Y:S08]  /*de10*/  HMMA.16816.F32 R56, R184.reuse, R16, R12 ;  /* 0x00000010b838723c */ /* 0x040ff0000000180c */
[C---:B-1----:R-:W-:Y:S08]  /*de20*/  HMMA.16816.F32 R100, R184.reuse, R20, R100 ;  /* 0x00000014b864723c */ /* 0x042ff00000001864 */
[C---:B------:R-:W-:Y:S08]  /*de30*/  HMMA.16816.F32 R68, R184.reuse, R22, R68 ;  /* 0x00000016b844723c */ /* 0x040ff00000001844 */
[C---:B------:R-:W-:Y:S08]  /*de40*/  HMMA.16816.F32 R40, R184.reuse, R18, R8 ;  /* 0x00000012b828723c */ /* 0x040ff00000001808 */
[C---:B------:R-:W-:Y:S08]  /*de50*/  HMMA.16816.F32 R24, R184.reuse, R28, R4 ;  /* 0x0000001cb818723c */ /* 0x040ff00000001804 */
[C---:B---3--:R-:W-:Y:S08]  /*de60*/  HMMA.16816.F32 R12, R184.reuse, R50, R52 ;  /* 0x00000032b80c723c */ /* 0x048ff00000001834 */
[C---:B------:R-:W-:Y:S08]  /*de70*/  HMMA.16816.F32 R20, R184.reuse, R30, R32 ;  /* 0x0000001eb814723c */ /* 0x040ff00000001820 */
[C---:B------:R-:W-:Y:S08]  /*de80*/  HMMA.16816.F32 R16, R184.reuse, R48, R44 ;  /* 0x00000030b810723c */ /* 0x040ff0000000182c */
[C---:B------:R-:W-:Y:S08]  /*de90*/  HMMA.16816.F32 R8, R184.reuse, R64, R60 ;  /* 0x00000040b808723c */ /* 0x040ff0000000183c */
[----:B------:R-:W-:Y:S08]  /*dea0*/  HMMA.16816.F32 R4, R184, R66, R72 ;  /* 0x00000042b804723c */ /* 0x000ff00000001848 */
[C---:B------:R-:W-:Y:S08]  /*deb0*/  HMMA.16816.F32 R60, R192.reuse, R138, R12 ;  /* 0x0000008ac03c723c */ /* 0x040ff0000000180c */
[C---:B--2---:R-:W-:Y:S08]  /*dec0*/  HMMA.16816.F32 R88, R192.reuse, R96, R88 ;  /* 0x00000060c058723c */ /* 0x044ff00000001858 */
[C---:B------:R-:W-:Y:S08]  /*ded0*/  HMMA.16816.F32 R84, R192.reuse, R98, R84 ;  /* 0x00000062c054723c */ /* 0x040ff00000001854 */
[C---:B------:R-:W-:Y:S08]  /*dee0*/  HMMA.16816.F32 R80, R192.reuse, R92, R80 ;  /* 0x0000005cc050723c */ /* 0x040ff00000001850 */
[C---:B------:R-:W-:Y:S08]  /*def0*/  HMMA.16816.F32 R76, R192.reuse, R94, R76 ;  /* 0x0000005ec04c723c */ /* 0x040ff0000000184c */
[C---:B----4-:R-:W-:Y:S08]  /*df00*/  HMMA.16816.F32 R28, R192.reuse, R104, R100 ;  /* 0x00000068c01c723c */ /* 0x050ff00000001864 */
        /* <DEDUP_REMOVED lines=11> */
[----:B------:R-:W-:Y:S02]  /*dfc0*/  IADD3 R0, R171, -0x2, RZ ;  /* 0xfffffffeab007810 */ /* 0x000fe40007ffe0ff */
[----:B------:R-:W-:-:S02]  /*dfd0*/  ISETP.GE.AND P3, PT, R212, 0x1, PT ;  /* 0x00000001d400780c */ /* 0x000fc40003f66270 */
[----:B------:R-:W-:Y:S02]  /*dfe0*/  SHF.R.S32.HI R2, RZ, 0x1f, R0 ;  /* 0x0000001fff027819 */ /* 0x000fe40000011400 */
[C---:B------:R-:W-:Y:S02]  /*dff0*/  ISETP.GE.AND P2, PT, R212.reuse, 0x21, PT ;  /* 0x00000021d400780c */ /* 0x040fe40003f46270 */
[----:B------:R-:W-:Y:S01]  /*e000*/  ISETP.GE.AND P1, PT, R212, 0x41, PT ;  /* 0x00000041d400780c */ /* 0x000fe20003f26270 */
[----:B------:R-:W-:Y:S01]  /*e010*/  IMAD R4, R2, c[0x0][0x1e0], RZ ;  /* 0x0000780002047a24 */ /* 0x000fe200078e02ff */
[----:B------:R-:W-:Y:S01]  /*e020*/  ISETP.NE.AND P5, PT, R110, RZ, PT ;  /* 0x000000ff6e00720c */ /* 0x000fe20003fa5270 */
[----:B------:R-:W-:Y:S01]  /*e030*/  IMAD.WIDE.U32 R2, R0, c[0x0][0x1e0], RZ ;  /* 0x0000780000027a25 */ /* 0x000fe200078e00ff */
[----:B------:R-:W-:-:S03]  /*e040*/  ISETP.GE.AND P6, PT, R209, c[0x0][0x1d4], PT ;  /* 0x00007500d1007a0c */ /* 0x000fc60003fc6270 */
        /* <DEDUP_REMOVED lines=12> */
[----:B------:R-:W-:Y:S02]  /*e110*/  @P3 LEA.HI.X R9, R0, c[0x0][0x1cc], R4, 0x1, P0 ;  /* 0x0000730000093a11 */ /* 0x000fe400000f0c04 */
[----:B------:R-:W-:Y:S01]  /*e120*/  @P2 IADD3 R0, P4, R5, R218, RZ ;  /* 0x000000da05002210 */ /* 0x000fe20007f9e0ff */
[----:B------:R-:W-:Y:S01]  /*e130*/  @P1 IMAD.MOV.U32 R5, RZ, RZ, c[0x0][0x1e0] ;  /* 0x00007800ff051624 */ /* 0x000fe200078e00ff */
        /* <DEDUP_REMOVED lines=30> */
.L_x_332:
[----:B------:R-:W-:Y:S05]  /*e320*/  BSYNC B0 ;  /* 0x0000000000007941 */ /* 0x000fea0003800000 */
.L_x_331:
[----:B------:R-:W-:Y:S01]  /*e330*/  LEA.HI R0, R221, R38, RZ, 0x5 ;  /* 0x00000026dd007211 */ /* 0x000fe200078f28ff */
[----:B------:R-:W0:Y:S03]  /*e340*/  LDGDEPBAR ;  /* 0x00000000000079af */ /* 0x000e260000000000 */
[----:B------:R-:W-:-:S05]  /*e350*/  LOP3.LUT R0, R0, 0xffffffe0, RZ, 0xc0, !PT ;  /* 0xffffffe000007812 */ /* 0x000fca00078ec0ff */
[----:B------:R-:W-:-:S05]  /*e360*/  IMAD.IADD R0, R38, 0x1, -R0 ;  /* 0x0000000126007824 */ /* 0x000fca00078e0a00 */
[----:B-1----:R-:W-:-:S04]  /*e370*/  SHF.R.S32.HI R2, RZ, 0x1f, R0 ;  /* 0x0000001fff027819 */ /* 0x002fc80000011400 */
[----:B------:R-:W-:-:S04]  /*e380*/  LEA.HI R2, R2, R0, RZ, 0x2 ;  /* 0x0000000002027211 */ /* 0x000fc800078f10ff */
[----:B------:R-:W-:-:S05]  /*e390*/  LOP3.LUT R2, R2, 0x7ffffffc, RZ, 0xc0, !PT ;  /* 0x7ffffffc02027812 */ /* 0x000fca00078ec0ff */
[----:B------:R-:W-:-:S04]  /*e3a0*/  IMAD.IADD R0, R0, 0x1, -R2 ;  /* 0x0000000100007824 */ /* 0x000fc800078e0a02 */
[----:B------:R-:W-:-:S04]  /*e3b0*/  IMAD.SHL.U32 R0, R0, 0x2, RZ ;  /* 0x0000000200007824 */ /* 0x000fc800078e00ff */
[----:B------:R-:W-:-:S05]  /*e3c0*/  IMAD.IADD R0, R111, 0x1, -R0 ;  /* 0x000000016f007824 */ /* 0x000fca00078e0a00 */
[C---:B------:R-:W-:Y:S02]  /*e3d0*/  ISETP.GT.AND P1, PT, R0.reuse, RZ, PT ;  /* 0x000000ff0000720c */ /* 0x040fe40003f24270 */
[C---:B------:R-:W-:Y:S02]  /*e3e0*/  ISETP.GT.AND P0, PT, R0.reuse, 0x1, PT ;  /* 0x000000010000780c */ /* 0x040fe40003f04270 */
        /* <DEDUP_REMOVED lines=39> */
[----:B------:R-:W-:Y:S01]  /*e660*/  ISETP.GT.AND P0, PT, R0, 0x29, PT ;  /* 0x000000290000780c */ /* 0x000fe20003f04270 */
[----:B------:R-:W-:Y:S01]  /*e670*/  LDSM.16.MT88.4 R28, [R205+0x3800] ;  /* 0x00380000cd1c783b */ /* 0x000fe20000004200 */
[----:B------:R-:W-:-:S02]  /*e680*/  FSEL R93, R68, -INF , P1 ;  /* 0xff800000445d7808 */ /* 0x000fc40000800000 */
        /* <DEDUP_REMOVED lines=23> */
[----:B------:R-:W-:-:S02]  /*e800*/  FSEL R143, R41, -INF , P0 ;  /* 0xff800000298f7808 */ /* 0x000fc40000000000 */
        /* <DEDUP_REMOVED lines=42> */
[----:B------:R-:W-:-:S02]  /*eab0*/  ISETP.GT.AND P2, PT, R0, 0x61, PT ;  /* 0x000000610000780c */ /* 0x000fc40003f44270 */
[----:B------:R-:W-:Y:S02]  /*eac0*/  FSEL R225, R52, -INF , P3 ;  /* 0xff80000034e17808 */ /* 0x000fe40001800000 */
[----:B------:R-:W-:Y:S02]  /*ead0*/  FMNMX.FTZ R3, R158, R3, !PT ;  /* 0x000000039e037209 */ /* 0x000fe40007810000 */
[----:B------:R-:W-:Y:S02]  /*eae0*/  FMNMX.FTZ R2, R191, R2, !PT ;  /* 0x00000002bf027209 */ /* 0x000fe40007810000 */
[----:B------:R-:W-:Y:S02]  /*eaf0*/  FSEL R196, R18, -INF , P0 ;  /* 0xff80000012c47808 */ /* 0x000fe40000000000 */
[C---:B------:R-:W-:Y:S02]  /*eb00*/  ISETP.GT.AND P1, PT, R0.reuse, 0x68, PT ;  /* 0x000000680000780c */ /* 0x040fe40003f24270 */
[----:B------:R-:W-:-:S02]  /*eb10*/  ISETP.GT.AND P0, PT, R0, 0x69, PT ;  /* 0x000000690000780c */ /* 0x000fc40003f04270 */
[----:B------:R-:W-:Y:S02]  /*eb20*/  FSEL R226, R53, -INF , P2 ;  /* 0xff80000035e27808 */ /* 0x000fe40001000000 */
[----:B------:R-:W-:Y:S02]  /*eb30*/  FMNMX.FTZ R3, R159, R3, !PT ;  /* 0x000000039f037209 */ /* 0x000fe40007810000 */
[----:B------:R-:W-:Y:S02]  /*eb40*/  FMNMX.FTZ R0, R225, R2, !PT ;  /* 0x00000002e1007209 */ /* 0x000fe40007810000 */
[----:B------:R-:W-:Y:S02]  /*eb50*/  FSEL R197, R19, -INF , P6 ;  /* 0xff80000013c57808 */ /* 0x000fe40003000000 */
[----:B------:R-:W-:Y:S01]  /*eb60*/  FSEL R227, R12, -INF , P1 ;  /* 0xff8000000ce37808 */ /* 0x000fe20000800000 */
[----:B------:R-:W-:Y:S01]  /*eb70*/  LDSM.16.MT88.4 R16, [R202] ;  /* 0x00000000ca10783b */ /* 0x000fe20000004200 */
[----:B------:R-:W-:-:S02]  /*eb80*/  FMNMX.FTZ R2, R196, R3, !PT ;  /* 0x00000003c4027209 */ /* 0x000fc40007810000 */
[----:B------:R-:W-:Y:S02]  /*eb90*/  FMNMX.FTZ R0, R226, R0, !PT ;  /* 0x00000000e2007209 */ /* 0x000fe40007810000 */
[----:B------:R-:W-:Y:S02]  /*eba0*/  FSEL R199, R62, -INF , P5 ;  /* 0xff8000003ec77808 */ /* 0x000fe40002800000 */
[----:B------:R-:W-:Y:S02]  /*ebb0*/  FSEL R228, R13, -INF , P0 ;  /* 0xff8000000de47808 */ /* 0x000fe40000000000 */
[----:B------:R-:W-:Y:S02]  /*ebc0*/  FMNMX.FTZ R2, R197, R2, !PT ;  /* 0x00000002c5027209 */ /* 0x000fe40007810000 */
[----:B------:R-:W-:Y:S02]  /*ebd0*/  FMNMX.FTZ R0, R227, R0, !PT ;  /* 0x00000000e3007209 */ /* 0x000fe40007810000 */
[----:B------:R-:W-:-:S02]  /*ebe0*/  FSEL R198, R63, -INF , P4 ;  /* 0xff8000003fc67808 */ /* 0x000fc40002000000 */
[----:B------:R-:W-:Y:S02]  /*ebf0*/  FMNMX.FTZ R2, R199, R2, !PT ;  /* 0x00000002c7027209 */ /* 0x000fe40007810000 */
[----:B------:R-:W-:Y:S02]  /*ec00*/  FMNMX.FTZ R0, R228, R0, !PT ;  /* 0x00000000e4007209 */ /* 0x000fe40007810000 */
[----:B------:R-:W-:Y:S02]  /*ec10*/  FSEL R229, R54, -INF , P3 ;  /* 0xff80000036e57808 */ /* 0x000fe40001800000 */
[----:B------:R-:W-:Y:S01]  /*ec20*/  FMNMX.FTZ R2, R198, R2, !PT ;  /* 0x00000002c6027209 */ /* 0x000fe20007810000 */
[----:B------:R-:W1:Y:S01]  /*ec30*/  SHFL.BFLY PT, R4, R0, 0x2, 0x1f ;  /* 0x0c401f0000047f89 */ /* 0x000e6200000e0000 */
[----:B------:R-:W-:Y:S02]  /*ec40*/  FSEL R238, R55, -INF , P2 ;  /* 0xff80000037ee7808 */ /* 0x000fe40001000000 */
[----:B------:R-:W-:-:S02]  /*ec50*/  FMNMX.FTZ R2, R229, R2, !PT ;  /* 0x00000002e5027209 */ /* 0x000fc40007810000 */
[----:B------:R-:W-:Y:S02]  /*ec60*/  FSEL R230, R14, -INF , P1 ;  /* 0xff8000000ee67808 */ /* 0x000fe40000800000 */
        /* <DEDUP_REMOVED lines=49> */
[----:B------:R-:W3:Y:S07]  /*ef80*/  LDSM.16.MT88.4 R8, [R204+0x3800] ;  /* 0x00380000cc08783b */ /* 0x000eee0000004200 */
[----:B------:R-:W-:Y:S01]  /*ef90*/  HMMA.16816.F32 R64, R4, R12, RZ ;  /* 0x0000000c0440723c */ /* 0x000fe200000018ff */
[----:B-1----:R-:W-:-:S04]  /*efa0*/  FFMA.FTZ R3, R26, c[0x0][0x2d0], -R2 ;  /* 0x0000b4001a037a23 */ /* 0x002fc80000010802 */
[----:B------:R1:W-:Y:S03]  /*efb0*/  MUFU.EX2 R247, R3 ;  /* 0x0000000300f77308 */ /* 0x0003e60000000800 */
[C---:B------:R-:W-:Y:S01]  /*efc0*/  HMMA.16816.F32 R60, R4.reuse, R14, RZ ;  /* 0x0000000e043c723c */ /* 0x040fe200000018ff */
[----:B------:R-:W-:Y:S07]  /*efd0*/  LDSM.16.MT88.4 R12, [R205+0x800] ;  /* 0x00080000cd0c783b */ /* 0x000fee0000004200 */
[----:B--2---:R-:W-:Y:S01]  /*efe0*/  HMMA.16816.F32 R52, R4, R20, RZ ;  /* 0x000000140434723c */ /* 0x004fe200000018ff */
[----:B-1----:R-:W-:-:S02]  /*eff0*/  FFMA.FTZ R3, R27, c[0x0][0x2d0], -R2 ;  /* 0x0000b4001b037a23 */ /* 0x002fc40000010802 */
[----:B------:R-:W1:Y:S05]  /*f000*/  LDSM.16.MT88.4 R24, [R203+0x800] ;  /* 0x00080000cb18783b */ /* 0x000e6a0000004200 */
[C---:B----4-:R-:W-:Y:S01]  /*f010*/  HMMA.16816.F32 R76, R4.reuse, R16, RZ ;  /* 0x00000010044c723c */ /* 0x050fe200000018ff */
[----:B------:R2:W4:Y:S07]  /*f020*/  MUFU.EX2 R169, R3 ;  /* 0x0000000300a97308 */ /* 0x00052e0000000800 */
[C---:B------:R-:W-:Y:S01]  /*f030*/  HMMA.16816.F32 R84, R4.reuse, R18, RZ ;  /* 0x000000120454723c */ /* 0x040fe200000018ff */
[----:B------:R-:W1:Y:S07]  /*f040*/  LDSM.16.MT88.4 R16, [R204+0x800] ;  /* 0x00080000cc10783b */ /* 0x000e6e0000004200 */
[C---:B------:R-:W-:Y:S01]  /*f050*/  HMMA.16816.F32 R44, R4.reuse, R22, RZ ;  /* 0x00000016042c723c */ /* 0x040fe200000018ff */
[--C-:B--2---:R-:W-:Y:S01]  /*f060*/  FFMA.FTZ R3, R32, c[0x0][0x2d0], -R0.reuse ;  /* 0x0000b40020037a23 */ /* 0x104fe20000010800 */
[----:B------:R-:W-:Y:S03]  /*f070*/  LDSM.16.MT88.4 R20, [R202+0x4000] ;  /* 0x00400000ca14783b */ /* 0x000fe60000004200 */
[----:B------:R2:W-:Y:S03]  /*f080*/  MUFU.EX2 R245, R3 ;  /* 0x0000000300f57308 */ /* 0x0005e60000000800 */
[C---:B------:R-:W-:Y:S08]  /*f090*/  HMMA.16816.F32 R100, R4.reuse, R40, RZ ;  /* 0x000000280464723c */ /* 0x040ff000000018ff */
[----:B------:R-:W-:Y:S01]  /*f0a0*/  HMMA.16816.F32 R40, R4, R42, RZ ;  /* 0x0000002a0428723c */ /* 0x000fe200000018ff */
[----:B--2---:R-:W-:-:S02]  /*f0b0*/  FFMA.FTZ R3, R33, c[0x0][0x2d0], -R0 ;  /* 0x0000b40021037a23 */ /* 0x004fc40000010800 */
[----:B------:R-:W2:Y:S05]  /*f0c0*/  LDSM.16.MT88.4 R32, [R202+0x800] ;  /* 0x00080000ca20783b */ /* 0x000eaa0000004200 */
[C---:B------:R-:W-:Y:S01]  /*f0d0*/  HMMA.16816.F32 R104, R4.reuse, R28, RZ ;  /* 0x0000001c0468723c */ /* 0x040fe200000018ff */
[----:B------:R1:W1:Y:S07]  /*f0e0*/  MUFU.EX2 R242, R3 ;  /* 0x0000000300f27308 */ /* 0x00026e0000000800 */
[C---:B------:R-:W-:Y:S01]  /*f0f0*/  HMMA.16816.F32 R116, R4.reuse, R30, RZ ;  /* 0x0000001e0474723c */ /* 0x040fe200000018ff */
[----:B------:R-:W2:Y:S07]  /*f100*/  LDSM.16.MT88.4 R28, [R203+0x4000] ;  /* 0x00400000cb1c783b */ /* 0x000eae0000004200 */
[----:B---3--:R-:W-:Y:S01]  /*f110*/  HMMA.16816.F32 R120, R4, R8, RZ ;  /* 0x000000080478723c */ /* 0x008fe200000018ff */
[----:B-1----:R-:W-:-:S02]  /*f120*/  FFMA.FTZ R3, R38, c[0x0][0x2d0], -R0 ;  /* 0x0000b40026037a23 */ /* 0x002fc40000010800 */
[----:B------:R-:W-:Y:S02]  /*f130*/  IMAD.MOV.U32 R38, RZ, RZ, R97 ;  /* 0x000000ffff267224 */ /* 0x000fe400078e0061 */
[----:B------:R1:W-:Y:S03]  /*f140*/  MUFU.EX2 R244, R3 ;  /* 0x0000000300f47308 */ /* 0x0003e60000000800 */
[----:B------:R-:W-:Y:S01]  /*f150*/  HMMA.16816.F32 R112, R4, R10, RZ ;  /* 0x0000000a0470723c */ /* 0x000fe200000018ff */
[----:B------:R-:W-:Y:S06]  /*f160*/  LDSM.16.MT88.4 R8, [R204+0x4000] ;  /* 0x00400000cc08783b */ /* 0x000fec0000004200 */
[----:B------:R-:W-:-:S02]  /*f170*/  F2FP.PACK_AB R4, R250, R248 ;  /* 0x000000f8fa04723e */ /* 0x000fc400000000ff */
[----:B----4-:R-:W-:Y:S02]  /*f180*/  F2FP.PACK_AB R6, R169, R247 ;  /* 0x000000f7a906723e */ /* 0x010fe400000000ff */
[----:B------:R-:W-:Y:S01]  /*f190*/  F2FP.PACK_AB R5, R242, R245 ;  /* 0x000000f5f205723e */ /* 0x000fe200000000ff */
[----:B-1----:R-:W-:Y:S02]  /*f1a0*/  FFMA.FTZ R3, R39, c[0x0][0x2d0], -R0 ;  /* 0x0000b40027037a23 */ /* 0x002fe40000010800 */
[----:B------:R-:W-:Y:S02]  /*f1b0*/  IMAD.MOV.U32 R39, RZ, RZ, R96 ;  /* 0x000000ffff277224 */ /* 0x000fe400078e0060 */
[----:B------:R1:W3:Y:S02]  /*f1c0*/  MUFU.EX2 R246, R3 ;  /* 0x0000000300f67308 */ /* 0x0002e40000000800 */
[----:B-1----:R-:W-:Y:S01]  /*f1d0*/  FFMA.FTZ R3, R92, c[0x0][0x2d0], -R2 ;  /* 0x0000b4005c037a23 */ /* 0x002fe20000010802 */
[----:B---3--:R-:W-:-:S05]  /*f1e0*/  F2FP.PACK_AB R7, R246, R244 ;  /* 0x000000f4f607723e */ /* 0x008fca00000000ff */
[----:B------:R1:W-:Y:S02]  /*f1f0*/  MUFU.EX2 R224, R3 ;  /* 0x0000000300e07308 */ /* 0x0003e40000000800 */
[C---:B------:R-:W-:Y:S08]  /*f200*/  HMMA.16816.F32 R88, R4.reuse, R26, R60 ;  /* 0x0000001a0458723c */ /* 0x040ff0000000183c */
[----:B------:R-:W-:Y:S01]  /*f210*/  HMMA.16816.F32 R80, R4, R12, R56 ;  /* 0x0000000c0450723c */ /* 0x000fe20000001838 */
[----:B-1----:R-:W-:-:S04]  /*f220*/  FFMA.FTZ R3, R94, c[0x0][0x2d0], -R2 ;  /* 0x0000b4005e037a23 */ /* 0x002fc80000010802 */
[----:B------:R1:W3:Y:S03]  /*f230*/  MUFU.EX2 R222, R3 ;  /* 0x0000000300de7308 */ /* 0x0002e60000000800 */
[C---:B------:R-:W-:Y:S01]  /*f240*/  HMMA.16816.F32 R60, R4.reuse, R14, R48 ;  /* 0x0000000e043c723c */ /* 0x040fe20000001830 */
[----:B------:R-:W4:Y:S07]  /*f250*/  LDSM.16.MT88.4 R12, [R205+0x4000] ;  /* 0x00400000cd0c783b */ /* 0x000f2e0000004200 */
[----:B------:R-:W-:Y:S01]  /*f260*/  HMMA.16816.F32 R56, R4, R16, R52 ;  /* 0x000000100438723c */ /* 0x000fe20000001834 */
[----:B-1----:R-:W-:-:S07]  /*f270*/  FFMA.FTZ R3, R93, c[0x0][0x2d0], -R2 ;  /* 0x0000b4005d037a23 */ /* 0x002fce0000010802 */
[C---:B------:R-:W-:Y:S01]  /*f280*/  HMMA.16816.F32 R44, R4.reuse, R18, R44 ;  /* 0x00000012042c723c */ /* 0x040fe2000000182c */
[----:B------:R-:W1:Y:S01]  /*f290*/  LDSM.16.MT88.4 R16, [R205+0x1000] ;  /* 0x00100000cd10783b */ /* 0x000e620000004200 */
[----:B------:R3:W-:Y:S06]  /*f2a0*/  MUFU.EX2 R221, R3 ;  /* 0x0000000300dd7308 */ /* 0x0007ec0000000800 */
[C---:B--2---:R-:W-:Y:S08]  /*f2b0*/  HMMA.16816.F32 R136, R4.reuse, R32, R72 ;  /* 0x000000200488723c */ /* 0x044ff00000001848 */
[----:B-----5:R-:W-:Y:S01]  /*f2c0*/  HMMA.16816.F32 R144, R4, R34, R68 ;  /* 0x000000220490723c */ /* 0x020fe20000001844 */
[----:B------:R-:W-:Y:S01]  /*f2d0*/  LDSM.16.MT88.4 R32, [R204+0x1000] ;  /* 0x00100000cc20783b */ /* 0x000fe20000004200 */
[----:B---3--:R-:W-:-:S04]  /*f2e0*/  FFMA.FTZ R3, R95, c[0x0][0x2d0], -R2 ;  /* 0x0000b4005f037a23 */ /* 0x008fc80000010802 */
[----:B------:R2:W3:Y:S02]  /*f2f0*/  MUFU.EX2 R223, R3 ;  /* 0x0000000300df7308 */ /* 0x0004e40000000800 */
[C---:B------:R-:W-:Y:S01]  /*f300*/  HMMA.16816.F32 R96, R4.reuse, R24, R64 ;  /* 0x000000180460723c */ /* 0x040fe20000001840 */
[----:B------:R-:W-:Y:S07]  /*f310*/  LDSM.16.MT88.4 R24, [R202+0x1000] ;  /* 0x00100000ca18783b */ /* 0x000fee0000004200 */
[----:B------:R-:W-:Y:S01]  /*f320*/  HMMA.16816.F32 R52, R4, R20, R76 ;  /* 0x000000140434723c */ /* 0x000fe2000000184c */
[----:B--2---:R-:W-:-:S07]  /*f330*/  FFMA.FTZ R3, R124, c[0x0][0x2d0], -R0 ;  /* 0x0000b4007c037a23 */ /* 0x004fce0000010800 */
[C---:B------:R-:W-:Y:S01]  /*f340*/  HMMA.16816.F32 R72, R4.reuse, R30, R40 ;  /* 0x0000001e0448723c */ /* 0x040fe20000001828 */
[----:B------:R2:W-:Y:S07]  /*f350*/  MUFU.EX2 R220, R3 ;  /* 0x0000000300dc7308 */ /* 0x0005ee0000000800 */
[C---:B------:R-:W-:Y:S01]  /*f360*/  HMMA.16816.F32 R48, R4.reuse, R22, R84 ;  /* 0x000000160430723c */ /* 0x040fe20000001854 */
[----:B------:R-:W1:Y:S06]  /*f370*/  LDSM.16.MT88.4 R20, [R203+0x1000] ;  /* 0x00100000cb14783b */ /* 0x000e6c0000004200 */
[----:B------:R-:W-:Y:S01]  /*f380*/  IMAD.MOV.U32 R87, RZ, RZ, R171 ;  /* 0x000000ffff577224 */ /* 0x000fe200078e00ab */
[----:B------:R-:W-:Y:S01]  /*f390*/  HMMA.16816.F32 R100, R4, R28, R100 ;  /* 0x0000001c0464723c */ /* 0x000fe20000001864 */
[----:B------:R-:W-:Y:S01]  /*f3a0*/  LDSM.16.MT88.4 R28, [R203+0x4800] ;  /* 0x00480000cb1c783b */ /* 0x000fe20000004200 */
[----:B--2---:R-:W-:-:S02]  /*f3b0*/  FFMA.FTZ R3, R108, c[0x0][0x2d0], -R0 ;  /* 0x0000b4006c037a23 */ /* 0x004fc40000010800 */
[----:B------:R-:W-:Y:S02]  /*f3c0*/  IMAD.MOV.U32 R108, RZ, RZ, R127 ;  /* 0x000000ffff6c7224 */ /* 0x000fe400078e007f */
[----:B------:R2:W1:Y:S02]  /*f3d0*/  MUFU.EX2 R217, R3 ;  /* 0x0000000300d97308 */ /* 0x0004640000000800 */
[C---:B----4-:R-:W-:Y:S08]  /*f3e0*/  HMMA.16816.F32 R76, R4.reuse, R12, R104 ;  /* 0x0000000c044c723c */ /* 0x050ff00000001868 */
[----:B------:R-:W-:Y:S01]  /*f3f0*/  HMMA.16816.F32 R68, R4, R14, R116 ;  /* 0x0000000e0444723c */ /* 0x000fe20000001874 */
[----:B------:R-:W-:Y:S01]  /*f400*/  LDSM.16.MT88.4 R12, [R204+0x4800] ;  /* 0x00480000cc0c783b */ /* 0x000fe20000004200 */
[----:B--2---:R-:W-:-:S06]  /*f410*/  FFMA.FTZ R3, R125, c[0x0][0x2d0], -R0 ;  /* 0x0000b4007d037a23 */ /* 0x004fcc0000010800 */
[C---:B------:R-:W-:Y:S01]  /*f420*/  HMMA.16816.F32 R64, R4.reuse, R8, R120 ;  /* 0x000000080440723c */ /* 0x040fe20000001878 */
[----:B------:R2:W-:Y:S07]  /*f430*/  MUFU.EX2 R216, R3 ;  /* 0x0000000300d87308 */ /* 0x0005ee0000000800 */
[----:B------:R-:W-:Y:S01]  /*f440*/  HMMA.16816.F32 R40, R4, R10, R112 ;  /* 0x0000000a0428723c */ /* 0x000fe20000001870 */
[----:B------:R-:W4:Y:S06]  /*f450*/  LDSM.16.MT88.4 R8, [R202+0x4800] ;  /* 0x00480000ca08783b */ /* 0x000f2c0000004200 */
[----:B------:R-:W-:-:S02]  /*f460*/  F2FP.PACK_AB R4, R222, R224 ;  /* 0x000000e0de04723e */ /* 0x000fc400000000ff */
[----:B---3--:R-:W-:Y:S01]  /*f470*/  F2FP.PACK_AB R6, R223, R221 ;  /* 0x000000dddf06723e */ /* 0x008fe200000000ff */
[----:B--2---:R-:W-:Y:S01]  /*f480*/  FFMA.FTZ R3, R126, c[0x0][0x2d0], -R0 ;  /* 0x0000b4007e037a23 */ /* 0x004fe20000010800 */
[----:B-1----:R-:W-:-:S03]  /*f490*/  F2FP.PACK_AB R5, R217, R220 ;  /* 0x000000dcd905723e */ /* 0x002fc600000000ff */
[----:B------:R-:W1:Y:S02]  /*f4a0*/  MUFU.EX2 R211, R3 ;  /* 0x0000000300d37308 */ /* 0x000e640000000800 */
[----:B-1----:R-:W-:Y:S01]  /*f4b0*/  F2FP.PACK_AB R7, R211, R216 ;  /* 0x000000d8d307723e */ /* 0x002fe200000000ff */
[----:B------:R-:W-:-:S05]  /*f4c0*/  FFMA.FTZ R3, R141, c[0x0][0x2d0], -R2 ;  /* 0x0000b4008d037a23 */ /* 0x000fca0000010802 */
[----:B------:R1:W-:Y:S01]  /*f4d0*/  MUFU.EX2 R189, R3 ;  /* 0x0000000300bd7308 */ /* 0x0003e20000000800 */
[C---:B------:R-:W-:Y:S08]  /*f4e0*/  HMMA.16816.F32 R92, R4.reuse, R16, R80 ;  /* 0x00000010045c723c */ /* 0x040ff00000001850 */
[----:B------:R-:W-:Y:S01]  /*f4f0*/  HMMA.16816.F32 R104, R4, R18, R60 ;  /* 0x000000120468723c */ /* 0x000fe2000000183c */
[----:B------:R-:W2:Y:S01]  /*f500*/  LDSM.16.MT88.4 R16, [R205+0x4800] ;  /* 0x00480000cd10783b */ /* 0x000ea20000004200 */
[----:B-1----:R-:W-:-:S06]  /*f510*/  FFMA.FTZ R3, R142, c[0x0][0x2d0], -R2 ;  /* 0x0000b4008e037a23 */ /* 0x002fcc0000010802 */
[C---:B------:R-:W-:Y:S01]  /*f520*/  HMMA.16816.F32 R124, R4.reuse, R20, R96 ;  /* 0x00000014047c723c */ /* 0x040fe20000001860 */
[----:B------:R1:W3:Y:S07]  /*f530*/  MUFU.EX2 R188, R3 ;  /* 0x0000000300bc7308 */ /* 0x0002ee0000000800 */
[C---:B------:R-:W-:Y:S01]  /*f540*/  HMMA.16816.F32 R112, R4.reuse, R22, R88 ;  /* 0x000000160470723c */ /* 0x040fe20000001858 */
[----:B------:R-:W3:Y:S07]  /*f550*/  LDSM.16.MT88.4 R20, [R203+0x1800] ;  /* 0x00180000cb14783b */ /* 0x000eee0000004200 */
[----:B------:R-:W-:Y:S01]  /*f560*/  HMMA.16816.F32 R88, R4, R32, R56 ;  /* 0x000000200458723c */ /* 0x000fe20000001838 */
[----:B-1----:R-:W-:-:S04]  /*f570*/  FFMA.FTZ R3, R140, c[0x0][0x2d0], -R2 ;  /* 0x0000b4008c037a23 */ /* 0x002fc80000010802 */
[----:B------:R1:W-:Y:S03]  /*f580*/  MUFU.EX2 R176, R3 ;  /* 0x0000000300b07308 */ /* 0x0003e60000000800 */
[C---:B----4-:R-:W-:Y:S08]  /*f590*/  HMMA.16816.F32 R80, R4.reuse, R8, R52 ;  /* 0x000000080450723c */ /* 0x050ff00000001834 */
[----:B------:R-:W-:Y:S01]  /*f5a0*/  HMMA.16816.F32 R96, R4, R10, R48 ;  /* 0x0000000a0460723c */ /* 0x000fe20000001830 */
[----:B------:R-:W4:Y:S01]  /*f5b0*/  LDSM.16.MT88.4 R8, [R202+0x5000] ;  /* 0x00500000ca08783b */ /* 0x000f220000004200 */
[----:B-1----:R-:W-:-:S06]  /*f5c0*/  FFMA.FTZ R3, R143, c[0x0][0x2d0], -R2 ;  /* 0x0000b4008f037a23 */ /* 0x002fcc0000010802 */
[C---:B--2---:R-:W-:Y:S01]  /*f5d0*/  HMMA.16816.F32 R116, R4.reuse, R16, R76 ;  /* 0x000000100474723c */ /* 0x044fe2000000184c */
[----:B------:R1:W2:Y:S06]  /*f5e0*/  MUFU.EX2 R178, R3 ;  /* 0x0000000300b27308 */ /* 0x0002ac0000000800 */
[----:B------:R-:W-:Y:S01]  /*f5f0*/  IMAD.MOV.U32 R79, RZ, RZ, R87 ;  /* 0x000000ffff4f7224 */ /* 0x000fe200078e0057 */
[C---:B------:R-:W-:Y:S08]  /*f600*/  HMMA.16816.F32 R136, R4.reuse, R24, R136 ;  /* 0x000000180488723c */ /* 0x040ff00000001888 */
[----:B------:R-:W-:Y:S01]  /*f610*/  HMMA.16816.F32 R144, R4, R26, R144 ;  /* 0x0000001a0490723c */ /* 0x000fe20000001890 */
[----:B------:R-:W2:Y:S01]  /*f620*/  LDSM.16.MT88.4 R24, [R202+0x1800] ;  /* 0x00180000ca18783b */ /* 0x000ea20000004200 */
[----:B-1----:R-:W-:-:S02]  /*f630*/  FFMA.FTZ R3, R148, c[0x0][0x2d0], -R0 ;  /* 0x0000b40094037a23 */ /* 0x002fc40000010800 */
[----:B------:R-:W-:Y:S02]  /*f640*/  IMAD.MOV.U32 R148, RZ, RZ, R170 ;  /* 0x000000ffff947224 */ /* 0x000fe400078e00aa */
[----:B------:R1:W-:Y:S02]  /*f650*/  MUFU.EX2 R171, R3 ;  /* 0x0000000300ab7308 */ /* 0x0003e40000000800 */
[C---:B------:R-:W-:Y:S08]  /*f660*/  HMMA.16816.F32 R120, R4.reuse, R28, R100 ;  /* 0x0000001c0478723c */ /* 0x040ff00000001864 */
[----:B------:R-:W-:Y:S01]  /*f670*/  HMMA.16816.F32 R84, R4, R12, R64 ;  /* 0x0000000c0454723c */ /* 0x000fe20000001840 */
[----:B-1----:R-:W-:-:S07]  /*f680*/  FFMA.FTZ R3, R150, c[0x0][0x2d0], -R0 ;  /* 0x0000b40096037a23 */ /* 0x002fce0000010800 */
[----:B------:R-:W-:Y:S01]  /*f690*/  HMMA.16816.F32 R56, R4, R14, R40 ;  /* 0x0000000e0438723c */ /* 0x000fe20000001828 */
[----:B------:R-:W1:Y:S01]  /*f6a0*/  LDSM.16.MT88.4 R12, [R203+0x5000] ;  /* 0x00500000cb0c783b */ /* 0x000e620000004200 */
[----:B------:R2:W2:Y:S01]  /*f6b0*/  MUFU.EX2 R170, R3 ;  /* 0x0000000300aa7308 */ /* 0x0004a20000000800 */
[----:B------:R-:W-:-:S05]  /*f6c0*/  IMAD.MOV.U32 R150, RZ, RZ, R169 ;  /* 0x000000ffff967224 */ /* 0x000fca00078e00a9 */
[C---:B------:R-:W-:Y:S01]  /*f6d0*/  HMMA.16816.F32 R100, R4.reuse, R18, R68 ;  /* 0x000000120464723c */ /* 0x040fe20000001844 */
[----:B------:R-:W1:Y:S07]  /*f6e0*/  LDSM.16.MT88.4 R16, [R205+0x5000] ;  /* 0x00500000cd10783b */ /* 0x000e6e0000004200 */
[----:B------:R-:W-:Y:S01]  /*f6f0*/  HMMA.16816.F32 R44, R4, R34, R44 ;  /* 0x00000022042c723c */ /* 0x000fe2000000182c */
[----:B------:R-:W1:Y:S01]  /*f700*/  LDSM.16.MT88.4 R32, [R205+0x1800] ;  /* 0x00180000cd20783b */ /* 0x000e620000004200 */
[----:B--2---:R-:W-:-:S04]  /*f710*/  FFMA.FTZ R3, R151, c[0x0][0x2d0], -R0 ;  /* 0x0000b40097037a23 */ /* 0x004fc80000010800 */
[----:B------:R2:W-:Y:S02]  /*f720*/  MUFU.EX2 R169, R3 ;  /* 0x0000000300a97308 */ /* 0x0005e40000000800 */
[----:B------:R-:W-:Y:S01]  /*f730*/  HMMA.16816.F32 R140, R4, R30, R72 ;  /* 0x0000001e048c723c */ /* 0x000fe20000001848 */
[----:B------:R-:W1:Y:S06]  /*f740*/  LDSM.16.MT88.4 R28, [R204+0x1800] ;  /* 0x00180000cc1c783b */ /* 0x000e6c0000004200 */
[----:B---3--:R-:W-:Y:S02]  /*f750*/  F2FP.PACK_AB R4, R188, R189 ;  /* 0x000000bdbc04723e */ /* 0x008fe400000000ff */
[----:B------:R-:W-:-:S02]  /*f760*/  F2FP.PACK_AB R6, R178, R176 ;  /* 0x000000b0b206723e */ /* 0x000fc400000000ff */
[----:B------:R-:W-:Y:S01]  /*f770*/  F2FP.PACK_AB R5, R170, R171 ;  /* 0x000000abaa05723e */ /* 0x000fe200000000ff */
[----:B--2---:R-:W-:Y:S02]  /*f780*/  FFMA.FTZ R3, R149, c[0x0][0x2d0], -R0 ;  /* 0x0000b40095037a23 */ /* 0x004fe40000010800 */
[----:B------:R-:W-:Y:S02]  /*f790*/  IMAD.MOV.U32 R149, RZ, RZ, R168 ;  /* 0x000000ffff957224 */ /* 0x000fe400078e00a8 */
[----:B------:R2:W3:Y:S02]  /*f7a0*/  MUFU.EX2 R168, R3 ;  /* 0x0000000300a87308 */ /* 0x0004e40000000800 */
[----:B--2---:R-:W-:Y:S01]  /*f7b0*/  FFMA.FTZ R3, R152, c[0x0][0x2d0], -R2 ;  /* 0x0000b40098037a23 */ /* 0x004fe20000010802 */
[----:B---3--:R-:W-:-:S05]  /*f7c0*/  F2FP.PACK_AB R7, R168, R169 ;  /* 0x000000a9a807723e */ /* 0x008fca00000000ff */
[----:B------:R2:W-:Y:S02]  /*f7d0*/  MUFU.EX2 R151, R3 ;  /* 0x0000000300977308 */ /* 0x0005e40000000800 */
[C---:B------:R-:W-:Y:S08]  /*f7e0*/  HMMA.16816.F32 R64, R4.reuse, R20, R124 ;  /* 0x000000140440723c */ /* 0x040ff0000000187c */
[----:B------:R-:W-:Y:S01]  /*f7f0*/  HMMA.16816.F32 R52, R4, R22, R112 ;  /* 0x000000160434723c */ /* 0x000fe20000001870 */
[----:B------:R-:W3:Y:S01]  /*f800*/  LDSM.16.MT88.4 R20, [R204+0x5000] ;  /* 0x00500000cc14783b */ /* 0x000ee20000004200 */
[----:B--2---:R-:W-:-:S02]  /*f810*/  FFMA.FTZ R3, R154, c[0x0][0x2d0], -R2 ;  /* 0x0000b4009a037a23 */ /* 0x004fc40000010802 */
[----:B------:R-:W-:Y:S02]  /*f820*/  IMAD.MOV.U32 R154, RZ, RZ, R79 ;  /* 0x000000ffff9a7224 */ /* 0x000fe400078e004f */
[----:B------:R2:W1:Y:S02]  /*f830*/  MUFU.EX2 R152, R3 ;  /* 0x0000000300987308 */ /* 0x0004640000000800 */
[C---:B----4-:R-:W-:Y:S08]  /*f840*/  HMMA.16816.F32 R40, R4.reuse, R8, R80 ;  /* 0x000000080428723c */ /* 0x050ff00000001850 */
[----:B------:R-:W-:Y:S01]  /*f850*/  HMMA.16816.F32 R72, R4, R24, R136 ;  /* 0x000000180448723c */ /* 0x000fe20000001888 */
[----:B--2---:R-:W-:-:S07]  /*f860*/  FFMA.FTZ R3, R153, c[0x0][0x2d0], -R2 ;  /* 0x0000b40099037a23 */ /* 0x004fce0000010802 */
[C---:B------:R-:W-:Y:S01]  /*f870*/  HMMA.16816.F32 R68, R4.reuse, R26, R144 ;  /* 0x0000001a0444723c */ /* 0x040fe20000001890 */
[----:B------:R-:W-:Y:S01]  /*f880*/  IMAD.MOV.U32 R153, RZ, RZ, R150 ;  /* 0x000000ffff997224 */ /* 0x000fe200078e0096 */
[----:B------:R-:W2:Y:S01]  /*f890*/  LDSM.16.MT88.4 R24, [R203+0x2000] ;  /* 0x00200000cb18783b */ /* 0x000ea20000004200 */
[----:B------:R4:W-:Y:S05]  /*f8a0*/  MUFU.EX2 R150, R3 ;  /* 0x0000000300967308 */ /* 0x0009ea0000000800 */
[C---:B-1----:R-:W-:Y:S08]  /*f8b0*/  HMMA.16816.F32 R80, R4.reuse, R12, R120 ;  /* 0x0000000c0450723c */ /* 0x042ff00000001878 */
[----:B------:R-:W-:Y:S01]  /*f8c0*/  HMMA.16816.F32 R116, R4, R16, R116 ;  /* 0x000000100474723c */ /* 0x000fe20000001874 */
[----:B----4-:R-:W-:-:S02]  /*f8d0*/  FFMA.FTZ R3, R155, c[0x0][0x2d0], -R2 ;  /* 0x0000b4009b037a23 */ /* 0x010fc40000010802 */
[----:B------:R-:W-:Y:S02]  /*f8e0*/  IMAD.MOV.U32 R155, RZ, RZ, R149 ;  /* 0x000000ffff9b7224 */ /* 0x000fe400078e0095 */
[----:B------:R1:W4:Y:S03]  /*f8f0*/  MUFU.EX2 R149, R3 ;  /* 0x0000000300957308 */ /* 0x0003260000000800 */
[C---:B------:R-:W-:Y:S01]  /*f900*/  HMMA.16816.F32 R120, R4.reuse, R18, R100 ;  /* 0x000000120478723c */ /* 0x040fe20000001864 */
[----:B------:R-:W2:Y:S07]  /*f910*/  LDSM.16.MT88.4 R16, [R204+0x2000] ;  /* 0x00200000cc10783b */ /* 0x000eae0000004200 */
[----:B------:R-:W-:Y:S01]  /*f920*/  HMMA.16816.F32 R60, R4, R32, R92 ;  /* 0x00000020043c723c */ /* 0x000fe2000000185c */
[----:B-1----:R-:W-:-:S07]  /*f930*/  FFMA.FTZ R3, R156, c[0x0][0x2d0], -R0 ;  /* 0x0000b4009c037a23 */ /* 0x002fce0000010800 */
[C---:B------:R-:W-:Y:S01]  /*f940*/  HMMA.16816.F32 R48, R4.reuse, R34, R104 ;  /* 0x000000220430723c */ /* 0x040fe20000001868 */
[----:B------:R-:W-:Y:S02]  /*f950*/  IMAD.MOV.U32 R156, RZ, RZ, R148 ;  /* 0x000000ffff9c7224 */ /* 0x000fe400078e0094 */
[----:B------:R1:W-:Y:S05]  /*f960*/  MUFU.EX2 R148, R3 ;  /* 0x0000000300947308 */ /* 0x0003ea0000000800 */
[C---:B------:R-:W-:Y:S08]  /*f970*/  HMMA.16816.F32 R32, R4.reuse, R28, R88 ;  /* 0x0000001c0420723c */ /* 0x040ff00000001858 */
[----:B------:R-:W-:Y:S01]  /*f980*/  HMMA.16816.F32 R44, R4, R30, R44 ;  /* 0x0000001e042c723c */ /* 0x000fe2000000182c */
[----:B------:R-:W2:Y:S01]  /*f990*/  LDSM.16.MT88.4 R28, [R202+0x2000] ;  /* 0x00200000ca1c783b */ /* 0x000ea20000004200 */
[----:B-1----:R-:W-:-:S02]  /*f9a0*/  FFMA.FTZ R3, R157, c[0x0][0x2d0], -R0 ;  /* 0x0000b4009d037a23 */ /* 0x002fc40000010800 */
[----:B------:R-:W-:Y:S02]  /*f9b0*/  IMAD.MOV.U32 R157, RZ, RZ, R108 ;  /* 0x000000ffff9d7224 */ /* 0x000fe400078e006c */
[----:B------:R1:W1:Y:S02]  /*f9c0*/  MUFU.EX2 R147, R3 ;  /* 0x0000000300937308 */ /* 0x0002640000000800 */
[C---:B------:R-:W-:Y:S01]  /*f9d0*/  HMMA.16816.F32 R140, R4.reuse, R14, R140 ;  /* 0x0000000e048c723c */ /* 0x040fe2000000188c */
[----:B------:R-:W2:Y:S07]  /*f9e0*/  LDSM.16.MT88.4 R12, [R205+0x2000] ;  /* 0x00200000cd0c783b */ /* 0x000eae0000004200 */
[----:B---3--:R-:W-:Y:S01]  /*f9f0*/  HMMA.16816.F32 R104, R4, R20, R84 ;  /* 0x000000140468723c */ /* 0x008fe20000001854 */
[----:B-1----:R-:W-:-:S07]  /*fa00*/  FFMA.FTZ R3, R158, c[0x0][0x2d0], -R0 ;  /* 0x0000b4009e037a23 */ /* 0x002fce0000010800 */
[C---:B------:R-:W-:Y:S01]  /*fa10*/  HMMA.16816.F32 R76, R4.reuse, R10, R96 ;  /* 0x0000000a044c723c */ /* 0x040fe20000001860 */
[----:B------:R-:W-:Y:S01]  /*fa20*/  LDSM.16.MT88.4 R8, [R202+0x5800] ;  /* 0x00580000ca08783b */ /* 0x000fe20000004200 */
[----:B------:R-:W-:Y:S01]  /*fa30*/  IMAD.MOV.U32 R158, RZ, RZ, R39 ;  /* 0x000000ffff9e7224 */ /* 0x000fe200078e0027 */
[----:B------:R1:W-:Y:S05]  /*fa40*/  MUFU.EX2 R146, R3 ;  /* 0x0000000300927308 */ /* 0x0003ea0000000800 */
[----:B------:R-:W-:Y:S01]  /*fa50*/  HMMA.16816.F32 R84, R4, R22, R56 ;  /* 0x000000160454723c */ /* 0x000fe20000001838 */
[----:B------:R-:W-:Y:S06]  /*fa60*/  LDSM.16.MT88.4 R20, [R204+0x5800] ;  /* 0x00580000cc14783b */ /* 0x000fec0000004200 */
[----:B------:R-:W-:-:S02]  /*fa70*/  F2FP.PACK_AB R4, R152, R151 ;  /* 0x000000979804723e */ /* 0x000fc400000000ff */
[----:B----4-:R-:W-:Y:S01]  /*fa80*/  F2FP.PACK_AB R6, R149, R150 ;  /* 0x000000969506723e */ /* 0x010fe200000000ff */
[----:B-1----:R-:W-:Y:S01]  /*fa90*/  FFMA.FTZ R3, R159, c[0x0][0x2d0], -R0 ;  /* 0x0000b4009f037a23 */ /* 0x002fe20000010800 */
[----:B------:R-:W-:Y:S01]  /*faa0*/  F2FP.PACK_AB R5, R147, R148 ;  /* 0x000000949305723e */ /* 0x000fe200000000ff */
[----:B------:R-:W-:Y:S02]  /*fab0*/  IMAD.MOV.U32 R159, RZ, RZ, R38 ;  /* 0x000000ffff9f7224 */ /* 0x000fe400078e0026 */
[----:B------:R1:W3:Y:S02]  /*fac0*/  MUFU.EX2 R145, R3 ;  /* 0x0000000300917308 */ /* 0x0002e40000000800 */
[----:B-1----:R-:W-:Y:S01]  /*fad0*/  FFMA.FTZ R3, R177, c[0x0][0x2d0], -R2 ;  /* 0x0000b400b1037a23 */ /* 0x002fe20000010802 */
[----:B---3--:R-:W-:-:S05]  /*fae0*/  F2FP.PACK_AB R7, R145, R146 ;  /* 0x000000929107723e */ /* 0x008fca00000000ff */
[----:B------:R1:W-:Y:S02]  /*faf0*/  MUFU.EX2 R144, R3 ;  /* 0x0000000300907308 */ /* 0x0003e40000000800 */
[C---:B--2---:R-:W-:Y:S08]  /*fb00*/  HMMA.16816.F32 R88, R4.reuse, R24, R64 ;  /* 0x000000180458723c */ /* 0x044ff00000001840 */
[----:B------:R-:W-:Y:S01]  /*fb10*/  HMMA.16816.F32 R100, R4, R26, R52 ;  /* 0x0000001a0464723c */ /* 0x000fe20000001834 */
[----:B------:R-:W2:Y:S01]  /*fb20*/  LDSM.16.MT88.4 R24, [R203+0x5800] ;  /* 0x00580000cb18783b */ /* 0x000ea20000004200 */
[----:B-1----:R-:W-:-:S04]  /*fb30*/  FFMA.FTZ R3, R179, c[0x0][0x2d0], -R2 ;  /* 0x0000b400b3037a23 */ /* 0x002fc80000010802 */
[----:B------:R1:W3:Y:S02]  /*fb40*/  MUFU.EX2 R139, R3 ;  /* 0x00000003008b7308 */ /* 0x0002e40000000800 */
[C---:B------:R-:W-:Y:S01]  /*fb50*/  HMMA.16816.F32 R64, R4.reuse, R16, R32 ;  /* 0x000000100440723c */ /* 0x040fe20000001820 */
[----:B------:R-:W4:Y:S07]  /*fb60*/  LDSM.16.MT88.4 R32, [R205+0x5800] ;  /* 0x00580000cd20783b */ /* 0x000f2e0000004200 */
[----:B------:R-:W-:Y:S01]  /*fb70*/  HMMA.16816.F32 R112, R4, R28, R72 ;  /* 0x0000001c0470723c */ /* 0x000fe20000001848 */
[----:B-1----:R-:W-:-:S07]  /*fb80*/  FFMA.FTZ R3, R190, c[0x0][0x2d0], -R2 ;  /* 0x0000b400be037a23 */ /* 0x002fce0000010802 */
[C---:B------:R-:W-:Y:S01]  /*fb90*/  HMMA.16816.F32 R92, R4.reuse, R12, R60 ;  /* 0x0000000c045c723c */ /* 0x040fe2000000183c */
[----:B------:R1:W-:Y:S07]  /*fba0*/  MUFU.EX2 R138, R3 ;  /* 0x00000003008a7308 */ /* 0x0003ee0000000800 */
[C---:B------:R-:W-:Y:S01]  /*fbb0*/  HMMA.16816.F32 R72, R4.reuse, R14, R48 ;  /* 0x0000000e0448723c */ /* 0x040fe20000001830 */
[----:B------:R-:W3:Y:S07]  /*fbc0*/  LDSM.16.MT88.4 R12, [R203+0x2800] ;  /* 0x00280000cb0c783b */ /* 0x000eee0000004200 */
[----:B------:R-:W-:Y:S01]  /*fbd0*/  HMMA.16816.F32 R96, R4, R30, R68 ;  /* 0x0000001e0460723c */ /* 0x000fe20000001844 */
[----:B------:R-:W3:Y:S01]  /*fbe0*/  LDSM.16.MT88.4 R28, [R204+0x2800] ;  /* 0x00280000cc1c783b */ /* 0x000ee20000004200 */
[----:B-1----:R-:W-:-:S04]  /*fbf0*/  FFMA.FTZ R3, R191, c[0x0][0x2d0], -R2 ;  /* 0x0000b400bf037a23 */ /* 0x002fc80000010802 */
[----:B------:R1:W1:Y:S02]  /*fc00*/  MUFU.EX2 R137, R3 ;  /* 0x0000000300897308 */ /* 0x0002640000000800 */
[C---:B------:R-:W-:Y:S01]  /*fc10*/  HMMA.16816.F32 R60, R4.reuse, R18, R44 ;  /* 0x00000012043c723c */ /* 0x040fe2000000182c */
[----:B------:R-:W3:Y:S07]  /*fc20*/  LDSM.16.MT88.4 R16, [R202+0x2800] ;  /* 0x00280000ca10783b */ /* 0x000eee0000004200 */
[----:B--2---:R-:W-:Y:S01]  /*fc30*/  HMMA.16816.F32 R48, R4, R24, R80 ;  /* 0x000000180430723c */ /* 0x004fe20000001850 */
[----:B-1----:R-:W-:-:S07]  /*fc40*/  FFMA.FTZ R3, R196, c[0x0][0x2d0], -R0 ;  /* 0x0000b400c4037a23 */ /* 0x002fce0000010800 */
[C---:B------:R-:W-:Y:S01]  /*fc50*/  HMMA.16816.F32 R52, R4.reuse, R8, R40 ;  /* 0x000000080434723c */ /* 0x040fe20000001828 */
[----:B------:R1:W-:Y:S07]  /*fc60*/  MUFU.EX2 R136, R3 ;  /* 0x0000000300887308 */ /* 0x0003ee0000000800 */
[C---:B----4-:R-:W-:Y:S01]  /*fc70*/  HMMA.16816.F32 R56, R4.reuse, R32, R116 ;  /* 0x000000200438723c */ /* 0x050fe20000001874 */
[----:B------:R-:W-:Y:S07]  /*fc80*/  LDSM.16.MT88.4 R116, [R202+0x3000] ;  /* 0x00300000ca74783b */ /* 0x000fee0000004200 */
[----:B------:R-:W-:Y:S01]  /*fc90*/  HMMA.16816.F32 R80, R4, R34, R120 ;  /* 0x000000220450723c */ /* 0x000fe20000001878 */
[----:B-1----:R-:W-:-:S04]  /*fca0*/  FFMA.FTZ R3, R197, c[0x0][0x2d0], -R0 ;  /* 0x0000b400c5037a23 */ /* 0x002fc80000010800 */
[----:B------:R1:W2:Y:S03]  /*fcb0*/  MUFU.EX2 R108, R3 ;  /* 0x00000003006c7308 */ /* 0x0002a60000000800 */
[C---:B------:R-:W-:Y:S01]  /*fcc0*/  HMMA.16816.F32 R44, R4.reuse, R10, R76 ;  /* 0x0000000a042c723c */ /* 0x040fe2000000184c */
[----:B------:R-:W4:Y:S07]  /*fcd0*/  LDSM.16.MT88.4 R8, [R205+0x2800] ;  /* 0x00280000cd08783b */ /* 0x000f2e0000004200 */
[----:B------:R-:W-:Y:S01]  /*fce0*/  HMMA.16816.F32 R40, R4, R26, R140 ;  /* 0x0000001a0428723c */ /* 0x000fe2000000188c */
[----:B------:R-:W-:Y:S01]  /*fcf0*/  LDSM.16.MT88.4 R24, [R202+0x6000] ;  /* 0x00600000ca18783b */ /* 0x000fe20000004200 */
[----:B-1----:R-:W-:-:S06]  /*fd00*/  FFMA.FTZ R3, R199, c[0x0][0x2d0], -R0 ;  /* 0x0000b400c7037a23 */ /* 0x002fcc0000010800 */
[C---:B------:R-:W-:Y:S01]  /*fd10*/  HMMA.16816.F32 R68, R4.reuse, R20, R104 ;  /* 0x000000140444723c */ /* 0x040fe20000001868 */
[----:B------:R1:W-:Y:S07]  /*fd20*/  MUFU.EX2 R39, R3 ;  /* 0x0000000300277308 */ /* 0x0003ee0000000800 */
[----:B------:R-:W-:Y:S01]  /*fd30*/  HMMA.16816.F32 R32, R4, R22, R84 ;  /* 0x000000160420723c */ /* 0x000fe20000001854 */
[----:B------:R-:W-:Y:S06]  /*fd40*/  LDSM.16.MT88.4 R20, [R203+0x6000] ;  /* 0x00600000cb14783b */ /* 0x000fec0000004200 */
[----:B---3--:R-:W-:-:S02]  /*fd50*/  F2FP.PACK_AB R4, R139, R144 ;  /* 0x000000908b04723e */ /* 0x008fc400000000ff */
[----:B------:R-:W-:Y:S01]  /*fd60*/  F2FP.PACK_AB R6, R137, R138 ;  /* 0x0000008a8906723e */ /* 0x000fe200000000ff */
[----:B-1----:R-:W-:Y:S01]  /*fd70*/  FFMA.FTZ R3, R198, c[0x0][0x2d0], -R0 ;  /* 0x0000b400c6037a23 */ /* 0x002fe20000010800 */
[----:B--2---:R-:W-:-:S03]  /*fd80*/  F2FP.PACK_AB R5, R108, R136 ;  /* 0x000000886c05723e */ /* 0x004fc600000000ff */
[----:B------:R-:W1:Y:S02]  /*fd90*/  MUFU.EX2 R38, R3 ;  /* 0x0000000300267308 */ /* 0x000e640000000800 */
[----:B-1----:R-:W-:Y:S01]  /*fda0*/  F2FP.PACK_AB R7, R38, R39 ;  /* 0x000000272607723e */ /* 0x002fe200000000ff */
[----:B------:R-:W-:-:S06]  /*fdb0*/  FFMA.FTZ R3, R225, c[0x0][0x2d0], -R2 ;  /* 0x0000b400e1037a23 */ /* 0x000fcc0000010802 */
[C---:B------:R-:W-:Y:S01]  /*fdc0*/  HMMA.16816.F32 R84, R4.reuse, R12, R88 ;  /* 0x0000000c0454723c */ /* 0x040fe20000001858 */
[----:B------:R-:W-:Y:S07]  /*fdd0*/  LDSM.16.MT88.4 R88, [R202+0x6800] ;  /* 0x00680000ca58783b */ /* 0x000fee0000004200 */
[C---:B------:R-:W-:Y:S01]  /*fde0*/  HMMA.16816.F32 R100, R4.reuse, R14, R100 ;  /* 0x0000000e0464723c */ /* 0x040fe20000001864 */
[----:B------:R-:W1:Y:S07]  /*fdf0*/  LDSM.16.MT88.4 R12, [R205+0x6000] ;  /* 0x00600000cd0c783b */ /* 0x000e6e0000004200 */
[C---:B------:R-:W-:Y:S01]  /*fe00*/  HMMA.16816.F32 R120, R4.reuse, R28, R64 ;  /* 0x0000001c0478723c */ /* 0x040fe20000001840 */
[----:B------:R2:W-:Y:S01]  /*fe10*/  MUFU.EX2 R29, R3 ;  /* 0x00000003001d7308 */ /* 0x0005e20000000800 */
[----:B------:R-:W-:Y:S06]  /*fe20*/  LDSM.16.MT88.4 R64, [R203+0x3000] ;  /* 0x00300000cb40783b */ /* 0x000fec0000004200 */
[C---:B------:R-:W-:Y:S08]  /*fe30*/  HMMA.16816.F32 R76, R4.reuse, R18, R96 ;  /* 0x00000012044c723c */ /* 0x040ff00000001860 */
[----:B------:R-:W-:Y:S01]  /*fe40*/  HMMA.16816.F32 R112, R4, R16, R112 ;  /* 0x000000100470723c */ /* 0x000fe20000001870 */
[----:B--2---:R-:W-:-:S04]  /*fe50*/  FFMA.FTZ R3, R226, c[0x0][0x2d0], -R2 ;  /* 0x0000b400e2037a23 */ /* 0x004fc80000010802 */
[----:B------:R2:W3:Y:S03]  /*fe60*/  MUFU.EX2 R28, R3 ;  /* 0x00000003001c7308 */ /* 0x0004e60000000800 */
[C---:B----4-:R-:W-:Y:S08]  /*fe70*/  HMMA.16816.F32 R92, R4.reuse, R8, R92 ;  /* 0x00000008045c723c */ /* 0x050ff0000000185c */
[----:B------:R-:W-:Y:S01]  /*fe80*/  HMMA.16816.F32 R96, R4, R10, R72 ;  /* 0x0000000a0460723c */ /* 0x000fe20000001848 */
[----:B------:R-:W4:Y:S01]  /*fe90*/  LDSM.16.MT88.4 R8, [R204+0x6000] ;  /* 0x00600000cc08783b */ /* 0x000f220000004200 */
[----:B--2---:R-:W-:-:S03]  /*fea0*/  FFMA.FTZ R3, R227, c[0x0][0x2d0], -R2 ;  /* 0x0000b400e3037a23 */ /* 0x004fc60000010802 */
[----:B------:R-:W2:Y:S01]  /*feb0*/  LDSM.16.MT88.4 R72, [R205+0x3000] ;  /* 0x00300000cd48783b */ /* 0x000ea20000004200 */
[----:B------:R-:W-:Y:S02]  /*fec0*/  FFMA.FTZ R2, R228, c[0x0][0x2d0], -R2 ;  /* 0x0000b400e4027a23 */ /* 0x000fe40000010802 */
[----:B-1----:R-:W-:Y:S01]  /*fed0*/  HMMA.16816.F32 R56, R4, R12, R56 ;  /* 0x0000000c0438723c */ /* 0x002fe20000001838 */
[----:B------:R-:W-:Y:S01]  /*fee0*/  MUFU.EX2 R19, R3 ;  /* 0x0000000300137308 */ /* 0x000fe20000000800 */
[----:B---3--:R-:W-:-:S06]  /*fef0*/  F2FP.PACK_AB R104, R28, R29 ;  /* 0x0000001d1c68723e */ /* 0x008fcc00000000ff */
[C---:B------:R-:W-:Y:S01]  /*ff00*/  HMMA.16816.F32 R124, R4.reuse, R30, R60 ;  /* 0x0000001e047c723c */ /* 0x040fe2000000183c */
[----:B------:R1:W3:Y:S07]  /*ff10*/  MUFU.EX2 R18, R2 ;  /* 0x0000000200127308 */ /* 0x0002ee0000000800 */
[C---:B------:R-:W-:Y:S08]  /*ff20*/  HMMA.16816.F32 R52, R4.reuse, R24, R52 ;  /* 0x000000180434723c */ /* 0x040ff00000001834 */
[----:B------:R-:W-:Y:S01]  /*ff30*/  HMMA.16816.F32 R44, R4, R26, R44 ;  /* 0x0000001a042c723c */ /* 0x000fe2000000182c */
[----:B-1----:R-:W-:Y:S01]  /*ff40*/  FFMA.FTZ R2, R229, c[0x0][0x2d0], -R0 ;  /* 0x0000b400e5027a23 */ /* 0x002fe20000010800 */
[----:B---3--:R-:W-:-:S03]  /*ff50*/  F2FP.PACK_AB R106, R18, R19 ;  /* 0x00000013126a723e */ /* 0x008fc600000000ff */
[----:B------:R1:W-:Y:S03]  /*ff60*/  MUFU.EX2 R17, R2 ;  /* 0x0000000200117308 */ /* 0x0003e60000000800 */
[C---:B------:R-:W-:Y:S08]  /*ff70*/  HMMA.16816.F32 R48, R4.reuse, R20, R48 ;  /* 0x000000140430723c */ /* 0x040ff00000001830 */
[----:B------:R-:W-:Y:S01]  /*ff80*/  HMMA.16816.F32 R40, R4, R22, R40 ;  /* 0x000000160428723c */ /* 0x000fe20000001828 */
[----:B-1----:R-:W-:-:S07]  /*ff90*/  FFMA.FTZ R2, R238, c[0x0][0x2d0], -R0 ;  /* 0x0000b400ee027a23 */ /* 0x002fce0000010800 */
[C---:B------:R-:W-:Y:S01]  /*ffa0*/  HMMA.16816.F32 R20, R4.reuse, R14, R80 ;  /* 0x0000000e0414723c */ /* 0x040fe20000001850 */
[----:B------:R1:W3:Y:S01]  /*ffb0*/  MUFU.EX2 R16, R2 ;  /* 0x0000000200107308 */ /* 0x0002e20000000800 */
[----:B------:R-:W2:Y:S06]  /*ffc0*/  LDSM.16.MT88.4 R80, [R204+0x3000] ;  /* 0x00300000cc50783b */ /* 0x000eac0000004200 */
[C---:B----4-:R-:W-:Y:S08]  /*ffd0*/  HMMA.16816.F32 R24, R4.reuse, R8, R68 ;  /* 0x000000080418723c */ /* 0x050ff00000001844 */
[----:B------:R-:W-:Y:S01]  /*ffe0*/  HMMA.16816.F32 R32, R4, R10, R32 ;  /* 0x0000000a0420723c */ /* 0x000fe20000001820 */
[--C-:B-1----:R-:W-:Y:S01]  /*fff0*/  FFMA.FTZ R2, R230, c[0x0][0x2d0], -R0.reuse ;  /* 0x0000b400e6027a23 */ /* 0x102fe20000010800 */
[----:B---3--:R-:W-:Y:S01]  /*10000*/  F2FP.PACK_AB R105, R16, R17 ;  /* 0x000000111069723e */ /* 0x008fe200000000ff */
[----:B------:R-:W-:Y:S01]  /*10010*/  FFMA.FTZ R0, R239, c[0x0][0x2d0], -R0 ;  /* 0x0000b400ef007a23 */ /* 0x000fe20000010800 */
[----:B------:R-:W-:Y:S01]  /*10020*/  LDSM.16.MT88.4 R4, [R204+0x6800] ;  /* 0x00680000cc04783b */ /* 0x000fe20000004200 */
[----:B------:R1:W-:Y:S08]  /*10030*/  MUFU.EX2 R13, R2 ;  /* 0x00000002000d7308 */ /* 0x0003f00000000800 */
[----:B------:R3:W4:Y:S01]  /*10040*/  MUFU.EX2 R12, R0 ;  /* 0x00000000000c7308 */ /* 0x0007220000000800 */
[----:B-1----:R-:W-:-:S04]  /*10050*/  FADD.FTZ R2, R251, R249 ;  /* 0x000000f9fb027221 */ /* 0x002fc80000010000 */
[----:B------:R-:W-:Y:S02]  /*10060*/  FADD.FTZ R2, R252, R2 ;  /* 0x00000002fc027221 */ /* 0x000fe40000010000 */
[----:B---3--:R-:W-:Y:S01]  /*10070*/  FADD.FTZ R0, R158, R159 ;  /* 0x0000009f9e007221 */ /* 0x008fe20000010000 */
[----:B----4-:R-:W-:Y:S01]  /*10080*/  F2FP.PACK_AB R107, R12, R13 ;  /* 0x0000000d0c6b723e */ /* 0x010fe200000000ff */
        /* <DEDUP_REMOVED lines=10> */
[----:B------:R-:W-:Y:S01]  /*10130*/  FADD.FTZ R2, R246, R2 ;  /* 0x00000002f6027221 */ /* 0x000fe20000010000 */
[----:B------:R-:W-:Y:S01]  /*10140*/  LDSM.16.MT88.4 R100, [R205+0x6800] ;  /* 0x00680000cd64783b */ /* 0x000fe20000004200 */
[----:B------:R-:W-:Y:S02]  /*10150*/  FADD.FTZ R0, R247, R0 ;  /* 0x00000000f7007221 */ /* 0x000fe40000010000 */
[----:B------:R-:W-:-:S02]  /*10160*/  FADD.FTZ R2, R220, R2 ;  /* 0x00000002dc027221 */ /* 0x000fc40000010000 */
[----:B------:R-:W-:Y:S01]  /*10170*/  FADD.FTZ R0, R153, R0 ;  /* 0x0000000099007221 */ /* 0x000fe20000010000 */
[C---:B--2---:R-:W-:Y:S01]  /*10180*/  HMMA.16816.F32 R68, R104.reuse, R72, R92 ;  /* 0x000000486844723c */ /* 0x044fe2000000185c */
[----:B------:R-:W-:Y:S01]  /*10190*/  FADD.FTZ R2, R217, R2 ;  /* 0x00000002d9027221 */ /* 0x000fe20000010000 */
[----:B------:R-:W1:Y:S01]  /*101a0*/  LDSM.16.MT88.4 R92, [R203+0x6800] ;  /* 0x00680000cb5c783b */ /* 0x000e620000004200 */
        /* <DEDUP_REMOVED lines=8> */
[----:B------:R-:W-:Y:S01]  /*10230*/  IADD3 R211, R154, -0x2, RZ ;  /* 0xfffffffe9ad37810 */ /* 0x000fe20007ffe0ff */
[----:B------:R-:W-:Y:S02]  /*10240*/  FADD.FTZ R2, R189, R2 ;  /* 0x00000002bd027221 */ /* 0x000fe40000010000 */
[----:B------:R-:W-:Y:S01]  /*10250*/  FADD.FTZ R0, R171, R0 ;  /* 0x00000000ab007221 */ /* 0x000fe20000010000 */
[----:B------:R-:W-:Y:S01]  /*10260*/  ISETP.GE.AND P0, PT, R211, R234, PT ;  /* 0x000000ead300720c */ /* 0x000fe20003f06270 */
        /* <DEDUP_REMOVED lines=21> */
[----:B-1----:R-:W-:Y:S01]  /*103c0*/  HMMA.16816.F32 R120, R104, R92, R48 ;  /* 0x0000005c6878723c */ /* 0x002fe20000001830 */
        /* <DEDUP_REMOVED lines=27> */
[C---:B------:R-:W-:Y:S01]  /*10580*/  IMAD.SHL.U32 R239, R0.reuse, 0x40, RZ ;  /* 0x0000004000ef7824 */ /* 0x040fe200078e00ff */
[----:B------:R-:W-:Y:S01]  /*10590*/  ISETP.GE.AND P5, PT, R209, c[0x0][0x1d4], PT ;  /* 0x00007500d1007a0c */ /* 0x000fe20003fa6270 */
[----:B------:R-:W-:Y:S01]  /*105a0*/  IMAD.MOV.U32 R230, RZ, RZ, R236 ;  /* 0x000000ffffe67224 */ /* 0x000fe200078e00ec */
[----:B------:R-:W-:-:S02]  /*105b0*/  SHF.L.U64.HI R238, R0, 0x6, R216 ;  /* 0x0000000600ee7819 */ /* 0x000fc400000102d8 */
[C---:B------:R-:W-:Y:S01]  /*105c0*/  SHF.L.U64.HI R217, R0.reuse, 0x5, R216 ;  /* 0x0000000500d97819 */ /* 0x040fe200000102d8 */
[----:B------:R-:W-:Y:S02]  /*105d0*/  IMAD.SHL.U32 R216, R0, 0x20, RZ ;  /* 0x0000002000d87824 */ /* 0x000fe400078e00ff */
[----:B------:R-:W-:-:S04]  /*105e0*/  @P1 LOP3.LUT R214, R214, 0x8, RZ, 0xfc, !PT ;  /* 0x00000008d6d61812 */ /* 0x000fc800078efcff */
[----:B------:R-:W-:Y:S02]  /*105f0*/  LOP3.LUT R214, R214, 0xfffffffd, RZ, 0xc0, !PT ;  /* 0xfffffffdd6d67812 */ /* 0x000fe400078ec0ff */
[----:B-1----:R-:W-:-:S13]  /*10600*/  ISETP.GT.AND P0, PT, R154, 0x7f, PT ;  /* 0x0000007f9a00780c */ /* 0x002fda0003f04270 */
[----:B------:R-:W-:Y:S02]  /*10610*/  @P0 LOP3.LUT R214, R214, 0x2, RZ, 0xfc, !PT ;  /* 0x00000002d6d60812 */ /* 0x000fe400078efcff */
[----:B------:R-:W-:Y:S02]  /*10620*/  LOP3.LUT P0, RZ, R232, 0x4, RZ, 0xc0, !PT ;  /* 0x00000004e8ff7812 */ /* 0x000fe4000780c0ff */
[----:B------:R-:W-:-:S11]  /*10630*/  LOP3.LUT R214, R214, 0xfffffffb, RZ, 0xc0, !PT ;  /* 0xfffffffbd6d67812 */ /* 0x000fd600078ec0ff */
[----:B------:R-:W-:Y:S02]  /*10640*/  @P0 LOP3.LUT R214, R214, 0x4, RZ, 0xfc, !PT ;  /* 0x00000004d6d60812 */ /* 0x000fe400078efcff */
.L_x_336:
[----:B------:R-:W-:Y:S04]  /*10650*/  DEPBAR.LE SB0, 0x0 ;  /* 0x000080000000791a */ /* 0x000fe80000000000 */
[----:B------:R-:W-:Y:S01]  /*10660*/  WARPSYNC 0xffffffff ;  /* 0xffffffff00007948 */ /* 0x000fe20003800000 */
[----:B------:R-:W-:Y:S01]  /*10670*/  BAR.SYNC.DEFER_BLOCKING 0x0 ;  /* 0x0000000000007b1d */ /* 0x000fe20000010000 */
[C---:B------:R-:W-:Y:S02]  /*10680*/  LOP3.LUT P0, RZ, R232.reuse, 0x2, RZ, 0xc0, !PT ;  /* 0x00000002e8ff7812 */ /* 0x040fe4000780c0ff */
[C---:B------:R-:W-:Y:S02]  /*10690*/  IADD3 R0, R201.reuse, 0x20, RZ ;  /* 0x00000020c9007810 */ /* 0x040fe40007ffe0ff */
[----:B------:R-:W-:Y:S02]  /*106a0*/  LOP3.LUT P3, RZ, R232, 0x4, RZ, 0xc0, !PT ;  /* 0x00000004e8ff7812 */ /* 0x000fe4000786c0ff */
[----:B------:R-:W-:Y:S02]  /*106b0*/  SHF.R.S32.HI R2, RZ, 0x1f, R211 ;  /* 0x0000001fff027819 */ /* 0x000fe400000114d3 */
[----:B------:R-:W-:Y:S03]  /*106c0*/  LOP3.LUT R214, R214, 0xfffffffe, RZ, 0xc0, !PT ;  /* 0xfffffffed6d67812 */ /* 0x000fe600078ec0ff */
[----:B------:R-:W-:Y:S02]  /*106d0*/  IMAD R52, R2, c[0x0][0x208], RZ ;  /* 0x0000820002347a24 */ /* 0x000fe400078e02ff */
[----:B------:R-:W-:Y:S01]  /*106e0*/  @P0 IADD3 R0, R201, -0x20, RZ ;  /* 0xffffffe0c9000810 */ /* 0x000fe20007ffe0ff */
[C---:B------:R-:W-:Y:S04]  /*106f0*/  IMAD.WIDE.U32 R2, R211.reuse, c[0x0][0x208], RZ ;  /* 0x00008200d3027a25 */ /* 0x040fe800078e00ff */
[----:B------:R-:W-:Y:S02]  /*10700*/  IMAD R52, R211, c[0x0][0x20c], R52 ;  /* 0x00008300d3347a24 */ /* 0x000fe400078e0234 */
[C---:B------:R-:W-:Y:S01]  /*10710*/  IMAD.WIDE.U32 R144, R2.reuse, 0x70, R216 ;  /* 0x0000007002907825 */ /* 0x040fe200078e00d8 */
[----:B------:R-:W1:Y:S03]  /*10720*/  LDSM.16.M88.4 R8, [R201] ;  /* 0x00000000c908783b */ /* 0x000e660000000200 */
[----:B------:R-:W-:Y:S01]  /*10730*/  IMAD.IADD R3, R3, 0x1, R52 ;  /* 0x0000000103037824 */ /* 0x000fe200078e0234 */
[----:B------:R-:W-:Y:S03]  /*10740*/  BSSY B0, `(.L_x_334) ;  /* 0x0000103000007945 */ /* 0x000fe60003800000 */
[----:B------:R-:W-:Y:S01]  /*10750*/  IMAD R152, R3, 0x70, RZ ;  /* 0x0000007003987824 */ /* 0x000fe200078e02ff */
[----:B------:R-:W2:Y:S01]  /*10760*/  LDSM.16.M88.4 R16, [R201+0x800] ;  /* 0x00080000c910783b */ /* 0x000ea20000000200 */
[----:B------:R-:W-:Y:S05]  /*10770*/  IMAD.WIDE.U32 R2, R2, 0x70, R230 ;  /* 0x0000007002027825 */ /* 0x000fea00078e00e6 */
        /* <DEDUP_REMOVED lines=9> */
[----:B------:R-:W-:Y:S01]  /*10810*/  LDSM.16.M88.4 R148, [R0+0x1800] ;  /* 0x001800000094783b */ /* 0x000fe20000000200 */
        /* <DEDUP_REMOVED lines=8> */
[----:B------:R-:W-:Y:S04]  /*108a0*/  IMAD.IADD R108, R152, 0x1, R145 ;  /* 0x00000001986c7824 */ /* 0x000fe800078e0291 */
[C---:B------:R-:W-:Y:S08]  /*108b0*/  HMMA.16816.F32 R32, R128.reuse, R34, RZ ;  /* 0x000000228020723c */ /* 0x040ff000000018ff */
[C---:B-----5:R-:W-:Y:S01]  /*108c0*/  HMMA.16816.F32 R36, R128.reuse, R40, RZ ;  /* 0x000000288024723c */ /* 0x060fe200000018ff */
[----:B------:R-:W-:Y:S07]  /*108d0*/  @!P2 IADD3 R144, P1, P0, R216, R144, R216 ;  /* 0x00000090d890a210 */ /* 0x000fee000783e0d8 */
[C---:B------:R-:W-:Y:S08]  /*108e0*/  HMMA.16816.F32 R40, R128.reuse, R42, RZ ;  /* 0x0000002a8028723c */ /* 0x040ff000000018ff */
[C---:B------:R-:W-:Y:S08]  /*108f0*/  HMMA.16816.F32 R44, R128.reuse, R48, RZ ;  /* 0x00000030802c723c */ /* 0x040ff000000018ff */
[C---:B------:R-:W-:Y:S08]  /*10900*/  HMMA.16816.F32 R48, R128.reuse, R50, RZ ;  /* 0x000000328030723c */ /* 0x040ff000000018ff */
[C---:B------:R-:W-:Y:S08]  /*10910*/  HMMA.16816.F32 R52, R128.reuse, R56, RZ ;  /* 0x000000388034723c */ /* 0x040ff000000018ff */
[----:B------:R-:W-:Y:S08]  /*10920*/  HMMA.16816.F32 R56, R128, R58, RZ ;  /* 0x0000003a8038723c */ /* 0x000ff000000018ff */
[C---:B-1----:R-:W-:Y:S07]  /*10930*/  HMMA.16816.F32 R4, R132.reuse, R136, R4 ;  /* 0x000000888404723c */ /* 0x042fee0000001804 */
[----:B------:R-:W-:Y:S01]  /*10940*/  @!P2 IADD3.X R136, R217, R108, R217, P1, P0 ;  /* 0x0000006cd988a210 */ /* 0x000fe20000fe04d9 */
[C---:B------:R-:W-:Y:S04]  /*10950*/  HMMA.16816.F32 R8, R132.reuse, R138, R8 ;  /* 0x0000008a8408723c */ /* 0x040fe80000001808 */
[----:B------:R-:W-:Y:S01]  /*10960*/  @!P2 IADD3 R108, P0, R144, R236, RZ ;  /* 0x000000ec906ca210 */ /* 0x000fe20007f1e0ff */
[----:B------:R-:W-:Y:S01]  /*10970*/  IMAD.IADD R137, R3, 0x1, R152 ;  /* 0x0000000103897824 */ /* 0x000fe200078e0298 */
[----:B------:R-:W1:Y:S01]  /*10980*/  LDSM.16.M88.4 R144, [R0+0x1000] ;  /* 0x001000000090783b */ /* 0x000e620000000200 */
[----:B------:R-:W-:Y:S01]  /*10990*/  LEA R168, P1, R2, c[0x0][0x1f8], 0x1 ;  /* 0x00007e0002a87a11 */ /* 0x000fe200078208ff */
[C---:B------:R-:W-:Y:S04]  /*109a0*/  HMMA.16816.F32 R12, R132.reuse, R140, R12 ;  /* 0x0000008c840c723c */ /* 0x040fe8000000180c */
[----:B------:R-:W-:Y:S01]  /*109b0*/  @!P2 IMAD.X R3, R136, 0x1, R231, P0 ;  /* 0x000000018803a824 */ /* 0x000fe200000e06e7 */
[----:B------:R-:W-:Y:S01]  /*109c0*/  LEA.HI.X R169, R2, c[0x0][0x1fc], R137, 0x1, P1 ;  /* 0x00007f0002a97a11 */ /* 0x000fe200008f0c89 */
[----:B------:R-:W-:Y:S01]  /*109d0*/  LDSM.16.M88.4 R152, [R0+0x2800] ;  /* 0x002800000098783b */ /* 0x000fe20000000200 */
[C---:B------:R-:W-:Y:S01]  /*109e0*/  @!P2 LEA R176, P0, R108.reuse, c[0x0][0x1f8], 0x1 ;  /* 0x00007e006cb0aa11 */ /* 0x040fe200078008ff */
[C---:B------:R-:W-:Y:S04]  /*109f0*/  HMMA.16816.F32 R16, R132.reuse, R142, R16 ;  /* 0x0000008e8410723c */ /* 0x040fe80000001810 */
[----:B------:R2:W3:Y:S01]  /*10a00*/  LDSM.16.M88.4 R136, [R0+0x2000] ;  /* 0x002000000088783b */ /* 0x0004e20000000200 */
[----:B------:R-:W-:Y:S01]  /*10a10*/  @!P2 LEA.HI.X R177, R108, c[0x0][0x1fc], R3, 0x1, P0 ;  /* 0x00007f006cb1aa11 */ /* 0x000fe200000f0c03 */
[----:B------:R-:W-:Y:S01]  /*10a20*/  IMAD.MOV.U32 R108, RZ, RZ, R111 ;  /* 0x000000ffff6c7224 */ /* 0x000fe200078e006f */
[-C--:B------:R-:W-:Y:S03]  /*10a30*/  IADD3 R2, P0, R168, R239.reuse, RZ ;  /* 0x000000efa8027210 */ /* 0x080fe60007f1e0ff */
[----:B------:R-:W-:Y:S01]  /*10a40*/  @!PT LDS RZ, [RZ] ;  /* 0x00000000fffff984 */ /* 0x000fe20000000800 */
[----:B------:R-:W-:Y:S01]  /*10a50*/  @!PT LDS RZ, [RZ] ;  /* 0x00000000fffff984 */ /* 0x000fe20000000800 */
[----:B------:R-:W-:Y:S01]  /*10a60*/  @!PT LDS RZ, [RZ] ;  /* 0x00000000fffff984 */ /* 0x000fe20000000800 */
[----:B------:R4:W-:Y:S02]  /*10a70*/  LDGSTS.E.BYPASS.LTC128B.128 [R208+0x100], [R168.64], !P4 ;  /* 0x00100000a8d07fae */ /* 0x0009e4000e101d4a */
[--C-:B------:R-:W-:Y:S01]  /*10a80*/  IMAD.X R3, R169, 0x1, R238.reuse, P0 ;  /* 0x00000001a9037824 */ /* 0x100fe200000e06ee */
[----:B------:R-:W-:Y:S03]  /*10a90*/  IADD3 R170, P0, R2, R239, RZ ;  /* 0x000000ef02aa7210 */ /* 0x000fe60007f1e0ff */
[----:B------:R4:W-:Y:S02]  /*10aa0*/  LDGSTS.E.BYPASS.LTC128B.128 [R208+0x3900], [R168.64+0x80], !P5 ;  /* 0x03900080a8d07fae */ /* 0x0009e4000e901d4a */
[----:B------:R-:W-:Y:S01]  /*10ab0*/  IMAD.X R171, R3, 0x1, R238, P0 ;  /* 0x0000000103ab7824 */ /* 0x000fe200000e06ee */
[----:B------:R-:W-:Y:S03]  /*10ac0*/  ISETP.GT.AND P0, PT, R211, R234, PT ;  /* 0x000000ead300720c */ /* 0x000fe60003f04270 */
[----:B------:R3:W-:Y:S01]  /*10ad0*/  LDGSTS.E.BYPASS.LTC128B.128 [R208+0x1100], [R2.64], !P4 ;  /* 0x0110000002d07fae */ /* 0x0007e2000e101d4a */
[C---:B--2---:R-:W-:Y:S05]  /*10ae0*/  IADD3 R0, R201.reuse, 0x40, RZ ;  /* 0x00000040c9007810 */ /* 0x044fea0007ffe0ff */
[----:B------:R2:W-:Y:S01]  /*10af0*/  LDGSTS.E.BYPASS.LTC128B.128 [R208+0x4900], [R2.64+0x80], !P5 ;  /* 0x0490008002d07fae */ /* 0x0005e2000e901d4a */
[----:B------:R-:W-:Y:S01]  /*10b00*/  @P3 IADD3 R0, R201, -0x40, RZ ;  /* 0xffffffc0c9003810 */ /* 0x000fe20007ffe0ff */
[C---:B-1----:R-:W-:Y:S03]  /*10b10*/  HMMA.16816.F32 R20, R132.reuse, R144, R20 ;  /* 0x000000908414723c */ /* 0x042fe60000001814 */
[----:B------:R-:W-:Y:S01]  /*10b20*/  @P0 LOP3.LUT R214, R214, 0x1, RZ, 0xfc, !PT ;  /* 0x00000001d6d60812 */ /* 0x000fe200078efcff */
[----:B------:R4:W-:Y:S04]  /*10b30*/  LDGSTS.E.BYPASS.LTC128B.128 [R208+0x2100], [R170.64], !P4 ;  /* 0x02100000aad07fae */ /* 0x0009e8000e101d4a */
[C---:B------:R-:W-:Y:S02]  /*10b40*/  HMMA.16816.F32 R24, R132.reuse, R146, R24 ;  /* 0x000000928418723c */ /* 0x040fe40000001818 */
[----:B------:R4:W-:Y:S06]  /*10b50*/  LDGSTS.E.BYPASS.LTC128B.128 [R208+0x5900], [R170.64+0x80], !P5 ;  /* 0x05900080aad07fae */ /* 0x0009ec000e901d4a */
[C---:B------:R-:W-:Y:S01]  /*10b60*/  HMMA.16816.F32 R28, R132.reuse, R148, R28 ;  /* 0x00000094841c723c */ /* 0x040fe2000000181c */
[----:B------:R1:W-:Y:S06]  /*10b70*/  @!P2 LDGSTS.E.BYPASS.LTC128B.128 [R210+0x3100], [R176.64], !P4 ;  /* 0x03100000b0d2afae */ /* 0x0003ec000e101d4a */
[----:B------:R1:W-:Y:S01]  /*10b80*/  @!P2 LDGSTS.E.BYPASS.LTC128B.128 [R210+0x6900], [R176.64+0x80], !P5 ;  /* 0x06900080b0d2afae */ /* 0x0003e2000e901d4a */
[C---:B------:R-:W-:Y:S05]  /*10b90*/  HMMA.16816.F32 R32, R132.reuse, R150, R32 ;  /* 0x000000968420723c */ /* 0x040fea0000001820 */
[----:B------:R-:W5:Y:S03]  /*10ba0*/  LDSM.16.M88.4 R140, [R0] ;  /* 0x00000000008c783b */ /* 0x000f660000000200 */
[C---:B---3--:R-:W-:Y:S03]  /*10bb0*/  HMMA.16816.F32 R36, R132.reuse, R136, R36 ;  /* 0x000000888424723c */ /* 0x048fe60000001824 */
[----:B------:R-:W0:Y:S05]  /*10bc0*/  LDGDEPBAR ;  /* 0x00000000000079af */ /* 0x000e2a0000000000 */
[C---:B------:R-:W-:Y:S01]  /*10bd0*/  HMMA.16816.F32 R40, R132.reuse, R138, R40 ;  /* 0x0000008a8428723c */ /* 0x040fe20000001828 */
[----:B------:R-:W3:Y:S06]  /*10be0*/  LDSM.16.M88.4 R144, [R0+0x800] ;  /* 0x000800000090783b */ /* 0x000eec0000000200 */
[----:B------:R-:W2:Y:S01]  /*10bf0*/  LDSM.16.M88.4 R136, [R0+0x1000] ;  /* 0x001000000088783b */ /* 0x000ea20000000200 */
[C---:B------:R-:W-:Y:S05]  /*10c00*/  HMMA.16816.F32 R44, R132.reuse, R152, R44 ;  /* 0x00000098842c723c */ /* 0x040fea000000182c */
[----:B------:R-:W2:Y:S03]  /*10c10*/  LDSM.16.M88.4 R148, [R0+0x1800] ;  /* 0x001800000094783b */ /* 0x000ea60000000200 */
[C---:B------:R-:W-:Y:S03]  /*10c20*/  HMMA.16816.F32 R48, R132.reuse, R154, R48 ;  /* 0x0000009a8430723c */ /* 0x040fe60000001830 */
[----:B------:R-:W2:Y:S05]  /*10c30*/  LDSM.16.M88.4 R152, [R0+0x2000] ;  /* 0x002000000098783b */ /* 0x000eaa0000000200 */
[C---:B------:R-:W-:Y:S01]  /*10c40*/  HMMA.16816.F32 R52, R132.reuse, R156, R52 ;  /* 0x0000009c8434723c */ /* 0x040fe20000001834 */
[----:B----4-:R-:W-:Y:S06]  /*10c50*/  LDSM.16.M88.4 R168, [R200+-0x3000] ;  /* 0xffd00000c8a8783b */ /* 0x010fec0000000200 */
[----:B-1----:R-:W-:Y:S01]  /*10c60*/  LDSM.16.M88.4 R176, [R201+0x5000] ;  /* 0x00500000c9b0783b */ /* 0x002fe20000000200 */
[----:B------:R-:W-:Y:S05]  /*10c70*/  HMMA.16816.F32 R56, R132, R158, R56 ;  /* 0x0000009e8438723c */ /* 0x000fea0000001838 */
[----:B------:R-:W-:Y:S03]  /*10c80*/  LDSM.16.M88.4 R156, [R200+-0x3800] ;  /* 0xffc80000c89c783b */ /* 0x000fe60000000200 */
[C---:B-----5:R-:W-:Y:S03]  /*10c90*/  HMMA.16816.F32 R4, R160.reuse, R140, R4 ;  /* 0x0000008ca004723c */ /* 0x060fe60000001804 */
[----:B------:R-:W-:Y:S05]  /*10ca0*/  LDSM.16.M88.4 R188, [R0+0x5000] ;  /* 0x0050000000bc783b */ /* 0x000fea0000000200 */
[C---:B------:R-:W-:Y:S01]  /*10cb0*/  HMMA.16816.F32 R8, R160.reuse, R142, R8 ;  /* 0x0000008ea008723c */ /* 0x040fe20000001808 */
[----:B------:R-:W1:Y:S06]  /*10cc0*/  LDSM.16.M88.4 R140, [R0+0x2800] ;  /* 0x00280000008c783b */ /* 0x000e6c0000000200 */
[----:B------:R-:W-:Y:S01]  /*10cd0*/  LDSM.16.M88.4 R196, [R200+0x3000] ;  /* 0x00300000c8c4783b */ /* 0x000fe20000000200 */
[C---:B---3--:R-:W-:Y:S08]  /*10ce0*/  HMMA.16816.F32 R12, R160.reuse, R144, R12 ;  /* 0x00000090a00c723c */ /* 0x048ff0000000180c */
[C---:B------:R-:W-:Y:S01]  /*10cf0*/  HMMA.16816.F32 R16, R160.reuse, R146, R16 ;  /* 0x00000092a010723c */ /* 0x040fe20000001810 */
[----:B------:R-:W3:Y:S07]  /*10d00*/  LDSM.16.M88.4 R144, [R0+0x3000] ;  /* 0x003000000090783b */ /* 0x000eee0000000200 */
[C---:B--2---:R-:W-:Y:S08]  /*10d10*/  HMMA.16816.F32 R20, R160.reuse, R136, R20 ;  /* 0x00000088a014723c */ /* 0x044ff00000001814 */
[C---:B------:R-:W-:Y:S01]  /*10d20*/  HMMA.16816.F32 R24, R160.reuse, R138, R24 ;  /* 0x0000008aa018723c */ /* 0x040fe20000001818 */
[----:B------:R-:W2:Y:S07]  /*10d30*/  LDSM.16.M88.4 R136, [R200+-0x2800] ;  /* 0xffd80000c888783b */ /* 0x000eae0000000200 */
[C---:B------:R-:W-:Y:S08]  /*10d40*/  HMMA.16816.F32 R28, R160.reuse, R148, R28 ;  /* 0x00000094a01c723c */ /* 0x040ff0000000181c */
[C---:B------:R-:W-:Y:S01]  /*10d50*/  HMMA.16816.F32 R32, R160.reuse, R150, R32 ;  /* 0x00000096a020723c */ /* 0x040fe20000001820 */
[----:B------:R-:W4:Y:S07]  /*10d60*/  LDSM.16.M88.4 R148, [R200+-0x2000] ;  /* 0xffe00000c894783b */ /* 0x000f2e0000000200 */
[C---:B------:R-:W-:Y:S08]  /*10d70*/  HMMA.16816.F32 R36, R160.reuse, R152, R36 ;  /* 0x00000098a024723c */ /* 0x040ff00000001824 */
[C---:B------:R-:W-:Y:S01]  /*10d80*/  HMMA.16816.F32 R40, R160.reuse, R154, R40 ;  /* 0x0000009aa028723c */ /* 0x040fe20000001828 */
[----:B------:R-:W-:Y:S07]  /*10d90*/  LDSM.16.M88.4 R152, [R200+-0x800] ;  /* 0xfff80000c898783b */ /* 0x000fee0000000200 */
[C---:B-1----:R-:W-:Y:S08]  /*10da0*/  HMMA.16816.F32 R44, R160.reuse, R140, R44 ;  /* 0x0000008ca02c723c */ /* 0x042ff0000000182c */
[C---:B------:R-:W-:Y:S01]  /*10db0*/  HMMA.16816.F32 R48, R160.reuse, R142, R48 ;  /* 0x0000008ea030723c */ /* 0x040fe20000001830 */
[----:B------:R-:W1:Y:S07]  /*10dc0*/  LDSM.16.M88.4 R140, [R200+-0x1800] ;  /* 0xffe80000c88c783b */ /* 0x000e6e0000000200 */
[C---:B---3--:R-:W-:Y:S08]  /*10dd0*/  HMMA.16816.F32 R52, R160.reuse, R144, R52 ;  /* 0x00000090a034723c */ /* 0x048ff00000001834 */
[----:B------:R-:W-:Y:S01]  /*10de0*/  HMMA.16816.F32 R56, R160, R146, R56 ;  /* 0x00000092a038723c */ /* 0x000fe20000001838 */
[----:B------:R-:W3:Y:S07]  /*10df0*/  LDSM.16.M88.4 R144, [R200+-0x1000] ;  /* 0xfff00000c890783b */ /* 0x000eee0000000200 */
[C---:B------:R-:W-:Y:S08]  /*10e00*/  HMMA.16816.F32 R4, R164.reuse, R156, R4 ;  /* 0x0000009ca404723c */ /* 0x040ff00000001804 */
[C---:B------:R-:W-:Y:S01]  /*10e10*/  HMMA.16816.F32 R8, R164.reuse, R158, R8 ;  /* 0x0000009ea408723c */ /* 0x040fe20000001808 */
[----:B------:R-:W5:Y:S07]  /*10e20*/  LDSM.16.M88.4 R156, [R201+0x3800] ;  /* 0x00380000c99c783b */ /* 0x000f6e0000000200 */
[C---:B------:R-:W-:Y:S08]  /*10e30*/  HMMA.16816.F32 R12, R164.reuse, R168, R12 ;  /* 0x000000a8a40c723c */ /* 0x040ff0000000180c */
[C---:B------:R-:W-:Y:S01]  /*10e40*/  HMMA.16816.F32 R16, R164.reuse, R170, R16 ;  /* 0x000000aaa410723c */ /* 0x040fe20000001810 */
[----:B------:R-:W-:Y:S07]  /*10e50*/  LDSM.16.M88.4 R168, [R201+0x4800] ;  /* 0x00480000c9a8783b */ /* 0x000fee0000000200 */
[C---:B--2---:R-:W-:Y:S08]  /*10e60*/  HMMA.16816.F32 R20, R164.reuse, R136, R20 ;  /* 0x00000088a414723c */ /* 0x044ff00000001814 */
[C---:B------:R-:W-:Y:S01]  /*10e70*/  HMMA.16816.F32 R24, R164.reuse, R138, R24 ;  /* 0x0000008aa418723c */ /* 0x040fe20000001818 */
[----:B------:R-:W2:Y:S07]  /*10e80*/  LDSM.16.M88.4 R136, [R201+0x4000] ;  /* 0x00400000c988783b */ /* 0x000eae0000000200 */
[C---:B----4-:R-:W-:Y:S08]  /*10e90*/  HMMA.16816.F32 R28, R164.reuse, R148, R28 ;  /* 0x00000094a41c723c */ /* 0x050ff0000000181c */
[C---:B------:R-:W-:Y:S01]  /*10ea0*/  HMMA.16816.F32 R32, R164.reuse, R150, R32 ;  /* 0x00000096a420723c */ /* 0x040fe20000001820 */
[----:B------:R-:W4:Y:S07]  /*10eb0*/  LDSM.16.M88.4 R148, [R201+0x5800] ;  /* 0x00580000c994783b */ /* 0x000f2e0000000200 */
[C---:B-1----:R-:W-:Y:S08]  /*10ec0*/  HMMA.16816.F32 R36, R164.reuse, R140, R36 ;  /* 0x0000008ca424723c */ /* 0x042ff00000001824 */
        /* <DEDUP_REMOVED lines=16> */
[----:B------:R-:W-:Y:S07]  /*10fd0*/  LDSM.16.M88.4 R168, [R206+0x6800] ;  /* 0x00680000cea8783b */ /* 0x000fee0000000200 */
[C---:B------:R-:W-:Y:S08]  /*10fe0*/  HMMA.16816.F32 R28, R172.reuse, R176, R28 ;  /* 0x000000b0ac1c723c */ /* 0x040ff0000000181c */
[C---:B------:R-:W-:Y:S01]  /*10ff0*/  HMMA.16816.F32 R32, R172.reuse, R178, R32 ;  /* 0x000000b2ac20723c */ /* 0x040fe20000001820 */
[----:B------:R-:W-:Y:S07]  /*11000*/  LDSM.16.M88.4 R176, [R0+0x3800] ;  /* 0x0038000000b0783b */ /* 0x000fee0000000200 */
[C---:B----4-:R-:W-:Y:S08]  /*11010*/  HMMA.16816.F32 R36, R172.reuse, R148, R36 ;  /* 0x00000094ac24723c */ /* 0x050ff00000001824 */
[C---:B------:R-:W-:Y:S01]  /*11020*/  HMMA.16816.F32 R40, R172.reuse, R150, R40 ;  /* 0x00000096ac28723c */ /* 0x040fe20000001828 */
[----:B------:R-:W4:Y:S07]  /*11030*/  LDSM.16.M88.4 R148, [R206+0x4800] ;  /* 0x00480000ce94783b */ /* 0x000f2e0000000200 */
[C---:B-1----:R-:W-:Y:S08]  /*11040*/  HMMA.16816.F32 R44, R172.reuse, R140, R44 ;  /* 0x0000008cac2c723c */ /* 0x042ff0000000182c */
[C---:B------:R-:W-:Y:S01]  /*11050*/  HMMA.16816.F32 R48, R172.reuse, R142, R48 ;  /* 0x0000008eac30723c */ /* 0x040fe20000001830 */
[----:B------:R-:W1:Y:S07]  /*11060*/  LDSM.16.M88.4 R140, [R206+0x5000] ;  /* 0x00500000ce8c783b */ /* 0x000e6e0000000200 */
[C---:B---3--:R-:W-:Y:S08]  /*11070*/  HMMA.16816.F32 R52, R172.reuse, R144, R52 ;  /* 0x00000090ac34723c */ /* 0x048ff00000001834 */
[----:B------:R-:W-:Y:S01]  /*11080*/  HMMA.16816.F32 R56, R172, R146, R56 ;  /* 0x00000092ac38723c */ /* 0x000fe20000001838 */
[----:B------:R-:W3:Y:S07]  /*11090*/  LDSM.16.M88.4 R144, [R206+0x6000] ;  /* 0x00600000ce90783b */ /* 0x000eee0000000200 */
[C---:B------:R-:W-:Y:S08]  /*110a0*/  HMMA.16816.F32 R4, R180.reuse, R152, R4 ;  /* 0x00000098b404723c */ /* 0x040ff00000001804 */
[C---:B------:R-:W-:Y:S01]  /*110b0*/  HMMA.16816.F32 R8, R180.reuse, R154, R8 ;  /* 0x0000009ab408723c */ /* 0x040fe20000001808 */
[----:B------:R-:W5:Y:S07]  /*110c0*/  LDSM.16.M88.4 R152, [R0+0x4000] ;  /* 0x004000000098783b */ /* 0x000f6e0000000200 */
[C---:B--2---:R-:W-:Y:S08]  /*110d0*/  HMMA.16816.F32 R12, R180.reuse, R136, R12 ;  /* 0x00000088b40c723c */ /* 0x044ff0000000180c */
[C---:B------:R-:W-:Y:S01]  /*110e0*/  HMMA.16816.F32 R16, R180.reuse, R138, R16 ;  /* 0x0000008ab410723c */ /* 0x040fe20000001810 */
[----:B------:R-:W2:Y:S07]  /*110f0*/  LDSM.16.M88.4 R136, [R0+0x4800] ;  /* 0x004800000088783b */ /* 0x000eae0000000200 */
[C---:B----4-:R-:W-:Y:S08]  /*11100*/  HMMA.16816.F32 R20, R180.reuse, R148, R20 ;  /* 0x00000094b414723c */ /* 0x050ff00000001814 */
[C---:B------:R-:W-:Y:S01]  /*11110*/  HMMA.16816.F32 R24, R180.reuse, R150, R24 ;  /* 0x00000096b418723c */ /* 0x040fe20000001818 */
[----:B------:R-:W-:Y:S07]  /*11120*/  LDSM.16.M88.4 R148, [R0+0x6800] ;  /* 0x006800000094783b */ /* 0x000fee0000000200 */
[C---:B-1----:R-:W-:Y:S08]  /*11130*/  HMMA.16816.F32 R28, R180.reuse, R140, R28 ;  /* 0x0000008cb41c723c */ /* 0x042ff0000000181c */
[C---:B------:R-:W-:Y:S01]  /*11140*/  HMMA.16816.F32 R32, R180.reuse, R142, R32 ;  /* 0x0000008eb420723c */ /* 0x040fe20000001820 */
[----:B------:R-:W1:Y:S07]  /*11150*/  LDSM.16.M88.4 R140, [R0+0x5800] ;  /* 0x00580000008c783b */ /* 0x000e6e0000000200 */
[C---:B------:R-:W-:Y:S08]  /*11160*/  HMMA.16816.F32 R36, R180.reuse, R156, R36 ;  /* 0x0000009cb424723c */ /* 0x040ff00000001824 */
[C---:B------:R-:W-:Y:S01]  /*11170*/  HMMA.16816.F32 R40, R180.reuse, R158, R40 ;  /* 0x0000009eb428723c */ /* 0x040fe20000001828 */
[----:B------:R-:W-:Y:S07]  /*11180*/  LDSM.16.M88.4 R156, [R200+0x1000] ;  /* 0x00100000c89c783b */ /* 0x000fee0000000200 */
[C---:B---3--:R-:W-:Y:S08]  /*11190*/  HMMA.16816.F32 R44, R180.reuse, R144, R44 ;  /* 0x00000090b42c723c */ /* 0x048ff0000000182c */
[C---:B------:R-:W-:Y:S01]  /*111a0*/  HMMA.16816.F32 R48, R180.reuse, R146, R48 ;  /* 0x00000092b430723c */ /* 0x040fe20000001830 */
[----:B------:R-:W3:Y:S07]  /*111b0*/  LDSM.16.M88.4 R144, [R0+0x6000] ;  /* 0x006000000090783b */ /* 0x000eee0000000200 */
[C---:B------:R-:W-:Y:S08]  /*111c0*/  HMMA.16816.F32 R52, R180.reuse, R168, R52 ;  /* 0x000000a8b434723c */ /* 0x040ff00000001834 */
[----:B------:R-:W-:Y:S01]  /*111d0*/  HMMA.16816.F32 R56, R180, R170, R56 ;  /* 0x000000aab438723c */ /* 0x000fe20000001838 */
[----:B------:R-:W-:Y:S07]  /*111e0*/  LDSM.16.M88.4 R168, [R200+0x1800] ;  /* 0x00180000c8a8783b */ /* 0x000fee0000000200 */
[C---:B------:R-:W-:Y:S08]  /*111f0*/  HMMA.16816.F32 R4, R184.reuse, R176, R4 ;  /* 0x000000b0b804723c */ /* 0x040ff00000001804 */
[C---:B------:R-:W-:Y:S01]  /*11200*/  HMMA.16816.F32 R8, R184.reuse, R178, R8 ;  /* 0x000000b2b808723c */ /* 0x040fe20000001808 */
[----:B------:R-:W-:Y:S07]  /*11210*/  LDSM.16.M88.4 R176, [R200+0x2000] ;  /* 0x00200000c8b0783b */ /* 0x000fee0000000200 */
[C---:B-----5:R-:W-:Y:S08]  /*11220*/  HMMA.16816.F32 R12, R184.reuse, R152, R12 ;  /* 0x00000098b80c723c */ /* 0x060ff0000000180c */
[C---:B------:R-:W-:Y:S01]  /*11230*/  HMMA.16816.F32 R16, R184.reuse, R154, R16 ;  /* 0x0000009ab810723c */ /* 0x040fe20000001810 */
[----:B------:R-:W-:Y:S07]  /*11240*/  LDSM.16.M88.4 R152, [R200+0x800] ;  /* 0x00080000c898783b */ /* 0x000fee0000000200 */
[C---:B--2---:R-:W-:Y:S08]  /*11250*/  HMMA.16816.F32 R20, R184.reuse, R136, R20 ;  /* 0x00000088b814723c */ /* 0x044ff00000001814 */
[C---:B------:R-:W-:Y:S01]  /*11260*/  HMMA.16816.F32 R24, R184.reuse, R138, R24 ;  /* 0x0000008ab818723c */ /* 0x040fe20000001818 */
[----:B------:R-:W2:Y:S07]  /*11270*/  LDSM.16.M88.4 R136, [R200] ;  /* 0x00000000c888783b */ /* 0x000eae0000000200 */
[C---:B------:R-:W-:Y:S08]  /*11280*/  HMMA.16816.F32 R28, R184.reuse, R188, R28 ;  /* 0x000000bcb81c723c */ /* 0x040ff0000000181c */
[C---:B------:R-:W-:Y:S01]  /*11290*/  HMMA.16816.F32 R32, R184.reuse, R190, R32 ;  /* 0x000000beb820723c */ /* 0x040fe20000001820 */
[----:B------:R-:W4:Y:S01]  /*112a0*/  LDSM.16.M88.4 R188, [R200+0x2800] ;  /* 0x00280000c8bc783b */ /* 0x000f220000000200 */
[----:B------:R-:W-:Y:S05]  /*112b0*/  DEPBAR.LE SB0, 0x0 ;  /* 0x000080000000791a */ /* 0x000fea0000000000 */
[----:B------:R-:W-:Y:S01]  /*112c0*/  BAR.SYNC.DEFER_BLOCKING 0x0 ;  /* 0x0000000000007b1d */ /* 0x000fe20000010000 */
[C---:B-1----:R-:W-:Y:S08]  /*112d0*/  HMMA.16816.F32 R36, R184.reuse, R140, R36 ;  /* 0x0000008cb824723c */ /* 0x042ff00000001824 */
[C---:B------:R-:W-:Y:S08]  /*112e0*/  HMMA.16816.F32 R40, R184.reuse, R142, R40 ;  /* 0x0000008eb828723c */ /* 0x040ff00000001828 */
[C---:B---3--:R-:W-:Y:S08]  /*112f0*/  HMMA.16816.F32 R44, R184.reuse, R144, R44 ;  /* 0x00000090b82c723c */ /* 0x048ff0000000182c */
[C---:B------:R-:W-:Y:S08]  /*11300*/  HMMA.16816.F32 R48, R184.reuse, R146, R48 ;  /* 0x00000092b830723c */ /* 0x040ff00000001830 */
[C---:B------:R-:W-:Y:S08]  /*11310*/  HMMA.16816.F32 R52, R184.reuse, R148, R52 ;  /* 0x00000094b834723c */ /* 0x040ff00000001834 */
[----:B------:R-:W-:Y:S08]  /*11320*/  HMMA.16816.F32 R56, R184, R150, R56 ;  /* 0x00000096b838723c */ /* 0x000ff00000001838 */
[C---:B--2---:R-:W-:Y:S08]  /*11330*/  HMMA.16816.F32 R4, R192.reuse, R136, R4 ;  /* 0x00000088c004723c */ /* 0x044ff00000001804 */
        /* <DEDUP_REMOVED lines=10> */
[C---:B------:R-:W-:Y:S08]  /*113e0*/  HMMA.16816.F32 R48, R192.reuse, R190, R48 ;  /* 0x000000bec030723c */ /* 0x040ff00000001830 */
[C---:B------:R-:W-:Y:S08]  /*113f0*/  HMMA.16816.F32 R52, R192.reuse, R196, R52 ;  /* 0x000000c4c034723c */ /* 0x040ff00000001834 */
[----:B------:R-:W-:Y:S01]  /*11400*/  HMMA.16816.F32 R56, R192, R198, R56 ;  /* 0x000000c6c038723c */ /* 0x000fe20000001838 */
[----:B------:R-:W-:Y:S07]  /*11410*/  @!UPT UIADD3 URZ, URZ, URZ, URZ ;  /* 0x0000003f3f3ff290 */ /* 0x000fee000fffe03f */
[----:B------:R-:W-:-:S11]  /*11420*/  @!P0 BRA `(.L_x_335) ;  /* 0x0000034000008947 */ /* 0x000fd60003800000 */
[----:B------:R-:W-:Y:S02]  /*11430*/  IADD3 R0, R211, -0x1, RZ ;  /* 0xffffffffd3007810 */ /* 0x000fe40007ffe0ff */
[C---:B------:R-:W-:Y:S02]  /*11440*/  ISETP.GE.AND P2, PT, R212.reuse, 0x21, PT ;  /* 0x00000021d400780c */ /* 0x040fe40003f46270 */
[----:B------:R-:W-:Y:S02]  /*11450*/  SHF.R.S32.HI R2, RZ, 0x1f, R0 ;  /* 0x0000001fff027819 */ /* 0x000fe40000011400 */
[C---:B------:R-:W-:Y:S02]  /*11460*/  ISETP.GE.AND P1, PT, R212.reuse, 0x41, PT ;  /* 0x00000041d400780c */ /* 0x040fe40003f26270 */
[----:B------:R-:W-:Y:S01]  /*11470*/  ISETP.GE.AND P3, PT, R212, 0x1, PT ;  /* 0x00000001d400780c */ /* 0x000fe20003f66270 */
[----:B------:R-:W-:Y:S02]  /*11480*/  IMAD R136, R2, c[0x0][0x1e0], RZ ;  /* 0x0000780002887a24 */ /* 0x000fe400078e02ff */
[C---:B------:R-:W-:Y:S04]  /*11490*/  IMAD.WIDE.U32 R2, R0.reuse, c[0x0][0x1e0], RZ ;  /* 0x0000780000027a25 */ /* 0x040fe800078e00ff */
[----:B------:R-:W-:Y:S02]  /*114a0*/  IMAD R0, R0, c[0x0][0x1e4], R136 ;  /* 0x0000790000007a24 */ /* 0x000fe400078e0288 */
[----:B------:R-:W-:Y:S02]  /*114b0*/  @P2 IMAD.MOV.U32 R139, RZ, RZ, c[0x0][0x1e0] ;  /* 0x00007800ff8b2624 */ /* 0x000fe400078e00ff */
[----:B------:R-:W-:Y:S02]  /*114c0*/  IMAD.IADD R0, R3, 0x1, R0 ;  /* 0x0000000103007824 */ /* 0x000fe400078e0200 */
[----:B------:R-:W-:Y:S04]  /*114d0*/  IMAD.WIDE.U32 R2, R2, 0x70, RZ ;  /* 0x0000007002027825 */ /* 0x000fe800078e00ff */
[----:B------:R-:W-:Y:S01]  /*114e0*/  IMAD R0, R0, 0x70, RZ ;  /* 0x0000007000007824 */ /* 0x000fe200078e02ff */
[-C--:B------:R-:W-:Y:S01]  /*114f0*/  @P2 LEA R138, P0, R139, R2.reuse, 0x5 ;  /* 0x000000028b8a2211 */ /* 0x080fe200078028ff */
[----:B------:R-:W-:Y:S02]  /*11500*/  @P2 IMAD.MOV.U32 R136, RZ, RZ, c[0x0][0x1e4] ;  /* 0x00007900ff882624 */ /* 0x000fe400078e00ff */
[----:B------:R-:W-:Y:S02]  /*11510*/  IMAD.IADD R3, R3, 0x1, R0 ;  /* 0x0000000103037824 */ /* 0x000fe400078e0200 */
[----:B------:R-:W-:Y:S03]  /*11520*/  @P1 IMAD.MOV.U32 R0, RZ, RZ, c[0x0][0x1e0] ;  /* 0x00007800ff001624 */ /* 0x000fe600078e00ff */
[-C--:B------:R-:W-:Y:S01]  /*11530*/  @P2 LEA.HI.X R139, R139, R3.reuse, R136, 0x5, P0 ;  /* 0x000000038b8b2211 */ /* 0x080fe200000f2c88 */
[----:B------:R-:W-:Y:S01]  /*11540*/  @P1 IMAD.MOV.U32 R136, RZ, RZ, c[0x0][0x1e4] ;  /* 0x00007900ff881624 */ /* 0x000fe200078e00ff */
[CC--:B------:R-:W-:Y:S04]  /*11550*/  @P1 LEA R140, P0, R0.reuse, R2.reuse, 0x6 ;  /* 0x00000002008c1211 */ /* 0x0c0fe800078030ff */
[----:B------:R-:W-:Y:S02]  /*11560*/  @P1 LEA.HI.X R142, R0, R3, R136, 0x6, P0 ;  /* 0x00000003008e1211 */ /* 0x000fe400000f3488 */
[----:B------:R-:W-:Y:S05]  /*11570*/  @P3 IADD3 R0, P0, R218, R2, RZ ;  /* 0x00000002da003210 */ /* 0x000fea0007f1e0ff */
[----:B------:R-:W-:Y:S01]  /*11580*/  @P3 IMAD.X R137, R3, 0x1, R215, P0 ;  /* 0x0000000103893824 */ /* 0x000fe200000e06d7 */
        /* <DEDUP_REMOVED lines=8> */
[----:B------:R-:W-:Y:S01]  /*11610*/  @P1 IADD3 R139, P0, R140, R218, RZ ;  /* 0x000000da8c8b1210 */ /* 0x000fe20007f1e0ff */
[----:B------:R1:W-:Y:S04]  /*11620*/  @P3 LDGSTS.E.BYPASS.LTC128B.128 [R208+0xb900], [R136.64+0x80], !P5 ;  /* 0x0b90008088d03fae */ /* 0x0003e8000e901d4a */
[----:B------:R-:W-:Y:S01]  /*11630*/  @P1 IMAD.X R142, R142, 0x1, R215, P0 ;  /* 0x000000018e8e1824 */ /* 0x000fe200000e06d7 */
[C---:B------:R-:W-:Y:S04]  /*11640*/  @P2 LEA R140, P0, R0.reuse, c[0x0][0x1c8], 0x1 ;  /* 0x00007200008c2a11 */ /* 0x040fe800078008ff */
[----:B------:R-:W-:Y:S02]  /*11650*/  @P2 LEA.HI.X R141, R0, c[0x0][0x1cc], R138, 0x1, P0 ;  /* 0x00007300008d2a11 */ /* 0x000fe400000f0c8a */
[C---:B------:R-:W-:Y:S03]  /*11660*/  @P1 LEA R138, P0, R139.reuse, c[0x0][0x1c8], 0x1 ;  /* 0x000072008b8a1a11 */ /* 0x040fe600078008ff */
[----:B------:R1:W-:Y:S01]  /*11670*/  @P2 LDGSTS.E.BYPASS.LTC128B.128 [R210+0x9100], [R140.64], !P4 ;  /* 0x091000008cd22fae */ /* 0x0003e2000e101d4a */
[----:B------:R-:W-:Y:S02]  /*11680*/  @P1 LEA.HI.X R139, R139, c[0x0][0x1cc], R142, 0x1, P0 ;  /* 0x000073008b8b1a11 */ /* 0x000fe400000f0c8e */
[----:B------:R-:W-:Y:S01]  /*11690*/  ISETP.GE.AND P0, PT, R212, 0x61, PT ;  /* 0x00000061d400780c */ /* 0x000fe20003f06270 */
[----:B------:R1:W-:Y:S04]  /*116a0*/  @P2 LDGSTS.E.BYPASS.LTC128B.128 [R210+0xc900], [R140.64+0x80], !P5 ;  /* 0x0c9000808cd22fae */ /* 0x0003e8000e901d4a */
[----:B------:R1:W-:Y:S04]  /*116b0*/  @P1 LDGSTS.E.BYPASS.LTC128B.128 [R210+0xa100], [R138.64], !P4 ;  /* 0x0a1000008ad21fae */ /* 0x0003e8000e101d4a */
[----:B------:R1:W-:Y:S04]  /*116c0*/  @P1 LDGSTS.E.BYPASS.LTC128B.128 [R210+0xd900], [R138.64+0x80], !P5 ;  /* 0x0d9000808ad21fae */ /* 0x0003e8000e901d4a */
[----:B------:R-:W-:Y:S02]  /*116d0*/  @P0 IMAD.MOV.U32 R142, RZ, RZ, c[0x0][0x1e0] ;  /* 0x00007800ff8e0624 */ /* 0x000fe400078e00ff */
[----:B------:R-:W-:Y:S02]  /*116e0*/  @P0 IMAD.MOV.U32 R0, RZ, RZ, c[0x0][0x1e4] ;  /* 0x00007900ff000624 */ /* 0x000fe400078e00ff */
[----:B------:R-:W-:Y:S04]  /*116f0*/  @P0 IMAD.WIDE.U32 R2, R142, 0x60, R2 ;  /* 0x000000608e020825 */ /* 0x000fe800078e0002 */
[----:B------:R-:W-:Y:S01]  /*11700*/  @P0 IMAD R142, R0, 0x60, RZ ;  /* 0x00000060008e0824 */ /* 0x000fe200078e02ff */
[----:B------:R-:W-:Y:S04]  /*11710*/  @P0 IADD3 R0, P6, R218, R2, RZ ;  /* 0x00000002da000210 */ /* 0x000fe80007fde0ff */
[C---:B------:R-:W-:Y:S02]  /*11720*/  @P0 LEA R2, P3, R0.reuse, c[0x0][0x1c8], 0x1 ;  /* 0x0000720000020a11 */ /* 0x040fe400078608ff */
[----:B------:R-:W-:Y:S04]  /*11730*/  @P0 IADD3.X R3, R215, R142, R3, P6, !PT ;  /* 0x0000008ed7030210 */ /* 0x000fe800037fe403 */
[----:B------:R-:W-:Y:S05]  /*11740*/  @P0 LEA.HI.X R3, R0, c[0x0][0x1cc], R3, 0x1, P3 ;  /* 0x0000730000030a11 */ /* 0x000fea00018f0c03 */
[----:B------:R1:W-:Y:S04]  /*11750*/  @P0 LDGSTS.E.BYPASS.LTC128B.128 [R210+0xb100], [R2.64], !P4 ;  /* 0x0b10000002d20fae */ /* 0x0003e8000e101d4a */
[----:B------:R1:W-:Y:S02]  /*11760*/  @P0 LDGSTS.E.BYPASS.LTC128B.128 [R210+0xe900], [R2.64+0x80], !P5 ;  /* 0x0e90008002d20fae */ /* 0x0003e4000e901d4a */
.L_x_335:
[----:B------:R-:W-:Y:S05]  /*11770*/  BSYNC B0 ;  /* 0x0000000000007941 */ /* 0x000fea0003800000 */
.L_x_334:
        /* <DEDUP_REMOVED lines=88> */
[----:B------:R-:W-:Y:S02]  /*11d00*/  FFMA.FTZ R35, R35, c[0x0][0x2d0], -R108 ;  /* 0x0000b40023237a23 */ /* 0x000fe4000001086c */
        /* <DEDUP_REMOVED lines=60> */
[----:B------:R-:W-:Y:S01]  /*120d0*/  FFMA.FTZ R16, R16, c[0x0][0x2d0], -R110 ;  /* 0x0000b40010107a23 */ /* 0x000fe2000001086e */
[----:B--2---:R-:W-:Y:S01]  /*120e0*/  F2FP.PACK_AB R114, R224, R225 ;  /* 0x000000e1e072723e */ /* 0x004fe200000000ff */
[----:B------:R-:W-:Y:S02]  /*120f0*/  FFMA.FTZ R4, R10, c[0x0][0x2d0], -R108 ;  /* 0x0000b4000a047a23 */ /* 0x000fe4000001086c */
[----:B------:R-:W-:Y:S02]  /*12100*/  FMUL.FTZ R10, R0, R118 ;  /* 0x00000076000a7220 */ /* 0x000fe40000410000 */
[----:B------:R-:W-:Y:S01]  /*12110*/  FFMA.FTZ R17, R17, c[0x0][0x2d0], -R110 ;  /* 0x0000b40011117a23 */ /* 0x000fe2000001086e */
        /* <DEDUP_REMOVED lines=15> */
[----:B--2---:R-:W-:Y:S02]  /*12210*/  FFMA.FTZ R4, R11, c[0x0][0x2d0], -R108 ;  /* 0x0000b4000b047a23 */ /* 0x004fe4000001086c */
        /* <DEDUP_REMOVED lines=30> */
[--C-:B------:R-:W-:Y:S01]  /*12400*/  FFMA.FTZ R33, R33, c[0x0][0x2d0], -R110.reuse ;  /* 0x0000b40021217a23 */ /* 0x100fe2000001086e */
[----:B------:R-:W3:Y:S01]  /*12410*/  LDSM.16.MT88.4 R136, [R202+0x3800] ;  /* 0x00380000ca88783b */ /* 0x000ee20000004200 */
[C---:B------:R-:W-:Y:S03]  /*12420*/  HMMA.16816.F32 R60, R112.reuse, R140, R60 ;  /* 0x0000008c703c723c */ /* 0x040fe6000000183c */
[----:B------:R5:W1:Y:S01]  /*12430*/  MUFU.EX2 R176, R23 ;  /* 0x0000001700b07308 */ /* 0x000a620000000800 */
[--C-:B------:R-:W-:Y:S02]  /*12440*/  FFMA.FTZ R36, R36, c[0x0][0x2d0], -R110.reuse ;  /* 0x0000b40024247a23 */ /* 0x100fe4000001086e */
[----:B------:R-:W-:Y:S02]  /*12450*/  FFMA.FTZ R40, R40, c[0x0][0x2d0], -R110 ;  /* 0x0000b40028287a23 */ /* 0x000fe4000001086e */
[C---:B------:R-:W-:Y:S01]  /*12460*/  HMMA.16816.F32 R64, R112.reuse, R142, R64 ;  /* 0x0000008e7040723c */ /* 0x040fe20000001840 */
[----:B------:R-:W1:Y:S03]  /*12470*/  LDSM.16.MT88.4 R140, [R203+0x3800] ;  /* 0x00380000cb8c783b */ /* 0x000e660000004200 */
[----:B------:R-:W-:Y:S01]  /*12480*/  FFMA.FTZ R43, R43, c[0x0][0x2d0], -R108 ;  /* 0x0000b4002b2b7a23 */ /* 0x000fe2000001086c */
[----:B------:R-:W1:Y:S01]  /*12490*/  MUFU.EX2 R171, R24 ;  /* 0x0000001800ab7308 */ /* 0x000e620000000800 */
[----:B------:R-:W-:Y:S02]  /*124a0*/  FFMA.FTZ R2, R2, R228, R227 ;  /* 0x000000e402027223 */ /* 0x000fe400000100e3 */
[C---:B------:R-:W-:Y:S04]  /*124b0*/  HMMA.16816.F32 R68, R112.reuse, R144, R68 ;  /* 0x000000907044723c */ /* 0x040fe80000001844 */
[----:B------:R-:W-:Y:S02]  /*124c0*/  FFMA.FTZ R0, R0, R229, R223 ;  /* 0x000000e500007223 */ /* 0x000fe400000100df */
        /* <DEDUP_REMOVED lines=17> */
[----:B------:R-:W3:Y:S01]  /*125e0*/  MUFU.EX2 R159, R28 ;  /* 0x0000001c009f7308 */ /* 0x000ee20000000800 */
[----:B------:R-:W-:Y:S02]  /*125f0*/  FADD.FTZ R2, R198, R2 ;  /* 0x00000002c6027221 */ /* 0x000fe40000010000 */
[C---:B------:R-:W-:Y:S01]  /*12600*/  HMMA.16816.F32 R88, R112.reuse, R138, R88 ;  /* 0x0000008a7058723c */ /* 0x040fe20000001858 */
[----:B------:R-:W3:Y:S03]  /*12610*/  LDSM.16.MT88.4 R136, [R202+0x800] ;  /* 0x00080000ca88783b */ /* 0x000ee60000004200 */
[----:B------:R-:W-:Y:S02]  /*12620*/  FADD.FTZ R0, R196, R0 ;  /* 0x00000000c4007221 */ /* 0x000fe40000010000 */
[----:B------:R-:W-:Y:S01]  /*12630*/  FADD.FTZ R2, R191, R2 ;  /* 0x00000002bf027221 */ /* 0x000fe20000010000 */
[----:B------:R-:W-:Y:S01]  /*12640*/  MUFU.EX2 R158, R29 ;  /* 0x0000001d009e7308 */ /* 0x000fe20000000800 */
[C---:B-1----:R-:W-:Y:S01]  /*12650*/  HMMA.16816.F32 R12, R112.reuse, R140, R12 ;  /* 0x0000008c700c723c */ /* 0x042fe2000000180c */
[----:B--2---:R-:W-:Y:S03]  /*12660*/  LDSM.16.MT88.4 R24, [R203+0x1000] ;  /* 0x00100000cb18783b */ /* 0x004fe60000004200 */
[----:B------:R-:W-:Y:S02]  /*12670*/  FADD.FTZ R0, R189, R0 ;  /* 0x00000000bd007221 */ /* 0x000fe40000010000 */
[----:B------:R-:W-:Y:S02]  /*12680*/  FADD.FTZ R2, R190, R2 ;  /* 0x00000002be027221 */ /* 0x000fe40000010000 */
[C---:B------:R-:W-:Y:S01]  /*12690*/  HMMA.16816.F32 R92, R112.reuse, R142, R92 ;  /* 0x0000008e705c723c */ /* 0x040fe2000000185c */
[----:B------:R-:W1:Y:S01]  /*126a0*/  MUFU.EX2 R157, R30 ;  /* 0x0000001e009d7308 */ /* 0x000e620000000800 */
[----:B------:R-:W-:Y:S02]  /*126b0*/  LDSM.16.MT88.4 R140, [R204+0x4000] ;  /* 0x00400000cc8c783b */ /* 0x000fe40000004200 */
[----:B------:R-:W-:Y:S02]  /*126c0*/  FADD.FTZ R0, R188, R0 ;  /* 0x00000000bc007221 */ /* 0x000fe40000010000 */
[----:B----4-:R-:W-:Y:S02]  /*126d0*/  FADD.FTZ R2, R179, R2 ;  /* 0x00000002b3027221 */ /* 0x010fe40000010000 */
[----:B------:R-:W-:Y:S01]  /*126e0*/  FADD.FTZ R0, R177, R0 ;  /* 0x00000000b1007221 */ /* 0x000fe20000010000 */
[C---:B-----5:R-:W-:Y:S02]  /*126f0*/  HMMA.16816.F32 R96, R112.reuse, R116, R96 ;  /* 0x000000747060723c */ /* 0x060fe40000001860 */
[----:B------:R-:W2:Y:S01]  /*12700*/  MUFU.EX2 R155, R32 ;  /* 0x00000020009b7308 */ /* 0x000ea20000000800 */
[----:B------:R-:W-:Y:S02]  /*12710*/  FADD.FTZ R2, R178, R2 ;  /* 0x00000002b2027221 */ /* 0x000fe40000010000 */
[----:B------:R-:W-:Y:S02]  /*12720*/  FADD.FTZ R0, R176, R0 ;  /* 0x00000000b0007221 */ /* 0x000fe40000010000 */
[----:B------:R-:W-:Y:S01]  /*12730*/  FADD.FTZ R2, R171, R2 ;  /* 0x00000002ab027221 */ /* 0x000fe20000010000 */
[C---:B------:R-:W-:Y:S01]  /*12740*/  HMMA.16816.F32 R100, R112.reuse, R118, R100 ;  /* 0x000000767064723c */ /* 0x040fe20000001864 */
[----:B------:R-:W4:Y:S03]  /*12750*/  LDSM.16.MT88.4 R116, [R203+0x800] ;  /* 0x00080000cb74783b */ /* 0x000f260000004200 */
[----:B------:R-:W5:Y:S01]  /*12760*/  MUFU.EX2 R154, R33 ;  /* 0x00000021009a7308 */ /* 0x000f620000000800 */
[----:B------:R-:W-:Y:S02]  /*12770*/  FADD.FTZ R0, R169, R0 ;  /* 0x00000000a9007221 */ /* 0x000fe40000010000 */
[----:B------:R-:W-:Y:S01]  /*12780*/  FADD.FTZ R2, R170, R2 ;  /* 0x00000002aa027221 */ /* 0x000fe20000010000 */
[C---:B------:R-:W-:Y:S04]  /*12790*/  HMMA.16816.F32 R16, R112.reuse, R120, R16 ;  /* 0x000000787010723c */ /* 0x040fe80000001810 */
[----:B------:R-:W-:Y:S02]  /*127a0*/  FADD.FTZ R0, R168, R0 ;  /* 0x00000000a8007221 */ /* 0x000fe40000010000 */
[----:B------:R-:W-:Y:S01]  /*127b0*/  MUFU.EX2 R153, R34 ;  /* 0x0000002200997308 */ /* 0x000fe20000000800 */
[----:B---3--:R-:W-:Y:S01]  /*127c0*/  FADD.FTZ R2, R159, R2 ;  /* 0x000000029f027221 */ /* 0x008fe20000010000 */
[----:B------:R-:W-:Y:S01]  /*127d0*/  HMMA.16816.F32 R104, R112, R122, R104 ;  /* 0x0000007a7068723c */ /* 0x000fe20000001868 */
[----:B------:R-:W3:Y:S03]  /*127e0*/  LDSM.16.MT88.4 R120, [R205+0x800] ;  /* 0x00080000cd78783b */ /* 0x000ee60000004200 */
[----:B-1----:R-:W-:Y:S02]  /*127f0*/  FADD.FTZ R0, R157, R0 ;  /* 0x000000009d007221 */ /* 0x002fe40000010000 */
[----:B------:R-:W-:Y:S01]  /*12800*/  FADD.FTZ R2, R158, R2 ;  /* 0x000000029e027221 */ /* 0x000fe20000010000 */
[----:B------:R-:W-:Y:S01]  /*12810*/  F2FP.PACK_AB R112, R198, R199 ;  /* 0x000000c7c670723e */ /* 0x000fe200000000ff */
[----:B------:R1:W-:Y:S01]  /*12820*/  MUFU.EX2 R152, R35 ;  /* 0x0000002300987308 */ /* 0x0003e20000000800 */
[----:B------:R-:W-:Y:S03]  /*12830*/  F2FP.PACK_AB R113, R196, R197 ;  /* 0x000000c5c471723e */ /* 0x000fe600000000ff */
[----:B------:R-:W-:Y:S01]  /*12840*/  F2FP.PACK_AB R114, R190, R191 ;  /* 0x000000bfbe72723e */ /* 0x000fe200000000ff */
[----:B--2---:R-:W-:Y:S01]  /*12850*/  FADD.FTZ R2, R155, R2 ;  /* 0x000000029b027221 */ /* 0x004fe20000010000 */
[----:B------:R-:W-:Y:S03]  /*12860*/  F2FP.PACK_AB R115, R188, R189 ;  /* 0x000000bdbc73723e */ /* 0x000fe600000000ff */
[----:B-----5:R-:W-:Y:S01]  /*12870*/  FADD.FTZ R2, R154, R2 ;  /* 0x000000029a027221 */ /* 0x020fe20000010000 */
[----:B------:R-:W2:Y:S03]  /*12880*/  MUFU.EX2 R151, R36 ;  /* 0x0000002400977308 */ /* 0x000ea60000000800 */
[C---:B------:R-:W-:Y:S07]  /*12890*/  HMMA.16816.F32 R4, R112.reuse, R136, R4 ;  /* 0x000000887004723c */ /* 0x040fee0000001804 */
[----:B------:R-:W-:Y:S01]  /*128a0*/  MUFU.EX2 R147, R40 ;  /* 0x0000002800937308 */ /* 0x000fe20000000800 */
[C---:B------:R-:W-:Y:S01]  /*128b0*/  HMMA.16816.F32 R8, R112.reuse, R138, R8 ;  /* 0x0000008a7008723c */ /* 0x040fe20000001808 */
[----:B------:R-:W5:Y:S07]  /*128c0*/  LDSM.16.MT88.4 R136, [R202+0x4000] ;  /* 0x00400000ca88783b */ /* 0x000f6e0000004200 */
[C---:B----4-:R-:W-:Y:S01]  /*128d0*/  HMMA.16816.F32 R60, R112.reuse, R116, R60 ;  /* 0x00000074703c723c */ /* 0x050fe2000000183c */
[----:B-1----:R-:W-:Y:S01]  /*128e0*/  LDSM.16.MT88.4 R32, [R203+0x1800] ;  /* 0x00180000cb20783b */ /* 0x002fe20000004200 */
[----:B------:R-:W-:Y:S02]  /*128f0*/  MUFU.EX2 R144, R43 ;  /* 0x0000002b00907308 */ /* 0x000fe40000000800 */
[----:B--2---:R-:W-:Y:S04]  /*12900*/  FADD.FTZ R2, R151, R2 ;  /* 0x0000000297027221 */ /* 0x004fe80000010000 */
[C---:B------:R-:W-:Y:S01]  /*12910*/  HMMA.16816.F32 R64, R112.reuse, R118, R64 ;  /* 0x000000767040723c */ /* 0x040fe20000001840 */
[----:B------:R-:W1:Y:S07]  /*12920*/  LDSM.16.MT88.4 R116, [R205+0x4000] ;  /* 0x00400000cd74783b */ /* 0x000e6e0000004200 */
[C---:B---3--:R-:W-:Y:S08]  /*12930*/  HMMA.16816.F32 R68, R112.reuse, R120, R68 ;  /* 0x000000787044723c */ /* 0x048ff00000001844 */
[C---:B------:R-:W-:Y:S01]  /*12940*/  HMMA.16816.F32 R72, R112.reuse, R122, R72 ;  /* 0x0000007a7048723c */ /* 0x040fe20000001848 */
[----:B------:R-:W2:Y:S07]  /*12950*/  LDSM.16.MT88.4 R120, [R202+0x1000] ;  /* 0x00100000ca78783b */ /* 0x000eae0000004200 */
[C---:B------:R-:W-:Y:S08]  /*12960*/  HMMA.16816.F32 R76, R112.reuse, R124, R76 ;  /* 0x0000007c704c723c */ /* 0x040ff0000000184c */
[C---:B------:R-:W-:Y:S01]  /*12970*/  HMMA.16816.F32 R80, R112.reuse, R126, R80 ;  /* 0x0000007e7050723c */ /* 0x040fe20000001850 */
[----:B------:R-:W-:Y:S07]  /*12980*/  LDSM.16.MT88.4 R124, [R204+0x4800] ;  /* 0x00480000cc7c783b */ /* 0x000fee0000004200 */
[C---:B-----5:R-:W-:Y:S08]  /*12990*/  HMMA.16816.F32 R84, R112.reuse, R136, R84 ;  /* 0x000000887054723c */ /* 0x060ff00000001854 */
[C---:B------:R-:W-:Y:S08]  /*129a0*/  HMMA.16816.F32 R88, R112.reuse, R138, R88 ;  /* 0x0000008a7058723c */ /* 0x040ff00000001858 */
[C---:B------:R-:W-:Y:S07]  /*129b0*/  HMMA.16816.F32 R12, R112.reuse, R20, R12 ;  /* 0x00000014700c723c */ /* 0x040fee000000180c */
[----:B------:R-:W-:Y:S01]  /*129c0*/  F2FP.PACK_AB R20, R178, R179 ;  /* 0x000000b3b214723e */ /* 0x000fe200000000ff */
[C---:B------:R-:W-:Y:S04]  /*129d0*/  HMMA.16816.F32 R92, R112.reuse, R22, R92 ;  /* 0x00000016705c723c */ /* 0x040fe8000000185c */
[----:B------:R-:W-:Y:S03]  /*129e0*/  F2FP.PACK_AB R21, R176, R177 ;  /* 0x000000b1b015723e */ /* 0x000fe600000000ff */
[----:B------:R-:W-:Y:S01]  /*129f0*/  F2FP.PACK_AB R22, R170, R171 ;  /* 0x000000abaa16723e */ /* 0x000fe200000000ff */
[C---:B-1----:R-:W-:Y:S04]  /*12a00*/  HMMA.16816.F32 R96, R112.reuse, R116, R96 ;  /* 0x000000747060723c */ /* 0x042fe80000001860 */
[----:B------:R-:W-:Y:S04]  /*12a10*/  F2FP.PACK_AB R23, R168, R169 ;  /* 0x000000a9a817723e */ /* 0x000fe800000000ff */
[C---:B------:R-:W-:Y:S01]  /*12a20*/  HMMA.16816.F32 R100, R112.reuse, R118, R100 ;  /* 0x000000767064723c */ /* 0x040fe20000001864 */
[----:B------:R-:W-:Y:S07]  /*12a30*/  LDSM.16.MT88.4 R116, [R204+0x1000] ;  /* 0x00100000cc74783b */ /* 0x000fee0000004200 */
[C---:B------:R-:W-:Y:S08]  /*12a40*/  HMMA.16816.F32 R16, R112.reuse, R140, R16 ;  /* 0x0000008c7010723c */ /* 0x040ff00000001810 */
[----:B------:R-:W-:Y:S01]  /*12a50*/  HMMA.16816.F32 R104, R112, R142, R104 ;  /* 0x0000008e7068723c */ /* 0x000fe20000001868 */
[----:B------:R-:W1:Y:S07]  /*12a60*/  LDSM.16.MT88.4 R112, [R205+0x1000] ;  /* 0x00100000cd70783b */ /* 0x000e6e0000004200 */
[C---:B--2---:R-:W-:Y:S08]  /*12a70*/  HMMA.16816.F32 R4, R20.reuse, R120, R4 ;  /* 0x000000781404723c */ /* 0x044ff00000001804 */
[C---:B------:R-:W-:Y:S01]  /*12a80*/  HMMA.16816.F32 R8, R20.reuse, R122, R8 ;  /* 0x0000007a1408723c */ /* 0x040fe20000001808 */
[----:B------:R-:W-:Y:S07]  /*12a90*/  LDSM.16.MT88.4 R120, [R205+0x4800] ;  /* 0x00480000cd78783b */ /* 0x000fee0000004200 */
[C---:B------:R-:W-:Y:S07]  /*12aa0*/  HMMA.16816.F32 R60, R20.reuse, R24, R60 ;  /* 0x00000018143c723c */ /* 0x040fee000000183c */
[----:B------:R-:W-:Y:S01]  /*12ab0*/  FFMA.FTZ R24, R31, c[0x0][0x2d0], -R108 ;  /* 0x0000b4001f187a23 */ /* 0x000fe2000001086c */
[C---:B------:R-:W-:Y:S01]  /*12ac0*/  HMMA.16816.F32 R64, R20.reuse, R26, R64 ;  /* 0x0000001a1440723c */ /* 0x040fe20000001840 */
[----:B------:R-:W-:Y:S02]  /*12ad0*/  LDSM.16.MT88.4 R28, [R203+0x4800] ;  /* 0x00480000cb1c783b */ /* 0x000fe40000004200 */
[----:B------:R2:W3:Y:S05]  /*12ae0*/  MUFU.EX2 R156, R24 ;  /* 0x00000018009c7308 */ /* 0x0004ea0000000800 */
[C---:B-1----:R-:W-:Y:S08]  /*12af0*/  HMMA.16816.F32 R68, R20.reuse, R112, R68 ;  /* 0x000000701444723c */ /* 0x042ff00000001844 */
[C---:B------:R-:W-:Y:S01]  /*12b00*/  HMMA.16816.F32 R72, R20.reuse, R114, R72 ;  /* 0x000000721448723c */ /* 0x040fe20000001848 */
[----:B------:R-:W-:Y:S07]  /*12b10*/  LDSM.16.MT88.4 R112, [R202+0x1800] ;  /* 0x00180000ca70783b */ /* 0x000fee0000004200 */
[C---:B------:R-:W-:Y:S01]  /*12b20*/  HMMA.16816.F32 R76, R20.reuse, R116, R76 ;  /* 0x00000074144c723c */ /* 0x040fe2000000184c */
[----:B--2---:R-:W1:Y:S03]  /*12b30*/  LDSM.16.MT88.4 R24, [R202+0x4800] ;  /* 0x00480000ca18783b */ /* 0x004e660000004200 */
[----:B---3--:R-:W-:Y:S04]  /*12b40*/  FADD.FTZ R0, R156, R0 ;  /* 0x000000009c007221 */ /* 0x008fe80000010000 */
[C---:B------:R-:W-:Y:S01]  /*12b50*/  HMMA.16816.F32 R80, R20.reuse, R118, R80 ;  /* 0x000000761450723c */ /* 0x040fe20000001850 */
[----:B------:R-:W-:Y:S03]  /*12b60*/  LDSM.16.MT88.4 R116, [R203+0x2000] ;  /* 0x00200000cb74783b */ /* 0x000fe60000004200 */
[----:B------:R-:W-:Y:S04]  /*12b70*/  FADD.FTZ R0, R153, R0 ;  /* 0x0000000099007221 */ /* 0x000fe80000010000 */
[----:B------:R-:W-:Y:S01]  /*12b80*/  FADD.FTZ R0, R152, R0 ;  /* 0x0000000098007221 */ /* 0x000fe20000010000 */
[C---:B-1----:R-:W-:Y:S08]  /*12b90*/  HMMA.16816.F32 R84, R20.reuse, R24, R84 ;  /* 0x000000181454723c */ /* 0x042ff00000001854 */
[C---:B------:R-:W-:Y:S01]  /*12ba0*/  HMMA.16816.F32 R88, R20.reuse, R26, R88 ;  /* 0x0000001a1458723c */ /* 0x040fe20000001858 */
[----:B------:R-:W1:Y:S07]  /*12bb0*/  LDSM.16.MT88.4 R24, [R205+0x1800] ;  /* 0x00180000cd18783b */ /* 0x000e6e0000004200 */
[C---:B------:R-:W-:Y:S08]  /*12bc0*/  HMMA.16816.F32 R12, R20.reuse, R28, R12 ;  /* 0x0000001c140c723c */ /* 0x040ff0000000180c */
[C---:B------:R-:W-:Y:S01]  /*12bd0*/  HMMA.16816.F32 R92, R20.reuse, R30, R92 ;  /* 0x0000001e145c723c */ /* 0x040fe2000000185c */
[----:B------:R-:W2:Y:S07]  /*12be0*/  LDSM.16.MT88.4 R28, [R204+0x1800] ;  /* 0x00180000cc1c783b */ /* 0x000eae0000004200 */
[C---:B------:R-:W-:Y:S08]  /*12bf0*/  HMMA.16816.F32 R96, R20.reuse, R120, R96 ;  /* 0x000000781460723c */ /* 0x040ff00000001860 */
[C---:B------:R-:W-:Y:S08]  /*12c00*/  HMMA.16816.F32 R100, R20.reuse, R122, R100 ;  /* 0x0000007a1464723c */ /* 0x040ff00000001864 */
[C---:B------:R-:W-:Y:S08]  /*12c10*/  HMMA.16816.F32 R16, R20.reuse, R124, R16 ;  /* 0x0000007c1410723c */ /* 0x040ff00000001810 */
[----:B------:R-:W-:Y:S07]  /*12c20*/  HMMA.16816.F32 R104, R20, R126, R104 ;  /* 0x0000007e1468723c */ /* 0x000fee0000001868 */
[----:B------:R-:W-:Y:S02]  /*12c30*/  F2FP.PACK_AB R20, R158, R159 ;  /* 0x0000009f9e14723e */ /* 0x000fe400000000ff */
[----:B------:R-:W-:Y:S03]  /*12c40*/  F2FP.PACK_AB R21, R156, R157 ;  /* 0x0000009d9c15723e */ /* 0x000fe600000000ff */
[----:B------:R-:W-:Y:S02]  /*12c50*/  F2FP.PACK_AB R22, R154, R155 ;  /* 0x0000009b9a16723e */ /* 0x000fe400000000ff */
[----:B------:R-:W-:Y:S07]  /*12c60*/  F2FP.PACK_AB R23, R152, R153 ;  /* 0x000000999817723e */ /* 0x000fee00000000ff */
[C---:B------:R-:W-:Y:S08]  /*12c70*/  HMMA.16816.F32 R4, R20.reuse, R112, R4 ;  /* 0x000000701404723c */ /* 0x040ff00000001804 */
[C---:B------:R-:W-:Y:S01]  /*12c80*/  HMMA.16816.F32 R8, R20.reuse, R114, R8 ;  /* 0x000000721408723c */ /* 0x040fe20000001808 */
[----:B------:R-:W3:Y:S07]  /*12c90*/  LDSM.16.MT88.4 R112, [R202+0x5000] ;  /* 0x00500000ca70783b */ /* 0x000eee0000004200 */
[C---:B------:R-:W-:Y:S07]  /*12ca0*/  HMMA.16816.F32 R60, R20.reuse, R32, R60 ;  /* 0x00000020143c723c */ /* 0x040fee000000183c */
[----:B------:R-:W-:Y:S01]  /*12cb0*/  FFMA.FTZ R32, R37, c[0x0][0x2d0], -R110 ;  /* 0x0000b40025207a23 */ /* 0x000fe2000001086e */
[C---:B------:R-:W-:Y:S03]  /*12cc0*/  HMMA.16816.F32 R64, R20.reuse, R34, R64 ;  /* 0x000000221440723c */ /* 0x040fe60000001840 */
[----:B------:R4:W5:Y:S05]  /*12cd0*/  MUFU.EX2 R150, R32 ;  /* 0x0000002000967308 */ /* 0x00096a0000000800 */
[C---:B-1----:R-:W-:Y:S07]  /*12ce0*/  HMMA.16816.F32 R68, R20.reuse, R24, R68 ;  /* 0x000000181444723c */ /* 0x042fee0000001844 */
[--C-:B------:R-:W-:Y:S01]  /*12cf0*/  FFMA.FTZ R24, R39, c[0x0][0x2d0], -R108.reuse ;  /* 0x0000b40027187a23 */ /* 0x100fe2000001086c */
[C---:B------:R-:W-:Y:S03]  /*12d00*/  HMMA.16816.F32 R72, R20.reuse, R26, R72 ;  /* 0x0000001a1448723c */ /* 0x040fe60000001848 */
[----:B------:R1:W-:Y:S05]  /*12d10*/  MUFU.EX2 R148, R24 ;  /* 0x0000001800947308 */ /* 0x0003ea0000000800 */
[C---:B--2---:R-:W-:Y:S04]  /*12d20*/  HMMA.16816.F32 R76, R20.reuse, R28, R76 ;  /* 0x0000001c144c723c */ /* 0x044fe8000000184c */
[----:B----4-:R-:W-:Y:S02]  /*12d30*/  FFMA.FTZ R32, R38, c[0x0][0x2d0], -R108 ;  /* 0x0000b40026207a23 */ /* 0x010fe4000001086c */
[----:B------:R-:W-:Y:S01]  /*12d40*/  LDSM.16.MT88.4 R36, [R204+0x5000] ;  /* 0x00500000cc24783b */ /* 0x000fe20000004200 */
[----:B------:R-:W-:Y:S01]  /*12d50*/  FFMA.FTZ R28, R41, c[0x0][0x2d0], -R110 ;  /* 0x0000b400291c7a23 */ /* 0x000fe2000001086e */
[C---:B------:R-:W-:Y:S01]  /*12d60*/  HMMA.16816.F32 R80, R20.reuse, R30, R80 ;  /* 0x0000001e1450723c */ /* 0x040fe20000001850 */
[----:B------:R2:W4:Y:S03]  /*12d70*/  MUFU.EX2 R149, R32 ;  /* 0x0000002000957308 */ /* 0x0005260000000800 */
[----:B-----5:R-:W-:Y:S04]  /*12d80*/  FADD.FTZ R2, R150, R2 ;  /* 0x0000000296027221 */ /* 0x020fe80000010000 */
[C---:B---3--:R-:W-:Y:S03]  /*12d90*/  HMMA.16816.F32 R84, R20.reuse, R112, R84 ;  /* 0x000000701454723c */ /* 0x048fe60000001854 */
[----:B------:R3:W5:Y:S01]  /*12da0*/  MUFU.EX2 R146, R28 ;  /* 0x0000001c00927308 */ /* 0x0007620000000800 */
[----:B-1----:R-:W-:Y:S01]  /*12db0*/  LDSM.16.MT88.4 R24, [R205+0x5000] ;  /* 0x00500000cd18783b */ /* 0x002fe20000004200 */
[----:B------:R-:W-:Y:S03]  /*12dc0*/  FADD.FTZ R2, R147, R2 ;  /* 0x0000000293027221 */ /* 0x000fe60000010000 */
[C---:B------:R-:W-:Y:S04]  /*12dd0*/  HMMA.16816.F32 R88, R20.reuse, R114, R88 ;  /* 0x000000721458723c */ /* 0x040fe80000001858 */
[----:B--2---:R-:W1:Y:S01]  /*12de0*/  LDSM.16.MT88.4 R32, [R203+0x5000] ;  /* 0x00500000cb20783b */ /* 0x004e620000004200 */
[----:B----4-:R-:W-:Y:S04]  /*12df0*/  FADD.FTZ R0, R149, R0 ;  /* 0x0000000095007221 */ /* 0x010fe80000010000 */
[----:B------:R-:W-:Y:S03]  /*12e00*/  FADD.FTZ R0, R148, R0 ;  /* 0x0000000094007221 */ /* 0x000fe60000010000 */
[----:B---3--:R-:W-:Y:S02]  /*12e10*/  FFMA.FTZ R28, R42, c[0x0][0x2d0], -R108 ;  /* 0x0000b4002a1c7a23 */ /* 0x008fe4000001086c */
[----:B------:R-:W-:Y:S01]  /*12e20*/  LDSM.16.MT88.4 R40, [R205+0x2000] ;  /* 0x00200000cd28783b */ /* 0x000fe20000004200 */
[----:B-----5:R-:W-:Y:S01]  /*12e30*/  FADD.FTZ R2, R146, R2 ;  /* 0x0000000292027221 */ /* 0x020fe20000010000 */
[----:B------:R2:W3:Y:S06]  /*12e40*/  MUFU.EX2 R145, R28 ;  /* 0x0000001c00917308 */ /* 0x0004ec0000000800 */
[----:B--2---:R-:W2:Y:S01]  /*12e50*/  LDSM.16.MT88.4 R28, [R202+0x2000] ;  /* 0x00200000ca1c783b */ /* 0x004ea20000004200 */
[----:B---3--:R-:W-:Y:S01]  /*12e60*/  FADD.FTZ R0, R145, R0 ;  /* 0x0000000091007221 */ /* 0x008fe20000010000 */
[C---:B-1----:R-:W-:Y:S03]  /*12e70*/  HMMA.16816.F32 R12, R20.reuse, R32, R12 ;  /* 0x00000020140c723c */ /* 0x042fe6000000180c */
[----:B------:R-:W-:Y:S05]  /*12e80*/  FADD.FTZ R0, R144, R0 ;  /* 0x0000000090007221 */ /* 0x000fea0000010000 */
[C---:B------:R-:W-:Y:S01]  /*12e90*/  HMMA.16816.F32 R92, R20.reuse, R34, R92 ;  /* 0x00000022145c723c */ /* 0x040fe2000000185c */
[----:B------:R-:W-:Y:S07]  /*12ea0*/  LDSM.16.MT88.4 R32, [R202+0x5800] ;  /* 0x00580000ca20783b */ /* 0x000fee0000004200 */
[C---:B------:R-:W-:Y:S08]  /*12eb0*/  HMMA.16816.F32 R96, R20.reuse, R24, R96 ;  /* 0x000000181460723c */ /* 0x040ff00000001860 */
[C---:B------:R-:W-:Y:S01]  /*12ec0*/  HMMA.16816.F32 R100, R20.reuse, R26, R100 ;  /* 0x0000001a1464723c */ /* 0x040fe20000001864 */
[----:B------:R-:W1:Y:S07]  /*12ed0*/  LDSM.16.MT88.4 R24, [R204+0x2000] ;  /* 0x00200000cc18783b */ /* 0x000e6e0000004200 */
[C---:B------:R-:W-:Y:S07]  /*12ee0*/  HMMA.16816.F32 R16, R20.reuse, R36, R16 ;  /* 0x000000241410723c */ /* 0x040fee0000001810 */
[--C-:B------:R-:W-:Y:S01]  /*12ef0*/  FFMA.FTZ R36, R44, c[0x0][0x2d0], -R110.reuse ;  /* 0x0000b4002c247a23 */ /* 0x100fe2000001086e */
[----:B------:R-:W-:Y:S03]  /*12f00*/  HMMA.16816.F32 R104, R20, R38, R104 ;  /* 0x000000261468723c */ /* 0x000fe60000001868 */
[----:B------:R3:W4:Y:S01]  /*12f10*/  MUFU.EX2 R127, R36 ;  /* 0x00000024007f7308 */ /* 0x0007220000000800 */
[--C-:B------:R-:W-:Y:S03]  /*12f20*/  FFMA.FTZ R44, R56, c[0x0][0x2d0], -R110.reuse ;  /* 0x0000b400382c7a23 */ /* 0x100fe6000001086e */
[----:B------:R-:W-:Y:S02]  /*12f30*/  F2FP.PACK_AB R20, R150, R151 ;  /* 0x000000979614723e */ /* 0x000fe400000000ff */
[----:B------:R-:W-:Y:S03]  /*12f40*/  F2FP.PACK_AB R21, R148, R149 ;  /* 0x000000959415723e */ /* 0x000fe600000000ff */
[----:B------:R-:W-:Y:S02]  /*12f50*/  F2FP.PACK_AB R22, R146, R147 ;  /* 0x000000939216723e */ /* 0x000fe400000000ff */
[----:B------:R-:W-:Y:S07]  /*12f60*/  F2FP.PACK_AB R23, R144, R145 ;  /* 0x000000919017723e */ /* 0x000fee00000000ff */
[C---:B--2---:R-:W-:Y:S03]  /*12f70*/  HMMA.16816.F32 R4, R20.reuse, R28, R4 ;  /* 0x0000001c1404723c */ /* 0x044fe60000001804 */
[----:B---3--:R-:W-:Y:S05]  /*12f80*/  FFMA.FTZ R36, R45, c[0x0][0x2d0], -R110 ;  /* 0x0000b4002d247a23 */ /* 0x008fea000001086e */
[C---:B------:R-:W-:Y:S01]  /*12f90*/  HMMA.16816.F32 R8, R20.reuse, R30, R8 ;  /* 0x0000001e1408723c */ /* 0x040fe20000001808 */
[----:B------:R-:W2:Y:S01]  /*12fa0*/  LDSM.16.MT88.4 R28, [R203+0x5800] ;  /* 0x00580000cb1c783b */ /* 0x000ea20000004200 */
[----:B------:R3:W5:Y:S02]  /*12fb0*/  MUFU.EX2 R126, R36 ;  /* 0x00000024007e7308 */ /* 0x0007640000000800 */
[----:B----4-:R-:W-:Y:S04]  /*12fc0*/  FADD.FTZ R2, R127, R2 ;  /* 0x000000027f027221 */ /* 0x010fe80000010000 */
[C---:B------:R-:W-:Y:S08]  /*12fd0*/  HMMA.16816.F32 R60, R20.reuse, R116, R60 ;  /* 0x00000074143c723c */ /* 0x040ff0000000183c */
[C---:B------:R-:W-:Y:S01]  /*12fe0*/  HMMA.16816.F32 R64, R20.reuse, R118, R64 ;  /* 0x000000761440723c */ /* 0x040fe20000001840 */
[----:B------:R-:W-:Y:S07]  /*12ff0*/  LDSM.16.MT88.4 R116, [R202+0x3000] ;  /* 0x00300000ca74783b */ /* 0x000fee0000004200 */
[C---:B------:R-:W-:Y:S01]  /*13000*/  HMMA.16816.F32 R68, R20.reuse, R40, R68 ;  /* 0x000000281444723c */ /* 0x040fe20000001844 */
[----:B---3--:R-:W3:Y:S03]  /*13010*/  LDSM.16.MT88.4 R36, [R205+0x5800] ;  /* 0x00580000cd24783b */ /* 0x008ee60000004200 */
[----:B-----5:R-:W-:Y:S03]  /*13020*/  FADD.FTZ R2, R126, R2 ;  /* 0x000000027e027221 */ /* 0x020fe60000010000 */
[--C-:B------:R-:W-:Y:S01]  /*13030*/  FFMA.FTZ R40, R46, c[0x0][0x2d0], -R108.reuse ;  /* 0x0000b4002e287a23 */ /* 0x100fe2000001086c */
[C---:B------:R-:W-:Y:S03]  /*13040*/  HMMA.16816.F32 R72, R20.reuse, R42, R72 ;  /* 0x0000002a1448723c */ /* 0x040fe60000001848 */
[----:B------:R4:W5:Y:S05]  /*13050*/  MUFU.EX2 R125, R40 ;  /* 0x00000028007d7308 */ /* 0x00096a0000000800 */
[C---:B-1----:R-:W-:Y:S07]  /*13060*/  HMMA.16816.F32 R76, R20.reuse, R24, R76 ;  /* 0x00000018144c723c */ /* 0x042fee000000184c */
[----:B------:R-:W-:Y:S01]  /*13070*/  FFMA.FTZ R24, R47, c[0x0][0x2d0], -R108 ;  /* 0x0000b4002f187a23 */ /* 0x000fe2000001086c */
[C---:B------:R-:W-:Y:S03]  /*13080*/  HMMA.16816.F32 R80, R20.reuse, R26, R80 ;  /* 0x0000001a1450723c */ /* 0x040fe60000001850 */
[----:B------:R1:W1:Y:S05]  /*13090*/  MUFU.EX2 R124, R24 ;  /* 0x00000018007c7308 */ /* 0x00026a0000000800 */
[C---:B------:R-:W-:Y:S01]  /*130a0*/  HMMA.16816.F32 R84, R20.reuse, R32, R84 ;  /* 0x000000201454723c */ /* 0x040fe20000001854 */
[----:B----4-:R-:W-:Y:S03]  /*130b0*/  LDSM.16.MT88.4 R40, [R203+0x6000] ;  /* 0x00600000cb28783b */ /* 0x010fe60000004200 */
[----:B-----5:R-:W-:Y:S03]  /*130c0*/  FADD.FTZ R0, R125, R0 ;  /* 0x000000007d007221 */ /* 0x020fe60000010000 */
[----:B------:R-:W-:Y:S01]  /*130d0*/  FFMA.FTZ R32, R48, c[0x0][0x2d0], -R110 ;  /* 0x0000b40030207a23 */ /* 0x000fe2000001086e */
[C---:B------:R-:W-:Y:S03]  /*130e0*/  HMMA.16816.F32 R88, R20.reuse, R34, R88 ;  /* 0x000000221458723c */ /* 0x040fe60000001858 */
[----:B------:R4:W5:Y:S05]  /*130f0*/  MUFU.EX2 R143, R32 ;  /* 0x00000020008f7308 */ /* 0x00096a0000000800 */
[C---:B--2---:R-:W-:Y:S01]  /*13100*/  HMMA.16816.F32 R12, R20.reuse, R28, R12 ;  /* 0x0000001c140c723c */ /* 0x044fe2000000180c */
[----:B-1----:R-:W1:Y:S03]  /*13110*/  LDSM.16.MT88.4 R24, [R204+0x5800] ;  /* 0x00580000cc18783b */ /* 0x002e660000004200 */
[----:B------:R-:W-:Y:S03]  /*13120*/  FADD.FTZ R0, R124, R0 ;  /* 0x000000007c007221 */ /* 0x000fe60000010000 */
[----:B------:R-:W-:Y:S01]  /*13130*/  FFMA.FTZ R28, R50, c[0x0][0x2d0], -R108 ;  /* 0x0000b400321c7a23 */ /* 0x000fe2000001086c */
[C---:B------:R-:W-:Y:S03]  /*13140*/  HMMA.16816.F32 R92, R20.reuse, R30, R92 ;  /* 0x0000001e145c723c */ /* 0x040fe6000000185c */
[----:B------:R2:W2:Y:S05]  /*13150*/  MUFU.EX2 R141, R28 ;  /* 0x0000001c008d7308 */ /* 0x0004aa0000000800 */
[C---:B---3--:R-:W-:Y:S04]  /*13160*/  HMMA.16816.F32 R96, R20.reuse, R36, R96 ;  /* 0x000000241460723c */ /* 0x048fe80000001860 */
[----:B----4-:R-:W-:Y:S02]  /*13170*/  FFMA.FTZ R32, R49, c[0x0][0x2d0], -R110 ;  /* 0x0000b40031207a23 */ /* 0x010fe4000001086e */
[----:B-----5:R-:W-:Y:S02]  /*13180*/  FADD.FTZ R2, R143, R2 ;  /* 0x000000028f027221 */ /* 0x020fe40000010000 */
[C---:B------:R-:W-:Y:S01]  /*13190*/  HMMA.16816.F32 R100, R20.reuse, R38, R100 ;  /* 0x000000261464723c */ /* 0x040fe20000001864 */
[----:B------:R3:W4:Y:S03]  /*131a0*/  MUFU.EX2 R142, R32 ;  /* 0x00000020008e7308 */ /* 0x0007260000000800 */
[----:B------:R-:W-:Y:S01]  /*131b0*/  FFMA.FTZ R36, R53, c[0x0][0x2d0], -R110 ;  /* 0x0000b40035247a23 */ /* 0x000fe2000001086e */
[----:B--2---:R-:W2:Y:S06]  /*131c0*/  LDSM.16.MT88.4 R28, [R202+0x2800] ;  /* 0x00280000ca1c783b */ /* 0x004eac0000004200 */
[----:B------:R5:W-:Y:S01]  /*131d0*/  MUFU.EX2 R138, R36 ;  /* 0x00000024008a7308 */ /* 0x000be20000000800 */
[----:B------:R-:W-:Y:S01]  /*131e0*/  FADD.FTZ R0, R141, R0 ;  /* 0x000000008d007221 */ /* 0x000fe20000010000 */
[C---:B-1----:R-:W-:Y:S03]  /*131f0*/  HMMA.16816.F32 R16, R20.reuse, R24, R16 ;  /* 0x000000181410723c */ /* 0x042fe60000001810 */
[----:B---3--:R-:W-:Y:S05]  /*13200*/  FFMA.FTZ R32, R51, c[0x0][0x2d0], -R108 ;  /* 0x0000b40033207a23 */ /* 0x008fea000001086c */
[----:B------:R-:W-:Y:S01]  /*13210*/  HMMA.16816.F32 R104, R20, R26, R104 ;  /* 0x0000001a1468723c */ /* 0x000fe20000001868 */
[----:B------:R-:W-:Y:S01]  /*13220*/  LDSM.16.MT88.4 R48, [R204+0x6000] ;  /* 0x00600000cc30783b */ /* 0x000fe20000004200 */
[----:B------:R1:W3:Y:S02]  /*13230*/  MUFU.EX2 R140, R32 ;  /* 0x00000020008c7308 */ /* 0x0002e40000000800 */
[----:B------:R-:W-:Y:S03]  /*13240*/  FFMA.FTZ R24, R52, c[0x0][0x2d0], -R110 ;  /* 0x0000b40034187a23 */ /* 0x000fe6000001086e */
[----:B------:R-:W-:Y:S01]  /*13250*/  F2FP.PACK_AB R20, R126, R127 ;  /* 0x0000007f7e14723e */ /* 0x000fe200000000ff */
[--C-:B-----5:R-:W-:Y:S04]  /*13260*/  FFMA.FTZ R36, R54, c[0x0][0x2d0], -R108.reuse ;  /* 0x0000b40036247a23 */ /* 0x120fe8000001086c */
[----:B------:R5:W5:Y:S01]  /*13270*/  MUFU.EX2 R139, R24 ;  /* 0x00000018008b7308 */ /* 0x000b620000000800 */
[----:B------:R-:W-:Y:S02]  /*13280*/  F2FP.PACK_AB R21, R124, R125 ;  /* 0x0000007d7c15723e */ /* 0x000fe400000000ff */
[----:B----4-:R-:W-:Y:S07]  /*13290*/  F2FP.PACK_AB R22, R142, R143 ;  /* 0x0000008f8e16723e */ /* 0x010fee00000000ff */
[----:B------:R4:W-:Y:S01]  /*132a0*/  MUFU.EX2 R137, R36 ;  /* 0x0000002400897308 */ /* 0x0009e20000000800 */
[----:B-1----:R-:W1:Y:S01]  /*132b0*/  LDSM.16.MT88.4 R32, [R203+0x2800] ;  /* 0x00280000cb20783b */ /* 0x002e620000004200 */
[----:B---3--:R-:W-:Y:S07]  /*132c0*/  F2FP.PACK_AB R23, R140, R141 ;  /* 0x0000008d8c17723e */ /* 0x008fee00000000ff */
[C---:B--2---:R-:W-:Y:S01]  /*132d0*/  HMMA.16816.F32 R4, R20.reuse, R28, R4 ;  /* 0x0000001c1404723c */ /* 0x044fe20000001804 */
[----:B-----5:R-:W2:Y:S06]  /*132e0*/  LDSM.16.MT88.4 R24, [R205+0x2800] ;  /* 0x00280000cd18783b */ /* 0x020eac0000004200 */
[----:B------:R-:W-:Y:S01]  /*132f0*/  FFMA.FTZ R28, R55, c[0x0][0x2d0], -R108 ;  /* 0x0000b400371c7a23 */ /* 0x000fe2000001086c */
[C---:B------:R-:W-:Y:S01]  /*13300*/  HMMA.16816.F32 R8, R20.reuse, R30, R8 ;  /* 0x0000001e1408723c */ /* 0x040fe20000001808 */
[----:B------:R3:W-:Y:S01]  /*13310*/  MUFU.EX2 R55, R44 ;  /* 0x0000002c00377308 */ /* 0x0007e20000000800 */
[----:B----4-:R-:W4:Y:S09]  /*13320*/  LDSM.16.MT88.4 R36, [R204+0x2800] ;  /* 0x00280000cc24783b */ /* 0x010f320000004200 */
[----:B------:R5:W2:Y:S01]  /*13330*/  MUFU.EX2 R136, R28 ;  /* 0x0000001c00887308 */ /* 0x000aa20000000800 */
[C---:B-1----:R-:W-:Y:S01]  /*13340*/  HMMA.16816.F32 R60, R20.reuse, R32, R60 ;  /* 0x00000020143c723c */ /* 0x042fe2000000183c */
[----:B---3--:R-:W-:Y:S06]  /*13350*/  LDSM.16.MT88.4 R44, [R205+0x6000] ;  /* 0x00600000cd2c783b */ /* 0x008fec0000004200 */
[----:B------:R-:W-:Y:S01]  /*13360*/  FFMA.FTZ R32, R57, c[0x0][0x2d0], -R110 ;  /* 0x0000b40039207a23 */ /* 0x000fe2000001086e */
[C---:B------:R-:W-:Y:S01]  /*13370*/  HMMA.16816.F32 R64, R20.reuse, R34, R64 ;  /* 0x000000221440723c */ /* 0x040fe20000001840 */
[----:B-----5:R-:W1:Y:S02]  /*13380*/  LDSM.16.MT88.4 R28, [R202+0x6000] ;  /* 0x00600000ca1c783b */ /* 0x020e640000004200 */
[----:B------:R3:W5:Y:S01]  /*13390*/  MUFU.EX2 R54, R32 ;  /* 0x0000002000367308 */ /* 0x0007620000000800 */
[----:B------:R-:W-:Y:S04]  /*133a0*/  MOV R110, R3 ;  /* 0x00000003006e7202 */ /* 0x000fe80000000f00 */
[C---:B--2---:R-:W-:Y:S08]  /*133b0*/  HMMA.16816.F32 R68, R20.reuse, R24, R68 ;  /* 0x000000181444723c */ /* 0x044ff00000001844 */
[C---:B------:R-:W-:Y:S01]  /*133c0*/  HMMA.16816.F32 R72, R20.reuse, R26, R72 ;  /* 0x0000001a1448723c */ /* 0x040fe20000001848 */
[----:B------:R-:W-:Y:S07]  /*133d0*/  LDSM.16.MT88.4 R24, [R205+0x3000] ;  /* 0x00300000cd18783b */ /* 0x000fee0000004200 */
[C---:B----4-:R-:W-:Y:S04]  /*133e0*/  HMMA.16816.F32 R76, R20.reuse, R36, R76 ;  /* 0x00000024144c723c */ /* 0x050fe8000000184c */
[--C-:B---3--:R-:W-:Y:S02]  /*133f0*/  FFMA.FTZ R32, R58, c[0x0][0x2d0], -R108.reuse ;  /* 0x0000b4003a207a23 */ /* 0x108fe4000001086c */
[----:B------:R-:W-:Y:S02]  /*13400*/  FFMA.FTZ R108, R59, c[0x0][0x2d0], -R108 ;  /* 0x0000b4003b6c7a23 */ /* 0x000fe4000001086c */
[C---:B------:R-:W-:Y:S01]  /*13410*/  HMMA.16816.F32 R80, R20.reuse, R38, R80 ;  /* 0x000000261450723c */ /* 0x040fe20000001850 */
[----:B------:R2:W-:Y:S07]  /*13420*/  MUFU.EX2 R53, R32 ;  /* 0x0000002000357308 */ /* 0x0005ee0000000800 */
[C---:B-1----:R-:W-:Y:S03]  /*13430*/  HMMA.16816.F32 R84, R20.reuse, R28, R84 ;  /* 0x0000001c1454723c */ /* 0x042fe60000001854 */
[----:B------:R-:W1:Y:S05]  /*13440*/  MUFU.EX2 R52, R108 ;  /* 0x0000006c00347308 */ /* 0x000e6a0000000800 */
[C---:B------:R-:W-:Y:S01]  /*13450*/  HMMA.16816.F32 R88, R20.reuse, R30, R88 ;  /* 0x0000001e1458723c */ /* 0x040fe20000001858 */
[----:B------:R-:W-:Y:S07]  /*13460*/  LDSM.16.MT88.4 R28, [R204+0x3000] ;  /* 0x00300000cc1c783b */ /* 0x000fee0000004200 */
[C---:B------:R-:W-:Y:S01]  /*13470*/  HMMA.16816.F32 R12, R20.reuse, R40, R12 ;  /* 0x00000028140c723c */ /* 0x040fe2000000180c */
[----:B--2---:R-:W2:Y:S07]  /*13480*/  LDSM.16.MT88.4 R32, [R203+0x3000] ;  /* 0x00300000cb20783b */ /* 0x004eae0000004200 */
[C---:B------:R-:W-:Y:S08]  /*13490*/  HMMA.16816.F32 R92, R20.reuse, R42, R92 ;  /* 0x0000002a145c723c */ /* 0x040ff0000000185c */
[C---:B------:R-:W-:Y:S08]  /*134a0*/  HMMA.16816.F32 R96, R20.reuse, R44, R96 ;  /* 0x0000002c1460723c */ /* 0x040ff00000001860 */
[C---:B------:R-:W-:Y:S08]  /*134b0*/  HMMA.16816.F32 R100, R20.reuse, R46, R100 ;  /* 0x0000002e1464723c */ /* 0x040ff00000001864 */
[C---:B------:R-:W-:Y:S08]  /*134c0*/  HMMA.16816.F32 R16, R20.reuse, R48, R16 ;  /* 0x000000301410723c */ /* 0x040ff00000001810 */
[----:B------:R-:W-:Y:S07]  /*134d0*/  HMMA.16816.F32 R104, R20, R50, R104 ;  /* 0x000000321468723c */ /* 0x000fee0000001868 */
[----:B------:R-:W-:Y:S02]  /*134e0*/  F2FP.PACK_AB R20, R138, R139 ;  /* 0x0000008b8a14723e */ /* 0x000fe400000000ff */
[----:B------:R-:W-:Y:S03]  /*134f0*/  F2FP.PACK_AB R21, R136, R137 ;  /* 0x000000898815723e */ /* 0x000fe600000000ff */
[----:B-----5:R-:W-:Y:S02]  /*13500*/  F2FP.PACK_AB R22, R54, R55 ;  /* 0x000000373616723e */ /* 0x020fe400000000ff */
[----:B-1----:R-:W-:Y:S07]  /*13510*/  F2FP.PACK_AB R23, R52, R53 ;  /* 0x000000353417723e */ /* 0x002fee00000000ff */
[C---:B------:R-:W-:Y:S01]  /*13520*/  HMMA.16816.F32 R112, R20.reuse, R116, R4 ;  /* 0x000000741470723c */ /* 0x040fe20000001804 */
[----:B------:R-:W1:Y:S07]  /*13530*/  LDSM.16.MT88.4 R4, [R202+0x6800] ;  /* 0x00680000ca04783b */ /* 0x000e6e0000004200 */
[C---:B------:R-:W-:Y:S01]  /*13540*/  HMMA.16816.F32 R116, R20.reuse, R118, R8 ;  /* 0x000000761474723c */ /* 0x040fe20000001808 */
[----:B------:R-:W3:Y:S07]  /*13550*/  LDSM.16.MT88.4 R8, [R203+0x6800] ;  /* 0x00680000cb08783b */ /* 0x000eee0000004200 */
[C---:B--2---:R-:W-:Y:S08]  /*13560*/  HMMA.16816.F32 R60, R20.reuse, R32, R60 ;  /* 0x00000020143c723c */ /* 0x044ff0000000183c */
[C---:B------:R-:W-:Y:S08]  /*13570*/  HMMA.16816.F32 R64, R20.reuse, R34, R64 ;  /* 0x000000221440723c */ /* 0x040ff00000001840 */
[C---:B------:R-:W-:Y:S08]  /*13580*/  HMMA.16816.F32 R68, R20.reuse, R24, R68 ;  /* 0x000000181444723c */ /* 0x040ff00000001844 */
[C---:B------:R-:W-:Y:S01]  /*13590*/  HMMA.16816.F32 R72, R20.reuse, R26, R72 ;  /* 0x0000001a1448723c */ /* 0x040fe20000001848 */
[----:B------:R-:W2:Y:S07]  /*135a0*/  LDSM.16.MT88.4 R24, [R205+0x6800] ;  /* 0x00680000cd18783b */ /* 0x000eae0000004200 */
[C---:B------:R-:W-:Y:S08]  /*135b0*/  HMMA.16816.F32 R76, R20.reuse, R28, R76 ;  /* 0x0000001c144c723c */ /* 0x040ff0000000184c */
[C---:B------:R-:W-:Y:S08]  /*135c0*/  HMMA.16816.F32 R80, R20.reuse, R30, R80 ;  /* 0x0000001e1450723c */ /* 0x040ff00000001850 */
[C---:B-1----:R-:W-:Y:S08]  /*135d0*/  HMMA.16816.F32 R84, R20.reuse, R4, R84 ;  /* 0x000000041454723c */ /* 0x042ff00000001854 */
[C---:B------:R-:W-:Y:S01]  /*135e0*/  HMMA.16816.F32 R88, R20.reuse, R6, R88 ;  /* 0x000000061458723c */ /* 0x040fe20000001858 */
[----:B------:R-:W1:Y:S07]  /*135f0*/  LDSM.16.MT88.4 R4, [R204+0x6800] ;  /* 0x00680000cc04783b */ /* 0x000e6e0000004200 */
[C---:B---3--:R-:W-:Y:S08]  /*13600*/  HMMA.16816.F32 R120, R20.reuse, R8, R12 ;  /* 0x000000081478723c */ /* 0x048ff0000000180c */
[C---:B------:R-:W-:Y:S08]  /*13610*/  HMMA.16816.F32 R92, R20.reuse, R10, R92 ;  /* 0x0000000a145c723c */ /* 0x040ff0000000185c */
[C---:B--2---:R-:W-:Y:S08]  /*13620*/  HMMA.16816.F32 R96, R20.reuse, R24, R96 ;  /* 0x000000181460723c */ /* 0x044ff00000001860 */
[C---:B------:R-:W-:Y:S08]  /*13630*/  HMMA.16816.F32 R100, R20.reuse, R26, R100 ;  /* 0x0000001a1464723c */ /* 0x040ff00000001864 */
[C---:B-1----:R-:W-:Y:S07]  /*13640*/  HMMA.16816.F32 R124, R20.reuse, R4, R16 ;  /* 0x00000004147c723c */ /* 0x042fee0000001810 */
        /* <DEDUP_REMOVED lines=12> */
.L_x_333:
        /* <DEDUP_REMOVED lines=8> */
.L_x_400:
        /* <DEDUP_REMOVED lines=85> */
.L_x_302:
[----:B------:R-:W1:Y:S01]  /*13ce0*/  S2R R11, SR_TID.X ;  /* 0x00000000000b7919 */ /* 0x000e620000002100 */
[----:B------:R-:W-:Y:S01]  /*13cf0*/  BSSY B0, `(.L_x_338) ;  /* 0x0000010000007945 */ /* 0x000fe20003800000 */
[----:B-1----:R-:W-:-:S13]  /*13d00*/  LOP3.LUT P0, RZ, R11, 0xff, RZ, 0xc0, !PT ;  /* 0x000000ff0bff7812 */ /* 0x002fda000780c0ff */
[----:B------:R-:W-:Y:S05]  /*13d10*/  @P0 BRA `(.L_x_339) ;  /* 0x000000d000000947 */ /* 0x000fea0003800000 */
[----:B------:R-:W1:Y:S01]  /*13d20*/  S2R R4, SR_LANEID ;  /* 0x0000000000047919 */ /* 0x000e620000000000 */
[----:B------:R-:W-:Y:S01]  /*13d30*/  VOTEU.ANY UR4, UPT, PT ;  /* 0x0000000000047886 */ /* 0x000fe200038e0100 */
[----:B------:R-:W-:Y:S01]  /*13d40*/  IMAD.MOV.U32 R5, RZ, RZ, c[0x0][0x564] ;  /* 0x00015900ff057624 */ /* 0x000fe200078e00ff */
[----:B------:R-:W1:Y:S08]  /*13d50*/  FLO.U32 R3, UR4 ;  /* 0x0000000400037d00 */ /* 0x000e7000080e0000 */
[----:B------:R-:W2:Y:S01]  /*13d60*/  POPC R2, UR4 ;  /* 0x0000000400027d09 */ /* 0x000ea20008000000 */
[----:B-1----:R-:W-:Y:S01]  /*13d70*/  ISETP.EQ.U32.AND P0, PT, R3, R4, PT ;  /* 0x000000040300720c */ /* 0x002fe20003f02070 */
[----:B------:R-:W-:-:S12]  /*13d80*/  IMAD.MOV.U32 R4, RZ, RZ, c[0x0][0x560] ;  /* 0x00015800ff047624 */ /* 0x000fd800078e00ff */
[----:B--2---:R1:W2:Y:S04]  /*13d90*/  @P0 ATOMG.E.ADD.STRONG.GPU PT, R2, [R4.64], R2 ;  /* 0x00000002040209a8 */ /* 0x0042a800081ee1ca */
[----:B-1----:R-:W1:Y:S04]  /*13da0*/  S2R R4, SR_LTMASK ;  /* 0x0000000000047919 */ /* 0x002e680000003900 */
[----:B--2---:R1:W2:Y:S02]  /*13db0*/  SHFL.IDX PT, R3, R2, R3, 0x1f ;  /* 0x00001f0302037589 */ /* 0x0042a400000e0000 */
[----:B-1----:R-:W-:-:S06]  /*13dc0*/  LOP3.LUT R2, R4, UR4, RZ, 0xc0, !PT ;  /* 0x0000000404027c12 */ /* 0x002fcc000f8ec0ff */
[----:B------:R-:W2:Y:S02]  /*13dd0*/  POPC R2, R2 ;  /* 0x0000000200027309 */ /* 0x000ea40000000000 */
[----:B--2---:R-:W-:-:S06]  /*13de0*/  IADD3 R240, R3, c[0x0][0xc], R2 ;  /* 0x0000030003f07a10 */ /* 0x004fcc0007ffe002 */
.L_x_339:
[----:B------:R-:W-:Y:S05]  /*13df0*/  BSYNC B0 ;  /* 0x0000000000007941 */ /* 0x000fea0003800000 */
.L_x_338:
[----:B------:R-:W-:Y:S01]  /*13e00*/  PRMT R0, R0, 0x9910, RZ ;  /* 0x0000991000007816 */ /* 0x000fe200000000ff */
[----:B------:R-:W-:Y:S01]  /*13e10*/  IMAD.SHL.U32 R28, R232, 0x8, RZ ;  /* 0x00000008e81c7824 */ /* 0x000fe200078e00ff */
[----:B------:R-:W-:Y:S01]  /*13e20*/  BSSY B1, `(.L_x_340) ;  /* 0x00002ac000017945 */ /* 0x000fe20003800000 */
[----:B------:R-:W-:Y:S01]  /*13e30*/  IMAD.MOV.U32 R95, RZ, RZ, R240 ;  /* 0x000000ffff5f7224 */ /* 0x000fe200078e00f0 */
[----:B------:R-:W-:Y:S02]  /*13e40*/  ISETP.NE.AND P0, PT, R0, RZ, PT ;  /* 0x000000ff0000720c */ /* 0x000fe40003f05270 */
[----:B------:R-:W-:Y:S02]  /*13e50*/  SHF.R.S32.HI R30, RZ, 0x1f, R209 ;  /* 0x0000001fff1e7819 */ /* 0x000fe400000114d1 */
[----:B------:R-:W-:-:S02]  /*13e60*/  SHF.R.S32.HI R9, RZ, 0x1f, R233 ;  /* 0x0000001fff097819 */ /* 0x000fc400000114e9 */
[----:B------:R-:W-:-:S07]  /*13e70*/  SHF.R.S32.HI R29, RZ, 0x1f, R28 ;  /* 0x0000001fff1d7819 */ /* 0x000fce000001141c */
[----:B------:R-:W-:Y:S05]  /*13e80*/  @!P0 BRA `(.L_x_341) ;  /* 0x00001f7000008947 */ /* 0x000fea0003800000 */
[----:B------:R-:W2:Y:S04]  /*13e90*/  LDL R18, [R1+0x8] ;  /* 0x0000080001127983 */ /* 0x000ea80000100800 */
[----:B------:R-:W3:Y:S04]  /*13ea0*/  LDL R12, [R1+0x10] ;  /* 0x00001000010c7983 */ /* 0x000ee80000100800 */
[----:B------:R-:W4:Y:S04]  /*13eb0*/  LDL R16, [R1+0xc] ;  /* 0x00000c0001107983 */ /* 0x000f280000100800 */
[----:B------:R-:W4:Y:S04]  /*13ec0*/  LDL R15, [R1+0x20] ;  /* 0x00002000010f7983 */ /* 0x000f280000100800 */
[----:B------:R-:W4:Y:S04]  /*13ed0*/  LDL R14, [R1+0x18] ;  /* 0x00001800010e7983 */ /* 0x000f280000100800 */
[----:B------:R-:W4:Y:S04]  /*13ee0*/  LDL R8, [R1+0x1c] ;  /* 0x00001c0001087983 */ /* 0x000f280000100800 */
[----:B------:R-:W4:Y:S01]  /*13ef0*/  LDL R13, [R1+0x14] ;  /* 0x00001400010d7983 */ /* 0x000f220000100800 */
[----:B------:R-:W-:Y:S01]  /*13f00*/  SHF.R.S32.HI R7, RZ, 0x1f, R11 ;  /* 0x0000001fff077819 */ /* 0x000fe2000001140b */
[----:B------:R-:W-:Y:S01]  /*13f10*/  WARPSYNC 0xffffffff ;  /* 0xffffffff00007948 */ /* 0x000fe20003800000 */
[----:B------:R-:W-:-:S02]  /*13f20*/  F2FP.PACK_AB R4, R61, R60 ;  /* 0x0000003c3d04723e */ /* 0x000fc400000000ff */
[CC--:B------:R-:W-:Y:S02]  /*13f30*/  LEA.HI R3, R7.reuse, R11.reuse, RZ, 0x2 ;  /* 0x0000000b07037211 */ /* 0x0c0fe400078f10ff */
[----:B------:R-:W-:Y:S02]  /*13f40*/  LEA.HI R7, R7, R11, RZ, 0x5 ;  /* 0x0000000b07077211 */ /* 0x000fe400078f28ff */
[--C-:B------:R-:W-:Y:S02]  /*13f50*/  SHF.R.S32.HI R2, RZ, 0x2, R3.reuse ;  /* 0x00000002ff027819 */ /* 0x100fe40000011403 */
[----:B------:R-:W-:Y:S02]  /*13f60*/  SHF.R.S32.HI R0, RZ, 0x1f, R3 ;  /* 0x0000001fff007819 */ /* 0x000fe40000011403 */
[----:B------:R-:W-:Y:S02]  /*13f70*/  SHF.R.S32.HI R10, RZ, 0x5, R7 ;  /* 0x00000005ff0a7819 */ /* 0x000fe40000011407 */
[----:B------:R-:W-:-:S04]  /*13f80*/  LEA.HI R0, R0, R2, RZ, 0x3 ;  /* 0x0000000200007211 */ /* 0x000fc800078f18ff */
[----:B------:R-:W-:-:S05]  /*13f90*/  LOP3.LUT R0, R0, 0xfffffff8, RZ, 0xc0, !PT ;  /* 0xfffffff800007812 */ /* 0x000fca00078ec0ff */
[----:B------:R-:W-:Y:S01]  /*13fa0*/  IMAD.IADD R2, R2, 0x1, -R0 ;  /* 0x0000000102027824 */ /* 0x000fe200078e0a00 */
[----:B------:R-:W-:-:S03]  /*13fb0*/  LOP3.LUT R0, R3, 0xfffffffc, RZ, 0xc0, !PT ;  /* 0xfffffffc03007812 */ /* 0x000fc600078ec0ff */
[----:B------:R-:W-:Y:S02]  /*13fc0*/  IMAD.SHL.U32 R2, R2, 0x40, RZ ;  /* 0x0000004002027824 */ /* 0x000fe400078e00ff */
[----:B------:R-:W-:Y:S02]  /*13fd0*/  IMAD.IADD R6, R11, 0x1, -R0 ;  /* 0x000000010b067824 */ /* 0x000fe400078e0a00 */
[----:B------:R-:W-:Y:S01]  /*13fe0*/  IMAD.SHL.U32 R0, R10, 0x400, RZ ;  /* 0x000004000a007824 */ /* 0x000fe200078e00ff */
[----:B------:R-:W-:-:S03]  /*13ff0*/  LOP3.LUT R3, R2, 0x1c0, RZ, 0xc0, !PT ;  /* 0x000001c002037812 */ /* 0x000fc600078ec0ff */
[----:B------:R-:W-:Y:S01]  /*14000*/  IMAD R2, R6, 0x2, R0 ;  /* 0x0000000206027824 */ /* 0x000fe200078e0200 */
[----:B------:R-:W-:Y:S02]  /*14010*/  LEA.HI R0, R3, R3, RZ, 0x1d ;  /* 0x0000000303007211 */ /* 0x000fe400078fe8ff */
[----:B------:R-:W-:-:S03]  /*14020*/  F2FP.PACK_AB R3, R49, R48 ;  /* 0x000000303103723e */ /* 0x000fc600000000ff */
[----:B------:R-:W-:Y:S01]  /*14030*/  IMAD.IADD R2, R2, 0x1, R0 ;  /* 0x0000000102027824 */ /* 0x000fe200078e0200 */
[----:B------:R-:W-:-:S03]  /*14040*/  F2FP.PACK_AB R0, R113, R112 ;  /* 0x000000707100723e */ /* 0x000fc600000000ff */
[----:B------:R-:W-:Y:S01]  /*14050*/  IMAD.SHL.U32 R5, R2, 0x2, RZ ;  /* 0x0000000202057824 */ /* 0x000fe200078e00ff */
[----:B------:R-:W-:Y:S01]  /*14060*/  BAR.SYNC.DEFER_BLOCKING 0x1, 0x100 ;  /* 0x0044000000007b1d */ /* 0x000fe20000010000 */
[----:B------:R-:W-:-:S05]  /*14070*/  F2FP.PACK_AB R2, R101, R100 ;  /* 0x000000646502723e */ /* 0x000fca00000000ff */
[----:B------:R1:W-:Y:S04]  /*14080*/  STS [R5+0x80], R0 ;  /* 0x0000800005007388 */ /* 0x0003e80000000800 */
[----:B------:R1:W-:Y:S02]  /*14090*/  STS [R5+0x480], R2 ;  /* 0x0004800205007388 */ /* 0x0003e40000000800 */
[----:B-1----:R-:W-:Y:S02]  /*140a0*/  F2FP.PACK_AB R0, R93, R92 ;  /* 0x0000005c5d00723e */ /* 0x002fe400000000ff */
[----:B------:R-:W-:Y:S02]  /*140b0*/  F2FP.PACK_AB R2, R51, R50 ;  /* 0x000000323302723e */ /* 0x000fe400000000ff */
[----:B------:R-:W-:-:S04]  /*140c0*/  ISETP.NE.U32.AND P2, PT, RZ, c[0x0][0x500], PT ;  /* 0x00014000ff007a0c */ /* 0x000fc80003f45070 */
[----:B------:R-:W-:Y:S01]  /*140d0*/  ISETP.NE.AND.EX P2, PT, RZ, c[0x0][0x504], PT, P2 ;  /* 0x00014100ff007a0c */ /* 0x000fe20003f45320 */
[----:B--2---:R1:W-:Y:S04]  /*140e0*/  STS [R18], R3 ;  /* 0x0000000312007388 */ /* 0x0043e80000000800 */
[----:B------:R2:W-:Y:S04]  /*140f0*/  STS [R18+0x400], R0 ;  /* 0x0004000012007388 */ /* 0x0005e80000000800 */
[----:B---3--:R3:W-:Y:S01]  /*14100*/  STS [R12+0x80], R2 ;  /* 0x000080020c007388 */ /* 0x0087e20000000800 */
        /* <DEDUP_REMOVED lines=8> */
[----:B------:R1:W-:Y:S01]  /*14190*/  STS [R15+0x80], R3 ;  /* 0x000080030f007388 */ /* 0x0003e20000000800 */
        /* <DEDUP_REMOVED lines=9> */
[----:B------:R4:W-:Y:S01]  /*14230*/  STS [R13], R4 ;  /* 0x000000040d007388 */ /* 0x0009e20000000800 */
[----:B-1----:R-:W-:Y:S02]  /*14240*/  F2FP.PACK_AB R3, R85, R84 ;  /* 0x000000545503723e */ /* 0x002fe400000000ff */
[----:B--2---:R-:W-:-:S02]  /*14250*/  F2FP.PACK_AB R0, R75, R74 ;  /* 0x0000004a4b00723e */ /* 0x004fc400000000ff */
[----:B---3--:R-:W-:-:S03]  /*14260*/  F2FP.PACK_AB R2, R65, R64 ;  /* 0x000000404102723e */ /* 0x008fc600000000ff */
[----:B------:R1:W-:Y:S01]  /*14270*/  STS [R13+0x400], R0 ;  /* 0x000400000d007388 */ /* 0x0003e20000000800 */
[----:B----4-:R-:W-:-:S03]  /*14280*/  F2FP.PACK_AB R4, R63, R62 ;  /* 0x0000003e3f04723e */ /* 0x010fc600000000ff */
        /* <DEDUP_REMOVED lines=16> */
[----:B------:R-:W-:Y:S02]  /*14390*/  ISETP.NE.U32.AND P0, PT, RZ, c[0x0][0x508], PT ;  /* 0x00014200ff007a0c */ /* 0x000fe40003f05070 */
[----:B---3--:R-:W-:Y:S01]  /*143a0*/  F2FP.PACK_AB R2, R79, R78 ;  /* 0x0000004e4f02723e */ /* 0x008fe200000000ff */
[----:B------:R3:W-:Y:S01]  /*143b0*/  STS [R15+0x4080], R3 ;  /* 0x004080030f007388 */ /* 0x0007e20000000800 */
[----:B------:R-:W-:Y:S01]  /*143c0*/  IMAD.WIDE R4, R233, R4, c[0x0][0x500] ;  /* 0x00014000e9047625 */ /* 0x000fe200078e0204 */
[----:B------:R-:W-:-:S02]  /*143d0*/  ISETP.NE.AND.EX P1, PT, RZ, c[0x0][0x50c], PT, P0 ;  /* 0x00014300ff007a0c */ /* 0x000fc40003f25300 */
        /* <DEDUP_REMOVED lines=9> */
[----:B---3--:R-:W-:Y:S01]  /*14470*/  F2FP.PACK_AB R3, R45, R44 ;  /* 0x0000002c2d03723e */ /* 0x008fe200000000ff */
[----:B------:R-:W-:Y:S01]  /*14480*/  IMAD.MOV.U32 R14, RZ, RZ, c[0x0][0x388] ;  /* 0x0000e200ff0e7624 */ /* 0x000fe200078e00ff */
[----:B----4-:R-:W-:-:S03]  /*14490*/  @P1 LEA R2, P0, R233, c[0x0][0x508], 0x2 ;  /* 0x00014200e9021a11 */ /* 0x010fc600078010ff */
[----:B------:R3:W-:Y:S01]  /*144a0*/  STS [R13+0x4000], R3 ;  /* 0x004000030d007388 */ /* 0x0007e20000000800 */
[----:B-1----:R-:W-:Y:S01]  /*144b0*/  F2FP.PACK_AB R0, R47, R46 ;  /* 0x0000002e2f00723e */ /* 0x002fe200000000ff */
[----:B------:R-:W-:-:S04]  /*144c0*/  IMAD.MOV.U32 R8, RZ, RZ, RZ ;  /* 0x000000ffff087224 */ /* 0x000fc800078e00ff */
[----:B------:R1:W-:Y:S04]  /*144d0*/  STS [R13+0x4400], R0 ;  /* 0x004400000d007388 */ /* 0x0003e80000000800 */
[----:B------:R-:W-:Y:S01]  /*144e0*/  BAR.SYNC.DEFER_BLOCKING 0x1, 0x100 ;  /* 0x0044000000007b1d */ /* 0x000fe20000010000 */
[----:B---3--:R-:W-:-:S05]  /*144f0*/  @P1 LEA.HI.X R3, R233, c[0x0][0x50c], R9, 0x2, P0 ;  /* 0x00014300e9031a11 */ /* 0x008fca00000f1409 */
[----:B------:R1:W5:Y:S04]  /*14500*/  @P2 LDG.E R8, [R4.64] ;  /* 0x0000000a04082981 */ /* 0x000368000c1e1900 */
[----:B------:R3:W5:Y:S01]  /*14510*/  @P1 LDG.E R14, [R2.64] ;  /* 0x0000000a020e1981 */ /* 0x000762000c1e1900 */
[----:B--2---:R-:W-:-:S04]  /*14520*/  ISETP.NE.AND P0, PT, R12, RZ, PT ;  /* 0x000000ff0c00720c */ /* 0x004fc80003f05270 */
[----:B---3--:R-:W-:Y:S01]  /*14530*/  SEL R2, R12, c[0x0][0x3d4], P0 ;  /* 0x0000f5000c027a07 */ /* 0x008fe20000000000 */
[----:B------:R-:W-:Y:S05]  /*14540*/  @P1 BRA `(.L_x_342) ;  /* 0x0000004000001947 */ /* 0x000fea0003800000 */
[----:B-1----:R-:W-:Y:S05]  /*14550*/  @!P2 BRA `(.L_x_342) ;  /* 0x000000300000a947 */ /* 0x002fea0003800000 */
[----:B------:R1:W2:Y:S04]  /*14560*/  LDG.E R0, [R4.64] ;  /* 0x0000000a04007981 */ /* 0x0002a8000c1e1900 */
[----:B-1----:R-:W2:Y:S02]  /*14570*/  LDG.E R4, [R4.64+0x4] ;  /* 0x0000040a04047981 */ /* 0x002ea4000c1e1900 */
[----:B--2--5:R-:W-:Y:S02]  /*14580*/  IADD3 R14, -R0, R4, RZ ;  /* 0x00000004000e7210 */ /* 0x024fe40007ffe1ff */
.L_x_342:
[----:B-1----:R-:W2:Y:S01]  /*14590*/  LDL R24, [R1+0x4] ;  /* 0x0000040001187983 */ /* 0x002ea20000100800 */
[----:B------:R-:W-:Y:S01]  /*145a0*/  ISETP.GT.AND P2, PT, R2, 0x1, PT ;  /* 0x000000010200780c */ /* 0x000fe20003f44270 */
[----:B------:R-:W-:Y:S01]  /*145b0*/  IMAD.MOV.U32 R2, RZ, RZ, 0x368 ;  /* 0x00000368ff027424 */ /* 0x000fe200078e00ff */
[----:B------:R-:W-:-:S02]  /*145c0*/  SHF.R.S32.HI R0, RZ, 0x1f, R7 ;  /* 0x0000001fff007819 */ /* 0x000fc40000011407 */
[----:B------:R-:W-:Y:S02]  /*145d0*/  LOP3.LUT R3, R7, 0xffffffe0, RZ, 0xc0, !PT ;  /* 0xffffffe007037812 */ /* 0x000fe400078ec0ff */
[----:B------:R-:W-:Y:S02]  /*145e0*/  SEL R2, R2, 0x328, P2 ;  /* 0x0000032802027807 */ /* 0x000fe40001000000 */
[----:B------:R-:W-:Y:S01]  /*145f0*/  LEA.HI R0, R0, R10, RZ, 0x3 ;  /* 0x0000000a00007211 */ /* 0x000fe200078f18ff */
[----:B------:R-:W-:Y:S01]  /*14600*/  IMAD.IADD R16, R11, 0x1, -R3 ;  /* 0x000000010b107824 */ /* 0x000fe200078e0a03 */
[----:B------:R1:W3:Y:S01]  /*14610*/  LDC.64 R4, c[0x0][R2+0x170] ;  /* 0x00005c0002047b82 */ /* 0x0002e20000000a00 */
[----:B------:R-:W-:Y:S02]  /*14620*/  ISETP.NE.U32.AND P0, PT, RZ, c[0x0][0x500], PT ;  /* 0x00014000ff007a0c */ /* 0x000fe40003f05070 */
[----:B------:R-:W-:Y:S02]  /*14630*/  LOP3.LUT R0, R0, 0xffffff8, RZ, 0xc0, !PT ;  /* 0x0ffffff800007812 */ /* 0x000fe400078ec0ff */
[----:B------:R-:W-:-:S02]  /*14640*/  SHF.R.S32.HI R7, RZ, 0x1f, R16 ;  /* 0x0000001fff077819 */ /* 0x000fc40000011410 */
[----:B------:R-:W-:Y:S01]  /*14650*/  ISETP.NE.AND.EX P0, PT, RZ, c[0x0][0x504], PT, P0 ;  /* 0x00014100ff007a0c */ /* 0x000fe20003f05300 */
[----:B------:R1:W4:Y:S01]  /*14660*/  LDC.64 R12, c[0x0][R2+0x168] ;  /* 0x00005a00020c7b82 */ /* 0x0003220000000a00 */
[----:B------:R-:W-:Y:S01]  /*14670*/  IMAD.IADD R3, R10, 0x1, -R0 ;  /* 0x000000010a037824 */ /* 0x000fe200078e0a00 */
[----:B------:R-:W-:Y:S02]  /*14680*/  LEA.HI R0, R6, R6, RZ, 0x1 ;  /* 0x0000000606007211 */ /* 0x000fe400078f08ff */
[----:B------:R-:W-:Y:S01]  /*14690*/  LEA.HI R22, R7, R16, RZ, 0x2 ;  /* 0x0000001007167211 */ /* 0x000fe200078f10ff */
[----:B------:R-:W-:Y:S01]  /*146a0*/  IMAD.MOV.U32 R7, RZ, RZ, c[0x0][0x4e8] ;  /* 0x00013a00ff077624 */ /* 0x000fe200078e00ff */
[----:B------:R-:W-:Y:S02]  /*146b0*/  LOP3.LUT R0, R0, 0x1ffffffe, RZ, 0xc0, !PT ;  /* 0x1ffffffe00007812 */ /* 0x000fe400078ec0ff */
[----:B------:R1:W2:Y:S02]  /*146c0*/  LDC.64 R20, c[0x0][R2+0x178] ;  /* 0x00005e0002147b82 */ /* 0x0002a40000000a00 */
[----:B------:R-:W-:Y:S01]  /*146d0*/  ISETP.NE.AND P3, PT, R7, 0x1, PT ;  /* 0x000000010700780c */ /* 0x000fe20003f65270 */
[----:B------:R-:W-:Y:S01]  /*146e0*/  IMAD.IADD R0, R6, 0x1, -R0 ;  /* 0x0000000106007824 */ /* 0x000fe200078e0a00 */
[----:B------:R-:W-:-:S04]  /*146f0*/  SEL R7, R233, RZ, !P0 ;  /* 0x000000ffe9077207 */ /* 0x000fc80004000000 */
[----:B------:R1:W2:Y:S02]  /*14700*/  LDC.64 R18, c[0x0][R2+0x160] ;  /* 0x0000580002127b82 */ /* 0x0002a40000000a00 */
[----:B-1----:R-:W-:-:S05]  /*14710*/  SHF.R.S32.HI R2, RZ, 0x2, R22 ;  /* 0x00000002ff027819 */ /* 0x002fca0000011416 */
[----:B------:R-:W-:Y:S01]  /*14720*/  IMAD R15, R3, 0x10, R2 ;  /* 0x00000010030f7824 */ /* 0x000fe200078e0202 */
[----:B------:R-:W-:Y:S01]  /*14730*/  SEL R3, R9, RZ, !P0 ;  /* 0x000000ff09037207 */ /* 0x000fe20004000000 */
[----:B---3--:R-:W-:Y:S02]  /*14740*/  IMAD R2, R5, R7, RZ ;  /* 0x0000000705027224 */ /* 0x008fe400078e02ff */
[----:B------:R-:W-:Y:S02]  /*14750*/  IMAD R0, R0, 0x8, R15 ;  /* 0x0000000800007824 */ /* 0x000fe400078e020f */
[C---:B------:R-:W-:Y:S02]  /*14760*/  IMAD R9, R4.reuse, R3, R2 ;  /* 0x0000000304097224 */ /* 0x040fe400078e0202 */
[----:B------:R-:W-:Y:S02]  /*14770*/  IMAD R10, R241, 0x80, R0 ;  /* 0x00000080f10a7824 */ /* 0x000fe400078e0200 */
[----:B------:R-:W-:-:S04]  /*14780*/  IMAD.WIDE.U32 R2, R4, R7, RZ ;  /* 0x0000000704027225 */ /* 0x000fc800078e00ff */
[----:B------:R-:W-:-:S04]  /*14790*/  @P3 IMAD.HI.U32 R6, R10, c[0x0][0x4ec], RZ ;  /* 0x00013b000a063a27 */ /* 0x000fc800078e00ff */
[----:B----4-:R-:W-:-:S04]  /*147a0*/  IMAD.WIDE.U32 R4, R12, R235, RZ ;  /* 0x000000eb0c047225 */ /* 0x010fc800078e00ff */
[----:B------:R-:W-:Y:S01]  /*147b0*/  IMAD R11, R13, R235, RZ ;  /* 0x000000eb0d0b7224 */ /* 0x000fe200078e02ff */
[----:B-----5:R-:W-:Y:S01]  /*147c0*/  IADD3 R13, P1, P0, R2, R4, R8 ;  /* 0x00000004020d7210 */ /* 0x020fe2000783e008 */
[----:B------:R-:W-:Y:S01]  /*147d0*/  IMAD.MOV.U32 R0, RZ, RZ, R10 ;  /* 0x000000ffff007224 */ /* 0x000fe200078e000a */
[----:B------:R-:W-:Y:S01]  /*147e0*/  @P3 SHF.R.U32.HI R0, RZ, c[0x0][0x4f0], R6 ;  /* 0x00013c00ff003a19 */ /* 0x000fe20000011606 */
[----:B------:R-:W-:Y:S01]  /*147f0*/  IMAD.IADD R12, R3, 0x1, R9 ;  /* 0x00000001030c7824 */ /* 0x000fe200078e0209 */
[----:B------:R-:W-:Y:S01]  /*14800*/  SHF.R.S32.HI R9, RZ, 0x1f, R8 ;  /* 0x0000001fff097819 */ /* 0x000fe20000011408 */
[----:B------:R-:W-:Y:S02]  /*14810*/  IMAD.IADD R4, R5, 0x1, R11 ;  /* 0x0000000105047824 */ /* 0x000fe400078e020b */
[----:B------:R-:W-:Y:S01]  /*14820*/  IMAD R11, R14, c[0x0][0x4e8], RZ ;  /* 0x00013a000e0b7a24 */ /* 0x000fe200078e02ff */
[----:B--2---:R-:W-:-:S05]  /*14830*/  SEL R6, R24, RZ, P2 ;  /* 0x000000ff18067207 */ /* 0x004fca0001000000 */
[-C--:B------:R-:W-:Y:S02]  /*14840*/  IMAD R5, R21, R6.reuse, RZ ;  /* 0x0000000615057224 */ /* 0x080fe400078e02ff */
[----:B------:R-:W-:Y:S01]  /*14850*/  IMAD.WIDE.U32 R2, R20, R6, RZ ;  /* 0x0000000614027225 */ /* 0x000fe200078e00ff */
[----:B------:R-:W-:-:S03]  /*14860*/  IADD3.X R6, R12, R4, R9, P1, P0 ;  /* 0x000000040c067210 */ /* 0x000fc60000fe0409 */
[----:B------:R-:W-:Y:S01]  /*14870*/  IMAD.MOV R4, RZ, RZ, -R0 ;  /* 0x000000ffff047224 */ /* 0x000fe200078e0a00 */
[----:B------:R-:W-:Y:S01]  /*14880*/  IADD3 R2, P1, P0, R0, R13, R2 ;  /* 0x0000000d00027210 */ /* 0x000fe2000783e002 */
[----:B------:R-:W-:Y:S01]  /*14890*/  IMAD.IADD R5, R3, 0x1, R5 ;  /* 0x0000000103057824 */ /* 0x000fe200078e0205 */
[----:B------:R-:W-:Y:S01]  /*148a0*/  SHF.R.S32.HI R3, RZ, 0x1f, R0 ;  /* 0x0000001fff037819 */ /* 0x000fe20000011400 */
[----:B------:R-:W-:-:S03]  /*148b0*/  IMAD R0, R4, c[0x0][0x4e8], R10 ;  /* 0x00013a0004007a24 */ /* 0x000fc600078e020a */
[----:B------:R-:W-:Y:S01]  /*148c0*/  IADD3.X R3, R3, R6, R5, P1, P0 ;  /* 0x0000000603037210 */ /* 0x000fe20000fe0405 */
[-C--:B------:R-:W-:Y:S01]  /*148d0*/  IMAD R4, R19, R0.reuse, RZ ;  /* 0x0000000013047224 */ /* 0x080fe200078e02ff */
[----:B------:R-:W-:Y:S01]  /*148e0*/  SHF.R.S32.HI R5, RZ, 0x1f, R0 ;  /* 0x0000001fff057819 */ /* 0x000fe20000011400 */
[----:B------:R-:W-:Y:S02]  /*148f0*/  IMAD.MOV.U32 R6, RZ, RZ, c[0x0][0x4a8] ;  /* 0x00012a00ff067624 */ /* 0x000fe400078e00ff */
[----:B------:R-:W-:-:S04]  /*14900*/  IMAD.WIDE.U32 R2, R18, R0, R2 ;  /* 0x0000000012027225 */ /* 0x000fc800078e0002 */
[----:B------:R-:W-:Y:S01]  /*14910*/  IMAD R0, R18, R5, R4 ;  /* 0x0000000512007224 */ /* 0x000fe200078e0204 */
[----:B------:R-:W-:Y:S01]  /*14920*/  SEL R4, R6, c[0x0][0x450], P2 ;  /* 0x0001140006047a07 */ /* 0x000fe20001000000 */
[----:B------:R-:W-:Y:S02]  /*14930*/  IMAD.MOV.U32 R5, RZ, RZ, c[0x0][0x4ac] ;  /* 0x00012b00ff057624 */ /* 0x000fe400078e00ff */
[----:B------:R-:W-:Y:S01]  /*14940*/  IMAD.IADD R3, R3, 0x1, R0 ;  /* 0x0000000103037824 */ /* 0x000fe200078e0200 */
[----:B------:R-:W-:Y:S02]  /*14950*/  LEA R0, P0, R2, R4, 0x2 ;  /* 0x0000000402007211 */ /* 0x000fe400078010ff */
[----:B------:R-:W-:-:S03]  /*14960*/  SEL R5, R5, c[0x0][0x454], P2 ;  /* 0x0001150005057a07 */ /* 0x000fc60001000000 */
[----:B------:R-:W-:Y:S01]  /*14970*/  SHFL.IDX PT, R4, R0, RZ, 0x1c1f ;  /* 0x001c1fff00047589 */ /* 0x000fe200000e0000 */
[----:B------:R-:W-:Y:S02]  /*14980*/  LEA.HI.X R3, R2, R5, R3, 0x2, P0 ;  /* 0x0000000502037211 */ /* 0x000fe400000f1403 */
[----:B------:R-:W-:Y:S01]  /*14990*/  LOP3.LUT P0, RZ, R16, 0x3, RZ, 0xc0, !PT ;  /* 0x0000000310ff7812 */ /* 0x000fe2000780c0ff */
[----:B------:R1:W-:Y:S04]  /*149a0*/  SHFL.IDX PT, R2, R0, 0x1, 0x1c1f ;  /* 0x003c1f0000027f89 */ /* 0x0003e800000e0000 */
[----:B------:R-:W2:Y:S04]  /*149b0*/  SHFL.IDX PT, R5, R3, RZ, 0x1c1f ;  /* 0x001c1fff03057589 */ /* 0x000ea800000e0000 */
[----:B------:R-:W3:Y:S01]  /*149c0*/  SHFL.IDX PT, R3, R3, 0x1, 0x1c1f ;  /* 0x003c1f0003037f89 */ /* 0x000ee200000e0000 */
[----:B-1----:R-:W-:-:S05]  /*149d0*/  IMAD R0, R241, 0x80, R15 ;  /* 0x00000080f1007824 */ /* 0x002fca00078e020f */
[C---:B------:R-:W-:Y:S02]  /*149e0*/  IADD3 R6, R0.reuse, 0x8, RZ ;  /* 0x0000000800067810 */ /* 0x040fe40007ffe0ff */
[-C--:B------:R-:W-:Y:S02]  /*149f0*/  ISETP.GE.OR P1, PT, R0, R11.reuse, P0 ;  /* 0x0000000b0000720c */ /* 0x080fe40000726670 */
[----:B------:R-:W-:-:S11]  /*14a00*/  ISETP.GE.OR P0, PT, R6, R11, P0 ;  /* 0x0000000b0600720c */ /* 0x000fd60000706670 */
[----:B--2---:R1:W-:Y:S01]  /*14a10*/  @!P1 ST.E [R4.64], R23 ;  /* 0x0000001704009985 */ /* 0x0043e2000c10190a */
[----:B------:R-:W-:-:S03]  /*14a20*/  ISETP.GE.AND P1, PT, R6, R11, PT ;  /* 0x0000000b0600720c */ /* 0x000fc60003f26270 */
[----:B---3--:R1:W-:Y:S01]  /*14a30*/  @!P0 ST.E [R2.64], R17 ;  /* 0x0000001102008985 */ /* 0x0083e2000c10190a */
[----:B------:R-:W-:Y:S02]  /*14a40*/  ISETP.GE.AND P0, PT, R0, R11, PT ;  /* 0x0000000b0000720c */ /* 0x000fe40003f06270 */
[----:B------:R-:W-:Y:S01]  /*14a50*/  P2R R94, PR, RZ, 0x2 ;  /* 0x00000002ff5e7803 */ /* 0x000fe20000000000 */
[----:B------:R-:W-:Y:S05]  /*14a60*/  @P2 BRA `(.L_x_343) ;  /* 0x0000068000002947 */ /* 0x000fea0003800000 */
[----:B------:R-:W-:Y:S01]  /*14a70*/  IMAD R0, R9, c[0x0][0x3a0], RZ ;  /* 0x0000e80009007a24 */ /* 0x000fe200078e02ff */
[----:B-1----:R-:W-:Y:S01]  /*14a80*/  LEA R4, R232, R213, 0x5 ;  /* 0x000000d5e8047211 */ /* 0x002fe200078e28ff */
[C---:B------:R-:W-:Y:S01]  /*14a90*/  IMAD.WIDE.U32 R2, R8.reuse, c[0x0][0x3a0], RZ ;  /* 0x0000e80008027a25 */ /* 0x040fe200078e00ff */
[----:B------:R-:W-:Y:S01]  /*14aa0*/  SHF.R.S32.HI R5, RZ, 0x1f, R7 ;  /* 0x0000001fff057819 */ /* 0x000fe20000011407 */
[----:B------:R1:W2:Y:S01]  /*14ab0*/  LDS.128 R16, [R208+0x80] ;  /* 0x00008000d0107984 */ /* 0x0002a20000000c00 */
[----:B------:R-:W-:Y:S01]  /*14ac0*/  LEA R4, R241, R4, 0x7 ;  /* 0x00000004f1047211 */ /* 0x000fe200078e38ff */
[----:B------:R-:W-:-:S02]  /*14ad0*/  IMAD R0, R8, c[0x0][0x3a4], R0 ;  /* 0x0000e90008007a24 */ /* 0x000fc400078e0200 */
[----:B------:R1:W3:Y:S01]  /*14ae0*/  LDS.128 R24, [R208+0x1080] ;  /* 0x00108000d0187984 */ /* 0x0002e20000000c00 */
[----:B------:R-:W-:Y:S02]  /*14af0*/  IMAD R5, R5, c[0x0][0x3f0], RZ ;  /* 0x0000fc0005057a24 */ /* 0x000fe400078e02ff */
[----:B------:R-:W-:Y:S01]  /*14b00*/  IADD3 R3, R3, R0, RZ ;  /* 0x0000000003037210 */ /* 0x000fe20007ffe0ff */
[----:B------:R-:W-:Y:S01]  /*14b10*/  @P3 IMAD.HI.U32 R6, R4, c[0x0][0x4ec], RZ ;  /* 0x00013b0004063a27 */ /* 0x000fe200078e00ff */
[----:B------:R1:W4:Y:S01]  /*14b20*/  LDS.128 R36, [R208+0x2080] ;  /* 0x00208000d0247984 */ /* 0x0003220000000c00 */
[----:B------:R-:W-:Y:S02]  /*14b30*/  MOV R0, R4 ;  /* 0x0000000400007202 */ /* 0x000fe40000000f00 */
[----:B------:R-:W-:Y:S01]  /*14b40*/  IMAD.WIDE.U32 R2, R235, c[0x0][0x3e8], R2 ;  /* 0x0000fa00eb027a25 */ /* 0x000fe200078e0002 */
[----:B------:R1:W1:Y:S01]  /*14b50*/  LDS.128 R44, [R208+0x3080] ;  /* 0x00308000d02c7984 */ /* 0x0002620000000c00 */
[----:B------:R-:W-:-:S02]  /*14b60*/  @P3 SHF.R.U32.HI R0, RZ, c[0x0][0x4f0], R6 ;  /* 0x00013c00ff003a19 */ /* 0x000fc40000011606 */
[----:B------:R-:W-:Y:S01]  /*14b70*/  IMAD R3, R235, c[0x0][0x3ec], R3 ;  /* 0x0000fb00eb037a24 */ /* 0x000fe200078e0203 */
[----:B------:R1:W1:Y:S01]  /*14b80*/  LDS.128 R12, [R208+0x4080] ;  /* 0x00408000d00c7984 */ /* 0x0002620000000c00 */
[C---:B------:R-:W-:Y:S01]  /*14b90*/  IMAD R8, R7.reuse, c[0x0][0x3f4], R5 ;  /* 0x0000fd0007087a24 */ /* 0x040fe200078e0205 */
[----:B------:R-:W-:Y:S01]  /*14ba0*/  SHF.R.S32.HI R6, RZ, 0x1f, R0 ;  /* 0x0000001fff067819 */ /* 0x000fe20000011400 */
[----:B------:R-:W-:Y:S01]  /*14bb0*/  IMAD.WIDE.U32 R2, R7, c[0x0][0x3f0], R2 ;  /* 0x0000fc0007027a25 */ /* 0x000fe200078e0002 */
[----:B------:R1:W1:Y:S01]  /*14bc0*/  LDS.128 R20, [R208+0x5080] ;  /* 0x00508000d0147984 */ /* 0x0002620000000c00 */
[----:B------:R-:W-:Y:S02]  /*14bd0*/  IADD3 R5, -R0, RZ, RZ ;  /* 0x000000ff00057210 */ /* 0x000fe40007ffe1ff */
[----:B------:R-:W-:Y:S01]  /*14be0*/  IMAD R6, R6, c[0x0][0x3e0], RZ ;  /* 0x0000f80006067a24 */ /* 0x000fe200078e02ff */
[----:B------:R1:W1:Y:S01]  /*14bf0*/  LDS.128 R32, [R208+0x6080] ;  /* 0x00608000d0207984 */ /* 0x0002620000000c00 */
[----:B------:R-:W-:Y:S01]  /*14c00*/  IADD3 R3, R3, R8, RZ ;  /* 0x0000000803037210 */ /* 0x000fe20007ffe0ff */
[----:B------:R-:W-:-:S02]  /*14c10*/  IMAD R4, R5, c[0x0][0x4e8], R4 ;  /* 0x00013a0005047a24 */ /* 0x000fc400078e0204 */
        /* <DEDUP_REMOVED lines=14> */
.L_x_401:
[----:B------:R-:W-:Y:S05]  /*14d00*/  BRA.DIV ~URZ, `(.L_x_345) ;  /* 0x00002ce27f007947 */ /* 0x000fea000b800000 */
[----:B------:R4:W2:Y:S02]  /*14d10*/  SHFL.IDX PT, R0, R10, RZ, 0x181f ;  /* 0x00181fff0a007589 */ /* 0x0008a400000e0000 */
.L_x_402:
        /* <DEDUP_REMOVED lines=11> */
.L_x_347:
[----:B------:R-:W-:Y:S05]  /*14dd0*/  BSYNC B0 ;  /* 0x0000000000007941 */ /* 0x000fea0003800000 */
.L_x_346:
[----:B------:R-:W-:Y:S05]  /*14de0*/  BRA.DIV ~URZ, `(.L_x_348) ;  /* 0x00002c627f007947 */ /* 0x000fea000b800000 */
[----:B---3--:R3:W4:Y:S04]  /*14df0*/  SHFL.IDX PT, R8, R7, 0x1, 0x181f ;  /* 0x00381f0007087f89 */ /* 0x00872800000e0000 */
[----:B--2---:R3:W2:Y:S02]  /*14e00*/  SHFL.IDX PT, R0, R10, 0x1, 0x181f ;  /* 0x00381f000a007f89 */ /* 0x0046a400000e0000 */
.L_x_403:
        /* <DEDUP_REMOVED lines=12> */
.L_x_350:
[----:B------:R-:W-:Y:S05]  /*14ed0*/  BSYNC B0 ;  /* 0x0000000000007941 */ /* 0x000fea0003800000 */
.L_x_349:
[----:B------:R-:W-:Y:S05]  /*14ee0*/  BRA.DIV ~URZ, `(.L_x_351) ;  /* 0x00002c227f007947 */ /* 0x000fea000b800000 */
[----:B----4-:R4:W3:Y:S02]  /*14ef0*/  SHFL.IDX PT, R8, R7, 0x2, 0x181f ;  /* 0x00581f0007087f89 */ /* 0x0108e400000e0000 */
.L_x_404:
[----:B------:R-:W-:Y:S05]  /*14f00*/  BRA.DIV ~URZ, `(.L_x_352) ;  /* 0x00002c727f007947 */ /* 0x000fea000b800000 */
[----:B--2---:R2:W4:Y:S02]  /*14f10*/  SHFL.IDX PT, R0, R10, 0x2, 0x181f ;  /* 0x00581f000a007f89 */ /* 0x00452400000e0000 */
.L_x_405:
        /* <DEDUP_REMOVED lines=12> */
.L_x_354:
[----:B------:R-:W-:Y:S05]  /*14fe0*/  BSYNC B0 ;  /* 0x0000000000007941 */ /* 0x000fea0003800000 */
.L_x_353:
[----:B------:R-:W-:Y:S05]  /*14ff0*/  BRA.DIV ~URZ, `(.L_x_355) ;  /* 0x00002be27f007947 */ /* 0x000fea000b800000 */
[----:B---34-:R-:W3:Y:S04]  /*15000*/  SHFL.IDX PT, R7, R7, 0x3, 0x181f ;  /* 0x00781f0007077f89 */ /* 0x018ee800000e0000 */
[----:B------:R4:W2:Y:S02]  /*15010*/  SHFL.IDX PT, R0, R10, 0x3, 0x181f ;  /* 0x00781f000a007f89 */ /* 0x0008a400000e0000 */
.L_x_406:
        /* <DEDUP_REMOVED lines=13> */
.L_x_343:
[----:B------:R-:W2:Y:S01]  /*150f0*/  LDL.LU R6, [R1+0x4] ;  /* 0x0000040001067983 */ /* 0x000ea20000300800 */
[----:B------:R-:W-:Y:S02]  /*15100*/  IMAD R0, R9, c[0x0][0x408], RZ ;  /* 0x0001020009007a24 */ /* 0x000fe400078e02ff */
[----:B-1----:R-:W-:-:S04]  /*15110*/  IMAD.WIDE.U32 R2, R8, c[0x0][0x408], RZ ;  /* 0x0001020008027a25 */ /* 0x002fc800078e00ff */
        /* <DEDUP_REMOVED lines=30> */
.L_x_407:
[----:B------:R-:W-:Y:S05]  /*15300*/  BRA.DIV ~URZ, `(.L_x_358) ;  /* 0x00002a027f007947 */ /* 0x000fea000b800000 */
[----:B------:R3:W4:Y:S02]  /*15310*/  SHFL.IDX PT, R0, R28, RZ, 0x1c1f ;  /* 0x001c1fff1c007589 */ /* 0x00072400000e0000 */
.L_x_408:
[----:B------:R-:W-:Y:S01]  /*15320*/  LOP3.LUT R4, R22, 0x7ffffffc, RZ, 0xc0, !PT ;  /* 0x7ffffffc16047812 */ /* 0x000fe200078ec0ff */
[----:B------:R-:W-:Y:S04]  /*15330*/  BSSY B0, `(.L_x_359) ;  /* 0x0000063000007945 */ /* 0x000fe80003800000 */
[----:B------:R-:W-:-:S04]  /*15340*/  IMAD.IADD R4, R16, 0x1, -R4 ;  /* 0x0000000110047824 */ /* 0x000fc800078e0a04 */
[----:B------:R-:W-:-:S05]  /*15350*/  IMAD.SHL.U32 R4, R4, 0x2, RZ ;  /* 0x0000000204047824 */ /* 0x000fca00078e00ff */
        /* <DEDUP_REMOVED lines=40> */
[----:B------:R-:W-:Y:S02]  /*155e0*/  @!P0 LEA.HI.X R3, R12, R5, R30, 0x2, P2 ;  /* 0x000000050c038211 */ /* 0x000fe400010f141e */
[----:B------:R-:W-:Y:S02]  /*155f0*/  ISETP.GE.AND P2, PT, R16, c[0x0][0x3c8], PT ;  /* 0x0000f20010007a0c */ /* 0x000fe40003f46270 */
[----:B------:R2:W-:Y:S01]  /*15600*/  @!P1 ST.E.64 [R6.64], R112 ;  /* 0x0000007006009985 */ /* 0x0005e2000c101b0a */
[----:B------:R-:W-:-:S03]  /*15610*/  ISETP.GE.AND P1, PT, R17, c[0x0][0x3c8], PT ;  /* 0x0000f20011007a0c */ /* 0x000fc60003f26270 */
[----:B------:R4:W-:Y:S01]  /*15620*/  @!P0 ST.E.64 [R2.64], R48 ;  /* 0x0000003002008985 */ /* 0x0009e2000c101b0a */
[-C--:B--2---:R-:W-:Y:S02]  /*15630*/  @!P3 LEA R6, P5, R13, R0.reuse, 0x2 ;  /* 0x000000000d06b211 */ /* 0x084fe400078a10ff */
[----:B----4-:R-:W-:Y:S02]  /*15640*/  @!P4 LEA R2, P0, R15, R0, 0x2 ;  /* 0x000000000f02c211 */ /* 0x010fe400078010ff */
[-C--:B------:R-:W-:Y:S02]  /*15650*/  @!P3 LEA.HI.X R7, R13, R5.reuse, R29, 0x2, P5 ;  /* 0x000000050d07b211 */ /* 0x080fe400028f141d */
        /* <DEDUP_REMOVED lines=8> */
[----:B------:R-:W-:-:S03]  /*156e0*/  @!P1 LEA.HI.X R3, R17, R5, R33, 0x2, P0 ;  /* 0x0000000511039211 */ /* 0x000fc600000f1421 */
[----:B------:R2:W-:Y:S01]  /*156f0*/  @!P2 ST.E.64 [R6.64], R54 ;  /* 0x000000360600a985 */ /* 0x0005e2000c101b0a */
[----:B------:R-:W-:-:S03]  /*15700*/  ISETP.GE.AND P2, PT, R20, c[0x0][0x3c8], PT ;  /* 0x0000f20014007a0c */ /* 0x000fc60003f46270 */
[----:B------:R4:W-:Y:S01]  /*15710*/  @!P1 ST.E.64 [R2.64], R56 ;  /* 0x0000003802009985 */ /* 0x0009e2000c101b0a */
[----:B------:R-:W-:Y:S02]  /*15720*/  ISETP.GE.AND P1, PT, R21, c[0x0][0x3c8], PT ;  /* 0x0000f20015007a0c */ /* 0x000fe40003f26270 */
[CC--:B--2---:R-:W-:Y:S02]  /*15730*/  @!P3 LEA R6, P5, R18.reuse, R0.reuse, 0x2 ;  /* 0x000000001206b211 */ /* 0x0c4fe400078a10ff */
[CC--:B----4-:R-:W-:Y:S02]  /*15740*/  @!P4 LEA R2, P0, R19.reuse, R0.reuse, 0x2 ;  /* 0x000000001302c211 */ /* 0x0d0fe400078010ff */
[-C--:B------:R-:W-:Y:S02]  /*15750*/  @!P3 LEA.HI.X R7, R18, R5.reuse, R34, 0x2, P5 ;  /* 0x000000051207b211 */ /* 0x080fe400028f1422 */
[----:B------:R-:W-:Y:S02]  /*15760*/  @!P4 LEA.HI.X R3, R19, R5, R35, 0x2, P0 ;  /* 0x000000051303c211 */ /* 0x000fe400000f1423 */
[----:B------:R-:W-:Y:S01]  /*15770*/  @!P2 LEA R8, P0, R20, R0, 0x2 ;  /* 0x000000001408a211 */ /* 0x000fe200078010ff */
[----:B------:R2:W-:Y:S01]  /*15780*/  @!P3 ST.E.64 [R6.64], R58 ;  /* 0x0000003a0600b985 */ /* 0x0005e2000c101b0a */
[----:B------:R-:W-:-:S02]  /*15790*/  ISETP.GE.AND P5, PT, R23, c[0x0][0x3c8], PT ;  /* 0x0000f20017007a0c */ /* 0x000fc40003fa6270 */
[----:B------:R-:W-:Y:S01]  /*157a0*/  @!P2 LEA.HI.X R9, R20, R5, R36, 0x2, P0 ;  /* 0x000000051409a211 */ /* 0x000fe200000f1424 */
[----:B------:R4:W-:Y:S01]  /*157b0*/  @!P4 ST.E.64 [R2.64], R60 ;  /* 0x0000003c0200c985 */ /* 0x0009e2000c101b0a */
[----:B------:R-:W-:-:S03]  /*157c0*/  ISETP.GE.AND P4, PT, R24, c[0x0][0x3c8], PT ;  /* 0x0000f20018007a0c */ /* 0x000fc60003f86270 */
[----:B------:R-:W-:Y:S01]  /*157d0*/  @!P2 ST.E.64 [R8.64], R84 ;  /* 0x000000540800a985 */ /* 0x000fe2000c101b0a */
[----:B------:R-:W-:Y:S02]  /*157e0*/  ISETP.GE.AND P2, PT, R25, c[0x0][0x3c8], PT ;  /* 0x0000f20019007a0c */ /* 0x000fe40003f46270 */
[CC--:B--2---:R-:W-:Y:S02]  /*157f0*/  @!P6 LEA R6, P0, R22.reuse, R0.reuse, 0x2 ;  /* 0x000000001606e211 */ /* 0x0c4fe400078010ff */
[C---:B----4-:R-:W-:Y:S02]  /*15800*/  @!P1 LEA R2, P3, R21.reuse, R0, 0x2 ;  /* 0x0000000015029211 */ /* 0x050fe400078610ff */
[-C--:B------:R-:W-:Y:S02]  /*15810*/  @!P6 LEA.HI.X R7, R22, R5.reuse, R39, 0x2, P0 ;  /* 0x000000051607e211 */ /* 0x080fe400000f1427 */
[----:B------:R-:W-:Y:S02]  /*15820*/  @!P1 LEA.HI.X R3, R21, R5, R37, 0x2, P3 ;  /* 0x0000000515039211 */ /* 0x000fe400018f1425 */
[----:B------:R-:W-:-:S03]  /*15830*/  ISETP.GE.AND P0, PT, R27, c[0x0][0x3c8], PT ;  /* 0x0000f2001b007a0c */ /* 0x000fc60003f06270 */
[----:B------:R2:W-:Y:S01]  /*15840*/  @!P1 ST.E.64 [R2.64], R64 ;  /* 0x0000004002009985 */ /* 0x0005e2000c101b0a */
[----:B------:R-:W-:-:S03]  /*15850*/  ISETP.GE.AND P1, PT, R26, c[0x0][0x3c8], PT ;  /* 0x0000f2001a007a0c */ /* 0x000fc60003f26270 */
[----:B------:R4:W-:Y:S01]  /*15860*/  @!P6 ST.E.64 [R6.64], R68 ;  /* 0x000000440600e985 */ /* 0x0009e2000c101b0a */
[----:B------:R-:W-:-:S04]  /*15870*/  @!P4 LEA R10, P6, R24, R0, 0x2 ;  /* 0x00000000180ac211 */ /* 0x000fc800078c10ff */
[----:B------:R-:W-:Y:S02]  /*15880*/  @!P4 LEA.HI.X R11, R24, R5, R40, 0x2, P6 ;  /* 0x00000005180bc211 */ /* 0x000fe400030f1428 */
[----:B--2---:R-:W-:-:S04]  /*15890*/  @!P5 LEA R2, P3, R23, R0, 0x2 ;  /* 0x000000001702d211 */ /* 0x004fc800078610ff */
[----:B------:R-:W-:Y:S02]  /*158a0*/  @!P5 LEA.HI.X R3, R23, R5, R38, 0x2, P3 ;  /* 0x000000051703d211 */ /* 0x000fe400018f1426 */
[----:B------:R-:W-:-:S03]  /*158b0*/  @!P2 LEA R8, P3, R25, R0, 0x2 ;  /* 0x000000001908a211 */ /* 0x000fc600078610ff */
[----:B------:R2:W-:Y:S01]  /*158c0*/  @!P5 ST.E.64 [R2.64], R72 ;  /* 0x000000480200d985 */ /* 0x0005e2000c101b0a */
        /* <DEDUP_REMOVED lines=9> */
.L_x_360:
[----:B------:R-:W-:Y:S05]  /*15960*/  BSYNC B0 ;  /* 0x0000000000007941 */ /* 0x000fea0003800000 */
.L_x_359:
[----:B------:R-:W-:Y:S05]  /*15970*/  BRA.DIV ~URZ, `(.L_x_361) ;  /* 0x000023f27f007947 */ /* 0x000fea000b800000 */
[----:B--2---:R2:W1:Y:S04]  /*15980*/  SHFL.IDX PT, R5, R14, 0x1, 0x1c1f ;  /* 0x003c1f000e057f89 */ /* 0x00446800000e0000 */
[----:B----4-:R2:W4:Y:S02]  /*15990*/  SHFL.IDX PT, R0, R28, 0x1, 0x1c1f ;  /* 0x003c1f001c007f89 */ /* 0x01052400000e0000 */
.L_x_409:
[----:B------:R-:W-:-:S13]  /*159a0*/  ISETP.NE.AND P0, PT, R94, RZ, PT ;  /* 0x000000ff5e00720c */ /* 0x000fda0003f05270 */
[----:B------:R-:W-:Y:S05]  /*159b0*/  @P0 BRA `(.L_x_356) ;  /* 0x00000f2000000947 */ /* 0x000fea0003800000 */
[----:B------:R-:W-:Y:S02]  /*159c0*/  ISETP.GE.AND P2, PT, R4, c[0x0][0x3c8], PT ;  /* 0x0000f20004007a0c */ /* 0x000fe40003f46270 */
[----:B------:R-:W-:Y:S02]  /*159d0*/  ISETP.GE.AND P1, PT, R12, c[0x0][0x3c8], PT ;  /* 0x0000f2000c007a0c */ /* 0x000fe40003f26270 */
[----:B------:R-:W-:Y:S02]  /*159e0*/  ISETP.GE.AND P0, PT, R13, c[0x0][0x3c8], PT ;  /* 0x0000f2000d007a0c */ /* 0x000fe40003f06270 */
[----:B------:R-:W-:Y:S02]  /*159f0*/  ISETP.GE.AND P5, PT, R15, c[0x0][0x3c8], PT ;  /* 0x0000f2000f007a0c */ /* 0x000fe40003fa6270 */
[----:B------:R-:W-:-:S05]  /*15a00*/  ISETP.GE.AND P6, PT, R16, c[0x0][0x3c8], PT ;  /* 0x0000f20010007a0c */ /* 0x000fca0003fc6270 */
[----:B----4-:R-:W-:Y:S02]  /*15a10*/  @!P2 IMAD.MOV.U32 R2, RZ, RZ, R0 ;  /* 0x000000ffff02a224 */ /* 0x010fe400078e0000 */
[----:B-1----:R-:W-:Y:S01]  /*15a20*/  @!P2 IMAD.MOV.U32 R3, RZ, RZ, R5 ;  /* 0x000000ffff03a224 */ /* 0x002fe200078e0005 */
[----:B------:R-:W-:-:S03]  /*15a30*/  @!P1 LEA R6, P4, R12, R0, 0x2 ;  /* 0x000000000c069211 */ /* 0x000fc600078810ff */
[----:B------:R-:W-:Y:S01]  /*15a40*/  @!P2 IMAD.WIDE R8, R4, 0x4, R2 ;  /* 0x000000040408a825 */ /* 0x000fe200078e0202 */
[----:B------:R-:W-:Y:S02]  /*15a50*/  @!P0 LEA R2, P3, R13, R0, 0x2 ;  /* 0x000000000d028211 */ /* 0x000fe400078610ff */
[-C--:B------:R-:W-:Y:S02]  /*15a60*/  @!P1 LEA.HI.X R7, R12, R5.reuse, R30, 0x2, P4 ;  /* 0x000000050c079211 */ /* 0x080fe400020f141e */
[----:B------:R-:W-:Y:S01]  /*15a70*/  ISETP.GE.AND P4, PT, R17, c[0x0][0x3c8], PT ;  /* 0x0000f20011007a0c */ /* 0x000fe20003f86270 */
[----:B------:R1:W-:Y:S01]  /*15a80*/  @!P2 ST.E.64 [R8.64], R100 ;  /* 0x000000640800a985 */ /* 0x0003e2000c101b0a */
[----:B------:R-:W-:Y:S02]  /*15a90*/  @!P0 LEA.HI.X R3, R13, R5, R29, 0x2, P3 ;  /* 0x000000050d038211 */ /* 0x000fe400018f141d */
[----:B------:R-:W-:Y:S01]  /*15aa0*/  ISETP.GE.AND P3, PT, R18, c[0x0][0x3c8], PT ;  /* 0x0000f20012007a0c */ /* 0x000fe20003f66270 */
[----:B------:R4:W-:Y:S01]  /*15ab0*/  @!P1 ST.E.64 [R6.64], R92 ;  /* 0x0000005c06009985 */ /* 0x0009e2000c101b0a */
[----:B------:R-:W-:-:S02]  /*15ac0*/  ISETP.GE.AND P2, PT, R19, c[0x0][0x3c8], PT ;  /* 0x0000f20013007a0c */ /* 0x000fc40003f46270 */
[CC--:B------:R-:W-:Y:S01]  /*15ad0*/  @!P6 LEA R12, P1, R16.reuse, R0.reuse, 0x2 ;  /* 0x00000000100ce211 */ /* 0x0c0fe200078210ff */
[----:B------:R5:W-:Y:S01]  /*15ae0*/  @!P0 ST.E.64 [R2.64], R80 ;  /* 0x0000005002008985 */ /* 0x000be2000c101b0a */
[CC--:B--2---:R-:W-:Y:S02]  /*15af0*/  @!P5 LEA R14, P0, R15.reuse, R0.reuse, 0x2 ;  /* 0x000000000f0ed211 */ /* 0x0c4fe400078010ff */
[-C--:B------:R-:W-:Y:S02]  /*15b00*/  @!P6 LEA.HI.X R13, R16, R5.reuse, R32, 0x2, P1 ;  /* 0x00000005100de211 */ /* 0x080fe400008f1420 */
[-C--:B------:R-:W-:Y:S02]  /*15b10*/  @!P5 LEA.HI.X R15, R15, R5.reuse, R31, 0x2, P0 ;  /* 0x000000050f0fd211 */ /* 0x080fe400000f141f */
[C---:B------:R-:W-:Y:S02]  /*15b20*/  @!P4 LEA R10, P0, R17.reuse, R0, 0x2 ;  /* 0x00000000110ac211 */ /* 0x040fe400078010ff */
[----:B------:R-:W-:Y:S01]  /*15b30*/  ISETP.GE.AND P1, PT, R20, c[0x0][0x3c8], PT ;  /* 0x0000f20014007a0c */ /* 0x000fe20003f26270 */
[----:B------:R2:W-:Y:S01]  /*15b40*/  @!P5 ST.E.64 [R14.64], R118 ;  /* 0x000000760e00d985 */ /* 0x0005e2000c101b0a */
[----:B------:R-:W-:-:S02]  /*15b50*/  @!P4 LEA.HI.X R11, R17, R5, R33, 0x2, P0 ;  /* 0x00000005110bc211 */ /* 0x000fc400000f1421 */
[----:B------:R-:W-:Y:S02]  /*15b60*/  ISETP.GE.AND P6, PT, R21, c[0x0][0x3c8], PT ;  /* 0x0000f20015007a0c */ /* 0x000fe40003fc6270 */
[----:B------:R-:W-:Y:S02]  /*15b70*/  ISETP.GE.AND P5, PT, R22, c[0x0][0x3c8], PT ;  /* 0x0000f20016007a0c */ /* 0x000fe40003fa6270 */
[----:B-1----:R-:W-:-:S04]  /*15b80*/  @!P3 LEA R8, P0, R18, R0, 0x2 ;  /* 0x000000001208b211 */ /* 0x002fc800078010ff */
[----:B------:R-:W-:Y:S02]  /*15b90*/  @!P3 LEA.HI.X R9, R18, R5, R34, 0x2, P0 ;  /* 0x000000051209b211 */ /* 0x000fe400000f1422 */
[----:B----4-:R-:W-:-:S04]  /*15ba0*/  @!P2 LEA R6, P0, R19, R0, 0x2 ;  /* 0x000000001306a211 */ /* 0x010fc800078010ff */
[----:B------:R-:W-:Y:S02]  /*15bb0*/  @!P2 LEA.HI.X R7, R19, R5, R35, 0x2, P0 ;  /* 0x000000051307a211 */ /* 0x000fe400000f1423 */
[----:B-----5:R-:W-:-:S04]  /*15bc0*/  @!P1 LEA R2, P0, R20, R0, 0x2 ;  /* 0x0000000014029211 */ /* 0x020fc800078010ff */
[----:B------:R-:W-:Y:S02]  /*15bd0*/  @!P1 LEA.HI.X R3, R20, R5, R36, 0x2, P0 ;  /* 0x0000000514039211 */ /* 0x000fe400000f1424 */
[----:B------:R-:W-:-:S13]  /*15be0*/  ISETP.GE.AND P0, PT, R16, c[0x0][0x3c8], PT ;  /* 0x0000f20010007a0c */ /* 0x000fda0003f06270 */
[----:B------:R1:W-:Y:S01]  /*15bf0*/  @!P0 ST.E.64 [R12.64], R116 ;  /* 0x000000740c008985 */ /* 0x0003e2000c101b0a */
[----:B--2---:R-:W-:-:S03]  /*15c00*/  @!P6 LEA R14, P0, R21, R0, 0x2 ;  /* 0x00000000150ee211 */ /* 0x004fc600078010ff */
[----:B------:R2:W-:Y:S01]  /*15c10*/  @!P4 ST.E.64 [R10.64], R114 ;  /* 0x000000720a00c985 */ /* 0x0005e2000c101b0a */
[----:B------:R-:W-:Y:S02]  /*15c20*/  ISETP.GE.AND P4, PT, R23, c[0x0][0x3c8], PT ;  /* 0x0000f20017007a0c */ /* 0x000fe40003f86270 */
[----:B------:R-:W-:Y:S01]  /*15c30*/  @!P6 LEA.HI.X R15, R21, R5, R37, 0x2, P0 ;  /* 0x00000005150fe211 */ /* 0x000fe200000f1425 */
[----:B------:R4:W-:Y:S01]  /*15c40*/  @!P3 ST.E.64 [R8.64], R104 ;  /* 0x000000680800b985 */ /* 0x0009e2000c101b0a */
[----:B------:R-:W-:-:S03]  /*15c50*/  ISETP.GE.AND P3, PT, R24, c[0x0][0x3c8], PT ;  /* 0x0000f20018007a0c */ /* 0x000fc60003f66270 */
[----:B------:R5:W-:Y:S01]  /*15c60*/  @!P2 ST.E.64 [R6.64], R74 ;  /* 0x0000004a0600a985 */ /* 0x000be2000c101b0a */
[----:B------:R-:W-:-:S03]  /*15c70*/  ISETP.GE.AND P2, PT, R25, c[0x0][0x3c8], PT ;  /* 0x0000f20019007a0c */ /* 0x000fc60003f46270 */
[----:B------:R3:W-:Y:S04]  /*15c80*/  @!P1 ST.E.64 [R2.64], R62 ;  /* 0x0000003e02009985 */ /* 0x0007e8000c101b0a */
[----:B------:R3:W-:Y:S01]  /*15c90*/  @!P6 ST.E.64 [R14.64], R90 ;  /* 0x0000005a0e00e985 */ /* 0x0007e2000c101b0a */
[CC--:B-1----:R-:W-:Y:S02]  /*15ca0*/  @!P5 LEA R12, P1, R22.reuse, R0.reuse, 0x2 ;  /* 0x00000000160cd211 */ /* 0x0c2fe400078210ff */
[----:B--2---:R-:W-:Y:S02]  /*15cb0*/  @!P4 LEA R10, P0, R23, R0, 0x2 ;  /* 0x00000000170ac211 */ /* 0x004fe400078010ff */
[----:B------:R-:W-:Y:S02]  /*15cc0*/  @!P5 LEA.HI.X R13, R22, R5, R39, 0x2, P1 ;  /* 0x00000005160dd211 */ /* 0x000fe400008f1427 */
[----:B------:R-:W-:-:S02]  /*15cd0*/  ISETP.GE.AND P1, PT, R26, c[0x0][0x3c8], PT ;  /* 0x0000f2001a007a0c */ /* 0x000fc40003f26270 */
[----:B------:R-:W-:Y:S01]  /*15ce0*/  @!P4 LEA.HI.X R11, R23, R5, R38, 0x2, P0 ;  /* 0x00000005170bc211 */ /* 0x000fe200000f1426 */
[----:B------:R1:W-:Y:S01]  /*15cf0*/  @!P5 ST.E.64 [R12.64], R86 ;  /* 0x000000560c00d985 */ /* 0x0003e2000c101b0a */
[----:B----4-:R-:W-:-:S03]  /*15d00*/  @!P3 LEA R8, P0, R24, R0, 0x2 ;  /* 0x000000001808b211 */ /* 0x010fc600078010ff */
[----:B------:R1:W-:Y:S01]  /*15d10*/  @!P4 ST.E.64 [R10.64], R82 ;  /* 0x000000520a00c985 */ /* 0x0003e2000c101b0a */
[----:B------:R-:W-:Y:S02]  /*15d20*/  @!P3 LEA.HI.X R9, R24, R5, R40, 0x2, P0 ;  /* 0x000000051809b211 */ /* 0x000fe400000f1428 */
[----:B-----5:R-:W-:-:S03]  /*15d30*/  @!P2 LEA R6, P0, R25, R0, 0x2 ;  /* 0x000000001906a211 */ /* 0x020fc600078010ff */
[----:B------:R1:W-:Y:S01]  /*15d40*/  @!P3 ST.E.64 [R8.64], R78 ;  /* 0x0000004e0800b985 */ /* 0x0003e2000c101b0a */
[----:B------:R-:W-:Y:S02]  /*15d50*/  @!P2 LEA.HI.X R7, R25, R5, R41, 0x2, P0 ;  /* 0x000000051907a211 */ /* 0x000fe400000f1429 */
[----:B---3--:R-:W-:-:S03]  /*15d60*/  @!P1 LEA R2, P0, R26, R0, 0x2 ;  /* 0x000000001a029211 */ /* 0x008fc600078010ff */
[----:B------:R1:W-:Y:S01]  /*15d70*/  @!P2 ST.E.64 [R6.64], R70 ;  /* 0x000000460600a985 */ /* 0x0003e2000c101b0a */
[----:B------:R-:W-:Y:S02]  /*15d80*/  @!P1 LEA.HI.X R3, R26, R5, R42, 0x2, P0 ;  /* 0x000000051a039211 */ /* 0x000fe400000f142a */
[----:B------:R-:W-:-:S03]  /*15d90*/  ISETP.GE.AND P0, PT, R27, c[0x0][0x3c8], PT ;  /* 0x0000f2001b007a0c */ /* 0x000fc60003f06270 */
[----:B------:R1:W-:Y:S10]  /*15da0*/  @!P1 ST.E.64 [R2.64], R66 ;  /* 0x0000004202009985 */ /* 0x0003f4000c101b0a */
[----:B------:R-:W-:Y:S05]  /*15db0*/  @P0 BRA `(.L_x_356) ;  /* 0x00000b2000000947 */ /* 0x000fea0003800000 */
[----:B-1----:R-:W-:-:S04]  /*15dc0*/  LEA R2, P0, R27, R0, 0x2 ;  /* 0x000000001b027211 */ /* 0x002fc800078010ff */
[----:B------:R-:W-:-:S05]  /*15dd0*/  LEA.HI.X R3, R27, R5, R43, 0x2, P0 ;  /* 0x000000051b037211 */ /* 0x000fca00000f142b */
[----:B------:R1:W-:Y:S01]  /*15de0*/  ST.E.64 [R2.64], R46 ;  /* 0x0000002e02007985 */ /* 0x0003e2000c101b0a */
[----:B------:R-:W-:Y:S05]  /*15df0*/  BRA `(.L_x_356) ;  /* 0x00000ae000007947 */ /* 0x000fea0003800000 */
.L_x_341:
        /* <DEDUP_REMOVED lines=8> */
[----:B------:R-:W-:-:S08]  /*15e80*/  IMAD.WIDE R4, R233, R4, c[0x0][0x500] ;  /* 0x00014000e9047625 */ /* 0x000fd000078e0204 */
        /* <DEDUP_REMOVED lines=11> */
.L_x_362:
        /* <DEDUP_REMOVED lines=13> */
[----:B------:R-:W-:Y:S02]  /*16010*/  ISETP.GT.AND P2, PT, R18, 0x1, PT ;  /* 0x000000011200780c */ /* 0x000fe40003f44270 */
[----:B------:R-:W-:Y:S02]  /*16020*/  MOV R6, R14 ;  /* 0x0000000e00067202 */ /* 0x000fe40000000f00 */
[----:B------:R-:W-:-:S04]  /*16030*/  SEL R0, R0, 0x328, P2 ;  /* 0x0000032800007807 */ /* 0x000fc80001000000 */
[----:B------:R1:W3:Y:S08]  /*16040*/  LDC.64 R8, c[0x0][R0+0x170] ;  /* 0x00005c0000087b82 */ /* 0x0002f00000000a00 */
[----:B------:R1:W4:Y:S08]  /*16050*/  LDC.64 R4, c[0x0][R0+0x168] ;  /* 0x00005a0000047b82 */ /* 0x0003300000000a00 */
[----:B------:R1:W5:Y:S08]  /*16060*/  LDC.64 R10, c[0x0][R0+0x178] ;  /* 0x00005e00000a7b82 */ /* 0x0003700000000a00 */
[----:B------:R1:W2:Y:S02]  /*16070*/  LDC.64 R12, c[0x0][R0+0x160] ;  /* 0x00005800000c7b82 */ /* 0x0002a40000000a00 */
[----:B-1----:R-:W-:-:S02]  /*16080*/  IMAD.MOV.U32 R0, RZ, RZ, c[0x0][0x4e8] ;  /* 0x00013a00ff007624 */ /* 0x002fc400078e00ff */
[----:B---3--:R-:W-:-:S03]  /*16090*/  IMAD.WIDE.U32 R2, R8, R15, RZ ;  /* 0x0000000f08027225 */ /* 0x008fc600078e00ff */
[----:B------:R-:W-:Y:S01]  /*160a0*/  ISETP.NE.AND P0, PT, R0, 0x1, PT ;  /* 0x000000010000780c */ /* 0x000fe20003f05270 */
[----:B------:R-:W-:Y:S02]  /*160b0*/  IMAD R0, R9, R15, RZ ;  /* 0x0000000f09007224 */ /* 0x000fe400078e02ff */
[-C--:B----4-:R-:W-:Y:S02]  /*160c0*/  IMAD R9, R5, R235.reuse, RZ ;  /* 0x000000eb05097224 */ /* 0x090fe400078e02ff */
[----:B------:R-:W-:-:S04]  /*160d0*/  IMAD.WIDE.U32 R4, R4, R235, RZ ;  /* 0x000000eb04047225 */ /* 0x000fc800078e00ff */
[----:B------:R-:W-:Y:S02]  /*160e0*/  IMAD R8, R8, R20, R0 ;  /* 0x0000001408087224 */ /* 0x000fe400078e0200 */
[----:B------:R-:W-:Y:S02]  /*160f0*/  IMAD.IADD R9, R5, 0x1, R9 ;  /* 0x0000000105097824 */ /* 0x000fe400078e0209 */
[----:B------:R-:W-:Y:S01]  /*16100*/  @P0 IMAD.HI.U32 R16, R14, c[0x0][0x4ec], RZ ;  /* 0x00013b000e100a27 */ /* 0x000fe200078e00ff */
[----:B------:R-:W-:-:S04]  /*16110*/  IADD3 R5, R3, R8, RZ ;  /* 0x0000000803057210 */ /* 0x000fc80007ffe0ff */
[----:B------:R-:W-:Y:S02]  /*16120*/  @P0 SHF.R.U32.HI R6, RZ, c[0x0][0x4f0], R16 ;  /* 0x00013c00ff060a19 */ /* 0x000fe40000011610 */
[----:B------:R-:W-:-:S03]  /*16130*/  IADD3 R16, P1, P0, R2, R4, R7 ;  /* 0x0000000402107210 */ /* 0x000fc6000783e007 */
[----:B------:R-:W-:Y:S01]  /*16140*/  IMAD.MOV R4, RZ, RZ, -R6 ;  /* 0x000000ffff047224 */ /* 0x000fe200078e0a06 */
[----:B------:R-:W-:Y:S02]  /*16150*/  IADD3.X R9, R5, R9, R17, P1, P0 ;  /* 0x0000000905097210 */ /* 0x000fe40000fe0411 */
[----:B--2---:R-:W-:-:S05]  /*16160*/  SEL R0, R21, RZ, P2 ;  /* 0x000000ff15007207 */ /* 0x004fca0001000000 */
[----:B-----5:R-:W-:-:S04]  /*16170*/  IMAD.WIDE.U32 R2, R10, R0, RZ ;  /* 0x000000000a027225 */ /* 0x020fc800078e00ff */
[----:B------:R-:W-:Y:S01]  /*16180*/  IMAD R8, R11, R0, RZ ;  /* 0x000000000b087224 */ /* 0x000fe200078e02ff */
[----:B------:R-:W-:Y:S01]  /*16190*/  IADD3 R2, P1, P0, R6, R16, R2 ;  /* 0x0000001006027210 */ /* 0x000fe2000783e002 */
[----:B------:R-:W-:Y:S01]  /*161a0*/  IMAD R0, R4, c[0x0][0x4e8], R14 ;  /* 0x00013a0004007a24 */ /* 0x000fe200078e020e */
[----:B------:R-:W-:Y:S02]  /*161b0*/  SHF.R.S32.HI R6, RZ, 0x1f, R6 ;  /* 0x0000001fff067819 */ /* 0x000fe40000011406 */
[----:B------:R-:W-:Y:S01]  /*161c0*/  IADD3 R3, R3, R8, RZ ;  /* 0x0000000803037210 */ /* 0x000fe20007ffe0ff */
[-C--:B------:R-:W-:Y:S01]  /*161d0*/  IMAD R4, R13, R0.reuse, RZ ;  /* 0x000000000d047224 */ /* 0x080fe200078e02ff */
[----:B------:R-:W-:Y:S01]  /*161e0*/  SHF.R.S32.HI R5, RZ, 0x1f, R0 ;  /* 0x0000001fff057819 */ /* 0x000fe20000011400 */
[----:B------:R-:W-:Y:S01]  /*161f0*/  IMAD.MOV.U32 R8, RZ, RZ, c[0x0][0x4a8] ;  /* 0x00012a00ff087624 */ /* 0x000fe200078e00ff */
[----:B------:R-:W-:Y:S02]  /*16200*/  IADD3.X R3, R6, R9, R3, P1, P0 ;  /* 0x0000000906037210 */ /* 0x000fe40000fe0403 */
[----:B------:R-:W-:Y:S01]  /*16210*/  MOV R6, c[0x0][0x4ac] ;  /* 0x00012b0000067a02 */ /* 0x000fe20000000f00 */
[----:B------:R-:W-:Y:S01]  /*16220*/  IMAD R4, R12, R5, R4 ;  /* 0x000000050c047224 */ /* 0x000fe200078e0204 */
[----:B------:R-:W-:Y:S01]  /*16230*/  SEL R5, R8, c[0x0][0x450], P2 ;  /* 0x0001140008057a07 */ /* 0x000fe20001000000 */
[----:B------:R-:W-:Y:S01]  /*16240*/  IMAD.WIDE.U32 R2, R12, R0, R2 ;  /* 0x000000000c027225 */ /* 0x000fe200078e0002 */
[----:B------:R-:W-:-:S03]  /*16250*/  SEL R6, R6, c[0x0][0x454], P2 ;  /* 0x0001150006067a07 */ /* 0x000fc60001000000 */
[----:B------:R-:W-:Y:S01]  /*16260*/  IMAD.IADD R0, R3, 0x1, R4 ;  /* 0x0000000103007824 */ /* 0x000fe200078e0204 */
[----:B------:R-:W-:-:S04]  /*16270*/  LEA R4, P0, R2, R5, 0x2 ;  /* 0x0000000502047211 */ /* 0x000fc800078010ff */
[----:B------:R-:W-:Y:S02]  /*16280*/  LEA.HI.X R5, R2, R6, R0, 0x2, P0 ;  /* 0x0000000602057211 */ /* 0x000fe400000f1400 */
[----:B------:R-:W-:-:S05]  /*16290*/  MOV R0, 0xff800000 ;  /* 0xff80000000007802 */ /* 0x000fca0000000f00 */
[----:B------:R1:W-:Y:S02]  /*162a0*/  STG.E [R4.64], R0 ;  /* 0x0000000004007986 */ /* 0x0003e4000c10190a */
.L_x_364:
[----:B------:R-:W-:Y:S05]  /*162b0*/  BSYNC B0 ;  /* 0x0000000000007941 */ /* 0x000fea0003800000 */
.L_x_363:
[----:B------:R-:W-:-:S13]  /*162c0*/  ISETP.GT.AND P0, PT, R18, 0x1, PT ;  /* 0x000000011200780c */ /* 0x000fda0003f04270 */
[----:B------:R-:W-:Y:S05]  /*162d0*/  @P0 BRA `(.L_x_356) ;  /* 0x0000060000000947 */ /* 0x000fea0003800000 */
[----:B------:R-:W-:Y:S01]  /*162e0*/  MOV R2, c[0x0][0x4e8] ;  /* 0x00013a0000027a02 */ /* 0x000fe20000000f00 */
[----:B-1----:R-:W-:Y:S01]  /*162f0*/  IMAD R0, R17, c[0x0][0x3a0], RZ ;  /* 0x0000e80011007a24 */ /* 0x002fe200078e02ff */
[-C--:B------:R-:W-:Y:S01]  /*16300*/  LEA R4, R232, R213.reuse, 0x5 ;  /* 0x000000d5e8047211 */ /* 0x080fe200078e28ff */
[----:B------:R-:W-:Y:S01]  /*16310*/  IMAD R5, R20, c[0x0][0x3f0], RZ ;  /* 0x0000fc0014057a24 */ /* 0x000fe200078e02ff */
[----:B------:R-:W-:Y:S01]  /*16320*/  ISETP.NE.AND P0, PT, R2, 0x1, PT ;  /* 0x000000010200780c */ /* 0x000fe20003f05270 */
[----:B------:R-:W-:Y:S01]  /*16330*/  IMAD.WIDE.U32 R2, R7, c[0x0][0x3a0], RZ ;  /* 0x0000e80007027a25 */ /* 0x000fe200078e00ff */
[C---:B------:R-:W-:Y:S02]  /*16340*/  LEA R4, R241.reuse, R4, 0x7 ;  /* 0x00000004f1047211 */ /* 0x040fe400078e38ff */
[----:B------:R-:W-:Y:S01]  /*16350*/  LEA R8, R241, R213, 0x7 ;  /* 0x000000d5f1087211 */ /* 0x000fe200078e38ff */
[----:B------:R-:W-:Y:S02]  /*16360*/  IMAD R0, R7, c[0x0][0x3a4], R0 ;  /* 0x0000e90007007a24 */ /* 0x000fe400078e0200 */
[----:B------:R-:W-:-:S03]  /*16370*/  IMAD R7, R15, c[0x0][0x3f4], R5 ;  /* 0x0000fd000f077a24 */ /* 0x000fc600078e0205 */
[----:B------:R-:W-:Y:S02]  /*16380*/  IADD3 R3, R3, R0, RZ ;  /* 0x0000000003037210 */ /* 0x000fe40007ffe0ff */
[----:B------:R-:W-:Y:S01]  /*16390*/  MOV R0, R4 ;  /* 0x0000000400007202 */ /* 0x000fe20000000f00 */
        /* <DEDUP_REMOVED lines=22> */
.L_x_410:
[----:B------:R-:W-:Y:S05]  /*16500*/  BRA.DIV ~URZ, `(.L_x_366) ;  /* 0x000019927f007947 */ /* 0x000fea000b800000 */
[----:B------:R3:W4:Y:S02]  /*16510*/  SHFL.IDX PT, R0, R10, RZ, 0x181f ;  /* 0x00181fff0a007589 */ /* 0x00072400000e0000 */
.L_x_411:
        /* <DEDUP_REMOVED lines=12> */
.L_x_368:
[----:B------:R-:W-:Y:S05]  /*165e0*/  BSYNC B0 ;  /* 0x0000000000007941 */ /* 0x000fea0003800000 */
.L_x_367:
[----:B------:R-:W-:Y:S05]  /*165f0*/  BRA.DIV ~URZ, `(.L_x_369) ;  /* 0x000019027f007947 */ /* 0x000fea000b800000 */
[----:B--2---:R2:W1:Y:S04]  /*16600*/  SHFL.IDX PT, R11, R6, 0x1, 0x181f ;  /* 0x00381f00060b7f89 */ /* 0x00446800000e0000 */
[----:B----4-:R2:W4:Y:S02]  /*16610*/  SHFL.IDX PT, R0, R10, 0x1, 0x181f ;  /* 0x00381f000a007f89 */ /* 0x01052400000e0000 */
.L_x_412:
        /* <DEDUP_REMOVED lines=12> */
.L_x_371:
[----:B------:R-:W-:Y:S05]  /*166e0*/  BSYNC B0 ;  /* 0x0000000000007941 */ /* 0x000fea0003800000 */
.L_x_370:
[----:B------:R-:W-:Y:S05]  /*166f0*/  BRA.DIV ~URZ, `(.L_x_372) ;  /* 0x000018c27f007947 */ /* 0x000fea000b800000 */
[----:B-1----:R1:W2:Y:S02]  /*16700*/  SHFL.IDX PT, R11, R6, 0x2, 0x181f ;  /* 0x00581f00060b7f89 */ /* 0x0022a400000e0000 */
.L_x_413:
[----:B------:R-:W-:Y:S05]  /*16710*/  BRA.DIV ~URZ, `(.L_x_373) ;  /* 0x000019127f007947 */ /* 0x000fea000b800000 */
[----:B----4-:R4:W1:Y:S02]  /*16720*/  SHFL.IDX PT, R0, R10, 0x2, 0x181f ;  /* 0x00581f000a007f89 */ /* 0x01086400000e0000 */
.L_x_414:
        /* <DEDUP_REMOVED lines=12> */
.L_x_375:
[----:B------:R-:W-:Y:S05]  /*167f0*/  BSYNC B0 ;  /* 0x0000000000007941 */ /* 0x000fea0003800000 */
.L_x_374:
[----:B------:R-:W-:Y:S05]  /*16800*/  BRA.DIV ~URZ, `(.L_x_376) ;  /* 0x000018827f007947 */ /* 0x000fea000b800000 */
[----:B-12---:R-:W1:Y:S04]  /*16810*/  SHFL.IDX PT, R6, R6, 0x3, 0x181f ;  /* 0x00781f0006067f89 */ /* 0x006e6800000e0000 */
[----:B------:R2:W3:Y:S02]  /*16820*/  SHFL.IDX PT, R0, R10, 0x3, 0x181f ;  /* 0x00781f000a007f89 */ /* 0x0004e400000e0000 */
.L_x_415:
        /* <DEDUP_REMOVED lines=11> */
.L_x_356:
[----:B------:R-:W-:Y:S05]  /*168e0*/  BSYNC B1 ;  /* 0x0000000000017941 */ /* 0x000fea0003800000 */
.L_x_340:
        /* <DEDUP_REMOVED lines=13> */
.L_x_416:
[----:B------:R-:W-:Y:S05]  /*169c0*/  BRA.DIV ~URZ, `(.L_x_379) ;  /* 0x000017f27f007947 */ /* 0x000fea000b800000 */
[----:B------:R4:W2:Y:S02]  /*169d0*/  SHFL.IDX PT, R8, R95, 0x1, 0x1f ;  /* 0x00201f005f087f89 */ /* 0x0008a400000e0000 */
.L_x_417:
        /* <DEDUP_REMOVED lines=18> */
.L_x_418:
        /* <DEDUP_REMOVED lines=16> */
.L_x_419:
[----:B----4-:R-:W-:Y:S01]  /*16c00*/  IMAD R0, R0, c[0x0][0x538], RZ ;  /* 0x00014e0000007a24 */ /* 0x010fe200078e02ff */
[----:B------:R-:W-:Y:S04]  /*16c10*/  BSSY B1, `(.L_x_382) ;  /* 0x000007c000017945 */ /* 0x000fe80003800000 */
[----:B--2---:R-:W-:-:S04]  /*16c20*/  IADD3 R8, R0, R8, RZ ;  /* 0x0000000800087210 */ /* 0x004fc80007ffe0ff */
[----:B---3--:R-:W-:-:S13]  /*16c30*/  ISETP.GT.AND P0, PT, R8, R10, PT ;  /* 0x0000000a0800720c */ /* 0x008fda0003f04270 */
[----:B------:R-:W-:Y:S05]  /*16c40*/  @P0 BRA `(.L_x_383) ;  /* 0x0000024000000947 */ /* 0x000fea0003800000 */
.L_x_387:
        /* <DEDUP_REMOVED lines=16> */
.L_x_420:
        /* <DEDUP_REMOVED lines=16> */
.L_x_421:
[----:B--2---:R-:W-:-:S05]  /*16e50*/  IMAD R0, R0, c[0x0][0x538], RZ ;  /* 0x00014e0000007a24 */ /* 0x004fca00078e02ff */
[----:B------:R-:W-:-:S04]  /*16e60*/  IADD3 R8, R0, R8, RZ ;  /* 0x0000000800087210 */ /* 0x000fc80007ffe0ff */
[----:B------:R-:W-:-:S13]  /*16e70*/  ISETP.GT.AND P0, PT, R8, R10, PT ;  /* 0x0000000a0800720c */ /* 0x000fda0003f04270 */
[----:B-1----:R-:W-:Y:S05]  /*16e80*/  @!P0 BRA `(.L_x_387) ;  /* 0xfffffdc000008947 */ /* 0x002fea000383ffff */
.L_x_383:
[----:B------:R-:W-:-:S05]  /*16e90*/  IADD3 R11, -R0, R8, RZ ;  /* 0x00000008000b7210 */ /* 0x000fca0007ffe1ff */
[----:B------:R-:W-:-:S05]  /*16ea0*/  IMAD R0, R4, c[0x0][0x538], R11 ;  /* 0x00014e0004007a24 */ /* 0x000fca00078e020b */
[----:B------:R-:W-:Y:S01]  /*16eb0*/  ISETP.GT.AND P0, PT, R0, R10, PT ;  /* 0x0000000a0000720c */ /* 0x000fe20003f04270 */
[----:B------:R-:W-:-:S12]  /*16ec0*/  BRA.DIV ~URZ, `(.L_x_388) ;  /* 0x000017327f007947 */ /* 0x000fd8000b800000 */
[----:B------:R-:W-:-:S04]  /*16ed0*/  VOTE.ANY R5, PT, !P0 ;  /* 0x0000000000057806 */ /* 0x000fc800040e0100 */
.L_x_422:
[----:B------:R2:W3:Y:S01]  /*16ee0*/  POPC R12, R5 ;  /* 0x00000005000c7309 */ /* 0x0004e20000000000 */
[----:B------:R-:W-:Y:S05]  /*16ef0*/  BRA.DIV ~URZ, `(.L_x_389) ;  /* 0x000017527f007947 */ /* 0x000fea000b800000 */
[----:B---3--:R3:W4:Y:S04]  /*16f00*/  SHFL.IDX PT, R8, R6, R12, 0x1f ;  /* 0x00001f0c06087589 */ /* 0x00872800000e0000 */
[----:B------:R3:W1:Y:S02]  /*16f10*/  SHFL.IDX PT, R7, R7, R12, 0x1f ;  /* 0x00001f0c07077589 */ /* 0x00066400000e0000 */
.L_x_423:
[----:B------:R-:W-:Y:S01]  /*16f20*/  ISETP.NE.AND P0, PT, R5, RZ, PT ;  /* 0x000000ff0500720c */ /* 0x000fe20003f05270 */
[----:B------:R-:W-:-:S12]  /*16f30*/  BSSY B0, `(.L_x_390) ;  /* 0x0000005000007945 */ /* 0x000fd80003800000 */
[----:B------:R-:W-:Y:S05]  /*16f40*/  @!P0 BRA `(.L_x_391) ;  /* 0x0000003000008947 */ /* 0x000fea0003800000 */
[----:B------:R-:W-:Y:S01]  /*16f50*/  IADD3 R3, R12, -0x1, RZ ;  /* 0xffffffff0c037810 */ /* 0x000fe20007ffe0ff */
[----:B------:R-:W-:Y:S05]  /*16f60*/  BRA.DIV ~URZ, `(.L_x_392) ;  /* 0x000017b27f007947 */ /* 0x000fea000b800000 */
[----:B------:R2:W3:Y:S02]  /*16f70*/  SHFL.IDX PT, R13, R4, R3, 0x1f ;  /* 0x00001f03040d7589 */ /* 0x0004e400000e0000 */
.L_x_391:
[----:B------:R-:W-:Y:S05]  /*16f80*/  BSYNC B0 ;  /* 0x0000000000007941 */ /* 0x000fea0003800000 */
.L_x_390:
        /* <DEDUP_REMOVED lines=41> */
[----:B------:R-:W-:-:S03]  /*17220*/  IABS R9, R0 ;  /* 0x0000000000097213 */ /* 0x000fc60000000000 */
[----:B------:R-:W-:Y:S01]  /*17230*/  IMAD.HI.U32 R2, R3, R4, R2 ;  /* 0x0000000403027227 */ /* 0x000fe200078e0002 */
[----:B------:R-:W-:-:S03]  /*17240*/  MOV R4, R6 ;  /* 0x0000000600047202 */ /* 0x000fc60000000f00 */
[----:B------:R-:W-:-:S04]  /*17250*/  IMAD.MOV.U32 R3, RZ, RZ, R9 ;  /* 0x000000ffff037224 */ /* 0x000fc800078e0009 */
        /* <DEDUP_REMOVED lines=19> */
.L_x_384:
[----:B------:R-:W-:Y:S01]  /*17390*/  IMAD.MOV.U32 R240, RZ, RZ, R10 ;  /* 0x000000fffff07224 */ /* 0x000fe200078e000a */
[----:B------:R-:W-:Y:S01]  /*173a0*/  MOV R242, RZ ;  /* 0x000000ff00f27202 */ /* 0x000fe20000000f00 */
[----:B------:R-:W-:Y:S01]  /*173b0*/  IMAD.MOV.U32 R241, RZ, RZ, RZ ;  /* 0x000000fffff17224 */ /* 0x000fe200078e00ff */
[----:B------:R-:W-:Y:S02]  /*173c0*/  MOV R243, c[0x0][0x53c] ;  /* 0x00014f0000f37a02 */ /* 0x000fe40000000f00 */
.L_x_393:
[----:B------:R-:W-:Y:S05]  /*173d0*/  BSYNC B1 ;  /* 0x0000000000017941 */ /* 0x000fea0003800000 */
.L_x_382:
[----:B------:R-:W-:Y:S01]  /*173e0*/  WARPSYNC 0xffffffff ;  /* 0xffffffff00007948 */ /* 0x000fe20003800000 */
[----:B------:R-:W-:Y:S01]  /*173f0*/  BAR.SYNC.DEFER_BLOCKING 0x4, 0x100 ;  /* 0x0104000000007b1d */ /* 0x000fe20000010000 */
[----:B------:R-:W-:-:S13]  /*17400*/  ISETP.NE.AND P0, PT, R14, RZ, PT ;  /* 0x000000ff0e00720c */ /* 0x000fda0003f05270 */
[----:B------:R2:W-:Y:S04]  /*17410*/  @!P0 STS.128 [0xf100], R240 ;  /* 0x00f100f0ff008388 */ /* 0x0005e80000000c00 */
[----:B------:R-:W-:Y:S06]  /*17420*/  BAR.ARV 0x5, 0x100 ;  /* 0x0144000000007b1d */ /* 0x000fec0000002000 */
.L_x_377:
[----:B-1----:R-:W-:-:S13]  /*17430*/  ISETP.GE.AND P0, PT, R243, c[0x0][0x53c], PT ;  /* 0x00014f00f3007a0c */ /* 0x002fda0003f06270 */
[----:B--2---:R-:W-:Y:S01]  /*17440*/  @P0 CALL.REL.NOINC `(.L_x_394) ;  /* 0x0000001000000944 */ /* 0x004fe20003c00000 */
[----:B------:R-:W-:Y:S05]  /*17450*/  BRA `(.L_x_395) ;  /* 0xfffe9d4000007947 */ /* 0x000fea000383ffff */
.L_x_394:
[----:B------:R-:W-:Y:S05]  /*17460*/  EXIT ;  /* 0x000000000000794d */ /* 0x000fea0003800000 */
.L_x_236:
[----:B------:R-:W-:Y:S01]  /*17470*/  IMAD.MOV.U32 R0, RZ, RZ, R5 ;  /* 0x000000ffff007224 */ /* 0x000fe200078e0005 */
[----:B------:R-:W-:Y:S02]  /*17480*/  MOV R2, 0x1 ;  /* 0x0000000100027802 */ /* 0x000fe40000000f00 */
[----:B------:R-:W-:Y:S02]  /*17490*/  MOV R3, 0x174b0 ;  /* 0x000174b000037802 */ /* 0x000fe40000000f00 */
[----:B--2---:R-:W-:Y:S05]  /*174a0*/  CALL.REL.NOINC `($__internal_8_$__cuda_sm70_shflsync_up_p) ;  /* 0x0000136000007944 */ /* 0x004fea0003c00000 */
[----:B------:R-:W-:Y:S01]  /*174b0*/  MOV R0, R4 ;  /* 0x0000000400007202 */ /* 0x000fe20000000f00 */
[----:B------:R-:W-:Y:S05]  /*174c0*/  BRA `(.L_x_396) ;  /* 0xfffe8f9000007947 */ /* 0x000fea000383ffff */
.L_x_237:
[----:B------:R-:W-:Y:S01]  /*174d0*/  IMAD.MOV.U32 R0, RZ, RZ, R5 ;  /* 0x000000ffff007224 */ /* 0x000fe200078e0005 */
[----:B------:R-:W-:Y:S02]  /*174e0*/  MOV R2, 0x2 ;  /* 0x0000000200027802 */ /* 0x000fe40000000f00 */
[----:B------:R-:W-:Y:S02]  /*174f0*/  MOV R3, 0x17510 ;  /* 0x0001751000037802 */ /* 0x000fe40000000f00 */
[----:B--2---:R-:W-:Y:S05]  /*17500*/  CALL.REL.NOINC `($__internal_8_$__cuda_sm70_shflsync_up_p) ;  /* 0x0000130000007944 */ /* 0x004fea0003c00000 */
[----:B------:R-:W-:Y:S01]  /*17510*/  SEL R0, R4, RZ, P4 ;  /* 0x000000ff04007207 */ /* 0x000fe20002000000 */
[----:B------:R-:W-:Y:S01]  /*17520*/  IMAD.MOV.U32 R2, RZ, RZ, 0x4 ;  /* 0x00000004ff027424 */ /* 0x000fe200078e00ff */
[----:B------:R-:W-:-:S03]  /*17530*/  MOV R3, 0x17560 ;  /* 0x0001756000037802 */ /* 0x000fc60000000f00 */
[----:B------:R-:W-:Y:S02]  /*17540*/  IMAD.IADD R0, R5, 0x1, R0 ;  /* 0x0000000105007824 */ /* 0x000fe400078e0200 */
[----:B------:R-:W-:Y:S05]  /*17550*/  CALL.REL.NOINC `($__internal_8_$__cuda_sm70_shflsync_up_p) ;  /* 0x000012b000007944 */ /* 0x000fea0003c00000 */
        /* <DEDUP_REMOVED lines=13> */
[----:B------:R-:W-:Y:S01]  /*17630*/  IMAD.IADD R4, R0, 0x1, R4 ;  /* 0x0000000100047824 */ /* 0x000fe200078e0204 */
[----:B------:R-:W-:-:S03]  /*17640*/  MOV R0, 0x1f ;  /* 0x0000001f00007802 */ /* 0x000fc60000000f00 */
[----:B------:R-:W-:Y:S02]  /*17650*/  IMAD.MOV.U32 R9, RZ, RZ, R4 ;  /* 0x000000ffff097224 */ /* 0x000fe400078e0004 */
[----:B------:R-:W-:Y:S05]  /*17660*/  CALL.REL.NOINC `($__internal_7_$__cuda_sm70_shflsync_idx_p) ;  /* 0x0000115000007944 */ /* 0x000fea0003c00000 */
[----:B------:R-:W-:Y:S05]  /*17670*/  BRA `(.L_x_397) ;  /* 0xfffe8ee000007947 */ /* 0x000fea000383ffff */
.L_x_239:
[----:B------:R-:W-:Y:S02]  /*17680*/  SEL R0, RZ, 0x1, P0 ;  /* 0x00000001ff007807 */ /* 0x000fe40000000000 */
[----:B------:R-:W-:Y:S02]  /*17690*/  MOV R2, 0x176b0 ;  /* 0x000176b000027802 */ /* 0x000fe40000000f00 */
[----:B--2---:R-:W-:Y:S05]  /*176a0*/  CALL.REL.NOINC `($__internal_9_$__cuda_sm70_votesync_ballot) ;  /* 0x000011d000007944 */ /* 0x004fea0003c00000 */
[----:B------:R-:W-:Y:S01]  /*176b0*/  MOV R5, R0 ;  /* 0x0000000000057202 */ /* 0x000fe20000000f00 */
[----:B------:R-:W-:Y:S05]  /*176c0*/  BRA `(.L_x_398) ;  /* 0xfffe8f2000007947 */ /* 0x000fea000383ffff */
.L_x_240:
[----:B------:R-:W-:Y:S01]  /*176d0*/  IMAD.MOV.U32 R9, RZ, RZ, R8 ;  /* 0x000000ffff097224 */ /* 0x000fe200078e0008 */
[----:B---3--:R-:W-:Y:S01]  /*176e0*/  MOV R3, R14 ;  /* 0x0000000e00037202 */ /* 0x008fe20000000f00 */
[----:B------:R-:W-:Y:S01]  /*176f0*/  IMAD.MOV.U32 R0, RZ, RZ, 0x1f ;  /* 0x0000001fff007424 */ /* 0x000fe200078e00ff */
[----:B------:R-:W-:Y:S02]  /*17700*/  MOV R2, 0x17720 ;  /* 0x0001772000027802 */ /* 0x000fe40000000f00 */
[----:B-12---:R-:W-:Y:S05]  /*17710*/  CALL.REL.NOINC `($__internal_7_$__cuda_sm70_shflsync_idx_p) ;  /* 0x000010a000007944 */ /* 0x006fea0003c00000 */
[----:B------:R-:W-:Y:S01]  /*17720*/  IMAD.MOV.U32 R12, RZ, RZ, R0 ;  /* 0x000000ffff0c7224 */ /* 0x000fe200078e0000 */
[----:B------:R-:W-:Y:S01]  /*17730*/  MOV R9, R7 ;  /* 0x0000000700097202 */ /* 0x000fe20000000f00 */
[----:B------:R-:W-:Y:S01]  /*17740*/  IMAD.MOV.U32 R6, RZ, RZ, RZ ;  /* 0x000000ffff067224 */ /* 0x000fe200078e00ff */
[----:B------:R-:W-:Y:S01]  /*17750*/  MOV R3, R14 ;  /* 0x0000000e00037202 */ /* 0x000fe20000000f00 */
[----:B------:R-:W-:Y:S01]  /*17760*/  IMAD.MOV.U32 R0, RZ, RZ, 0x1f ;  /* 0x0000001fff007424 */ /* 0x000fe200078e00ff */
[----:B------:R-:W-:-:S02]  /*17770*/  MOV R2, 0x17790 ;  /* 0x0001779000027802 */ /* 0x000fc40000000f00 */
[----:B------:R-:W-:Y:S05]  /*17780*/  CALL.REL.NOINC `($__internal_7_$__cuda_sm70_shflsync_idx_p) ;  /* 0x0000103000007944 */ /* 0x000fea0003c00000 */
[----:B------:R-:W-:Y:S01]  /*17790*/  MOV R11, R0 ;  /* 0x00000000000b7202 */ /* 0x000fe20000000f00 */
[----:B------:R-:W-:Y:S05]  /*177a0*/  BRA `(.L_x_399) ;  /* 0xfffe8e9000007947 */ /* 0x000fea000383ffff */
.L_x_243:
[----:B------:R-:W-:Y:S01]  /*177b0*/  IMAD.MOV.U32 R9, RZ, RZ, R4 ;  /* 0x000000ffff097224 */ /* 0x000fe200078e0004 */
[----:B------:R-:W-:-:S02]  /*177c0*/  MOV R0, 0x1f ;  /* 0x0000001f00007802 */ /* 0x000fc40000000f00 */
[----:B------:R-:W-:Y:S02]  /*177d0*/  MOV R2, 0x177f0 ;  /* 0x000177f000027802 */ /* 0x000fe40000000f00 */
[----:B-1234-:R-:W-:Y:S05]  /*177e0*/  CALL.REL.NOINC `($__internal_7_$__cuda_sm70_shflsync_idx_p) ;  /* 0x00000fd000007944 */ /* 0x01efea0003c00000 */
[----:B------:R-:W-:Y:S01]  /*177f0*/  MOV R6, R0 ;  /* 0x0000000000067202 */ /* 0x000fe20000000f00 */
[----:B------:R-:W-:Y:S05]  /*17800*/  BRA `(.L_x_242) ;  /* 0xfffe8e9000007947 */ /* 0x000fea000383ffff */
.L_x_337:
[----:B------:R-:W-:Y:S01]  /*17810*/  IMAD.MOV.U32 R2, RZ, RZ, R228 ;  /* 0x000000ffff027224 */ /* 0x000fe200078e00e4 */
[----:B------:R-:W-:Y:S01]  /*17820*/  MOV R7, 0x1f ;  /* 0x0000001f00077802 */ /* 0x000fe20000000f00 */
[----:B------:R-:W-:Y:S01]  /*17830*/  IMAD.MOV.U32 R5, RZ, RZ, 0x2 ;  /* 0x00000002ff057424 */ /* 0x000fe200078e00ff */
[----:B------:R-:W-:Y:S02]  /*17840*/  MOV R6, 0xffffffff ;  /* 0xffffffff00067802 */ /* 0x000fe40000000f00 */
[----:B------:R-:W-:Y:S02]  /*17850*/  MOV R4, 0x17870 ;  /* 0x0001787000047802 */ /* 0x000fe40000000f00 */
[----:B------:R-:W-:Y:S05]  /*17860*/  CALL.REL.NOINC `($__internal_6_$__cuda_sm70_shflsync_bfly_p) ;  /* 0x00000f1000007944 */ /* 0x000fea0003c00000 */
[----:B------:R-:W-:Y:S01]  /*17870*/  FADD.FTZ R3, R228, R2 ;  /* 0x00000002e4037221 */ /* 0x000fe20000010000 */
[----:B------:R-:W-:Y:S02]  /*17880*/  MOV R5, 0x1 ;  /* 0x0000000100057802 */ /* 0x000fe40000000f00 */
[----:B------:R-:W-:Y:S02]  /*17890*/  MOV R4, 0x178c0 ;  /* 0x000178c000047802 */ /* 0x000fe40000000f00 */
[----:B------:R-:W-:-:S02]  /*178a0*/  MOV R2, R3 ;  /* 0x0000000300027202 */ /* 0x000fc40000000f00 */
[----:B------:R-:W-:Y:S05]  /*178b0*/  CALL.REL.NOINC `($__internal_6_$__cuda_sm70_shflsync_bfly_p) ;  /* 0x00000ec000007944 */ /* 0x000fea0003c00000 */
[----:B------:R-:W-:Y:S01]  /*178c0*/  FADD.FTZ R0, R3, R2 ;  /* 0x0000000203007221 */ /* 0x000fe20000010000 */
[----:B------:R-:W-:-:S02]  /*178d0*/  MOV R2, R229 ;  /* 0x000000e500027202 */ /* 0x000fc40000000f00 */
[----:B------:R-:W-:Y:S02]  /*178e0*/  MOV R5, 0x2 ;  /* 0x0000000200057802 */ /* 0x000fe40000000f00 */
[----:B------:R-:W-:Y:S02]  /*178f0*/  MOV R4, 0x17910 ;  /* 0x0001791000047802 */ /* 0x000fe40000000f00 */
[----:B------:R-:W-:Y:S05]  /*17900*/  CALL.REL.NOINC `($__internal_6_$__cuda_sm70_shflsync_bfly_p) ;  /* 0x00000e7000007944 */ /* 0x000fea0003c00000 */
[----:B------:R-:W-:Y:S01]  /*17910*/  FADD.FTZ R3, R229, R2 ;  /* 0x00000002e5037221 */ /* 0x000fe20000010000 */
[----:B------:R-:W-:Y:S02]  /*17920*/  MOV R5, 0x1 ;  /* 0x0000000100057802 */ /* 0x000fe40000000f00 */
[----:B------:R-:W-:Y:S02]  /*17930*/  MOV R4, 0x17960 ;  /* 0x0001796000047802 */ /* 0x000fe40000000f00 */
[----:B------:R-:W-:Y:S02]  /*17940*/  MOV R2, R3 ;  /* 0x0000000300027202 */ /* 0x000fe40000000f00 */
[----:B------:R-:W-:Y:S05]  /*17950*/  CALL.REL.NOINC `($__internal_6_$__cuda_sm70_shflsync_bfly_p) ;  /* 0x00000e2000007944 */ /* 0x000fea0003c00000 */
[----:B------:R-:W-:Y:S01]  /*17960*/  MOV R4, R2 ;  /* 0x0000000200047202 */ /* 0x000fe20000000f00 */
[----:B------:R-:W-:Y:S05]  /*17970*/  BRA `(.L_x_400) ;  /* 0xffffbe1000007947 */ /* 0x000fea000383ffff */
.L_x_344:
[----:B--234-:R-:W-:Y:S01]  /*17980*/  IMAD.MOV.U32 R9, RZ, RZ, R7 ;  /* 0x000000ffff097224 */ /* 0x01cfe200078e0007 */
[----:B------:R-:W-:Y:S01]  /*17990*/  MOV R3, RZ ;  /* 0x000000ff00037202 */ /* 0x000fe20000000f00 */
[----:B------:R-:W-:Y:S01]  /*179a0*/  IMAD.MOV.U32 R0, RZ, RZ, 0x181f ;  /* 0x0000181fff007424 */ /* 0x000fe200078e00ff */
[----:B------:R-:W-:-:S02]  /*179b0*/  MOV R2, 0x179d0 ;  /* 0x000179d000027802 */ /* 0x000fc40000000f00 */
[----:B-1----:R-:W-:Y:S05]  /*179c0*/  CALL.REL.NOINC `($__internal_7_$__cuda_sm70_shflsync_idx_p) ;  /* 0x00000df000007944 */ /* 0x002fea0003c00000 */
[----:B------:R-:W-:Y:S01]  /*179d0*/  MOV R8, R0 ;  /* 0x0000000000087202 */ /* 0x000fe20000000f00 */
[----:B------:R-:W-:Y:S05]  /*179e0*/  BRA `(.L_x_401) ;  /* 0xffffd31000007947 */ /* 0x000fea000383ffff */
.L_x_345:
[----:B------:R-:W-:Y:S01]  /*179f0*/  IMAD.MOV.U32 R9, RZ, RZ, R10 ;  /* 0x000000ffff097224 */ /* 0x000fe200078e000a */
[----:B------:R-:W-:Y:S01]  /*17a00*/  MOV R3, RZ ;  /* 0x000000ff00037202 */ /* 0x000fe20000000f00 */
[----:B------:R-:W-:Y:S01]  /*17a10*/  IMAD.MOV.U32 R0, RZ, RZ, 0x181f ;  /* 0x0000181fff007424 */ /* 0x000fe200078e00ff */
[----:B------:R-:W-:-:S02]  /*17a20*/  MOV R2, 0x17a40 ;  /* 0x00017a4000027802 */ /* 0x000fc40000000f00 */
[----:B-123--:R-:W-:Y:S05]  /*17a30*/  CALL.REL.NOINC `($__internal_7_$__cuda_sm70_shflsync_idx_p) ;  /* 0x00000d8000007944 */ /* 0x00efea0003c00000 */
[----:B------:R-:W-:Y:S05]  /*17a40*/  BRA `(.L_x_402) ;  /* 0xffffd2d000007947 */ /* 0x000fea000383ffff */
.L_x_348:
[----:B------:R-:W-:Y:S01]  /*17a50*/  IMAD.MOV.U32 R9, RZ, RZ, R7 ;  /* 0x000000ffff097224 */ /* 0x000fe200078e0007 */
[----:B--2---:R-:W-:Y:S01]  /*17a60*/  MOV R3, 0x1 ;  /* 0x0000000100037802 */ /* 0x004fe20000000f00 */
[----:B------:R-:W-:Y:S01]  /*17a70*/  IMAD.MOV.U32 R0, RZ, RZ, 0x181f ;  /* 0x0000181fff007424 */ /* 0x000fe200078e00ff */
[----:B------:R-:W-:-:S02]  /*17a80*/  MOV R2, 0x17aa0 ;  /* 0x00017aa000027802 */ /* 0x000fc40000000f00 */
[----:B-1-34-:R-:W-:Y:S05]  /*17a90*/  CALL.REL.NOINC `($__internal_7_$__cuda_sm70_shflsync_idx_p) ;  /* 0x00000d2000007944 */ /* 0x01afea0003c00000 */
[----:B------:R-:W-:Y:S01]  /*17aa0*/  IMAD.MOV.U32 R8, RZ, RZ, R0 ;  /* 0x000000ffff087224 */ /* 0x000fe200078e0000 */
[----:B------:R-:W-:Y:S01]  /*17ab0*/  MOV R3, 0x1 ;  /* 0x0000000100037802 */ /* 0x000fe20000000f00 */
[----:B------:R-:W-:Y:S01]  /*17ac0*/  IMAD.MOV.U32 R9, RZ, RZ, R10 ;  /* 0x000000ffff097224 */ /* 0x000fe200078e000a */
[----:B------:R-:W-:-:S02]  /*17ad0*/  MOV R0, 0x181f ;  /* 0x0000181f00007802 */ /* 0x000fc40000000f00 */
[----:B------:R-:W-:Y:S02]  /*17ae0*/  MOV R2, 0x17b00 ;  /* 0x00017b0000027802 */ /* 0x000fe40000000f00 */
[----:B------:R-:W-:Y:S05]  /*17af0*/  CALL.REL.NOINC `($__internal_7_$__cuda_sm70_shflsync_idx_p) ;  /* 0x00000cc000007944 */ /* 0x000fea0003c00000 */
[----:B------:R-:W-:Y:S05]  /*17b00*/  BRA `(.L_x_403) ;  /* 0xffffd30000007947 */ /* 0x000fea000383ffff */
.L_x_351:
[----:B------:R-:W-:Y:S01]  /*17b10*/  IMAD.MOV.U32 R9, RZ, RZ, R7 ;  /* 0x000000ffff097224 */ /* 0x000fe200078e0007 */
[----:B--2---:R-:W-:Y:S01]  /*17b20*/  MOV R3, 0x2 ;  /* 0x0000000200037802 */ /* 0x004fe20000000f00 */
[----:B------:R-:W-:Y:S01]  /*17b30*/  IMAD.MOV.U32 R0, RZ, RZ, 0x181f ;  /* 0x0000181fff007424 */ /* 0x000fe200078e00ff */
[----:B------:R-:W-:Y:S02]  /*17b40*/  MOV R2, 0x17b60 ;  /* 0x00017b6000027802 */ /* 0x000fe40000000f00 */
[----:B-1-34-:R-:W-:Y:S05]  /*17b50*/  CALL.REL.NOINC `($__internal_7_$__cuda_sm70_shflsync_idx_p) ;  /* 0x00000c6000007944 */ /* 0x01afea0003c00000 */
[----:B------:R-:W-:Y:S01]  /*17b60*/  MOV R8, R0 ;  /* 0x0000000000087202 */ /* 0x000fe20000000f00 */
[----:B------:R-:W-:Y:S05]  /*17b70*/  BRA `(.L_x_404) ;  /* 0xffffd38000007947 */ /* 0x000fea000383ffff */
.L_x_352:
[----:B------:R-:W-:Y:S01]  /*17b80*/  IMAD.MOV.U32 R9, RZ, RZ, R10 ;  /* 0x000000ffff097224 */ /* 0x000fe200078e000a */
[----:B--2---:R-:W-:Y:S01]  /*17b90*/  MOV R3, 0x2 ;  /* 0x0000000200037802 */ /* 0x004fe20000000f00 */
[----:B------:R-:W-:Y:S01]  /*17ba0*/  IMAD.MOV.U32 R0, RZ, RZ, 0x181f ;  /* 0x0000181fff007424 */ /* 0x000fe200078e00ff */
[----:B------:R-:W-:Y:S02]  /*17bb0*/  MOV R2, 0x17bd0 ;  /* 0x00017bd000027802 */ /* 0x000fe40000000f00 */
[----:B-1-34-:R-:W-:Y:S05]  /*17bc0*/  CALL.REL.NOINC `($__internal_7_$__cuda_sm70_shflsync_idx_p) ;  /* 0x00000bf000007944 */ /* 0x01afea0003c00000 */
[----:B------:R-:W-:Y:S05]  /*17bd0*/  BRA `(.L_x_405) ;  /* 0xffffd34000007947 */ /* 0x000fea000383ffff */
.L_x_355:
[----:B------:R-:W-:Y:S01]  /*17be0*/  IMAD.MOV.U32 R9, RZ, RZ, R7 ;  /* 0x000000ffff097224 */ /* 0x000fe200078e0007 */
[----:B---3--:R-:W-:Y:S01]  /*17bf0*/  MOV R3, 0x3 ;  /* 0x0000000300037802 */ /* 0x008fe20000000f00 */
[----:B----4-:R-:W-:Y:S01]  /*17c00*/  IMAD.MOV.U32 R0, RZ, RZ, 0x181f ;  /* 0x0000181fff007424 */ /* 0x010fe200078e00ff */
[----:B------:R-:W-:-:S02]  /*17c10*/  MOV R2, 0x17c30 ;  /* 0x00017c3000027802 */ /* 0x000fc40000000f00 */
[----:B-12---:R-:W-:Y:S05]  /*17c20*/  CALL.REL.NOINC `($__internal_7_$__cuda_sm70_shflsync_idx_p) ;  /* 0x00000b9000007944 */ /* 0x006fea0003c00000 */
[----:B------:R-:W-:Y:S01]  /*17c30*/  IMAD.MOV.U32 R7, RZ, RZ, R0 ;  /* 0x000000ffff077224 */ /* 0x000fe200078e0000 */
[----:B------:R-:W-:Y:S01]  /*17c40*/  MOV R3, 0x3 ;  /* 0x0000000300037802 */ /* 0x000fe20000000f00 */
[----:B------:R-:W-:Y:S01]  /*17c50*/  IMAD.MOV.U32 R9, RZ, RZ, R10 ;  /* 0x000000ffff097224 */ /* 0x000fe200078e000a */
[----:B------:R-:W-:-:S02]  /*17c60*/  MOV R0, 0x181f ;  /* 0x0000181f00007802 */ /* 0x000fc40000000f00 */
[----:B------:R-:W-:Y:S02]  /*17c70*/  MOV R2, 0x17c90 ;  /* 0x00017c9000027802 */ /* 0x000fe40000000f00 */
[----:B------:R-:W-:Y:S05]  /*17c80*/  CALL.REL.NOINC `($__internal_7_$__cuda_sm70_shflsync_idx_p) ;  /* 0x00000b3000007944 */ /* 0x000fea0003c00000 */
[----:B------:R-:W-:Y:S05]  /*17c90*/  BRA `(.L_x_406) ;  /* 0xffffd38000007947 */ /* 0x000fea000383ffff */
.L_x_357:
[----:B------:R-:W-:Y:S01]  /*17ca0*/  IMAD.MOV.U32 R9, RZ, RZ, R14 ;  /* 0x000000ffff097224 */ /* 0x000fe200078e000e */
[----:B------:R-:W-:Y:S01]  /*17cb0*/  MOV R3, RZ ;  /* 0x000000ff00037202 */ /* 0x000fe20000000f00 */
[----:B------:R-:W-:Y:S01]  /*17cc0*/  IMAD.MOV.U32 R0, RZ, RZ, 0x1c1f ;  /* 0x00001c1fff007424 */ /* 0x000fe200078e00ff */
[----:B------:R-:W-:Y:S02]  /*17cd0*/  MOV R2, 0x17cf0 ;  /* 0x00017cf000027802 */ /* 0x000fe40000000f00 */
[----:B------:R-:W-:Y:S05]  /*17ce0*/  CALL.REL.NOINC `($__internal_7_$__cuda_sm70_shflsync_idx_p) ;  /* 0x00000ad000007944 */ /* 0x000fea0003c00000 */
[----:B------:R-:W-:Y:S01]  /*17cf0*/  MOV R5, R0 ;  /* 0x0000000000057202 */ /* 0x000fe20000000f00 */
[----:B------:R-:W-:Y:S05]  /*17d00*/  BRA `(.L_x_407) ;  /* 0xffffd5f000007947 */ /* 0x000fea000383ffff */
.L_x_358:
[----:B------:R-:W-:Y:S01]  /*17d10*/  IMAD.MOV.U32 R9, RZ, RZ, R28 ;  /* 0x000000ffff097224 */ /* 0x000fe200078e001c */
[----:B------:R-:W-:Y:S01]  /*17d20*/  MOV R3, RZ ;  /* 0x000000ff00037202 */ /* 0x000fe20000000f00 */
[----:B------:R-:W-:Y:S01]  /*17d30*/  IMAD.MOV.U32 R0, RZ, RZ, 0x1c1f ;  /* 0x00001c1fff007424 */ /* 0x000fe200078e00ff */
[----:B------:R-:W-:Y:S02]  /*17d40*/  MOV R2, 0x17d60 ;  /* 0x00017d6000027802 */ /* 0x000fe40000000f00 */
[----:B-12---:R-:W-:Y:S05]  /*17d50*/  CALL.REL.NOINC `($__internal_7_$__cuda_sm70_shflsync_idx_p) ;  /* 0x00000a6000007944 */ /* 0x006fea0003c00000 */
[----:B------:R-:W-:Y:S05]  /*17d60*/  BRA `(.L_x_408) ;  /* 0xffffd5b000007947 */ /* 0x000fea000383ffff */
.L_x_361:
[----:B----4-:R-:W-:Y:S01]  /*17d70*/  IMAD.MOV.U32 R9, RZ, RZ, R14 ;  /* 0x000000ffff097224 */ /* 0x010fe200078e000e */
[----:B------:R-:W-:Y:S01]  /*17d80*/  MOV R3, 0x1 ;  /* 0x0000000100037802 */ /* 0x000fe20000000f00 */
[----:B------:R-:W-:Y:S01]  /*17d90*/  IMAD.MOV.U32 R0, RZ, RZ, 0x1c1f ;  /* 0x00001c1fff007424 */ /* 0x000fe200078e00ff */
[----:B------:R-:W-:-:S02]  /*17da0*/  MOV R2, 0x17dc0 ;  /* 0x00017dc000027802 */ /* 0x000fc40000000f00 */
[----:B-123--:R-:W-:Y:S05]  /*17db0*/  CALL.REL.NOINC `($__internal_7_$__cuda_sm70_shflsync_idx_p) ;  /* 0x00000a0000007944 */ /* 0x00efea0003c00000 */
[----:B------:R-:W-:Y:S01]  /*17dc0*/  IMAD.MOV.U32 R5, RZ, RZ, R0 ;  /* 0x000000ffff057224 */ /* 0x000fe200078e0000 */
[----:B------:R-:W-:Y:S01]  /*17dd0*/  MOV R3, 0x1 ;  /* 0x0000000100037802 */ /* 0x000fe20000000f00 */
[----:B------:R-:W-:Y:S01]  /*17de0*/  IMAD.MOV.U32 R9, RZ, RZ, R28 ;  /* 0x000000ffff097224 */ /* 0x000fe200078e001c */
[----:B------:R-:W-:-:S02]  /*17df0*/  MOV R0, 0x1c1f ;  /* 0x00001c1f00007802 */ /* 0x000fc40000000f00 */
[----:B------:R-:W-:Y:S02]  /*17e00*/  MOV R2, 0x17e20 ;  /* 0x00017e2000027802 */ /* 0x000fe40000000f00 */
[----:B------:R-:W-:Y:S05]  /*17e10*/  CALL.REL.NOINC `($__internal_7_$__cuda_sm70_shflsync_idx_p) ;  /* 0x000009a000007944 */ /* 0x000fea0003c00000 */
[----:B------:R-:W-:Y:S05]  /*17e20*/  BRA `(.L_x_409) ;  /* 0xffffdb7000007947 */ /* 0x000fea000383ffff */
.L_x_365:
[----:B------:R-:W-:Y:S01]  /*17e30*/  IMAD.MOV.U32 R9, RZ, RZ, R6 ;  /* 0x000000ffff097224 */ /* 0x000fe200078e0006 */
[----:B------:R-:W-:Y:S01]  /*17e40*/  MOV R3, RZ ;  /* 0x000000ff00037202 */ /* 0x000fe20000000f00 */
[----:B------:R-:W-:Y:S01]  /*17e50*/  IMAD.MOV.U32 R0, RZ, RZ, 0x181f ;  /* 0x0000181fff007424 */ /* 0x000fe200078e00ff */
[----:B------:R-:W-:Y:S02]  /*17e60*/  MOV R2, 0x17e80 ;  /* 0x00017e8000027802 */ /* 0x000fe40000000f00 */
[----:B------:R-:W-:Y:S05]  /*17e70*/  CALL.REL.NOINC `($__internal_7_$__cuda_sm70_shflsync_idx_p) ;  /* 0x0000094000007944 */ /* 0x000fea0003c00000 */
[----:B------:R-:W-:Y:S01]  /*17e80*/  MOV R11, R0 ;  /* 0x00000000000b7202 */ /* 0x000fe20000000f00 */
[----:B------:R-:W-:Y:S05]  /*17e90*/  BRA `(.L_x_410) ;  /* 0xffffe66000007947 */ /* 0x000fea000383ffff */
.L_x_366:
[----:B------:R-:W-:Y:S01]  /*17ea0*/  IMAD.MOV.U32 R9, RZ, RZ, R10 ;  /* 0x000000ffff097224 */ /* 0x000fe200078e000a */
[----:B------:R-:W-:Y:S01]  /*17eb0*/  MOV R3, RZ ;  /* 0x000000ff00037202 */ /* 0x000fe20000000f00 */
[----:B------:R-:W-:Y:S01]  /*17ec0*/  IMAD.MOV.U32 R0, RZ, RZ, 0x181f ;  /* 0x0000181fff007424 */ /* 0x000fe200078e00ff */
[----:B------:R-:W-:Y:S02]  /*17ed0*/  MOV R2, 0x17ef0 ;  /* 0x00017ef000027802 */ /* 0x000fe40000000f00 */
[----:B-12---:R-:W-:Y:S05]  /*17ee0*/  CALL.REL.NOINC `($__internal_7_$__cuda_sm70_shflsync_idx_p) ;  /* 0x000008d000007944 */ /* 0x006fea0003c00000 */
[----:B------:R-:W-:Y:S05]  /*17ef0*/  BRA `(.L_x_411) ;  /* 0xffffe62000007947 */ /* 0x000fea000383ffff */
.L_x_369:
[----:B------:R-:W-:Y:S01]  /*17f00*/  IMAD.MOV.U32 R9, RZ, RZ, R6 ;  /* 0x000000ffff097224 */ /* 0x000fe200078e0006 */
[----:B--2---:R-:W-:Y:S01]  /*17f10*/  MOV R3, 0x1 ;  /* 0x0000000100037802 */ /* 0x004fe20000000f00 */
[----:B----4-:R-:W-:Y:S01]  /*17f20*/  IMAD.MOV.U32 R0, RZ, RZ, 0x181f ;  /* 0x0000181fff007424 */ /* 0x010fe200078e00ff */
[----:B------:R-:W-:-:S02]  /*17f30*/  MOV R2, 0x17f50 ;  /* 0x00017f5000027802 */ /* 0x000fc40000000f00 */
[----:B-1-3--:R-:W-:Y:S05]  /*17f40*/  CALL.REL.NOINC `($__internal_7_$__cuda_sm70_shflsync_idx_p) ;  /* 0x0000087000007944 */ /* 0x00afea0003c00000 */
[----:B------:R-:W-:Y:S01]  /*17f50*/  IMAD.MOV.U32 R11, RZ, RZ, R0 ;  /* 0x000000ffff0b7224 */ /* 0x000fe200078e0000 */
[----:B------:R-:W-:Y:S01]  /*17f60*/  MOV R3, 0x1 ;  /* 0x0000000100037802 */ /* 0x000fe20000000f00 */
[----:B------:R-:W-:Y:S01]  /*17f70*/  IMAD.MOV.U32 R9, RZ, RZ, R10 ;  /* 0x000000ffff097224 */ /* 0x000fe200078e000a */
[----:B------:R-:W-:-:S02]  /*17f80*/  MOV R0, 0x181f ;  /* 0x0000181f00007802 */ /* 0x000fc40000000f00 */
[----:B------:R-:W-:Y:S02]  /*17f90*/  MOV R2, 0x17fb0 ;  /* 0x00017fb000027802 */ /* 0x000fe40000000f00 */
[----:B------:R-:W-:Y:S05]  /*17fa0*/  CALL.REL.NOINC `($__internal_7_$__cuda_sm70_shflsync_idx_p) ;  /* 0x0000081000007944 */ /* 0x000fea0003c00000 */
[----:B------:R-:W-:Y:S05]  /*17fb0*/  BRA `(.L_x_412) ;  /* 0xffffe66000007947 */ /* 0x000fea000383ffff */
.L_x_372:
[----:B------:R-:W-:Y:S01]  /*17fc0*/  IMAD.MOV.U32 R9, RZ, RZ, R6 ;  /* 0x000000ffff097224 */ /* 0x000fe200078e0006 */
[----:B-1----:R-:W-:Y:S01]  /*17fd0*/  MOV R3, 0x2 ;  /* 0x0000000200037802 */ /* 0x002fe20000000f00 */
[----:B----4-:R-:W-:Y:S01]  /*17fe0*/  IMAD.MOV.U32 R0, RZ, RZ, 0x181f ;  /* 0x0000181fff007424 */ /* 0x010fe200078e00ff */
[----:B------:R-:W-:Y:S02]  /*17ff0*/  MOV R2, 0x18010 ;  /* 0x0001801000027802 */ /* 0x000fe40000000f00 */
[----:B--23--:R-:W-:Y:S05]  /*18000*/  CALL.REL.NOINC `($__internal_7_$__cuda_sm70_shflsync_idx_p) ;  /* 0x000007b000007944 */ /* 0x00cfea0003c00000 */
[----:B------:R-:W-:Y:S01]  /*18010*/  MOV R11, R0 ;  /* 0x00000000000b7202 */ /* 0x000fe20000000f00 */
[----:B------:R-:W-:Y:S05]  /*18020*/  BRA `(.L_x_413) ;  /* 0xffffe6e000007947 */ /* 0x000fea000383ffff */
.L_x_373:
[----:B------:R-:W-:Y:S01]  /*18030*/  IMAD.MOV.U32 R9, RZ, RZ, R10 ;  /* 0x000000ffff097224 */ /* 0x000fe200078e000a */
[----:B------:R-:W-:Y:S01]  /*18040*/  MOV R3, 0x2 ;  /* 0x0000000200037802 */ /* 0x000fe20000000f00 */
[----:B----4-:R-:W-:Y:S01]  /*18050*/  IMAD.MOV.U32 R0, RZ, RZ, 0x181f ;  /* 0x0000181fff007424 */ /* 0x010fe200078e00ff */
[----:B------:R-:W-:Y:S02]  /*18060*/  MOV R2, 0x18080 ;  /* 0x0001808000027802 */ /* 0x000fe40000000f00 */
[----:B-123--:R-:W-:Y:S05]  /*18070*/  CALL.REL.NOINC `($__internal_7_$__cuda_sm70_shflsync_idx_p) ;  /* 0x0000074000007944 */ /* 0x00efea0003c00000 */
[----:B------:R-:W-:Y:S05]  /*18080*/  BRA `(.L_x_414) ;  /* 0xffffe6a000007947 */ /* 0x000fea000383ffff */
.L_x_376:
[----:B------:R-:W-:Y:S01]  /*18090*/  IMAD.MOV.U32 R9, RZ, RZ, R6 ;  /* 0x000000ffff097224 */ /* 0x000fe200078e0006 */
[----:B-1----:R-:W-:Y:S01]  /*180a0*/  MOV R3, 0x3 ;  /* 0x0000000300037802 */ /* 0x002fe20000000f00 */
[----:B------:R-:W-:Y:S01]  /*180b0*/  IMAD.MOV.U32 R0, RZ, RZ, 0x181f ;  /* 0x0000181fff007424 */ /* 0x000fe200078e00ff */
[----:B------:R-:W-:-:S02]  /*180c0*/  MOV R2, 0x180e0 ;  /* 0x000180e000027802 */ /* 0x000fc40000000f00 */
[----:B--234-:R-:W-:Y:S05]  /*180d0*/  CALL.REL.NOINC `($__internal_7_$__cuda_sm70_shflsync_idx_p) ;  /* 0x000006e000007944 */ /* 0x01cfea0003c00000 */
[----:B------:R-:W-:Y:S01]  /*180e0*/  IMAD.MOV.U32 R6, RZ, RZ, R0 ;  /* 0x000000ffff067224 */ /* 0x000fe200078e0000 */
[----:B------:R-:W-:Y:S01]  /*180f0*/  MOV R3, 0x3 ;  /* 0x0000000300037802 */ /* 0x000fe20000000f00 */
[----:B------:R-:W-:Y:S01]  /*18100*/  IMAD.MOV.U32 R9, RZ, RZ, R10 ;  /* 0x000000ffff097224 */ /* 0x000fe200078e000a */
[----:B------:R-:W-:-:S02]  /*18110*/  MOV R0, 0x181f ;  /* 0x0000181f00007802 */ /* 0x000fc40000000f00 */
[----:B------:R-:W-:Y:S02]  /*18120*/  MOV R2, 0x18140 ;  /* 0x0001814000027802 */ /* 0x000fe40000000f00 */
[----:B------:R-:W-:Y:S05]  /*18130*/  CALL.REL.NOINC `($__internal_7_$__cuda_sm70_shflsync_idx_p) ;  /* 0x0000068000007944 */ /* 0x000fea0003c00000 */
[----:B------:R-:W-:Y:S05]  /*18140*/  BRA `(.L_x_415) ;  /* 0xffffe6e000007947 */ /* 0x000fea000383ffff */
.L_x_378:
[----:B------:R-:W-:Y:S01]  /*18150*/  IMAD.MOV.U32 R9, RZ, RZ, R95 ;  /* 0x000000ffff097224 */ /* 0x000fe200078e005f */
[----:B------:R-:W-:Y:S01]  /*18160*/  MOV R3, RZ ;  /* 0x000000ff00037202 */ /* 0x000fe20000000f00 */
[----:B------:R-:W-:Y:S01]  /*18170*/  IMAD.MOV.U32 R0, RZ, RZ, 0x1f ;  /* 0x0000001fff007424 */ /* 0x000fe200078e00ff */
[----:B------:R-:W-:Y:S02]  /*18180*/  MOV R2, 0x181a0 ;  /* 0x000181a000027802 */ /* 0x000fe40000000f00 */
[----:B-1----:R-:W-:Y:S05]  /*18190*/  CALL.REL.NOINC `($__internal_7_$__cuda_sm70_shflsync_idx_p) ;  /* 0x0000062000007944 */ /* 0x002fea0003c00000 */
[----:B------:R-:W-:Y:S01]  /*181a0*/  MOV R10, R0 ;  /* 0x00000000000a7202 */ /* 0x000fe20000000f00 */
[----:B------:R-:W-:Y:S05]  /*181b0*/  BRA `(.L_x_416) ;  /* 0xffffe80000007947 */ /* 0x000fea000383ffff */
.L_x_379:
[----:B------:R-:W-:Y:S01]  /*181c0*/  IMAD.MOV.U32 R9, RZ, RZ, R95 ;  /* 0x000000ffff097224 */ /* 0x000fe200078e005f */
[----:B------:R-:W-:Y:S01]  /*181d0*/  MOV R3, 0x1 ;  /* 0x0000000100037802 */ /* 0x000fe20000000f00 */
[----:B------:R-:W-:Y:S01]  /*181e0*/  IMAD.MOV.U32 R0, RZ, RZ, 0x1f ;  /* 0x0000001fff007424 */ /* 0x000fe200078e00ff */
[----:B------:R-:W-:Y:S02]  /*181f0*/  MOV R2, 0x18210 ;  /* 0x0001821000027802 */ /* 0x000fe40000000f00 */
[----:B-123--:R-:W-:Y:S05]  /*18200*/  CALL.REL.NOINC `($__internal_7_$__cuda_sm70_shflsync_idx_p) ;  /* 0x000005b000007944 */ /* 0x00efea0003c00000 */
[----:B------:R-:W-:Y:S01]  /*18210*/  MOV R8, R0 ;  /* 0x0000000000087202 */ /* 0x000fe20000000f00 */
[----:B------:R-:W-:Y:S05]  /*18220*/  BRA `(.L_x_417) ;  /* 0xffffe7b000007947 */ /* 0x000fea000383ffff */
.L_x_380:
[----:B------:R-:W-:Y:S02]  /*18230*/  MOV R2, 0x1 ;  /* 0x0000000100027802 */ /* 0x000fe40000000f00 */
[----:B------:R-:W-:-:S02]  /*18240*/  MOV R3, 0x18260 ;  /* 0x0001826000037802 */ /* 0x000fc40000000f00 */
[----:B--234-:R-:W-:Y:S05]  /*18250*/  CALL.REL.NOINC `($__internal_8_$__cuda_sm70_shflsync_up_p) ;  /* 0x000005b000007944 */ /* 0x01cfea0003c00000 */
[----:B------:R-:W-:Y:S05]  /*18260*/  BRA `(.L_x_418) ;  /* 0xffffe89000007947 */ /* 0x000fea000383ffff */
.L_x_381:
[----:B------:R-:W-:Y:S02]  /*18270*/  MOV R2, 0x2 ;  /* 0x0000000200027802 */ /* 0x000fe40000000f00 */
[----:B------:R-:W-:-:S02]  /*18280*/  MOV R3, 0x182a0 ;  /* 0x000182a000037802 */ /* 0x000fc40000000f00 */
[----:B--23--:R-:W-:Y:S05]  /*18290*/  CALL.REL.NOINC `($__internal_8_$__cuda_sm70_shflsync_up_p) ;  /* 0x0000057000007944 */ /* 0x00cfea0003c00000 */
        /* <DEDUP_REMOVED lines=23> */
.L_x_385:
[----:B------:R-:W-:Y:S02]  /*18410*/  MOV R2, 0x1 ;  /* 0x0000000100027802 */ /* 0x000fe40000000f00 */
[----:B------:R-:W-:Y:S02]  /*18420*/  MOV R3, 0x18440 ;  /* 0x0001844000037802 */ /* 0x000fe40000000f00 */
[----:B------:R-:W-:Y:S05]  /*18430*/  CALL.REL.NOINC `($__internal_8_$__cuda_sm70_shflsync_up_p) ;  /* 0x000003d000007944 */ /* 0x000fea0003c00000 */
[----:B------:R-:W-:Y:S01]  /*18440*/  MOV R2, R4 ;  /* 0x0000000400027202 */ /* 0x000fe20000000f00 */
[----:B------:R-:W-:Y:S05]  /*18450*/  BRA `(.L_x_420) ;  /* 0xffffe8f000007947 */ /* 0x000fea000383ffff */
.L_x_386:
[----:B------:R-:W-:Y:S02]  /*18460*/  MOV R2, 0x2 ;  /* 0x0000000200027802 */ /* 0x000fe40000000f00 */
[----:B------:R-:W-:Y:S02]  /*18470*/  MOV R3, 0x18490 ;  /* 0x0001849000037802 */ /* 0x000fe40000000f00 */
        /* <DEDUP_REMOVED lines=24> */
.L_x_388:
[----:B------:R-:W-:Y:S02]  /*18600*/  SEL R0, RZ, 0x1, P0 ;  /* 0x00000001ff007807 */ /* 0x000fe40000000000 */
[----:B------:R-:W-:Y:S02]  /*18610*/  MOV R2, 0x18630 ;  /* 0x0001863000027802 */ /* 0x000fe40000000f00 */
[----:B-1----:R-:W-:Y:S05]  /*18620*/  CALL.REL.NOINC `($__internal_9_$__cuda_sm70_votesync_ballot) ;  /* 0x0000025000007944 */ /* 0x002fea0003c00000 */
[----:B------:R-:W-:Y:S01]  /*18630*/  MOV R5, R0 ;  /* 0x0000000000057202 */ /* 0x000fe20000000f00 */
[----:B------:R-:W-:Y:S05]  /*18640*/  BRA `(.L_x_422) ;  /* 0xffffe89000007947 */ /* 0x000fea000383ffff */
.L_x_389:
[----:B------:R-:W-:Y:S01]  /*18650*/  IMAD.MOV.U32 R9, RZ, RZ, R6 ;  /* 0x000000ffff097224 */ /* 0x000fe200078e0006 */
[----:B---3--:R-:W-:Y:S01]  /*18660*/  MOV R3, R12 ;  /* 0x0000000c00037202 */ /* 0x008fe20000000f00 */
[----:B------:R-:W-:Y:S01]  /*18670*/  IMAD.MOV.U32 R0, RZ, RZ, 0x1f ;  /* 0x0000001fff007424 */ /* 0x000fe200078e00ff */
[----:B------:R-:W-:Y:S02]  /*18680*/  MOV R2, 0x186a0 ;  /* 0x000186a000027802 */ /* 0x000fe40000000f00 */
[----:B-12---:R-:W-:Y:S05]  /*18690*/  CALL.REL.NOINC `($__internal_7_$__cuda_sm70_shflsync_idx_p) ;  /* 0x0000012000007944 */ /* 0x006fea0003c00000 */
[----:B------:R-:W-:Y:S01]  /*186a0*/  IMAD.MOV.U32 R8, RZ, RZ, R0 ;  /* 0x000000ffff087224 */ /* 0x000fe200078e0000 */
[----:B------:R-:W-:Y:S01]  /*186b0*/  MOV R3, R12 ;  /* 0x0000000c00037202 */ /* 0x000fe20000000f00 */
[----:B------:R-:W-:Y:S01]  /*186c0*/  IMAD.MOV.U32 R9, RZ, RZ, R7 ;  /* 0x000000ffff097224 */ /* 0x000fe200078e0007 */
[----:B------:R-:W-:Y:S02]  /*186d0*/  MOV R0, 0x1f ;  /* 0x0000001f00007802 */ /* 0x000fe40000000f00 */
[----:B------:R-:W-:-:S02]  /*186e0*/  MOV R2, 0x18700 ;  /* 0x0001870000027802 */ /* 0x000fc40000000f00 */
[----:B------:R-:W-:Y:S05]  /*186f0*/  CALL.REL.NOINC `($__internal_7_$__cuda_sm70_shflsync_idx_p) ;  /* 0x000000c000007944 */ /* 0x000fea0003c00000 */
[----:B------:R-:W-:Y:S01]  /*18700*/  MOV R7, R0 ;  /* 0x0000000000077202 */ /* 0x000fe20000000f00 */
[----:B------:R-:W-:Y:S05]  /*18710*/  BRA `(.L_x_423) ;  /* 0xffffe80000007947 */ /* 0x000fea000383ffff */
.L_x_392:
[----:B------:R-:W-:Y:S01]  /*18720*/  IMAD.MOV.U32 R9, RZ, RZ, R4 ;  /* 0x000000ffff097224 */ /* 0x000fe200078e0004 */
[----:B------:R-:W-:-:S02]  /*18730*/  MOV R0, 0x1f ;  /* 0x0000001f00007802 */ /* 0x000fc40000000f00 */
[----:B------:R-:W-:Y:S02]  /*18740*/  MOV R2, 0x18760 ;  /* 0x0001876000027802 */ /* 0x000fe40000000f00 */
[----:B-1234-:R-:W-:Y:S05]  /*18750*/  CALL.REL.NOINC `($__internal_7_$__cuda_sm70_shflsync_idx_p) ;  /* 0x0000006000007944 */ /* 0x01efea0003c00000 */
[----:B------:R-:W-:Y:S01]  /*18760*/  MOV R13, R0 ;  /* 0x00000000000d7202 */ /* 0x000fe20000000f00 */
[----:B------:R-:W-:Y:S05]  /*18770*/  BRA `(.L_x_391) ;  /* 0xffffe80000007947 */ /* 0x000fea000383ffff */
        .weak           $__internal_6_$__cuda_sm70_shflsync_bfly_p
        .type           $__internal_6_$__cuda_sm70_shflsync_bfly_p,@function
        .size           $__internal_6_$__cuda_sm70_shflsync_bfly_p,($__internal_7_$__cuda_sm70_shflsync_idx_p - $__internal_6_$__cuda_sm70_shflsync_bfly_p)
$__internal_6_$__cuda_sm70_shflsync_bfly_p:
[----:B------:R-:W-:Y:S04]  /*18780*/  WARPSYNC R6 ;  /* 0x0000000600007348 */ /* 0x000fe80003800000 */
[----:B------:R1:W2:Y:S02]  /*18790*/  SHFL.BFLY PT, R2, R2, R5, R7 ;  /* 0x0c00000502027389 */ /* 0x0002a400000e0007 */
[----:B-1----:R-:W-:-:S04]  /*187a0*/  MOV R5, 0x0 ;  /* 0x0000000000057802 */ /* 0x002fc80000000f00 */
[----:B--2---:R-:W-:Y:S05]  /*187b0*/  RET.REL.NODEC R4 `(_ZN7cutlass13device_kernelIN5flash19enable_sm80_to_sm89INS1_16FlashAttnFwdSm80INS1_25CollectiveMainloopFwdSm80ILi8ELi1ELb1EN4cute5tupleIJNS5_1CILi128EEENS7_ILi112EEES8_EEELi128ENS_6half_tEfNS_4arch4Sm80ELb0ELb0ELb0ELb1ELb0ELb1ELb1ELb1EEENS1_21CollectiveEpilogueFwdINS6_IJS8_S8_S9_EEENS6_IJNS7_ILi1EEESH_SH_EEESB_SD_Li256ELb1ELb1ELb1ELb0EEENS1_36VarlenDynamicPersistentTileSchedulerILi128ELi112ELi256ELi256ELb1ELb1ELb0ELb0ELb1ELb1EEEEEEEEEvNT_6ParamsE) ;  /* 0xfffe784004007950 */ /* 0x004fea0003c3ffff */
        .weak           $__internal_7_$__cuda_sm70_shflsync_idx_p
        .type           $__internal_7_$__cuda_sm70_shflsync_idx_p,@function
        .size           $__internal_7_$__cuda_sm70_shflsync_idx_p,($__internal_8_$__cuda_sm70_shflsync_up_p - $__internal_7_$__cuda_sm70_shflsync_idx_p)
$__internal_7_$__cuda_sm70_shflsync_idx_p:
[----:B------:R-:W-:-:S04]  /*187c0*/  MOV R98, 0xffffffff ;  /* 0xffffffff00627802 */ /* 0x000fc80000000f00 */
[----:B------:R-:W-:Y:S04]  /*187d0*/  WARPSYNC R98 ;  /* 0x0000006200007348 */ /* 0x000fe80003800000 */
[----:B------:R1:W2:Y:S02]  /*187e0*/  SHFL.IDX PT, R0, R9, R3, R0 ;  /* 0x0000000309007389 */ /* 0x0002a400000e0000 */
[----:B-1----:R-:W-:-:S04]  /*187f0*/  MOV R3, 0x0 ;  /* 0x0000000000037802 */ /* 0x002fc80000000f00 */
[----:B--2---:R-:W-:Y:S05]  /*18800*/  RET.REL.NODEC R2 `(_ZN7cutlass13device_kernelIN5flash19enable_sm80_to_sm89INS1_16FlashAttnFwdSm80INS1_25CollectiveMainloopFwdSm80ILi8ELi1ELb1EN4cute5tupleIJNS5_1CILi128EEENS7_ILi112EEES8_EEELi128ENS_6half_tEfNS_4arch4Sm80ELb0ELb0ELb0ELb1ELb0ELb1ELb1ELb1EEENS1_21CollectiveEpilogueFwdINS6_IJS8_S8_S9_EEENS6_IJNS7_ILi1EEESH_SH_EEESB_SD_Li256ELb1ELb1ELb1ELb0EEENS1_36VarlenDynamicPersistentTileSchedulerILi128ELi112ELi256ELi256ELb1ELb1ELb0ELb0ELb1ELb1EEEEEEEEEvNT_6ParamsE) ;  /* 0xfffe77f002007950 */ /* 0x004fea0003c3ffff */
        .weak           $__internal_8_$__cuda_sm70_shflsync_up_p
        .type           $__internal_8_$__cuda_sm70_shflsync_up_p,@function
        .size           $__internal_8_$__cuda_sm70_shflsync_up_p,($__internal_9_$__cuda_sm70_votesync_ballot - $__internal_8_$__cuda_sm70_shflsync_up_p)
$__internal_8_$__cuda_sm70_shflsync_up_p:
[----:B------:R-:W-:Y:S02]  /*18810*/  IMAD.MOV.U32 R4, RZ, RZ, RZ ;  /* 0x000000ffff047224 */ /* 0x000fe400078e00ff */
[----:B------:R-:W-:-:S04]  /*18820*/  IMAD.MOV.U32 R9, RZ, RZ, -0x1 ;  /* 0xffffffffff097424 */ /* 0x000fc800078e00ff */
[----:B------:R-:W-:Y:S04]  /*18830*/  WARPSYNC R9 ;  /* 0x0000000900007348 */ /* 0x000fe80003800000 */
[----:B------:R1:W2:Y:S02]  /*18840*/  SHFL.UP PT, R4, R0, R2, R4 ;  /* 0x0400000200047389 */ /* 0x0002a400000e0004 */
[----:B-1----:R-:W-:Y:S02]  /*18850*/  MOV R2, R3 ;  /* 0x0000000300027202 */ /* 0x002fe40000000f00 */
[----:B------:R-:W-:-:S04]  /*18860*/  MOV R3, 0x0 ;  /* 0x0000000000037802 */ /* 0x000fc80000000f00 */
[----:B--2---:R-:W-:Y:S05]  /*18870*/  RET.REL.NODEC R2 `(_ZN7cutlass13device_kernelIN5flash19enable_sm80_to_sm89INS1_16FlashAttnFwdSm80INS1_25CollectiveMainloopFwdSm80ILi8ELi1ELb1EN4cute5tupleIJNS5_1CILi128EEENS7_ILi112EEES8_EEELi128ENS_6half_tEfNS_4arch4Sm80ELb0ELb0ELb0ELb1ELb0ELb1ELb1ELb1EEENS1_21CollectiveEpilogueFwdINS6_IJS8_S8_S9_EEENS6_IJNS7_ILi1EEESH_SH_EEESB_SD_Li256ELb1ELb1ELb1ELb0EEENS1_36VarlenDynamicPersistentTileSchedulerILi128ELi112ELi256ELi256ELb1ELb1ELb0ELb0ELb1ELb1EEEEEEEEEvNT_6ParamsE) ;  /* 0xfffe778002007950 */ /* 0x004fea0003c3ffff */
        .weak           $__internal_9_$__cuda_sm70_votesync_ballot
        .type           $__internal_9_$__cuda_sm70_votesync_ballot,@function
        .size           $__internal_9_$__cuda_sm70_votesync_ballot,(.L_x_1347 - $__internal_9_$__cuda_sm70_votesync_ballot)
$__internal_9_$__cuda_sm70_votesync_ballot:
[----:B------:R-:W-:Y:S01]  /*18880*/  ISETP.NE.U32.AND P0, PT, R0, 0x1, PT ;  /* 0x000000010000780c */ /* 0x000fe20003f05070 */
[----:B------:R-:W-:-:S04]  /*18890*/  IMAD.MOV.U32 R3, RZ, RZ, -0x1 ;  /* 0xffffffffff037424 */ /* 0x000fc800078e00ff */
[----:B------:R-:W-:Y:S08]  /*188a0*/  WARPSYNC R3 ;  /* 0x0000000300007348 */ /* 0x000ff00003800000 */
[----:B------:R-:W-:-:S04]  /*188b0*/  VOTE.ANY R0, PT, !P0 ;  /* 0x0000000000007806 */ /* 0x000fc800040e0100 */
[----:B------:R-:W-:Y:S01]  /*188c0*/  LOP3.LUT R0, R0, R3, RZ, 0xc0, !PT ;  /* 0x0000000300007212 */ /* 0x000fe200078ec0ff */
[----:B------:R-:W-:-:S04]  /*188d0*/  IMAD.MOV.U32 R3, RZ, RZ, 0x0 ;  /* 0x00000000ff037424 */ /* 0x000fc800078e00ff */
[----:B------:R-:W-:Y:S05]  /*188e0*/  RET.REL.NODEC R2 `(_ZN7cutlass13device_kernelIN5flash19enable_sm80_to_sm89INS1_16FlashAttnFwdSm80INS1_25CollectiveMainloopFwdSm80ILi8ELi1ELb1EN4cute5tupleIJNS5_1CILi128EEENS7_ILi112EEES8_EEELi128ENS_6half_tEfNS_4arch4Sm80ELb0ELb0ELb0ELb1ELb0ELb1ELb1ELb1EEENS1_21CollectiveEpilogueFwdINS6_IJS8_S8_S9_EEENS6_IJNS7_ILi1EEESH_SH_EEESB_SD_Li256ELb1ELb1ELb1ELb0EEENS1_36VarlenDynamicPersistentTileSchedulerILi128ELi112ELi256ELi256ELb1ELb1ELb0ELb0ELb1ELb1EEEEEEEEEvNT_6ParamsE) ;  /* 0xfffe771002007950 */ /* 0x000fea0003c3ffff */
.L_x_424:
        /* <DEDUP_REMOVED lines=9> */
.L_x_1347:


//--------------------- .text._ZN7cutlass13device_kernelIN5flash19enable_sm80_to_sm89INS1_16FlashAttnFwdSm80INS1_25CollectiveMainloopFwdSm80ILi4ELi1ELb0EN4cute5tupleIJNS5_1CILi128EEENS7_ILi48EEES8_EEELi128ENS_6half_tEfNS_4arch4Sm80ELb0ELb1ELb0ELb0ELb0ELb0ELb1ELb1EEENS1_21CollectiveEpilogueFwdINS6_IJS8_S8_S9_EEENS6_IJNS7_ILi1EEESH_SH_EEESB_SD_Li128ELb0ELb1ELb1ELb0EEENS1_19SingleTileSchedulerILb0ELb1ELb1ELi128EEEEEEEEEvNT_6ParamsE --------------------------
	.section	.text._ZN7cutlass13device_kernelIN5flash19enable_sm80_to_sm89INS1_16FlashAttnFwdSm80INS1_25CollectiveMainloopFwdSm80ILi4ELi1ELb0EN4cute5tupleIJNS5_1CILi128EEENS7_ILi48EEES8_EEELi128ENS_6half_tEfNS_4arch4Sm80ELb0ELb1ELb0ELb0ELb0ELb0ELb1ELb1EEENS1_21CollectiveEpilogueFwdINS6_IJS8_S8_S9_EEENS6_IJNS7_ILi1EEESH_SH_EEESB_SD_Li128ELb0ELb1ELb1ELb0EEENS1_19SingleTileSchedulerILb0ELb1ELb1ELi128EEEEEEEEEvNT_6ParamsE,"ax",@progbits
	.sectioninfo	@"SHI_REGISTERS=255"
	.align	128
.text._ZN7cutlass13device_kernelIN5flash19enable_sm80_to_sm89INS1_16FlashAttnFwdSm80INS1_25CollectiveMainloopFwdSm80ILi4ELi1ELb0EN4cute5tupleIJNS5_1CILi128EEENS7_ILi48EEES8_EEELi128ENS_6half_tEfNS_4arch4Sm80ELb0ELb1ELb0ELb0ELb0ELb0ELb1ELb1EEENS1_21CollectiveEpilogueFwdINS6_IJS8_S8_S9_EEENS6_IJNS7_ILi1EEESH_SH_EEESB_SD_Li128ELb0ELb1ELb1ELb0EEENS1_19SingleTileSchedulerILb0ELb1ELb1ELi128EEEEEEEEEvNT_6ParamsE:
        .type           _ZN7cutlass13device_kernelIN5flash19enable_sm80_to_sm89INS1_16FlashAttnFwdSm80INS1_25CollectiveMainloopFwdSm80ILi4ELi1ELb0EN4cute5tupleIJNS5_1CILi128EEENS7_ILi48EEES8_EEELi128ENS_6half_tEfNS_4arch4Sm80ELb0ELb1ELb0ELb0ELb0ELb0ELb1ELb1EEENS1_21CollectiveEpilogueFwdINS6_IJS8_S8_S9_EEENS6_IJNS7_ILi1EEESH_SH_EEESB_SD_Li128ELb0ELb1ELb1ELb0EEENS1_19SingleTileSchedulerILb0ELb1ELb1ELi128EEEEEEEEEvNT_6ParamsE,@function
        .size           _ZN7cutlass13device_kernelIN5flash19enable_sm80_to_sm89INS1_16FlashAttnFwdSm80INS1_25CollectiveMainloopFwdSm80ILi4ELi1ELb0EN4cute5tupleIJNS5_1CILi128EEENS7_ILi48EEES8_EEELi128ENS_6half_tEfNS_4arch4Sm80ELb0ELb1ELb0ELb0ELb0ELb0ELb1ELb1EEENS1_21CollectiveEpilogueFwdINS6_IJS8_S8_S9_EEENS6_IJNS7_ILi1EEESH_SH_EEESB_SD_Li128ELb0ELb1ELb1ELb0EEENS1_19SingleTileSchedulerILb0ELb1ELb1ELi128EEEEEEEEEvNT_6ParamsE,(.L_x_1352 - _ZN7cutlass13device_kernelIN5flash19enable_sm80_to_sm89INS1_16FlashAttnFwdSm80INS1_25CollectiveMainloopFwdSm80ILi4ELi1ELb0EN4cute5tupleIJNS5_1CILi128EEENS7_ILi48EEES8_EEELi128ENS_6half_tEfNS_4arch4Sm80ELb0ELb1ELb0ELb0ELb0ELb0ELb1ELb1EEENS1_21CollectiveEpilogueFwdINS6_IJS8_S8_S9_EEENS6_IJNS7_ILi1EEESH_SH_EEESB_SD_Li128ELb0ELb1ELb1ELb0EEENS1_19SingleTileSchedulerILb0ELb1ELb1ELi128EEEEEEEEEvNT_6ParamsE)
        .other          _ZN7cutlass13device_kernelIN5flash19enable_sm80_to_sm89INS1_16FlashAttnFwdSm80INS1_25CollectiveMainloopFwdSm80ILi4ELi1ELb0EN4cute5tupleIJNS5_1CILi128EEENS7_ILi48EEES8_EEELi128ENS_6half_tEfNS_4arch4Sm80ELb0ELb1ELb0ELb0ELb0ELb0ELb1ELb1EEENS1_21CollectiveEpilogueFwdINS6_IJS8_S8_S9_EEENS6_IJNS7_ILi1EEESH_SH_EEESB_SD_Li128ELb0ELb1ELb1ELb0EEENS1_19SingleTileSchedulerILb0ELb1ELb1ELi128EEEEEEEEEvNT_6ParamsE,@"STO_CUDA_ENTRY STV_DEFAULT"
_ZN7cutlass13device_kernelIN5flash19enable_sm80_to_sm89INS1_16FlashAttnFwdSm80INS1_25CollectiveMainloopFwdSm80ILi4ELi1ELb0EN4cute5tupleIJNS5_1CILi128EEENS7_ILi48EEES8_EEELi128ENS_6half_tEfNS_4arch4Sm80ELb0ELb1ELb0ELb0ELb0ELb0ELb1ELb1EEENS1_21CollectiveEpilogueFwdINS6_IJS8_S8_S9_EEENS6_IJNS7_ILi1EEESH_SH_EEESB_SD_Li128ELb0ELb1ELb1ELb0EEENS1_19SingleTileSchedulerILb0ELb1ELb1ELi128EEEEEEEEEvNT_6ParamsE:
        /* <DEDUP_REMOVED lines=18> */
.L_x_425:
[----:B---3--:R-:W-:Y:S02]  /*0120*/  ULDC.64 UR4, c[0x0][0x550] ;  /* 0x0001540000047ab9 */ /* 0x008fe40000000a00 */
[----:B------:R-:W-:Y:S02]  /*0130*/  UISETP.NE.AND UP0, UPT, UR4, 0x1, UPT ;  /* 0x000000010400788c */ /* 0x000fe4000bf05270 */
[----:B------:R-:W-:-:S02]  /*0140*/  UIMAD.WIDE.U32 UR8, UR6, UR5, URZ ;  /* 0x00000005060872a5 */ /* 0x000fc4000f8e003f */
[----:B------:R-:W-:Y:S02]  /*0150*/  ULDC UR4, c[0x0][0x558] ;  /* 0x0001560000047ab9 */ /* 0x000fe40000000800 */
[----:B------:R-:W-:-:S05]  /*0160*/  UMOV UR10, UR6 ;  /* 0x00000006000a7c82 */ /* 0x000fca0008000000 */
[----:B------:R-:W-:-:S03]  /*0170*/  @UP0 USHF.R.U32.HI UR10, URZ, UR4, UR9 ;  /* 0x000000043f0a0299 */ /* 0x000fc60008011609 */
.L_x_426:
        /* <DEDUP_REMOVED lines=35> */
.L_x_428:
[----:B------:R-:W-:Y:S02]  /*03b0*/  ULDC UR4, c[0x0][0x32c] ;  /* 0x0000cb0000047ab9 */ /* 0x000fe40000000800 */
[----:B------:R-:W-:-:S03]  /*03c0*/  UISETP.NE.AND UP0, UPT, UR9, UR4, UPT ;  /* 0x000000040900728c */ /* 0x000fc6000bf05270 */
[----:B------:R-:W-:Y:S02]  /*03d0*/  ULDC.64 UR4, c[0x0][0x330] ;  /* 0x0000cc0000047ab9 */ /* 0x000fe40000000a00 */
[----:B------:R-:W-:-:S06]  /*03e0*/  UIMAD.WIDE.U32 UR12, UR7, UR4, URZ ;  /* 0x00000004070c72a5 */ /* 0x000fcc000f8e003f */
[----:B------:R-:W-:Y:S02]  /*03f0*/  @UP0 USHF.R.U32.HI UR7, URZ, UR5, UR13 ;  /* 0x000000053f070299 */ /* 0x000fe4000801160d */
.L_x_429:
[----:B------:R-:W-:Y:S02]  /*0400*/  ULDC UR4, c[0x0][0x32c] ;  /* 0x0000cb0000047ab9 */ /* 0x000fe40000000800 */
[----:B------:R-:W-:-:S04]  /*0410*/  UIMAD UR4, UR7, UR4, UR4 ;  /* 0x00000004070472a4 */ /* 0x000fc8000f8e0204 */
[----:B------:R-:W-:-:S04]  /*0420*/  UISETP.LT.AND UP0, UPT, UR6, UR4, UPT ;  /* 0x000000040600728c */ /* 0x000fc8000bf01270 */
[----:B------:R-:W-:Y:S02]  /*0430*/  USEL UR6, UR6, UR4, UP0 ;  /* 0x0000000406067287 */ /* 0x000fe40008000000 */
.L_x_427:
[----:B------:R-:W-:Y:S01]  /*0440*/  UMOV UR14, 0x2f ;  /* 0x0000002f000e7882 */ /* 0x000fe20000000000 */
[----:B------:R-:W-:Y:S01]  /*0450*/  PLOP3.LUT P0, PT, PT, PT, UP2, 0x40, 0x0 ;  /* 0x000000000000781c */ /* 0x000fe20003f0e828 */
[----:B------:R-:W-:Y:S02]  /*0460*/  ULDC UR16, c[0x0][0x1d0] ;  /* 0x0000740000107ab9 */ /* 0x000fe40000000800 */
[----:B------:R-:W-:Y:S02]  /*0470*/  ULDC.64 UR4, c[0x0][0x2c8] ;  /* 0x0000b20000047ab9 */ /* 0x000fe40000000a00 */
[----:B------:R-:W-:Y:S02]  /*0480*/  UIADD3 UR14, UR14, UR16, URZ ;  /* 0x000000100e0e7290 */ /* 0x000fe4000fffe03f */
[----:B------:R-:W-:Y:S02]  /*0490*/  UIMAD.WIDE.U32 UR12, UR17, UR4, URZ ;  /* 0x00000004110c72a5 */ /* 0x000fe4000f8e003f */
[----:B------:R-:W-:-:S02]  /*04a0*/  UIMAD.WIDE UR14, UR14, 0x2aaaaaab, URZ ;  /* 0x2aaaaaab0e0e78a5 */ /* 0x000fc4000f8e023f */
[----:B------:R-:W-:Y:S02]  /*04b0*/  UIADD3 UR6, UR6, 0x2f, URZ ;  /* 0x0000002f06067890 */ /* 0x000fe4000fffe03f */
[----:B------:R-:W-:Y:S02]  /*04c0*/  UMOV UR4, UR17 ;  /* 0x0000001100047c82 */ /* 0x000fe40008000000 */
[----:B------:R-:W-:Y:S02]  /*04d0*/  UIMAD.WIDE UR6, UR6, 0x2aaaaaab, URZ ;  /* 0x2aaaaaab060678a5 */ /* 0x000fe4000f8e023f */
[----:B------:R-:W-:Y:S02]  /*04e0*/  @UP3 UMOV UR9, UR13 ;  /* 0x0000000d00093c82 */ /* 0x000fe40008000000 */
[----:B------:R-:W-:Y:S02]  /*04f0*/  ULDC UR12, c[0x0][0x168] ;  /* 0x00005a00000c7ab9 */ /* 0x000fe40000000800 */
[----:B------:R-:W-:-:S02]  /*0500*/  @UP3 USHF.R.U32.HI UR4, URZ, UR5, UR9 ;  /* 0x000000053f043299 */ /* 0x000fc40008011609 */
[----:B------:R-:W-:Y:S02]  /*0510*/  UMOV UR11, UR15 ;  /* 0x0000000f000b7c82 */ /* 0x000fe40008000000 */
[----:B------:R-:W-:Y:S02]  /*0520*/  UIADD3 UR16, UR16, -UR12, URZ ;  /* 0x8000000c10107290 */ /* 0x000fe4000fffe03f */
[----:B------:R-:W-:Y:S02]  /*0530*/  USHF.R.U32.HI UR6, URZ, 0x1f, UR7 ;  /* 0x0000001f3f067899 */ /* 0x000fe40008011607 */
[----:B------:R-:W-:Y:S02]  /*0540*/  USHF.R.U32.HI UR9, URZ, 0x1f, UR11 ;  /* 0x0000001f3f097899 */ /* 0x000fe4000801160b */
[----:B------:R-:W-:Y:S02]  /*0550*/  UIADD3 UR4, UR16, UR4, URZ ;  /* 0x0000000410047290 */ /* 0x000fe4000fffe03f */
[----:B------:R-:W-:-:S02]  /*0560*/  ULDC UR5, c[0x0][0x324] ;  /* 0x0000c90000057ab9 */ /* 0x000fc40000000800 */
[----:B------:R-:W-:Y:S02]  /*0570*/  ULEA.HI.SX32 UR6, UR7, UR6, 0x1d ;  /* 0x0000000607067291 */ /* 0x000fe4000f8fea3f */
        /* <DEDUP_REMOVED lines=16> */
.L_x_431:
[----:B------:R-:W-:-:S04]  /*0680*/  MOV R2, c[0x0][0x32c] ;  /* 0x0000cb0000027a02 */ /* 0x000fc80000000f00 */
[----:B------:R-:W-:-:S13]  /*0690*/  ISETP.NE.AND P0, PT, R2, 0x1, PT ;  /* 0x000000010200780c */ /* 0x000fda0003f05270 */
[----:B------:R-:W-:-:S05]  /*06a0*/  @P0 IMAD.HI.U32 R2, R0, c[0x0][0x330], RZ ;  /* 0x0000cc0000020a27 */ /* 0x000fca00078e00ff */
[----:B------:R-:W-:-:S05]  /*06b0*/  @P0 SHF.R.U32.HI R0, RZ, c[0x0][0x334], R2 ;  /* 0x0000cd00ff000a19 */ /* 0x000fca0000011602 */
.L_x_432:
[----:B------:R-:W-:-:S05]  /*06c0*/  IMAD R0, R0, c[0x0][0x32c], RZ ;  /* 0x0000cb0000007a24 */ /* 0x000fca00078e02ff */
[----:B------:R-:W-:-:S05]  /*06d0*/  IMNMX R3, R3, R0, !PT ;  /* 0x0000000003037217 */ /* 0x000fca0007800200 */
.L_x_430:
[----:B------:R-:W-:Y:S01]  /*06e0*/  IMAD.HI R0, R3, 0x2aaaaaab, RZ ;  /* 0x2aaaaaab03007827 */ /* 0x000fe200078e02ff */
[----:B------:R-:W-:Y:S02]  /*06f0*/  USHF.R.U32.HI UR5, URZ, 0x10, UR8 ;  /* 0x000000103f057899 */ /* 0x000fe40008011608 */
[----:B------:R-:W-:Y:S02]  /*0700*/  ULDC UR4, c[0x0][0x338] ;  /* 0x0000ce0000047ab9 */ /* 0x000fe40000000800 */
[----:B------:R-:W-:Y:S01]  /*0710*/  SHF.R.U32.HI R2, RZ, 0x1f, R0 ;  /* 0x0000001fff027819 */ /* 0x000fe20000011600 */
[----:B------:R-:W-:-:S03]  /*0720*/  UISETP.NE.AND UP0, UPT, UR5, URZ, UPT ;  /* 0x0000003f0500728c */ /* 0x000fc6000bf05270 */
[----:B------:R-:W-:Y:S01]  /*0730*/  LEA.HI.SX32 R0, R0, R2, 0x1d ;  /* 0x0000000200007211 */ /* 0x000fe200078feaff */
[----:B------:R-:W-:-:S03]  /*0740*/  USEL UR4, UR5, UR4, UP0 ;  /* 0x0000000405047287 */ /* 0x000fc60008000000 */
[----:B------:R-:W-:Y:S01]  /*0750*/  IMNMX R9, RZ, R0, !PT ;  /* 0x00000000ff097217 */ /* 0x000fe20007800200 */
[----:B------:R-:W-:-:S03]  /*0760*/  IMAD.MOV.U32 R0, RZ, RZ, RZ ;  /* 0x000000ffff007224 */ /* 0x000fc600078e00ff */
[----:B------:R-:W-:-:S13]  /*0770*/  ISETP.LT.AND P0, PT, R9, UR6, PT ;  /* 0x0000000609007c0c */ /* 0x000fda000bf01270 */
[----:B------:R-:W-:Y:S05]  /*0780*/  @!P0 BRA `(.L_x_433) ;  /* 0x000001f000008947 */ /* 0x000fea0003800000 */
[----:B------:R-:W-:Y:S01]  /*0790*/  IMAD.U32 R5, RZ, RZ, UR4 ;  /* 0x00000004ff057e24 */ /* 0x000fe2000f8e00ff */
[----:B------:R-:W-:-:S04]  /*07a0*/  UIADD3 UR5, UR4, -0x1, UR6 ;  /* 0xffffffff04057890 */ /* 0x000fc8000fffe006 */
[----:B------:R-:W-:Y:S02]  /*07b0*/  IABS R0, R5 ;  /* 0x0000000500007213 */ /* 0x000fe40000000000 */
[----:B------:R-:W-:-:S03]  /*07c0*/  IADD3 R8, -R9, UR5, RZ ;  /* 0x0000000509087c10 */ /* 0x000fc6000fffe1ff */
        /* <DEDUP_REMOVED lines=9> */
[----:B------:R-:W-:Y:S01]  /*0860*/  IMAD R5, R2, R4, RZ ;  /* 0x0000000402057224 */ /* 0x000fe200078e02ff */
[----:B------:R-:W-:Y:S01]  /*0870*/  MOV R2, RZ ;  /* 0x000000ff00027202 */ /* 0x000fe20000000f00 */
[----:B------:R-:W-:-:S04]  /*0880*/  IMAD.MOV R6, RZ, RZ, -R0 ;  /* 0x000000ffff067224 */ /* 0x000fc800078e0a00 */
[----:B------:R-:W-:-:S04]  /*0890*/  IMAD.HI.U32 R0, R3, R5, R2 ;  /* 0x0000000503007227 */ /* 0x000fc800078e0002 */
[----:B------:R-:W-:Y:S02]  /*08a0*/  IMAD.MOV.U32 R2, RZ, RZ, R7 ;  /* 0x000000ffff027224 */ /* 0x000fe400078e0007 */
[----:B------:R-:W-:Y:S02]  /*08b0*/  IMAD.MOV.U32 R3, RZ, RZ, R6 ;  /* 0x000000ffff037224 */ /* 0x000fe400078e0006 */
[----:B------:R-:W-:-:S04]  /*08c0*/  IMAD.HI.U32 R0, R0, R2, RZ ;  /* 0x0000000200007227 */ /* 0x000fc800078e00ff */
[----:B------:R-:W-:-:S05]  /*08d0*/  IMAD R2, R0, R3, R2 ;  /* 0x0000000300027224 */ /* 0x000fca00078e0202 */
[----:B------:R-:W-:-:S13]  /*08e0*/  ISETP.GT.U32.AND P1, PT, R4, R2, PT ;  /* 0x000000020400720c */ /* 0x000fda0003f24070 */
[-C--:B------:R-:W-:Y:S02]  /*08f0*/  @!P1 IADD3 R2, R2, -R4.reuse, RZ ;  /* 0x8000000402029210 */ /* 0x080fe40007ffe0ff */
[----:B------:R-:W-:Y:S02]  /*0900*/  @!P1 IADD3 R0, R0, 0x1, RZ ;  /* 0x0000000100009810 */ /* 0x000fe40007ffe0ff */
[----:B------:R-:W-:Y:S02]  /*0910*/  ISETP.GE.U32.AND P2, PT, R2, R4, PT ;  /* 0x000000040200720c */ /* 0x000fe40003f46070 */
[----:B------:R-:W-:Y:S02]  /*0920*/  LOP3.LUT R2, R8, UR4, RZ, 0x3c, !PT ;  /* 0x0000000408027c12 */ /* 0x000fe4000f8e3cff */
[----:B------:R-:W-:Y:S02]  /*0930*/  ISETP.NE.AND P1, PT, RZ, UR4, PT ;  /* 0x00000004ff007c0c */ /* 0x000fe4000bf25270 */
[----:B------:R-:W-:-:S07]  /*0940*/  ISETP.GE.AND P0, PT, R2, RZ, PT ;  /* 0x000000ff0200720c */ /* 0x000fce0003f06270 */
[----:B------:R-:W-:-:S06]  /*0950*/  @P2 IADD3 R0, R0, 0x1, RZ ;  /* 0x0000000100002810 */ /* 0x000fcc0007ffe0ff */
[----:B------:R-:W-:Y:S01]  /*0960*/  @!P0 IMAD.MOV R0, RZ, RZ, -R0 ;  /* 0x000000ffff008224 */ /* 0x000fe200078e0a00 */
[----:B------:R-:W-:Y:S02]  /*0970*/  @!P1 LOP3.LUT R0, RZ, UR4, RZ, 0x33, !PT ;  /* 0x00000004ff009c12 */ /* 0x000fe4000f8e33ff */
.L_x_433:
[----:B------:R-:W-:Y:S01]  /*0980*/  ULOP3.LUT UR8, UR8, 0xffff, URZ, 0xc0, !UPT ;  /* 0x0000ffff08087892 */ /* 0x000fe2000f8ec03f */
[----:B------:R-:W-:Y:S01]  /*0990*/  PLOP3.LUT P4, PT, PT, PT, PT, 0x80, 0x0 ;  /* 0x000000000000781c */ /* 0x000fe20003f8f070 */
[----:B------:R-:W-:Y:S01]  /*09a0*/  ULDC.64 UR14, c[0x0][0x118] ;  /* 0x00004600000e7ab9 */ /* 0x000fe20000000a00 */
[----:B------:R-:W-:Y:S01]  /*09b0*/  CS2R R20, SRZ ;  /* 0x0000000000147805 */ /* 0x000fe2000001ff00 */
[----:B------:R-:W-:Y:S01]  /*09c0*/  CS2R R18, SRZ ;  /* 0x0000000000127805 */ /* 0x000fe2000001ff00 */
        /* <DEDUP_REMOVED lines=75> */
[----:B------:R-:W-:-:S05]  /*0e80*/  @P1 IMAD.WIDE R2, R25, R2, c[0x0][0x340] ;  /* 0x0000d00019021625 */ /* 0x000fca00078e0202 */
[----:B------:R1:W2:Y:S01]  /*0e90*/  @P1 LDG.E R18, [R2.64] ;  /* 0x0000000e02121981 */ /* 0x0002a2000c1e1900 */
[----:B------:R-:W-:Y:S01]  /*0ea0*/  PLOP3.LUT P2, PT, PT, PT, UP3, 0x80, 0x0 ;  /* 0x000000000000781c */ /* 0x000fe20003f4f038 */
[----:B------:R-:W-:Y:S01]  /*0eb0*/  UIMAD.WIDE.U32 UR6, UR10, UR4, URZ ;  /* 0x000000040a0672a5 */ /* 0x000fe2000f8e003f */
[----:B------:R-:W-:Y:S01]  /*0ec0*/  PLOP3.LUT P0, PT, PT, PT, UP3, 0x80, 0x0 ;  /* 0x000000000000781c */ /* 0x000fe20003f0f038 */
[----:B------:R-:W-:Y:S01]  /*0ed0*/  UIMAD UR4, UR8, UR4, URZ ;  /* 0x00000004080472a4 */ /* 0x000fe2000f8e023f */
[----:B------:R-:W-:Y:S01]  /*0ee0*/  SHF.R.S32.HI R24, RZ, 0x1f, R25 ;  /* 0x0000001fff187819 */ /* 0x000fe20000011419 */
[----:B------:R-:W-:Y:S01]  /*0ef0*/  BSSY B0, `(.L_x_435) ;  /* 0x0000075000007945 */ /* 0x000fe20003800000 */
[----:B------:R-:W-:Y:S01]  /*0f00*/  LEA.HI R23, R126, R164, RZ, 0x4 ;  /* 0x000000a47e177211 */ /* 0x000fe200078f20ff */
[----:B------:R-:W-:Y:S02]  /*0f10*/  UIMAD UR4, UR10, UR5, UR4 ;  /* 0x000000050a0472a4 */ /* 0x000fe4000f8e0204 */
[----:B------:R-:W-:-:S02]  /*0f20*/  IMAD R12, R24, c[0x0][0x1c0], RZ ;  /* 0x00007000180c7a24 */ /* 0x000fc400078e02ff */
[----:B------:R-:W-:Y:S02]  /*0f30*/  UIADD3 UR4, UR7, UR4, URZ ;  /* 0x0000000407047290 */ /* 0x000fe4000fffe03f */
[C---:B------:R-:W-:Y:S01]  /*0f40*/  IMAD R12, R25.reuse, c[0x0][0x1c4], R12 ;  /* 0x00007100190c7a24 */ /* 0x040fe200078e020c */
[----:B-1----:R-:W-:Y:S02]  /*0f50*/  LEA.HI R2, R126, R164, RZ, 0x3 ;  /* 0x000000a47e027211 */ /* 0x002fe400078f18ff */
[----:B------:R-:W-:Y:S01]  /*0f60*/  MOV R3, UR7 ;  /* 0x0000000700037c02 */ /* 0x000fe20008000f00 */
[----:B------:R-:W-:Y:S01]  /*0f70*/  IMAD.U32 R3, RZ, RZ, UR4 ;  /* 0x00000004ff037e24 */ /* 0x000fe2000f8e00ff */
[----:B------:R-:W-:Y:S01]  /*0f80*/  LOP3.LUT R0, R2, 0xfffffff8, RZ, 0xc0, !PT ;  /* 0xfffffff802007812 */ /* 0x000fe200078ec0ff */
[----:B------:R-:W-:Y:S01]  /*0f90*/  ULDC.64 UR4, c[0x0][0x210] ;  /* 0x0000840000047ab9 */ /* 0x000fe20000000a00 */
[----:B------:R-:W-:Y:S01]  /*0fa0*/  SHF.R.S32.HI R19, RZ, 0x3, R2 ;  /* 0x00000003ff137819 */ /* 0x000fe20000011402 */
[----:B------:R-:W-:Y:S01]  /*0fb0*/  IMAD.U32 R2, RZ, RZ, UR6 ;  /* 0x00000006ff027e24 */ /* 0x000fe2000f8e00ff */
[----:B------:R-:W-:Y:S01]  /*0fc0*/  ULDC.64 UR6, c[0x0][0x1e8] ;  /* 0x00007a0000067ab9 */ /* 0x000fe20000000a00 */
[----:B------:R-:W-:Y:S01]  /*0fd0*/  IMAD.IADD R26, R164, 0x1, -R0 ;  /* 0x00000001a41a7824 */ /* 0x000fe200078e0a00 */
[----:B------:R-:W-:Y:S01]  /*0fe0*/  SHF.R.S32.HI R4, RZ, 0x1f, R19 ;  /* 0x0000001fff047819 */ /* 0x000fe20000011413 */
[----:B------:R-:W-:Y:S01]  /*0ff0*/  IMAD.WIDE.U32 R2, R25, c[0x0][0x1c0], R2 ;  /* 0x0000700019027a25 */ /* 0x000fe200078e0002 */
[----:B------:R-:W-:-:S02]  /*1000*/  UIMAD UR6, UR8, UR6, URZ ;  /* 0x00000006080672a4 */ /* 0x000fc4000f8e023f */
[C---:B------:R-:W-:Y:S01]  /*1010*/  SHF.L.U32 R10, R26.reuse, 0x3, RZ ;  /* 0x000000031a0a7819 */ /* 0x040fe200000006ff */
[----:B------:R-:W-:Y:S01]  /*1020*/  IMAD R0, R26, 0x10, R19 ;  /* 0x000000101a007824 */ /* 0x000fe200078e0213 */
[----:B------:R-:W-:Y:S01]  /*1030*/  UIMAD UR4, UR8, UR4, URZ ;  /* 0x00000004080472a4 */ /* 0x000fe2000f8e023f */
[----:B------:R-:W-:Y:S01]  /*1040*/  IMAD R5, R4, c[0x0][0x1e0], RZ ;  /* 0x0000780004057a24 */ /* 0x000fe200078e02ff */
[----:B------:R-:W-:Y:S01]  /*1050*/  SHF.R.S32.HI R11, RZ, 0x1f, R10 ;  /* 0x0000001fff0b7819 */ /* 0x000fe2000001140a */
[----:B------:R-:W-:Y:S01]  /*1060*/  IMAD.IADD R3, R3, 0x1, R12 ;  /* 0x0000000103037824 */ /* 0x000fe200078e020c */
[----:B------:R-:W-:Y:S01]  /*1070*/  IADD3 R9, R0, UR17, RZ ;  /* 0x0000001100097c10 */ /* 0x000fe2000fffe0ff */
[C---:B------:R-:W-:Y:S01]  /*1080*/  IMAD R14, R19.reuse, c[0x0][0x1e4], R5 ;  /* 0x00007900130e7a24 */ /* 0x040fe200078e0205 */
[----:B------:R-:W-:Y:S01]  /*1090*/  UIMAD UR6, UR10, UR7, UR6 ;  /* 0x000000070a0672a4 */ /* 0x000fe2000f8e0206 */
[----:B------:R-:W-:Y:S01]  /*10a0*/  IMAD.WIDE.U32 R6, R19, c[0x0][0x1e0], R10 ;  /* 0x0000780013067a25 */ /* 0x000fe200078e000a */
[----:B------:R-:W-:Y:S01]  /*10b0*/  UIMAD UR4, UR10, UR5, UR4 ;  /* 0x000000050a0472a4 */ /* 0x000fe2000f8e0204 */
[----:B------:R-:W-:-:S02]  /*10c0*/  ISETP.GE.AND P4, PT, R10, c[0x0][0x1d4], PT ;  /* 0x000075000a007a0c */ /* 0x000fc40003f86270 */
[----:B------:R-:W-:Y:S01]  /*10d0*/  @P2 IMAD.HI.U32 R0, R9, c[0x0][0x2c8], RZ ;  /* 0x0000b20009002a27 */ /* 0x000fe200078e00ff */
[----:B------:R-:W-:-:S03]  /*10e0*/  ULDC UR5, c[0x0][0x2c4] ;  /* 0x0000b10000057ab9 */ /* 0x000fc60000000800 */
[--C-:B------:R-:W-:Y:S01]  /*10f0*/  IMAD.MOV.U32 R8, RZ, RZ, R9.reuse ;  /* 0x000000ffff087224 */ /* 0x100fe200078e0009 */
[----:B------:R-:W-:Y:S01]  /*1100*/  @P0 SHF.R.U32.HI R8, RZ, c[0x0][0x2cc], R0 ;  /* 0x0000b300ff080a19 */ /* 0x000fe20000011600 */
[----:B------:R-:W-:Y:S02]  /*1110*/  IMAD.SHL.U32 R0, R19, 0x40, RZ ;  /* 0x0000004013007824 */ /* 0x000fe400078e00ff */
[----:B------:R-:W-:Y:S02]  /*1120*/  IMAD.IADD R7, R7, 0x1, R14 ;  /* 0x0000000107077824 */ /* 0x000fe400078e020e */
[----:B------:R-:W-:Y:S01]  /*1130*/  IMAD.MOV R12, RZ, RZ, -R8 ;  /* 0x000000ffff0c7224 */ /* 0x000fe200078e0a08 */
[----:B------:R-:W-:Y:S01]  /*1140*/  LOP3.LUT R0, R0, 0x1c0, RZ, 0xc0, !PT ;  /* 0x000001c000007812 */ /* 0x000fe200078ec0ff */
[----:B------:R-:W-:Y:S02]  /*1150*/  IMAD R4, R4, c[0x0][0x208], RZ ;  /* 0x0000820004047a24 */ /* 0x000fe400078e02ff */
[----:B------:R-:W-:Y:S01]  /*1160*/  IMAD R12, R12, c[0x0][0x2c4], R9 ;  /* 0x0000b1000c0c7a24 */ /* 0x000fe200078e0209 */
[----:B------:R-:W-:Y:S01]  /*1170*/  LOP3.LUT R13, R0, 0x38, R10, 0xf8, !PT ;  /* 0x00000038000d7812 */ /* 0x000fe200078ef80a */
[----:B------:R-:W-:Y:S01]  /*1180*/  IMAD.WIDE.U32 R2, R8, c[0x0][0x1b0], R2 ;  /* 0x00006c0008027a25 */ /* 0x000fe200078e0002 */
[----:B------:R-:W-:-:S03]  /*1190*/  SHF.R.U32.HI R0, RZ, 0x3, R0 ;  /* 0x00000003ff007819 */ /* 0x000fc60000011600 */
[----:B------:R-:W-:Y:S01]  /*11a0*/  IMAD R15, R19, c[0x0][0x20c], R4 ;  /* 0x00008300130f7a24 */ /* 0x000fe200078e0204 */
[----:B------:R-:W-:Y:S01]  /*11b0*/  LOP3.LUT R20, R13, R0, RZ, 0x3c, !PT ;  /* 0x000000000d147212 */ /* 0x000fe200078e3cff */
[----:B------:R-:W-:Y:S01]  /*11c0*/  IMAD.U32 R0, RZ, RZ, UR10 ;  /* 0x0000000aff007e24 */ /* 0x000fe2000f8e00ff */
[----:B------:R-:W-:Y:S01]  /*11d0*/  SHF.R.S32.HI R13, RZ, 0x1f, R8 ;  /* 0x0000001fff0d7819 */ /* 0x000fe20000011408 */
[----:B------:R-:W-:-:S04]  /*11e0*/  IMAD.WIDE.U32 R4, R19, c[0x0][0x208], R10 ;  /* 0x0000820013047a25 */ /* 0x000fc800078e000a */
[----:B------:R-:W-:Y:S01]  /*11f0*/  IMAD.WIDE.U32 R6, R0, c[0x0][0x1e8], R6 ;  /* 0x00007a0000067a25 */ /* 0x000fe200078e0006 */
[----:B------:R-:W-:Y:S02]  /*1200*/  LOP3.LUT R0, R23, 0xfffffff0, RZ, 0xc0, !PT ;  /* 0xfffffff017007812 */ /* 0x000fe400078ec0ff */
[----:B------:R-:W-:Y:S01]  /*1210*/  IADD3 R5, R5, R15, RZ ;  /* 0x0000000f05057210 */ /* 0x000fe20007ffe0ff */
[----:B------:R-:W-:Y:S01]  /*1220*/  IMAD R9, R13, c[0x0][0x1b0], RZ ;  /* 0x00006c000d097a24 */ /* 0x000fe200078e02ff */
[----:B------:R-:W-:Y:S01]  /*1230*/  IADD3 R7, R7, UR6, RZ ;  /* 0x0000000607077c10 */ /* 0x000fe2000fffe0ff */
[----:B------:R-:W-:Y:S01]  /*1240*/  IMAD.IADD R0, R164, 0x1, -R0 ;  /* 0x00000001a4007824 */ /* 0x000fe200078e0a00 */
[----:B------:R-:W-:Y:S01]  /*1250*/  IADD3 R15, R19, UR17, RZ ;  /* 0x00000011130f7c10 */ /* 0x000fe2000fffe0ff */
[----:B------:R-:W-:Y:S01]  /*1260*/  IMAD R9, R8, c[0x0][0x1b4], R9 ;  /* 0x00006d0008097a24 */ /* 0x000fe200078e0209 */
[----:B------:R-:W-:Y:S01]  /*1270*/  SHF.R.S32.HI R8, RZ, 0x1f, R12 ;  /* 0x0000001fff087819 */ /* 0x000fe2000001140c */
[----:B------:R-:W-:-:S02]  /*1280*/  IMAD.U32 R13, RZ, RZ, UR10 ;  /* 0x0000000aff0d7e24 */ /* 0x000fc4000f8e00ff */
[----:B------:R-:W-:Y:S01]  /*1290*/  IMAD.SHL.U32 R14, R26, 0x8, RZ ;  /* 0x000000081a0e7824 */ /* 0x000fe200078e00ff */
[----:B------:R-:W-:Y:S01]  /*12a0*/  IADD3 R3, R3, R9, RZ ;  /* 0x0000000903037210 */ /* 0x000fe20007ffe0ff */
[----:B------:R-:W-:Y:S01]  /*12b0*/  IMAD R8, R8, c[0x0][0x1a8], RZ ;  /* 0x00006a0008087a24 */ /* 0x000fe200078e02ff */
[----:B------:R-:W-:Y:S01]  /*12c0*/  SHF.R.S32.HI R9, RZ, 0x1f, R0 ;  /* 0x0000001fff097819 */ /* 0x000fe20000011400 */
[----:B------:R-:W-:Y:S01]  /*12d0*/  IMAD.WIDE.U32 R4, R13, c[0x0][0x210], R4 ;  /* 0x000084000d047a25 */ /* 0x000fe200078e0004 */
[----:B------:R-:W-:Y:S02]  /*12e0*/  ISETP.GE.AND P6, PT, R14, c[0x0][0x198], PT ;  /* 0x000066000e007a0c */ /* 0x000fe40003fc6270 */
        /* <DEDUP_REMOVED lines=13> */
[----:B------:R1:W3:Y:S01]  /*13c0*/  SHFL.IDX PT, R8, R17, RZ, 0x181f ;  /* 0x00181fff11087589 */ /* 0x0002e200000e0000 */
[----:B------:R-:W-:Y:S01]  /*13d0*/  ISETP.GE.AND P5, PT, R15, UR4, PT ;  /* 0x000000040f007c0c */ /* 0x000fe2000bfa6270 */
[----:B------:R-:W-:Y:S01]  /*13e0*/  IMAD.SHL.U32 R13, R13, 0x8, RZ ;  /* 0x000000080d0d7824 */ /* 0x000fe200078e00ff */
[----:B------:R-:W-:-:S04]  /*13f0*/  LEA.HI.X R16, R2, c[0x0][0x164], R0, 0x1, P0 ;  /* 0x0000590002107a11 */ /* 0x000fc800000f0c00 */
[----:B------:R-:W-:Y:S01]  /*1400*/  LOP3.LUT R13, R20, 0xfffffe00, R13, 0xf8, !PT ;  /* 0xfffffe00140d7812 */ /* 0x000fe200078ef80d */
[----:B------:R1:W4:Y:S01]  /*1410*/  SHFL.IDX PT, R9, R16, RZ, 0x181f ;  /* 0x00181fff10097589 */ /* 0x00032200000e0000 */
[----:B--2---:R-:W-:Y:S01]  /*1420*/  @P1 SHF.R.S32.HI R3, RZ, 0x1f, R18 ;  /* 0x0000001fff031819 */ /* 0x004fe20000011412 */
[----:B------:R-:W-:Y:S02]  /*1430*/  @!P1 IMAD.MOV.U32 R3, RZ, RZ, R24 ;  /* 0x000000ffff039224 */ /* 0x000fe400078e0018 */
[----:B------:R-:W-:Y:S01]  /*1440*/  @P1 IMAD.MOV.U32 R2, RZ, RZ, R18 ;  /* 0x000000ffff021224 */ /* 0x000fe200078e0012 */
[----:B------:R-:W-:Y:S01]  /*1450*/  @!P1 MOV R2, R25 ;  /* 0x0000001900029202 */ /* 0x000fe20000000f00 */
[C---:B------:R-:W-:Y:S01]  /*1460*/  IMAD R12, R3.reuse, c[0x0][0x1f0], RZ ;  /* 0x00007c00030c7a24 */ /* 0x040fe200078e02ff */
[----:B------:R-:W-:Y:S01]  /*1470*/  IADD3 R18, R14, 0x40, RZ ;  /* 0x000000400e127810 */ /* 0x000fe20007ffe0ff */
[----:B------:R-:W-:Y:S01]  /*1480*/  IMAD R0, R3, c[0x0][0x218], RZ ;  /* 0x0000860003007a24 */ /* 0x000fe200078e02ff */
[----:B------:R-:W-:Y:S01]  /*1490*/  MOV R25, 0x20 ;  /* 0x0000002000197802 */ /* 0x000fe20000000f00 */
[----:B------:R-:W-:Y:S01]  /*14a0*/  IMAD R12, R2, c[0x0][0x1f4], R12 ;  /* 0x00007d00020c7a24 */ /* 0x000fe200078e020c */
[----:B------:R-:W-:Y:S01]  /*14b0*/  ISETP.GE.AND P0, PT, R18, c[0x0][0x198], PT ;  /* 0x0000660012007a0c */ /* 0x000fe20003f06270 */
[----:B------:R-:W-:-:S02]  /*14c0*/  IMAD R0, R2, c[0x0][0x21c], R0 ;  /* 0x0000870002007a24 */ /* 0x000fc400078e0200 */
[----:B------:R-:W-:Y:S01]  /*14d0*/  IMAD.WIDE.U32 R30, R2, c[0x0][0x1f0], R6 ;  /* 0x00007c00021e7a25 */ /* 0x000fe200078e0006 */
[----:B------:R-:W-:-:S03]  /*14e0*/  R2P PR, R21, 0x6 ;  /* 0x0000000615007804 */ /* 0x000fc60000000000 */
[----:B------:R-:W-:Y:S01]  /*14f0*/  IMAD.WIDE.U32 R78, R2, c[0x0][0x218], R4 ;  /* 0x00008600024e7a25 */ /* 0x000fe200078e0004 */
[----:B------:R-:W-:Y:S01]  /*1500*/  IADD3 R33, R31, R12, RZ ;  /* 0x0000000c1f217210 */ /* 0x000fe20007ffe0ff */
[----:B------:R1:W-:Y:S01]  /*1510*/  STL.64 [R1+0x40], R30 ;  /* 0x0000401e01007387 */ /* 0x0003e20000100a00 */
[----:B------:R-:W-:Y:S01]  /*1520*/  SEL R2, R25, 0xffffffe0, !P2 ;  /* 0xffffffe019027807 */ /* 0x000fe20005000000 */
[----:B------:R-:W-:Y:S02]  /*1530*/  IMAD.IADD R29, R79, 0x1, R0 ;  /* 0x000000014f1d7824 */ /* 0x000fe400078e0200 */
[----:B------:R1:W-:Y:S01]  /*1540*/  STL.64 [R1+0x48], R78 ;  /* 0x0000484e01007387 */ /* 0x0003e20000100a00 */
[----:B------:R-:W-:-:S03]  /*1550*/  IMAD.MOV.U32 R24, RZ, RZ, 0x10 ;  /* 0x00000010ff187424 */ /* 0x000fc600078e00ff */
[----:B------:R1:W-:Y:S02]  /*1560*/  STL [R1+0x3c], R29 ;  /* 0x00003c1d01007387 */ /* 0x0003e40000100800 */
[----:B------:R-:W-:Y:S02]  /*1570*/  SEL R3, R24, 0xfffffff0, !P1 ;  /* 0xfffffff018037807 */ /* 0x000fe40004800000 */
[----:B------:R1:W-:Y:S01]  /*1580*/  STL [R1+0x34], R33 ;  /* 0x0000342101007387 */ /* 0x0003e20000100800 */
[----:B------:R-:W-:Y:S05]  /*1590*/  @P5 BRA `(.L_x_436) ;  /* 0x000000a000005947 */ /* 0x000fea0003800000 */
[----:B---34-:R-:W-:Y:S02]  /*15a0*/  SHF.R.S32.HI R0, RZ, 0x1f, R18 ;  /* 0x0000001fff007819 */ /* 0x018fe40000011412 */
[----:B------:R-:W-:Y:S02]  /*15b0*/  LEA R4, P1, R14, R8, 0x1 ;  /* 0x000000080e047211 */ /* 0x000fe400078208ff */
[----:B------:R-:W-:Y:S02]  /*15c0*/  LEA.HI R0, R0, R18, RZ, 0x3 ;  /* 0x0000001200007211 */ /* 0x000fe400078f18ff */
[----:B------:R-:W-:-:S02]  /*15d0*/  LEA.HI.X R5, R14, R9, R11, 0x1, P1 ;  /* 0x000000090e057211 */ /* 0x000fc400008f0c0b */
[----:B------:R-:W-:Y:S01]  /*15e0*/  LOP3.LUT R6, R0, 0xfffffff8, RZ, 0xc0, !PT ;  /* 0xfffffff800067812 */ /* 0x000fe200078ec0ff */
[----:B------:R-:W-:-:S04]  /*15f0*/  IMAD.SHL.U32 R0, R13, 0x2, RZ ;  /* 0x000000020d007824 */ /* 0x000fc800078e00ff */
[----:B------:R-:W-:Y:S01]  /*1600*/  IMAD.WIDE R8, R6, 0x2, R8 ;  /* 0x0000000206087825 */ /* 0x000fe200078e0208 */
[----:B------:R-:W-:Y:S01]  /*1610*/  @!PT LDS RZ, [RZ] ;  /* 0x00000000fffff984 */ /* 0x000fe20000000800 */
[----:B------:R2:W-:Y:S04]  /*1620*/  LDGSTS.E.BYPASS.LTC128B.128 [R0+0x6100], [R4.64], !P6 ;  /* 0x0610000004007fae */ /* 0x0005e8000f101d4e */
[----:B------:R2:W-:Y:S02]  /*1630*/  LDGSTS.E.BYPASS.LTC128B.128 [R0+0xa100], [R8.64], !P0 ;  /* 0x0a10000008007fae */ /* 0x0005e4000c101d4e */
.L_x_436:
[----:B---34-:R-:W-:Y:S05]  /*1640*/  BSYNC B0 ;  /* 0x0000000000007941 */ /* 0x018fea0003800000 */
.L_x_435:
[----:B--2---:R-:W-:Y:S01]  /*1650*/  IADD3 R0, R15, 0x10, RZ ;  /* 0x000000100f007810 */ /* 0x004fe20007ffe0ff */
[----:B------:R2:W3:Y:S01]  /*1660*/  SHFL.IDX PT, R5, R16, 0x1, 0x181f ;  /* 0x00381f0010057f89 */ /* 0x0004e200000e0000 */
[----:B------:R-:W-:Y:S02]  /*1670*/  BSSY B0, `(.L_x_437) ;  /* 0x000000e000007945 */ /* 0x000fe40003800000 */
[----:B------:R-:W-:Y:S01]  /*1680*/  ISETP.GE.AND P1, PT, R0, UR4, PT ;  /* 0x0000000400007c0c */ /* 0x000fe2000bf26270 */
[----:B------:R2:W4:-:S12]  /*1690*/  SHFL.IDX PT, R4, R17, 0x1, 0x181f ;  /* 0x00381f0011047f89 */ /* 0x00051800000e0000 */
[----:B------:R-:W-:Y:S05]  /*16a0*/  @P1 BRA `(.L_x_438) ;  /* 0x000000a000001947 */ /* 0x000fea0003800000 */
[----:B------:R-:W-:Y:S02]  /*16b0*/  SHF.R.S32.HI R0, RZ, 0x1f, R18 ;  /* 0x0000001fff007819 */ /* 0x000fe40000011412 */
[----:B----4-:R-:W-:Y:S02]  /*16c0*/  LEA R6, P1, R14, R4, 0x1 ;  /* 0x000000040e067211 */ /* 0x010fe400078208ff */
        /* <DEDUP_REMOVED lines=8> */
.L_x_438:
[----:B------:R-:W-:Y:S05]  /*1750*/  BSYNC B0 ;  /* 0x0000000000007941 */ /* 0x000fea0003800000 */
.L_x_437:
[----:B---3--:R-:W-:Y:S01]  /*1760*/  IADD3 R0, R15, 0x20, RZ ;  /* 0x000000200f007810 */ /* 0x008fe20007ffe0ff */
[----:B------:R3:W1:Y:S01]  /*1770*/  SHFL.IDX PT, R5, R16, 0x2, 0x181f ;  /* 0x00581f0010057f89 */ /* 0x00066200000e0000 */
[----:B------:R-:W-:Y:S02]  /*1780*/  BSSY B0, `(.L_x_439) ;  /* 0x000000e000007945 */ /* 0x000fe40003800000 */
[----:B------:R-:W-:Y:S01]  /*1790*/  ISETP.GE.AND P1, PT, R0, UR4, PT ;  /* 0x0000000400007c0c */ /* 0x000fe2000bf26270 */
[----:B----4-:R3:W4:-:S12]  /*17a0*/  SHFL.IDX PT, R4, R17, 0x2, 0x181f ;  /* 0x00581f0011047f89 */ /* 0x01071800000e0000 */
[----:B------:R-:W-:Y:S05]  /*17b0*/  @P1 BRA `(.L_x_440) ;  /* 0x000000a000001947 */ /* 0x000fea0003800000 */
[----:B------:R-:W-:Y:S02]  /*17c0*/  SHF.R.S32.HI R0, RZ, 0x1f, R18 ;  /* 0x0000001fff007819 */ /* 0x000fe40000011412 */
[----:B----4-:R-:W-:Y:S02]  /*17d0*/  LEA R6, P1, R14, R4, 0x1 ;  /* 0x000000040e067211 */ /* 0x010fe400078208ff */
        /* <DEDUP_REMOVED lines=8> */
.L_x_440:
[----:B------:R-:W-:Y:S05]  /*1860*/  BSYNC B0 ;  /* 0x0000000000007941 */ /* 0x000fea0003800000 */
.L_x_439:
[----:B-1----:R-:W-:Y:S01]  /*1870*/  IADD3 R0, R15, 0x30, RZ ;  /* 0x000000300f007810 */ /* 0x002fe20007ffe0ff */
[----:B------:R1:W2:Y:S01]  /*1880*/  SHFL.IDX PT, R5, R16, 0x3, 0x181f ;  /* 0x00781f0010057f89 */ /* 0x0002a200000e0000 */
[----:B------:R-:W-:Y:S02]  /*1890*/  BSSY B0, `(.L_x_441) ;  /* 0x000000e000007945 */ /* 0x000fe40003800000 */
[----:B------:R-:W-:Y:S01]  /*18a0*/  ISETP.GE.AND P1, PT, R0, UR4, PT ;  /* 0x0000000400007c0c */ /* 0x000fe2000bf26270 */
[----:B----4-:R1:W4:-:S12]  /*18b0*/  SHFL.IDX PT, R4, R17, 0x3, 0x181f ;  /* 0x00781f0011047f89 */ /* 0x01031800000e0000 */
[----:B------:R-:W-:Y:S05]  /*18c0*/  @P1 BRA `(.L_x_442) ;  /* 0x000000a000001947 */ /* 0x000fea0003800000 */
[----:B------:R-:W-:Y:S02]  /*18d0*/  SHF.R.S32.HI R0, RZ, 0x1f, R18 ;  /* 0x0000001fff007819 */ /* 0x000fe40000011412 */
[----:B----4-:R-:W-:Y:S02]  /*18e0*/  LEA R6, P1, R14, R4, 0x1 ;  /* 0x000000040e067211 */ /* 0x010fe400078208ff */
        /* <DEDUP_REMOVED lines=8> */
.L_x_442:
[----:B------:R-:W-:Y:S05]  /*1970*/  BSYNC B0 ;  /* 0x0000000000007941 */ /* 0x000fea0003800000 */
.L_x_441:
[----:B--2---:R-:W-:Y:S01]  /*1980*/  IADD3 R0, R15, 0x40, RZ ;  /* 0x000000400f007810 */ /* 0x004fe20007ffe0ff */
        /* <DEDUP_REMOVED lines=15> */
.L_x_444:
[----:B------:R-:W-:Y:S05]  /*1a80*/  BSYNC B0 ;  /* 0x0000000000007941 */ /* 0x000fea0003800000 */
.L_x_443:
        /* <DEDUP_REMOVED lines=16> */
.L_x_446:
[----:B------:R-:W-:Y:S05]  /*1b90*/  BSYNC B0 ;  /* 0x0000000000007941 */ /* 0x000fea0003800000 */
.L_x_445:
        /* <DEDUP_REMOVED lines=16> */
.L_x_448:
[----:B------:R-:W-:Y:S05]  /*1ca0*/  BSYNC B0 ;  /* 0x0000000000007941 */ /* 0x000fea0003800000 */
.L_x_447:
[----:B-1--4-:R-:W1:Y:S01]  /*1cb0*/  SHFL.IDX PT, R4, R17, 0x7, 0x181f ;  /* 0x00f81f0011047f89 */ /* 0x012e6200000e0000 */
[----:B------:R-:W-:Y:S01]  /*1cc0*/  IADD3 R0, R15, 0x70, RZ ;  /* 0x000000700f007810 */ /* 0x000fe20007ffe0ff */
[----:B------:R-:W-:Y:S01]  /*1cd0*/  IMAD.MOV.U32 R8, RZ, RZ, 0x30 ;  /* 0x00000030ff087424 */ /* 0x000fe200078e00ff */
[----:B------:R-:W-:Y:S01]  /*1ce0*/  IADD3 R122, R242, -0x1, RZ ;  /* 0xfffffffff27a7810 */ /* 0x000fe20007ffe0ff */
[----:B------:R-:W4:Y:S01]  /*1cf0*/  SHFL.IDX PT, R5, R16, 0x7, 0x181f ;  /* 0x00f81f0010057f89 */ /* 0x000f2200000e0000 */
[----:B------:R-:W-:Y:S01]  /*1d00*/  ISETP.GE.AND P1, PT, R0, UR4, PT ;  /* 0x0000000400007c0c */ /* 0x000fe2000bf26270 */
[----:B------:R-:W-:Y:S01]  /*1d10*/  IMAD R24, R242, -0x30, R8 ;  /* 0xffffffd0f2187824 */ /* 0x000fe200078e0208 */
[----:B------:R-:W-:Y:S01]  /*1d20*/  SHF.R.S32.HI R27, RZ, 0x1f, R122 ;  /* 0x0000001fff1b7819 */ /* 0x000fe2000001147a */
[----:B------:R-:W-:Y:S01]  /*1d30*/  IMAD.SHL.U32 R243, R13, 0x2, RZ ;  /* 0x000000020df37824 */ /* 0x000fe200078e00ff */
[----:B------:R-:W-:Y:S01]  /*1d40*/  ULDC.64 UR6, c[0x0][0x1e0] ;  /* 0x0000780000067ab9 */ /* 0x000fe20000000a00 */
[----:B------:R-:W-:Y:S01]  /*1d50*/  IMAD R9, R8, c[0x0][0x1e4], RZ ;  /* 0x0000790008097a24 */ /* 0x000fe200078e02ff */
[----:B------:R-:W-:Y:S01]  /*1d60*/  IADD3 R25, R24, c[0x0][0x1d0], -R19 ;  /* 0x0000740018197a10 */ /* 0x000fe20007ffe813 */
[----:B------:R-:W-:Y:S01]  /*1d70*/  IMAD.WIDE.U32 R128, R8, c[0x0][0x1e0], RZ ;  /* 0x0000780008807a25 */ /* 0x000fe200078e00ff */
[----:B------:R-:W-:Y:S01]  /*1d80*/  UIMAD.WIDE.U32 UR12, UR6, 0x20, URZ ;  /* 0x00000020060c78a5 */ /* 0x000fe2000f8e003f */
[----:B------:R-:W-:Y:S01]  /*1d90*/  LEA.HI R124, R126, R164, RZ, 0x5 ;  /* 0x000000a47e7c7211 */ /* 0x000fe200078f28ff */
[----:B------:R-:W-:Y:S01]  /*1da0*/  USHF.L.U32 UR8, UR7, 0x5, URZ ;  /* 0x0000000507087899 */ /* 0x000fe2000800063f */
[----:B------:R-:W-:Y:S01]  /*1db0*/  IMAD.IADD R125, R129, 0x1, R9 ;  /* 0x00000001817d7824 */ /* 0x000fe200078e0209 */
[C---:B------:R-:W-:Y:S01]  /*1dc0*/  ISETP.GE.AND P5, PT, R25.reuse, 0x11, PT ;  /* 0x000000111900780c */ /* 0x040fe20003fa6270 */
[----:B------:R-:W-:Y:S01]  /*1dd0*/  IMAD.MOV.U32 R130, RZ, RZ, R32 ;  /* 0x000000ffff827224 */ /* 0x000fe200078e0020 */
[----:B------:R-:W-:Y:S01]  /*1de0*/  @!P1 SHF.R.S32.HI R0, RZ, 0x1f, R18 ;  /* 0x0000001fff009819 */ /* 0x000fe20000011412 */
[----:B------:R-:W-:Y:S01]  /*1df0*/  IMAD.MOV.U32 R131, RZ, RZ, R33 ;  /* 0x000000ffff837224 */ /* 0x000fe200078e0021 */
[----:B------:R-:W-:Y:S01]  /*1e00*/  UIADD3 UR8, UR13, UR8, URZ ;  /* 0x000000080d087290 */ /* 0x000fe2000fffe03f */
[----:B------:R-:W-:Y:S01]  /*1e10*/  IMAD.MOV.U32 R130, RZ, RZ, R30 ;  /* 0x000000ffff827224 */ /* 0x000fe200078e001e */
[----:B------:R-:W-:Y:S01]  /*1e20*/  @!P1 LEA.HI R0, R0, R18, RZ, 0x3 ;  /* 0x0000001200009211 */ /* 0x000fe200078f18ff */
[----:B------:R-:W-:Y:S01]  /*1e30*/  IMAD.MOV.U32 R10, RZ, RZ, c[0x0][0x1e0] ;  /* 0x00007800ff0a7624 */ /* 0x000fe200078e00ff */
[----:B-1----:R-:W-:Y:S01]  /*1e40*/  @!P1 LEA R6, P2, R14, R4, 0x1 ;  /* 0x000000040e069211 */ /* 0x002fe200078408ff */
[----:B------:R-:W-:Y:S01]  /*1e50*/  IMAD.MOV.U32 R76, RZ, RZ, R28 ;  /* 0x000000ffff4c7224 */ /* 0x000fe200078e001c */
[----:B------:R-:W-:Y:S01]  /*1e60*/  @!P1 LOP3.LUT R0, R0, 0xfffffff8, RZ, 0xc0, !PT ;  /* 0xfffffff800009812 */ /* 0x000fe200078ec0ff */
[----:B------:R-:W-:Y:S01]  /*1e70*/  IMAD.MOV.U32 R77, RZ, RZ, R29 ;  /* 0x000000ffff4d7224 */ /* 0x000fe200078e001d */
[----:B----4-:R-:W-:Y:S01]  /*1e80*/  @!P1 LEA.HI.X R7, R14, R5, R11, 0x1, P2 ;  /* 0x000000050e079211 */ /* 0x010fe200010f0c0b */
[----:B------:R-:W-:Y:S01]  /*1e90*/  IMAD.MOV.U32 R76, RZ, RZ, R78 ;  /* 0x000000ffff4c7224 */ /* 0x000fe200078e004e */
[C---:B------:R-:W-:Y:S01]  /*1ea0*/  ISETP.GE.AND P2, PT, R25.reuse, 0x21, PT ;  /* 0x000000211900780c */ /* 0x040fe20003f46270 */
[----:B------:R-:W-:Y:S01]  /*1eb0*/  @!P1 IMAD.WIDE R4, R0, 0x2, R4 ;  /* 0x0000000200049825 */ /* 0x000fe200078e0204 */
[----:B------:R-:W-:Y:S01]  /*1ec0*/  SHF.R.S32.HI R11, RZ, 0x4, R23 ;  /* 0x00000004ff0b7819 */ /* 0x000fe20000011417 */
[----:B------:R-:W-:Y:S01]  /*1ed0*/  @!PT LDS RZ, [RZ] ;  /* 0x00000000fffff984 */ /* 0x000fe20000000800 */
[----:B------:R1:W-:Y:S01]  /*1ee0*/  @!P1 LDGSTS.E.BYPASS.LTC128B.128 [R243+0x9900], [R6.64], !P6 ;  /* 0x0990000006f39fae */ /* 0x0003e2000f101d4e */
[----:B------:R-:W-:Y:S01]  /*1ef0*/  ISETP.GE.AND P6, PT, R25, 0x1, PT ;  /* 0x000000011900780c */ /* 0x000fe20003fc6270 */
[----:B------:R-:W-:Y:S01]  /*1f00*/  IMAD R0, R125, R122, RZ ;  /* 0x0000007a7d007224 */ /* 0x000fe200078e02ff */
[----:B------:R-:W-:Y:S01]  /*1f10*/  LEA.HI R12, R23, R11, RZ, 0x1 ;  /* 0x0000000b170c7211 */ /* 0x000fe200078f08ff */
[----:B------:R4:W-:Y:S01]  /*1f20*/  @!P1 LDGSTS.E.BYPASS.LTC128B.128 [R243+0xd900], [R4.64], !P0 ;  /* 0x0d90000004f39fae */ /* 0x0009e2000c101d4e */
[----:B------:R-:W-:Y:S01]  /*1f30*/  SHF.R.S32.HI R123, RZ, 0x5, R124 ;  /* 0x00000005ff7b7819 */ /* 0x000fe2000001147c */
[----:B------:R-:W-:Y:S01]  /*1f40*/  IMAD R0, R27, R128, R0 ;  /* 0x000000801b007224 */ /* 0x000fe200078e0200 */
[----:B------:R-:W-:Y:S01]  /*1f50*/  ULDC.64 UR4, c[0x0][0x208] ;  /* 0x0000820000047ab9 */ /* 0x000fe20000000a00 */
[----:B------:R-:W0:Y:S01]  /*1f60*/  LDGDEPBAR ;  /* 0x00000000000079af */ /* 0x000e220000000000 */
[----:B------:R-:W-:-:S02]  /*1f70*/  USHF.L.U32 UR9, UR4, 0x5, URZ ;  /* 0x0000000504097899 */ /* 0x000fc4000800063f */
[----:B------:R-:W-:Y:S01]  /*1f80*/  UMOV UR11, 0x5 ;  /* 0x00000005000b7882 */ /* 0x000fe20000000000 */
[----:B------:R-:W-:Y:S01]  /*1f90*/  STL.64 [R1+0x30], R130 ;  /* 0x0000308201007387 */ /* 0x000fe20000100a00 */
[----:B------:R-:W-:-:S03]  /*1fa0*/  USHF.L.U64.HI UR11, UR4, UR11, UR5 ;  /* 0x0000000b040b7299 */ /* 0x000fc60008010205 */
[----:B------:R-:W-:Y:S01]  /*1fb0*/  STL.64 [R1+0x38], R76 ;  /* 0x0000384c01007387 */ /* 0x000fe20000100a00 */
[----:B-1----:R-:W-:Y:S02]  /*1fc0*/  IMAD.MOV.U32 R6, RZ, RZ, c[0x0][0x1e4] ;  /* 0x00007900ff067624 */ /* 0x002fe400078e00ff */
[----:B----4-:R-:W-:-:S04]  /*1fd0*/  IMAD.WIDE.U32 R4, R122, R128, R130 ;  /* 0x000000807a047225 */ /* 0x010fc800078e0082 */
[----:B------:R-:W-:Y:S01]  /*1fe0*/  IMAD.IADD R0, R5, 0x1, R0 ;  /* 0x0000000105007824 */ /* 0x000fe200078e0200 */
[----:B------:R-:W-:Y:S01]  /*1ff0*/  BAR.SYNC.DEFER_BLOCKING 0x0 ;  /* 0x0000000000007b1d */ /* 0x000fe20000010000 */
[----:B------:R-:W-:Y:S02]  /*2000*/  @P5 LEA R7, P0, R10, R4, 0x4 ;  /* 0x000000040a075211 */ /* 0x000fe400078020ff */
[----:B------:R-:W-:Y:S02]  /*2010*/  @P6 LEA R8, P1, R4, c[0x0][0x1c8], 0x1 ;  /* 0x0000720004086a11 */ /* 0x000fe400078208ff */
[----:B------:R-:W-:Y:S02]  /*2020*/  @P5 LEA.HI.X R10, R10, R0, R6, 0x4, P0 ;  /* 0x000000000a0a5211 */ /* 0x000fe400000f2406 */
[----:B------:R-:W-:Y:S02]  /*2030*/  @P6 LEA.HI.X R9, R4, c[0x0][0x1cc], R0, 0x1, P1 ;  /* 0x0000730004096a11 */ /* 0x000fe400008f0c00 */
[----:B------:R-:W-:-:S02]  /*2040*/  @P5 LEA R6, P0, R7, c[0x0][0x1c8], 0x1 ;  /* 0x0000720007065a11 */ /* 0x000fc400078008ff */
[----:B------:R-:W-:Y:S02]  /*2050*/  @P2 IADD3 R5, P1, R4, UR12, RZ ;  /* 0x0000000c04052c10 */ /* 0x000fe4000ff3e0ff */
[----:B------:R-:W-:Y:S02]  /*2060*/  @P5 LEA.HI.X R7, R7, c[0x0][0x1cc], R10, 0x1, P0 ;  /* 0x0000730007075a11 */ /* 0x000fe400000f0c0a */
[C---:B------:R-:W-:Y:S02]  /*2070*/  @P2 LEA R4, P0, R5.reuse, c[0x0][0x1c8], 0x1 ;  /* 0x0000720005042a11 */ /* 0x040fe400078008ff */
[----:B------:R-:W-:Y:S02]  /*2080*/  @P2 IADD3.X R0, R0, UR8, RZ, P1, !PT ;  /* 0x0000000800002c10 */ /* 0x000fe40008ffe4ff */
[----:B------:R-:W-:Y:S02]  /*2090*/  LOP3.LUT R10, R12, 0xfffffffe, RZ, 0xc0, !PT ;  /* 0xfffffffe0c0a7812 */ /* 0x000fe400078ec0ff */
[----:B------:R-:W-:Y:S01]  /*20a0*/  @P2 LEA.HI.X R5, R5, c[0x0][0x1cc], R0, 0x1, P0 ;  /* 0x0000730005052a11 */ /* 0x000fe200000f0c00 */
[C---:B------:R-:W-:Y:S01]  /*20b0*/  IMAD.SHL.U32 R0, R26.reuse, 0x40, RZ ;  /* 0x000000401a007824 */ /* 0x040fe200078e00ff */
[----:B------:R-:W-:Y:S01]  /*20c0*/  LOP3.LUT P0, RZ, R26, 0x2, RZ, 0xc0, !PT ;  /* 0x000000021aff7812 */ /* 0x000fe2000780c0ff */
[----:B------:R-:W-:Y:S01]  /*20d0*/  @!PT LDS RZ, [RZ] ;  /* 0x00000000fffff984 */ /* 0x000fe20000000800 */
[----:B------:R-:W-:Y:S01]  /*20e0*/  @!PT LDS RZ, [RZ] ;  /* 0x00000000fffff984 */ /* 0x000fe20000000800 */
[----:B------:R-:W-:Y:S01]  /*20f0*/  @!PT LDS RZ, [RZ] ;  /* 0x00000000fffff984 */ /* 0x000fe20000000800 */
[----:B------:R1:W-:Y:S01]  /*2100*/  @P6 LDGSTS.E.BYPASS.LTC128B.128 [R243+0x3100], [R8.64], !P4 ;  /* 0x0310000008f36fae */ /* 0x0003e2000e101d4e */
[----:B------:R-:W-:Y:S01]  /*2110*/  IMAD.IADD R10, R11, 0x1, -R10 ;  /* 0x000000010b0a7824 */ /* 0x000fe200078e0a0a */
[----:B------:R-:W-:-:S02]  /*2120*/  ISETP.LT.OR P1, PT, R25, 0x1, P4 ;  /* 0x000000011900780c */ /* 0x000fc40002721670 */
[----:B------:R1:W-:Y:S01]  /*2130*/  @P6 LDGSTS.E.BYPASS.LTC128B.128 [R243+0x4900], [R8.64+0x80], !P3 ;  /* 0x0490008008f36fae */ /* 0x0003e2000d901d4e */
[----:B------:R-:W-:Y:S02]  /*2140*/  LOP3.LUT R0, R0, 0x1c0, RZ, 0xc0, !PT ;  /* 0x000001c000007812 */ /* 0x000fe400078ec0ff */
[----:B------:R-:W-:Y:S01]  /*2150*/  ISETP.LT.OR P6, PT, R25, 0x1, P3 ;  /* 0x000000011900780c */ /* 0x000fe20001fc1670 */
[----:B------:R4:W-:Y:S04]  /*2160*/  @P5 LDGSTS.E.BYPASS.LTC128B.128 [R243+0x3900], [R6.64], !P4 ;  /* 0x0390000006f35fae */ /* 0x0009e8000e101d4e */
[----:B------:R4:W-:Y:S04]  /*2170*/  @P5 LDGSTS.E.BYPASS.LTC128B.128 [R243+0x5100], [R6.64+0x80], !P3 ;  /* 0x0510008006f35fae */ /* 0x0009e8000d901d4e */
[----:B------:R5:W-:Y:S04]  /*2180*/  @P2 LDGSTS.E.BYPASS.LTC128B.128 [R243+0x4100], [R4.64], !P4 ;  /* 0x0410000004f32fae */ /* 0x000be8000e101d4e */
[----:B------:R5:W-:Y:S04]  /*2190*/  @P2 LDGSTS.E.BYPASS.LTC128B.128 [R243+0x5900], [R4.64+0x80], !P3 ;  /* 0x0590008004f32fae */ /* 0x000be8000d901d4e */
[----:B------:R-:W0:Y:S01]  /*21a0*/  LDGDEPBAR ;  /* 0x00000000000079af */ /* 0x000e220000000000 */
[----:B----4-:R-:W-:-:S02]  /*21b0*/  IMAD.SHL.U32 R6, R21, 0x40, RZ ;  /* 0x0000004015067824 */ /* 0x010fc400078e00ff */
[----:B------:R-:W-:-:S05]  /*21c0*/  IMAD.SHL.U32 R7, R19, 0x8, RZ ;  /* 0x0000000813077824 */ /* 0x000fca00078e00ff */
[----:B------:R-:W-:Y:S01]  /*21d0*/  LOP3.LUT R7, R0, 0x8, R7, 0xf8, !PT ;  /* 0x0000000800077812 */ /* 0x000fe200078ef807 */
[----:B-----5:R-:W-:Y:S01]  /*21e0*/  IMAD.SHL.U32 R5, R22, 0x40, RZ ;  /* 0x0000004016057824 */ /* 0x020fe200078e00ff */
[----:B------:R-:W-:-:S04]  /*21f0*/  DEPBAR.LE SB0, 0x1 ;  /* 0x000080400000791a */ /* 0x000fc80000000000 */
[----:B------:R-:W-:Y:S01]  /*2200*/  LOP3.LUT R4, R6, 0x1c0, RZ, 0xc0, !PT ;  /* 0x000001c006047812 */ /* 0x000fe200078ec0ff */
[----:B------:R-:W-:-:S04]  /*2210*/  DEPBAR.LE SB0, 0x0 ;  /* 0x000080000000791a */ /* 0x000fc80000000000 */
[----:B------:R-:W-:Y:S01]  /*2220*/  IMAD.SHL.U32 R6, R10, 0x8, RZ ;  /* 0x000000080a067824 */ /* 0x000fe200078e00ff */
[----:B------:R-:W-:Y:S02]  /*2230*/  LOP3.LUT R121, R5, 0xfffffe00, RZ, 0xc0, !PT ;  /* 0xfffffe0005797812 */ /* 0x000fe400078ec0ff */
[----:B------:R-:W-:Y:S02]  /*2240*/  SHF.R.U32.HI R0, RZ, 0x3, R0 ;  /* 0x00000003ff007819 */ /* 0x000fe40000011600 */
[----:B------:R-:W-:Y:S02]  /*2250*/  LOP3.LUT R5, R4, 0x8, R6, 0xf8, !PT ;  /* 0x0000000804057812 */ /* 0x000fe400078ef806 */
[----:B------:R-:W-:Y:S02]  /*2260*/  SHF.R.U32.HI R4, RZ, 0x3, R4 ;  /* 0x00000003ff047819 */ /* 0x000fe40000011604 */
[----:B------:R-:W-:Y:S02]  /*2270*/  LOP3.LUT R0, R7, R0, RZ, 0x3c, !PT ;  /* 0x0000000007007212 */ /* 0x000fe400078e3cff */
[----:B------:R-:W-:Y:S01]  /*2280*/  LOP3.LUT R120, R5, R4, RZ, 0x3c, !PT ;  /* 0x0000000405787212 */ /* 0x000fe200078e3cff */
[----:B------:R-:W-:-:S02]  /*2290*/  IMAD R4, R123, 0x400, R121 ;  /* 0x000004007b047824 */ /* 0x000fc400078e0279 */
[----:B------:R-:W-:Y:S02]  /*22a0*/  IMAD R0, R10, 0x200, R0 ;  /* 0x000002000a007824 */ /* 0x000fe400078e0200 */
[----:B------:R-:W-:Y:S02]  /*22b0*/  IMAD.IADD R4, R120, 0x1, R4 ;  /* 0x0000000178047824 */ /* 0x000fe400078e0204 */
[----:B------:R-:W-:Y:S01]  /*22c0*/  IMAD.SHL.U32 R224, R0, 0x2, RZ ;  /* 0x0000000200e07824 */ /* 0x000fe200078e00ff */
[----:B------:R-:W-:Y:S01]  /*22d0*/  BAR.SYNC.DEFER_BLOCKING 0x0 ;  /* 0x0000000000007b1d */ /* 0x000fe20000010000 */
[----:B------:R-:W-:-:S03]  /*22e0*/  IMAD.SHL.U32 R231, R4, 0x2, RZ ;  /* 0x0000000204e77824 */ /* 0x000fc600078e00ff */
[C---:B------:R-:W-:Y:S01]  /*22f0*/  IADD3 R0, R224.reuse, 0x3100, RZ ;  /* 0x00003100e0007810 */ /* 0x040fe20007ffe0ff */
[--C-:B------:R-:W-:Y:S01]  /*2300*/  IMAD R233, R3, 0x2, R231.reuse ;  /* 0x0000000203e97824 */ /* 0x100fe200078e02e7 */
[----:B------:R-:W-:Y:S01]  /*2310*/  IADD3 R235, R224, 0x3120, RZ ;  /* 0x00003120e0eb7810 */ /* 0x000fe20007ffe0ff */
[----:B------:R-:W-:Y:S01]  /*2320*/  IMAD R232, R2, 0x2, R231 ;  /* 0x0000000202e87824 */ /* 0x000fe200078e02e7 */
[----:B------:R-:W-:Y:S01]  /*2330*/  @P0 IADD3 R235, R0, -0x20, RZ ;  /* 0xffffffe000eb0810 */ /* 0x000fe20007ffe0ff */
[----:B------:R-:W-:Y:S02]  /*2340*/  IMAD R0, R27, c[0x0][0x208], RZ ;  /* 0x000082001b007a24 */ /* 0x000fe400078e02ff */
[----:B------:R-:W-:Y:S01]  /*2350*/  IMAD R234, R2, 0x2, R233 ;  /* 0x0000000202ea7824 */ /* 0x000fe200078e02e9 */
[C---:B------:R-:W-:Y:S01]  /*2360*/  IADD3 R241, R235.reuse, 0x800, RZ ;  /* 0x00000800ebf17810 */ /* 0x040fe20007ffe0ff */
[----:B------:R-:W-:Y:S01]  /*2370*/  IMAD R0, R122, c[0x0][0x20c], R0 ;  /* 0x000083007a007a24 */ /* 0x000fe200078e0200 */
[----:B------:R-:W-:Y:S01]  /*2380*/  IADD3 R240, R235, 0x1000, RZ ;  /* 0x00001000ebf07810 */ /* 0x000fe20007ffe0ff */
[----:B------:R-:W-:Y:S01]  /*2390*/  IMAD R236, R3, 0x2, R232 ;  /* 0x0000000203ec7824 */ /* 0x000fe200078e02e8 */
[----:B------:R-:W-:-:S02]  /*23a0*/  IADD3 R239, R235, 0x1800, RZ ;  /* 0x00001800ebef7810 */ /* 0x000fc40007ffe0ff */
[C---:B------:R-:W-:Y:S02]  /*23b0*/  IADD3 R238, R235.reuse, 0x2000, RZ ;  /* 0x00002000ebee7810 */ /* 0x040fe40007ffe0ff */
[----:B------:R-:W-:Y:S01]  /*23c0*/  IADD3 R237, R235, 0x2800, RZ ;  /* 0x00002800ebed7810 */ /* 0x000fe20007ffe0ff */
[----:B-1----:R-:W-:Y:S04]  /*23d0*/  LDSM.16.M88.4 R8, [R231+0x6100] ;  /* 0x00610000e708783b */ /* 0x002fe80000000200 */
[----:B------:R-:W-:Y:S04]  /*23e0*/  LDSM.16.M88.4 R4, [R231+0x8100] ;  /* 0x00810000e704783b */ /* 0x000fe80000000200 */
[----:B--23--:R-:W1:Y:S04]  /*23f0*/  LDSM.16.M88.4 R16, [R224+0x3900] ;  /* 0x00390000e010783b */ /* 0x00ce680000000200 */
[----:B------:R-:W2:Y:S04]  /*2400*/  LDSM.16.M88.4 R12, [R224+0x3100] ;  /* 0x00310000e00c783b */ /* 0x000ea80000000200 */
[----:B------:R-:W3:Y:S04]  /*2410*/  LDSM.16.M88.4 R20, [R224+0x4100] ;  /* 0x00410000e014783b */ /* 0x000ee80000000200 */
[----:B------:R-:W-:Y:S04]  /*2420*/  LDSM.16.M88.4 R40, [R235] ;  /* 0x00000000eb28783b */ /* 0x000fe80000000200 */
[----:B------:R-:W-:Y:S04]  /*2430*/  LDSM.16.M88.4 R44, [R235+0x800] ;  /* 0x00080000eb2c783b */ /* 0x000fe80000000200 */
[----:B------:R-:W-:Y:S01]  /*2440*/  LDSM.16.M88.4 R52, [R235+0x1000] ;  /* 0x00100000eb34783b */ /* 0x000fe20000000200 */
[-C--:B-1----:R-:W-:Y:S08]  /*2450*/  HMMA.16816.F32 R68, R8, R16.reuse, RZ ;  /* 0x000000100844723c */ /* 0x082ff000000018ff */
[----:B------:R-:W-:Y:S07]  /*2460*/  HMMA.16816.F32 R36, R4, R16, RZ ;  /* 0x000000100424723c */ /* 0x000fee00000018ff */
[----:B------:R-:W-:Y:S01]  /*2470*/  IMAD.WIDE.U32 R16, R122, c[0x0][0x208], RZ ;  /* 0x000082007a107a25 */ /* 0x000fe200078e00ff */
[----:B--2---:R-:W-:Y:S03]  /*2480*/  HMMA.16816.F32 R72, R8, R12, RZ ;  /* 0x0000000c0848723c */ /* 0x004fe600000018ff */
[----:B------:R-:W-:-:S04]  /*2490*/  IMAD.IADD R0, R17, 0x1, R0 ;  /* 0x0000000111007824 */ /* 0x000fc800078e0200 */
[----:B------:R-:W-:Y:S01]  /*24a0*/  IMAD R0, R0, 0x30, RZ ;  /* 0x0000003000007824 */ /* 0x000fe200078e02ff */
[C---:B------:R-:W-:Y:S08]  /*24b0*/  HMMA.16816.F32 R32, R4.reuse, R12, RZ ;  /* 0x0000000c0420723c */ /* 0x040ff000000018ff */
[-C--:B------:R-:W-:Y:S08]  /*24c0*/  HMMA.16816.F32 R56, R4, R14.reuse, RZ ;  /* 0x0000000e0438723c */ /* 0x080ff000000018ff */
[----:B------:R-:W-:Y:S01]  /*24d0*/  HMMA.16816.F32 R88, R8, R14, RZ ;  /* 0x0000000e0858723c */ /* 0x000fe200000018ff */
[----:B------:R-:W1:Y:S07]  /*24e0*/  LDSM.16.M88.4 R12, [R233+0x8100] ;  /* 0x00810000e90c783b */ /* 0x000e6e0000000200 */
[C---:B------:R-:W-:Y:S08]  /*24f0*/  HMMA.16816.F32 R48, R4.reuse, R18, RZ ;  /* 0x000000120430723c */ /* 0x040ff000000018ff */
[C---:B---3--:R-:W-:Y:S08]  /*2500*/  HMMA.16816.F32 R28, R4.reuse, R20, RZ ;  /* 0x00000014041c723c */ /* 0x048ff000000018ff */
[----:B------:R-:W-:Y:S07]  /*2510*/  HMMA.16816.F32 R60, R4, R22, RZ ;  /* 0x00000016043c723c */ /* 0x000fee00000018ff */
[----:B------:R-:W-:Y:S01]  /*2520*/  IMAD.WIDE.U32 R6, R16, 0x30, R76 ;  /* 0x0000003010067825 */ /* 0x000fe200078e004c */
[----:B------:R-:W-:Y:S03]  /*2530*/  HMMA.16816.F32 R64, R8, R20, RZ ;  /* 0x000000140840723c */ /* 0x000fe600000018ff */
[----:B------:R-:W-:Y:S01]  /*2540*/  IMAD.IADD R0, R7, 0x1, R0 ;  /* 0x0000000107007824 */ /* 0x000fe200078e0200 */
[----:B------:R-:W-:-:S04]  /*2550*/  LEA R4, P0, R6, c[0x0][0x1f8], 0x1 ;  /* 0x00007e0006047a11 */ /* 0x000fc800078008ff */
[----:B------:R-:W-:Y:S01]  /*2560*/  LEA.HI.X R5, R6, c[0x0][0x1fc], R0, 0x1, P0 ;  /* 0x00007f0006057a11 */ /* 0x000fe200000f0c00 */
[----:B------:R-:W-:Y:S01]  /*2570*/  IMAD.U32 R0, RZ, RZ, UR9 ;  /* 0x00000009ff007e24 */ /* 0x000fe2000f8e00ff */
[----:B------:R-:W-:Y:S01]  /*2580*/  IADD3 R6, P2, R4, UR9, RZ ;  /* 0x0000000904067c10 */ /* 0x000fe2000ff5e0ff */
[----:B------:R-:W-:Y:S01]  /*2590*/  HMMA.16816.F32 R96, R8, R18, RZ ;  /* 0x000000120860723c */ /* 0x000fe200000018ff */
[----:B------:R-:W-:Y:S01]  /*25a0*/  ISETP.LT.OR P0, PT, R25, 0x11, P4 ;  /* 0x000000111900780c */ /* 0x000fe20002701670 */
[----:B------:R-:W2:Y:S01]  /*25b0*/  LDSM.16.M88.4 R16, [R233+0x6100] ;  /* 0x00610000e910783b */ /* 0x000ea20000000200 */
[----:B------:R-:W-:-:S03]  /*25c0*/  IADD3.X R7, R5, UR11, RZ, P2, !PT ;  /* 0x0000000b05077c10 */ /* 0x000fc600097fe4ff */
[----:B------:R-:W-:Y:S01]  /*25d0*/  @!PT LDS RZ, [RZ] ;  /* 0x00000000fffff984 */ /* 0x000fe20000000800 */
[----:B------:R-:W-:Y:S01]  /*25e0*/  @!PT LDS RZ, [RZ] ;  /* 0x00000000fffff984 */ /* 0x000fe20000000800 */
[----:B------:R-:W-:Y:S01]  /*25f0*/  @!PT LDS RZ, [RZ] ;  /* 0x00000000fffff984 */ /* 0x000fe20000000800 */
[----:B------:R3:W-:Y:S01]  /*2600*/  LDGSTS.E.BYPASS.LTC128B.128 [R243+0x100], [R4.64], !P1 ;  /* 0x0010000004f37fae */ /* 0x0007e2000c901d4e */
[----:B------:R-:W-:Y:S01]  /*2610*/  LOP3.LUT P1, RZ, R26, 0x4, RZ, 0xc0, !PT ;  /* 0x000000041aff7812 */ /* 0x000fe2000782c0ff */
[----:B------:R-:W-:Y:S02]  /*2620*/  HMMA.16816.F32 R20, R8, R22, RZ ;  /* 0x000000160814723c */ /* 0x000fe400000018ff */
[----:B------:R3:W-:Y:S01]  /*2630*/  LDGSTS.E.BYPASS.LTC128B.128 [R243+0x1900], [R4.64+0x80], !P6 ;  /* 0x0190008004f37fae */ /* 0x0007e2000f101d4e */
[----:B------:R-:W-:-:S03]  /*2640*/  ISETP.LT.OR P6, PT, R25, 0x11, P3 ;  /* 0x000000111900780c */ /* 0x000fc60001fc1670 */
[----:B------:R4:W-:Y:S01]  /*2650*/  LDGSTS.E.BYPASS.LTC128B.128 [R243+0x900], [R6.64], !P0 ;  /* 0x0090000006f37fae */ /* 0x0009e2000c101d4e */
[----:B------:R-:W-:Y:S01]  /*2660*/  IADD3 R8, P5, P2, R0, 0x80, R4 ;  /* 0x0000008000087810 */ /* 0x000fe20007abe004 */
[----:B------:R-:W-:Y:S01]  /*2670*/  IMAD.MOV.U32 R0, RZ, RZ, 0x40 ;  /* 0x00000040ff007424 */ /* 0x000fe200078e00ff */
[C---:B-1----:R-:W-:Y:S02]  /*2680*/  HMMA.16816.F32 R104, R12.reuse, R40, R32 ;  /* 0x000000280c68723c */ /* 0x042fe40000001820 */
[----:B------:R-:W-:Y:S02]  /*2690*/  IADD3.X R9, RZ, UR11, R5, P5, P2 ;  /* 0x0000000bff097c10 */ /* 0x000fe4000afe4405 */
[C---:B------:R-:W-:Y:S02]  /*26a0*/  ISETP.LT.OR P5, PT, R25.reuse, 0x21, P4 ;  /* 0x000000211900780c */ /* 0x040fe400027a1670 */
[----:B------:R-:W-:Y:S01]  /*26b0*/  ISETP.LT.OR P2, PT, R25, 0x21, P3 ;  /* 0x000000211900780c */ /* 0x000fe20001f41670 */
[----:B------:R1:W-:Y:S01]  /*26c0*/  LDGSTS.E.BYPASS.LTC128B.128 [R243+0x2100], [R8.64], !P6 ;  /* 0x0210000008f37fae */ /* 0x0003e2000f101d4e */
[----:B------:R-:W-:Y:S01]  /*26d0*/  SEL R0, R0, 0xffffffc0, !P1 ;  /* 0xffffffc000007807 */ /* 0x000fe20004800000 */
[----:B------:R-:W-:Y:S04]  /*26e0*/  HMMA.16816.F32 R100, R12, R44, R36 ;  /* 0x0000002c0c64723c */ /* 0x000fe80000001824 */
[----:B------:R-:W-:-:S02]  /*26f0*/  IMAD.IADD R230, R224, 0x1, R0 ;  /* 0x00000001e0e67824 */ /* 0x000fc400078e0200 */
[----:B------:R-:W-:Y:S02]  /*2700*/  IMAD.IADD R229, R0, 0x1, R235 ;  /* 0x0000000100e57824 */ /* 0x000fe400078e02eb */
[----:B------:R-:W-:Y:S01]  /*2710*/  HMMA.16816.F32 R92, R12, R52, R28 ;  /* 0x000000340c5c723c */ /* 0x000fe2000000181c */
[----:B---3--:R-:W-:-:S04]  /*2720*/  IADD3 R4, P0, R6, UR9, RZ ;  /* 0x0000000906047c10 */ /* 0x008fc8000ff1e0ff */
[----:B------:R-:W-:-:S03]  /*2730*/  IADD3.X R5, R7, UR11, RZ, P0, !PT ;  /* 0x0000000b07057c10 */ /* 0x000fc600087fe4ff */
[C---:B------:R-:W-:Y:S01]  /*2740*/  HMMA.16816.F32 R84, R12.reuse, R42, R56 ;  /* 0x0000002a0c54723c */ /* 0x040fe20000001838 */
[----:B------:R-:W-:Y:S01]  /*2750*/  ISETP.GT.AND P0, PT, R122, R249, PT ;  /* 0x000000f97a00720c */ /* 0x000fe20003f04270 */
[----:B------:R4:W-:Y:S04]  /*2760*/  LDGSTS.E.BYPASS.LTC128B.128 [R243+0x1100], [R4.64], !P5 ;  /* 0x0110000004f37fae */ /* 0x0009e8000e901d4e */
[----:B------:R4:W-:Y:S02]  /*2770*/  LDGSTS.E.BYPASS.LTC128B.128 [R243+0x2900], [R4.64+0x80], !P2 ;  /* 0x0290008004f37fae */ /* 0x0009e4000d101d4e */
[C---:B------:R-:W-:Y:S02]  /*2780*/  HMMA.16816.F32 R80, R12.reuse, R46, R48 ;  /* 0x0000002e0c50723c */ /* 0x040fe40000001830 */
[----:B-1----:R-:W-:Y:S04]  /*2790*/  LDSM.16.M88.4 R8, [R232+0x8100] ;  /* 0x00810000e808783b */ /* 0x002fe80000000200 */
[----:B------:R-:W1:Y:S02]  /*27a0*/  LDSM.16.M88.4 R32, [R230+0x3100] ;  /* 0x00310000e620783b */ /* 0x000e640000000200 */
[----:B------:R-:W-:Y:S02]  /*27b0*/  HMMA.16816.F32 R76, R12, R54, R60 ;  /* 0x000000360c4c723c */ /* 0x000fe4000000183c */
[----:B------:R-:W3:Y:S04]  /*27c0*/  LDSM.16.M88.4 R36, [R230+0x4100] ;  /* 0x00410000e624783b */ /* 0x000ee80000000200 */
[----:B------:R-:W5:Y:S02]  /*27d0*/  LDSM.16.M88.4 R28, [R230+0x3900] ;  /* 0x00390000e61c783b */ /* 0x000f640000000200 */
[C---:B--2---:R-:W-:Y:S02]  /*27e0*/  HMMA.16816.F32 R72, R16.reuse, R40, R72 ;  /* 0x000000281048723c */ /* 0x044fe40000001848 */
[----:B------:R-:W2:Y:S04]  /*27f0*/  LDSM.16.M88.4 R12, [R232+0x6100] ;  /* 0x00610000e80c783b */ /* 0x000ea80000000200 */
[----:B------:R-:W0:Y:S02]  /*2800*/  LDGDEPBAR ;  /* 0x00000000000079af */ /* 0x000e240000000000 */
[C---:B------:R-:W-:Y:S02]  /*2810*/  HMMA.16816.F32 R60, R16.reuse, R44, R68 ;  /* 0x0000002c103c723c */ /* 0x040fe40000001844 */
[----:B----4-:R-:W-:Y:S04]  /*2820*/  LDSM.16.M88.4 R4, [R234+0x8100] ;  /* 0x00810000ea04783b */ /* 0x010fe80000000200 */
[----:B------:R-:W-:Y:S02]  /*2830*/  LDSM.16.M88.4 R68, [R229+0x1000] ;  /* 0x00100000e544783b */ /* 0x000fe40000000200 */
[C---:B------:R-:W-:Y:S02]  /*2840*/  HMMA.16816.F32 R56, R16.reuse, R52, R64 ;  /* 0x000000341038723c */ /* 0x040fe40000001840 */
[----:B------:R-:W-:Y:S06]  /*2850*/  LDSM.16.M88.4 R64, [R229+0x800] ;  /* 0x00080000e540783b */ /* 0x000fec0000000200 */
[C---:B------:R-:W-:Y:S01]  /*2860*/  HMMA.16816.F32 R48, R16.reuse, R42, R88 ;  /* 0x0000002a1030723c */ /* 0x040fe20000001858 */
[----:B------:R-:W4:Y:S07]  /*2870*/  LDSM.16.M88.4 R40, [R229] ;  /* 0x00000000e528783b */ /* 0x000f2e0000000200 */
[C---:B------:R-:W-:Y:S08]  /*2880*/  HMMA.16816.F32 R44, R16.reuse, R46, R96 ;  /* 0x0000002e102c723c */ /* 0x040ff00000001860 */
[----:B------:R-:W-:Y:S01]  /*2890*/  HMMA.16816.F32 R52, R16, R54, R20 ;  /* 0x000000361034723c */ /* 0x000fe20000001814 */
[----:B------:R-:W2:Y:S04]  /*28a0*/  LDSM.16.M88.4 R20, [R234+0x6100] ;  /* 0x00610000ea14783b */ /* 0x000ea80000000200 */
[----:B------:R-:W-:Y:S03]  /*28b0*/  LDSM.16.M88.4 R16, [R231+0xc100] ;  /* 0x00c10000e710783b */ /* 0x000fe60000000200 */
[C---:B-1----:R-:W-:Y:S08]  /*28c0*/  HMMA.16816.F32 R88, R8.reuse, R32, R104 ;  /* 0x000000200858723c */ /* 0x042ff00000001868 */
[C---:B---3--:R-:W-:Y:S08]  /*28d0*/  HMMA.16816.F32 R104, R8.reuse, R36, R92 ;  /* 0x000000240868723c */ /* 0x048ff0000000185c */
[C---:B-----5:R-:W-:Y:S08]  /*28e0*/  HMMA.16816.F32 R92, R8.reuse, R30, R80 ;  /* 0x0000001e085c723c */ /* 0x060ff00000001850 */
[C---:B------:R-:W-:Y:S08]  /*28f0*/  HMMA.16816.F32 R96, R8.reuse, R28, R100 ;  /* 0x0000001c0860723c */ /* 0x040ff00000001864 */
[C---:B------:R-:W-:Y:S08]  /*2900*/  HMMA.16816.F32 R84, R8.reuse, R34, R84 ;  /* 0x000000220854723c */ /* 0x040ff00000001854 */
[----:B------:R-:W-:Y:S08]  /*2910*/  HMMA.16816.F32 R80, R8, R38, R76 ;  /* 0x000000260850723c */ /* 0x000ff0000000184c */
[C---:B--2---:R-:W-:Y:S08]  /*2920*/  HMMA.16816.F32 R8, R12.reuse, R32, R72 ;  /* 0x000000200c08723c */ /* 0x044ff00000001848 */
[C---:B------:R-:W-:Y:S01]  /*2930*/  HMMA.16816.F32 R48, R12.reuse, R34, R48 ;  /* 0x000000220c30723c */ /* 0x040fe20000001830 */
[----:B------:R-:W1:Y:S07]  /*2940*/  LDSM.16.M88.4 R32, [R224+0x4900] ;  /* 0x00490000e020783b */ /* 0x000e6e0000000200 */
[C---:B------:R-:W-:Y:S08]  /*2950*/  HMMA.16816.F32 R112, R12.reuse, R36, R56 ;  /* 0x000000240c70723c */ /* 0x040ff00000001838 */
[C---:B------:R-:W-:Y:S08]  /*2960*/  HMMA.16816.F32 R60, R12.reuse, R28, R60 ;  /* 0x0000001c0c3c723c */ /* 0x040ff0000000183c */
[C---:B------:R-:W-:Y:S01]  /*2970*/  HMMA.16816.F32 R108, R12.reuse, R30, R44 ;  /* 0x0000001e0c6c723c */ /* 0x040fe2000000182c */
[----:B------:R-:W2:Y:S07]  /*2980*/  LDSM.16.M88.4 R28, [R224+0x5100] ;  /* 0x00510000e01c783b */ /* 0x000eae0000000200 */
[----:B------:R-:W-:Y:S01]  /*2990*/  HMMA.16816.F32 R56, R12, R38, R52 ;  /* 0x000000260c38723c */ /* 0x000fe20000001834 */
[----:B------:R-:W3:Y:S04]  /*29a0*/  LDSM.16.M88.4 R12, [R224+0x5900] ;  /* 0x00590000e00c783b */ /* 0x000ee80000000200 */
[----:B------:R-:W-:Y:S03]  /*29b0*/  LDSM.16.M88.4 R52, [R235+0x1800] ;  /* 0x00180000eb34783b */ /* 0x000fe60000000200 */
[C---:B----4-:R-:W-:Y:S08]  /*29c0*/  HMMA.16816.F32 R44, R4.reuse, R40, R88 ;  /* 0x00000028042c723c */ /* 0x050ff00000001858 */
[C---:B------:R-:W-:Y:S08]  /*29d0*/  HMMA.16816.F32 R36, R4.reuse, R42, R84 ;  /* 0x0000002a0424723c */ /* 0x040ff00000001854 */
[C---:B------:R-:W-:Y:S08]  /*29e0*/  HMMA.16816.F32 R72, R4.reuse, R64, R96 ;  /* 0x000000400448723c */ /* 0x040ff00000001860 */
[----:B------:R-:W-:Y:S08]  /*29f0*/  HMMA.16816.F32 R104, R4, R68, R104 ;  /* 0x000000440468723c */ /* 0x000ff00000001868 */
[----:B------:R-:W-:Y:S01]  /*2a00*/  HMMA.16816.F32 R96, R20, R40, R8 ;  /* 0x000000281460723c */ /* 0x000fe20000001808 */
[----:B------:R-:W4:Y:S07]  /*2a10*/  LDSM.16.M88.4 R8, [R231+0xa100] ;  /* 0x00a10000e708783b */ /* 0x000f2e0000000200 */
[C---:B------:R-:W-:Y:S08]  /*2a20*/  HMMA.16816.F32 R76, R4.reuse, R66, R92 ;  /* 0x00000042044c723c */ /* 0x040ff0000000185c */
[----:B------:R-:W-:Y:S01]  /*2a30*/  HMMA.16816.F32 R100, R4, R70, R80 ;  /* 0x000000460464723c */ /* 0x000fe20000001850 */
[----:B------:R-:W-:Y:S07]  /*2a40*/  LDSM.16.M88.4 R4, [R233+0xc100] ;  /* 0x00c10000e904783b */ /* 0x000fee0000000200 */
[C---:B------:R-:W-:Y:S01]  /*2a50*/  HMMA.16816.F32 R88, R20.reuse, R42, R48 ;  /* 0x0000002a1458723c */ /* 0x040fe20000001830 */
[----:B------:R-:W5:Y:S07]  /*2a60*/  LDSM.16.M88.4 R48, [R235+0x2000] ;  /* 0x00200000eb30783b */ /* 0x000f6e0000000200 */
[C---:B------:R-:W-:Y:S01]  /*2a70*/  HMMA.16816.F32 R92, R20.reuse, R64, R60 ;  /* 0x00000040145c723c */ /* 0x040fe2000000183c */
[----:B------:R-:W2:Y:S07]  /*2a80*/  LDSM.16.M88.4 R60, [R235+0x2800] ;  /* 0x00280000eb3c783b */ /* 0x000eae0000000200 */
[C---:B------:R-:W-:Y:S08]  /*2a90*/  HMMA.16816.F32 R108, R20.reuse, R66, R108 ;  /* 0x00000042146c723c */ /* 0x040ff0000000186c */
[C---:B------:R-:W-:Y:S08]  /*2aa0*/  HMMA.16816.F32 R112, R20.reuse, R68, R112 ;  /* 0x000000441470723c */ /* 0x040ff00000001870 */
[----:B------:R-:W-:Y:S01]  /*2ab0*/  HMMA.16816.F32 R84, R20, R70, R56 ;  /* 0x000000461454723c */ /* 0x000fe20000001838 */
[----:B------:R-:W4:Y:S07]  /*2ac0*/  LDSM.16.M88.4 R20, [R233+0xa100] ;  /* 0x00a10000e914783b */ /* 0x000f2e0000000200 */
[C---:B-1----:R-:W-:Y:S08]  /*2ad0*/  HMMA.16816.F32 R80, R16.reuse, R32, R44 ;  /* 0x000000201050723c */ /* 0x042ff0000000182c */
[C---:B------:R-:W-:Y:S08]  /*2ae0*/  HMMA.16816.F32 R56, R16.reuse, R34, R36 ;  /* 0x000000221038723c */ /* 0x040ff00000001824 */
[C---:B--2---:R-:W-:Y:S08]  /*2af0*/  HMMA.16816.F32 R44, R16.reuse, R28, R72 ;  /* 0x0000001c102c723c */ /* 0x044ff00000001848 */
[C---:B---3--:R-:W-:Y:S08]  /*2b00*/  HMMA.16816.F32 R36, R16.reuse, R12, R104 ;  /* 0x0000000c1024723c */ /* 0x048ff00000001868 */
[C---:B------:R-:W-:Y:S08]  /*2b10*/  HMMA.16816.F32 R40, R16.reuse, R30, R76 ;  /* 0x0000001e1028723c */ /* 0x040ff0000000184c */
[----:B------:R-:W-:Y:S01]  /*2b20*/  HMMA.16816.F32 R68, R16, R14, R100 ;  /* 0x0000000e1044723c */ /* 0x000fe20000001864 */
[----:B------:R-:W-:Y:S07]  /*2b30*/  LDSM.16.M88.4 R16, [R232+0xc100] ;  /* 0x00c10000e810783b */ /* 0x000fee0000000200 */
[C---:B----4-:R-:W-:Y:S08]  /*2b40*/  HMMA.16816.F32 R76, R8.reuse, R32, R96 ;  /* 0x00000020084c723c */ /* 0x050ff00000001860 */
[C---:B------:R-:W-:Y:S08]  /*2b50*/  HMMA.16816.F32 R72, R8.reuse, R34, R88 ;  /* 0x000000220848723c */ /* 0x040ff00000001858 */
[C---:B------:R-:W-:Y:S08]  /*2b60*/  HMMA.16816.F32 R64, R8.reuse, R28, R92 ;  /* 0x0000001c0840723c */ /* 0x040ff0000000185c */
[C---:B------:R-:W-:Y:S08]  /*2b70*/  HMMA.16816.F32 R32, R8.reuse, R30, R108 ;  /* 0x0000001e0820723c */ /* 0x040ff0000000186c */
[C---:B------:R-:W-:Y:S08]  /*2b80*/  HMMA.16816.F32 R28, R8.reuse, R12, R112 ;  /* 0x0000000c081c723c */ /* 0x040ff00000001870 */
[----:B------:R-:W-:Y:S01]  /*2b90*/  HMMA.16816.F32 R84, R8, R14, R84 ;  /* 0x0000000e0854723c */ /* 0x000fe20000001854 */
[----:B------:R-:W-:Y:S04]  /*2ba0*/  LDSM.16.M88.4 R12, [R232+0xa100] ;  /* 0x00a10000e80c783b */ /* 0x000fe80000000200 */
[----:B------:R-:W-:Y:S03]  /*2bb0*/  LDSM.16.M88.4 R8, [R234+0xa100] ;  /* 0x00a10000ea08783b */ /* 0x000fe60000000200 */
[C---:B-----5:R-:W-:Y:S01]  /*2bc0*/  HMMA.16816.F32 R112, R4.reuse, R48, R44 ;  /* 0x000000300470723c */ /* 0x060fe2000000182c */
[----:B------:R-:W1:Y:S07]  /*2bd0*/  LDSM.16.M88.4 R44, [R230+0x4900] ;  /* 0x00490000e62c783b */ /* 0x000e6e0000000200 */
[C---:B------:R-:W-:Y:S01]  /*2be0*/  HMMA.16816.F32 R104, R4.reuse, R60, R36 ;  /* 0x0000003c0468723c */ /* 0x040fe20000001824 */
[----:B------:R-:W2:Y:S07]  /*2bf0*/  LDSM.16.M88.4 R36, [R230+0x5900] ;  /* 0x00590000e624783b */ /* 0x000eae0000000200 */
[C---:B------:R-:W-:Y:S01]  /*2c00*/  HMMA.16816.F32 R108, R4.reuse, R50, R40 ;  /* 0x00000032046c723c */ /* 0x040fe20000001828 */
[----:B------:R-:W3:Y:S07]  /*2c10*/  LDSM.16.M88.4 R40, [R230+0x5100] ;  /* 0x00510000e628783b */ /* 0x000eee0000000200 */
[C---:B------:R-:W-:Y:S08]  /*2c20*/  HMMA.16816.F32 R116, R4.reuse, R52, R80 ;  /* 0x000000340474723c */ /* 0x040ff00000001850 */
[C---:B------:R-:W-:Y:S08]  /*2c30*/  HMMA.16816.F32 R80, R4.reuse, R54, R56 ;  /* 0x000000360450723c */ /* 0x040ff00000001838 */
[----:B------:R-:W-:Y:S01]  /*2c40*/  HMMA.16816.F32 R56, R4, R62, R68 ;  /* 0x0000003e0438723c */ /* 0x000fe20000001844 */
[----:B------:R-:W-:Y:S07]  /*2c50*/  LDSM.16.M88.4 R4, [R236+0xc100] ;  /* 0x00c10000ec04783b */ /* 0x000fee0000000200 */
[C---:B------:R-:W-:Y:S08]  /*2c60*/  HMMA.16816.F32 R100, R20.reuse, R52, R76 ;  /* 0x000000341464723c */ /* 0x040ff0000000184c */
[C---:B------:R-:W-:Y:S08]  /*2c70*/  HMMA.16816.F32 R96, R20.reuse, R54, R72 ;  /* 0x000000361460723c */ /* 0x040ff00000001848 */
[C---:B------:R-:W-:Y:S08]  /*2c80*/  HMMA.16816.F32 R92, R20.reuse, R48, R64 ;  /* 0x00000030145c723c */ /* 0x040ff00000001840 */
[C---:B------:R-:W-:Y:S01]  /*2c90*/  HMMA.16816.F32 R88, R20.reuse, R50, R32 ;  /* 0x000000321458723c */ /* 0x040fe20000001820 */
[----:B------:R-:W-:Y:S07]  /*2ca0*/  LDSM.16.M88.4 R32, [R229+0x1800] ;  /* 0x00180000e520783b */ /* 0x000fee0000000200 */
[C---:B------:R-:W-:Y:S01]  /*2cb0*/  HMMA.16816.F32 R64, R20.reuse, R60, R28 ;  /* 0x0000003c1440723c */ /* 0x040fe2000000181c */
[----:B------:R-:W-:Y:S07]  /*2cc0*/  LDSM.16.M88.4 R28, [R229+0x2000] ;  /* 0x00200000e51c783b */ /* 0x000fee0000000200 */
[----:B------:R-:W-:Y:S01]  /*2cd0*/  HMMA.16816.F32 R60, R20, R62, R84 ;  /* 0x0000003e143c723c */ /* 0x000fe20000001854 */
[----:B------:R-:W4:Y:S01]  /*2ce0*/  LDSM.16.M88.4 R20, [R229+0x2800] ;  /* 0x00280000e514783b */ /* 0x000f220000000200 */
[----:B------:R-:W-:-:S06]  /*2cf0*/  DEPBAR.LE SB0, 0x0 ;  /* 0x000080000000791a */ /* 0x000fcc0000000000 */
[C---:B-1----:R-:W-:Y:S08]  /*2d00*/  HMMA.16816.F32 R84, R16.reuse, R44, R116 ;  /* 0x0000002c1054723c */ /* 0x042ff00000001874 */
[C---:B------:R-:W-:Y:S08]  /*2d10*/  HMMA.16816.F32 R80, R16.reuse, R46, R80 ;  /* 0x0000002e1050723c */ /* 0x040ff00000001850 */
[----:B--2---:R-:W-:Y:S08]  /*2d20*/  HMMA.16816.F32 R56, R16, R38, R56 ;  /* 0x000000261038723c */ /* 0x004ff00000001838 */
[C---:B------:R-:W-:Y:S08]  /*2d30*/  HMMA.16816.F32 R52, R12.reuse, R44, R100 ;  /* 0x0000002c0c34723c */ /* 0x040ff00000001864 */
[----:B------:R-:W-:Y:S08]  /*2d40*/  HMMA.16816.F32 R48, R12, R46, R96 ;  /* 0x0000002e0c30723c */ /* 0x000ff00000001860 */
[C---:B---3--:R-:W-:Y:S08]  /*2d50*/  HMMA.16816.F32 R76, R16.reuse, R40, R112 ;  /* 0x00000028104c723c */ /* 0x048ff00000001870 */
[C---:B------:R-:W-:Y:S08]  /*2d60*/  HMMA.16816.F32 R72, R16.reuse, R42, R108 ;  /* 0x0000002a1048723c */ /* 0x040ff0000000186c */
[----:B------:R-:W-:Y:S08]  /*2d70*/  HMMA.16816.F32 R68, R16, R36, R104 ;  /* 0x000000241044723c */ /* 0x000ff00000001868 */
[C---:B------:R-:W-:Y:S08]  /*2d80*/  HMMA.16816.F32 R44, R12.reuse, R40, R92 ;  /* 0x000000280c2c723c */ /* 0x040ff0000000185c */
[C---:B------:R-:W-:Y:S08]  /*2d90*/  HMMA.16816.F32 R40, R12.reuse, R42, R88 ;  /* 0x0000002a0c28723c */ /* 0x040ff00000001858 */
[C---:B------:R-:W-:Y:S08]  /*2da0*/  HMMA.16816.F32 R16, R12.reuse, R36, R64 ;  /* 0x000000240c10723c */ /* 0x040ff00000001840 */
[----:B------:R-:W-:Y:S08]  /*2db0*/  HMMA.16816.F32 R12, R12, R38, R60 ;  /* 0x000000260c0c723c */ /* 0x000ff0000000183c */
[----:B----4-:R-:W-:Y:S08]  /*2dc0*/  HMMA.16816.F32 R160, R4, R22, R56 ;  /* 0x0000001604a0723c */ /* 0x010ff00000001838 */
[C---:B------:R-:W-:Y:S08]  /*2dd0*/  HMMA.16816.F32 R56, R8.reuse, R32, R52 ;  /* 0x000000200838723c */ /* 0x040ff00000001834 */
[----:B------:R-:W-:Y:S08]  /*2de0*/  HMMA.16816.F32 R36, R8, R28, R44 ;  /* 0x0000001c0824723c */ /* 0x000ff0000000182c */
[C---:B------:R-:W-:Y:S08]  /*2df0*/  HMMA.16816.F32 R84, R4.reuse, R32, R84 ;  /* 0x000000200454723c */ /* 0x040ff00000001854 */
[-C--:B------:R-:W-:Y:S08]  /*2e00*/  HMMA.16816.F32 R80, R4, R34.reuse, R80 ;  /* 0x000000220450723c */ /* 0x080ff00000001850 */
[C---:B------:R-:W-:Y:S08]  /*2e10*/  HMMA.16816.F32 R52, R8.reuse, R34, R48 ;  /* 0x000000220834723c */ /* 0x040ff00000001830 */
[----:B------:R-:W-:Y:S08]  /*2e20*/  HMMA.16816.F32 R44, R8, R30, R40 ;  /* 0x0000001e082c723c */ /* 0x000ff00000001828 */
[C---:B------:R-:W-:Y:S08]  /*2e30*/  HMMA.16816.F32 R76, R4.reuse, R28, R76 ;  /* 0x0000001c044c723c */ /* 0x040ff0000000184c */
[C---:B------:R-:W-:Y:S08]  /*2e40*/  HMMA.16816.F32 R72, R4.reuse, R30, R72 ;  /* 0x0000001e0448723c */ /* 0x040ff00000001848 */
[-C--:B------:R-:W-:Y:S08]  /*2e50*/  HMMA.16816.F32 R64, R4, R20.reuse, R68 ;  /* 0x000000140440723c */ /* 0x080ff00000001844 */
        /* <DEDUP_REMOVED lines=14> */
[----:B------:R-:W-:Y:S02]  /*2f40*/  IADD3 R6, P5, R4, UR4, RZ ;  /* 0x0000000404067c10 */ /* 0x000fe4000ffbe0ff */
[----:B------:R-:W-:Y:S02]  /*2f50*/  IADD3 R10, P2, P1, R7, 0x80, R4 ;  /* 0x00000080070a7810 */ /* 0x000fe4000795e004 */
[----:B------:R-:W-:Y:S02]  /*2f60*/  LEA.HI.X R5, R8, c[0x0][0x1cc], R0, 0x1, P0 ;  /* 0x0000730008057a11 */ /* 0x000fe400000f0c00 */
[----:B------:R-:W-:-:S02]  /*2f70*/  IADD3 R8, P0, R6, UR4, RZ ;  /* 0x0000000406087c10 */ /* 0x000fc4000ff1e0ff */
[----:B------:R-:W-:Y:S01]  /*2f80*/  IADD3.X R7, R5, UR6, RZ, P5, !PT ;  /* 0x0000000605077c10 */ /* 0x000fe2000affe4ff */
[----:B------:R-:W-:Y:S01]  /*2f90*/  @!PT LDS RZ, [RZ] ;  /* 0x00000000fffff984 */ /* 0x000fe20000000800 */
[----:B------:R-:W-:Y:S01]  /*2fa0*/  @!PT LDS RZ, [RZ] ;  /* 0x00000000fffff984 */ /* 0x000fe20000000800 */
[----:B------:R-:W-:Y:S01]  /*2fb0*/  @!PT LDS RZ, [RZ] ;  /* 0x00000000fffff984 */ /* 0x000fe20000000800 */
[----:B------:R1:W-:Y:S01]  /*2fc0*/  LDGSTS.E.BYPASS.LTC128B.128 [R243+0x3100], [R4.64], !P4 ;  /* 0x0310000004f37fae */ /* 0x0003e2000e101d4e */
[----:B------:R-:W-:Y:S02]  /*2fd0*/  IADD3.X R11, RZ, UR6, R5, P2, P1 ;  /* 0x00000006ff0b7c10 */ /* 0x000fe400097e2405 */
[----:B------:R-:W-:Y:S01]  /*2fe0*/  IADD3.X R9, R7, UR6, RZ, P0, !PT ;  /* 0x0000000607097c10 */ /* 0x000fe200087fe4ff */
[----:B------:R1:W-:Y:S04]  /*2ff0*/  LDGSTS.E.BYPASS.LTC128B.128 [R243+0x4900], [R4.64+0x80], !P3 ;  /* 0x0490008004f37fae */ /* 0x0003e8000d901d4e */
[----:B------:R1:W-:Y:S04]  /*3000*/  LDGSTS.E.BYPASS.LTC128B.128 [R243+0x3900], [R6.64], !P4 ;  /* 0x0390000006f37fae */ /* 0x0003e8000e101d4e */
[----:B------:R1:W-:Y:S04]  /*3010*/  LDGSTS.E.BYPASS.LTC128B.128 [R243+0x5100], [R10.64], !P3 ;  /* 0x051000000af37fae */ /* 0x0003e8000d901d4e */
[----:B------:R1:W-:Y:S04]  /*3020*/  LDGSTS.E.BYPASS.LTC128B.128 [R243+0x4100], [R8.64], !P4 ;  /* 0x0410000008f37fae */ /* 0x0003e8000e101d4e */
[----:B------:R1:W-:Y:S02]  /*3030*/  LDGSTS.E.BYPASS.LTC128B.128 [R243+0x5900], [R8.64+0x80], !P3 ;  /* 0x0590008008f37fae */ /* 0x0003e4000d901d4e */
.L_x_449:
[----:B------:R-:W-:Y:S01]  /*3040*/  LOP3.LUT R0, R124, 0xffffffe0, RZ, 0xc0, !PT ;  /* 0xffffffe07c007812 */ /* 0x000fe200078ec0ff */
[----:B------:R-:W-:Y:S01]  /*3050*/  ULDC UR6, c[0x0][0x324] ;  /* 0x0000c90000067ab9 */ /* 0x000fe20000000800 */
[----:B-1----:R-:W-:Y:S01]  /*3060*/  LEA.HI R5, R126, R164, RZ, 0x2 ;  /* 0x000000a47e057211 */ /* 0x002fe200078f10ff */
[----:B------:R-:W-:Y:S01]  /*3070*/  ULOP3.LUT UR6, URZ, UR6, URZ, 0x33, !UPT ;  /* 0x000000063f067292 */ /* 0x000fe2000f8e333f */
[----:B------:R-:W-:Y:S01]  /*3080*/  SHF.R.S32.HI R4, RZ, 0x1f, R123 ;  /* 0x0000001fff047819 */ /* 0x000fe2000001147b */
[----:B------:R-:W-:Y:S01]  /*3090*/  IMAD.IADD R0, R164, 0x1, -R0 ;  /* 0x00000001a4007824 */ /* 0x000fe200078e0a00 */
[----:B------:R-:W-:Y:S01]  /*30a0*/  LOP3.LUT R5, R5, 0xfffffffc, RZ, 0xc0, !PT ;  /* 0xfffffffc05057812 */ /* 0x000fe200078ec0ff */
[----:B------:R-:W0:Y:S01]  /*30b0*/  LDGDEPBAR ;  /* 0x00000000000079af */ /* 0x000e220000000000 */
[----:B------:R-:W-:-:S02]  /*30c0*/  LEA.HI R4, R4, R123, RZ, 0x2 ;  /* 0x0000007b04047211 */ /* 0x000fc400078f10ff */
[----:B------:R-:W-:Y:S01]  /*30d0*/  SHF.R.S32.HI R7, RZ, 0x1f, R0 ;  /* 0x0000001fff077819 */ /* 0x000fe20000011400 */
[----:B------:R-:W-:Y:S01]  /*30e0*/  IMAD.IADD R5, R164, 0x1, -R5 ;  /* 0x00000001a4057824 */ /* 0x000fe200078e0a05 */
[----:B------:R-:W-:Y:S02]  /*30f0*/  LOP3.LUT R6, R4, 0xffffffc, RZ, 0xc0, !PT ;  /* 0x0ffffffc04067812 */ /* 0x000fe400078ec0ff */
[----:B------:R-:W-:Y:S02]  /*3100*/  LEA.HI R7, R7, R0, RZ, 0x2 ;  /* 0x0000000007077211 */ /* 0x000fe400078f10ff */
[----:B------:R-:W-:Y:S01]  /*3110*/  LEA.HI R4, R5, R5, RZ, 0x1 ;  /* 0x0000000505047211 */ /* 0x000fe200078f08ff */
[----:B------:R-:W-:Y:S01]  /*3120*/  IMAD.IADD R8, R123, 0x1, -R6 ;  /* 0x000000017b087824 */ /* 0x000fe200078e0a06 */
[----:B------:R-:W-:Y:S02]  /*3130*/  LEA.HI.SX32 R6, R7, UR17, 0x1e ;  /* 0x0000001107067c11 */ /* 0x000fe4000f8ff2ff */
[----:B------:R-:W-:Y:S01]  /*3140*/  PLOP3.LUT P1, PT, PT, PT, UP3, 0x80, 0x0 ;  /* 0x000000000000781c */ /* 0x000fe20003f2f038 */
[C---:B------:R-:W-:Y:S01]  /*3150*/  IMAD.SHL.U32 R9, R4.reuse, 0x20, RZ ;  /* 0x0000002004097824 */ /* 0x040fe200078e00ff */
[----:B------:R-:W-:Y:S01]  /*3160*/  LOP3.LUT R4, R4, 0x1ffffffe, RZ, 0xc0, !PT ;  /* 0x1ffffffe04047812 */ /* 0x000fe200078ec0ff */
[----:B------:R-:W-:Y:S01]  /*3170*/  IMAD R8, R8, 0x10, R6 ;  /* 0x0000001008087824 */ /* 0x000fe200078e0206 */
[----:B------:R-:W-:-:S02]  /*3180*/  PLOP3.LUT P0, PT, PT, PT, UP3, 0x80, 0x0 ;  /* 0x000000000000781c */ /* 0x000fc40003f0f038 */
[----:B------:R-:W-:Y:S01]  /*3190*/  LOP3.LUT R6, R9, 0xffffffc0, RZ, 0xc0, !PT ;  /* 0xffffffc009067812 */ /* 0x000fe200078ec0ff */
[----:B------:R-:W-:-:S04]  /*31a0*/  IMAD.IADD R5, R5, 0x1, -R4 ;  /* 0x0000000105057824 */ /* 0x000fc800078e0a04 */
[----:B------:R-:W-:-:S04]  /*31b0*/  IMAD.IADD R4, R6, 0x1, R8 ;  /* 0x0000000106047824 */ /* 0x000fc800078e0208 */
[----:B------:R-:W-:-:S04]  /*31c0*/  IMAD R10, R5, 0x8, R4 ;  /* 0x00000008050a7824 */ /* 0x000fc800078e0204 */
[----:B------:R-:W-:Y:S01]  /*31d0*/  @P1 IMAD.HI.U32 R4, R10, c[0x0][0x2c8], RZ ;  /* 0x0000b2000a041a27 */ /* 0x000fe200078e00ff */
[----:B------:R1:W-:Y:S03]  /*31e0*/  STL [R1+0x28], R10 ;  /* 0x0000280a01007387 */ /* 0x0003e60000100800 */
[----:B------:R-:W-:Y:S01]  /*31f0*/  IMAD.MOV.U32 R9, RZ, RZ, R10 ;  /* 0x000000ffff097224 */ /* 0x000fe200078e000a */
[----:B------:R-:W-:Y:S02]  /*3200*/  @P0 SHF.R.U32.HI R9, RZ, c[0x0][0x2cc], R4 ;  /* 0x0000b300ff090a19 */ /* 0x000fe40000011604 */
[----:B------:R-:W-:Y:S02]  /*3210*/  LOP3.LUT R4, R7, 0x7ffffffc, RZ, 0xc0, !PT ;  /* 0x7ffffffc07047812 */ /* 0x000fe400078ec0ff */
[----:B------:R-:W-:Y:S01]  /*3220*/  PLOP3.LUT P0, PT, PT, PT, UP2, 0x40, 0x0 ;  /* 0x000000000000781c */ /* 0x000fe20003f0e828 */
[----:B------:R-:W2:Y:S02]  /*3230*/  SHFL.IDX PT, R6, R9, RZ, 0x1c1f ;  /* 0x001c1fff09067589 */ /* 0x000ea400000e0000 */
[----:B------:R-:W-:Y:S01]  /*3240*/  IMAD.IADD R4, R0, 0x1, -R4 ;  /* 0x0000000100047824 */ /* 0x000fe200078e0a04 */
[----:B------:R-:W-:-:S03]  /*3250*/  IADD3.X R0, R24, c[0x0][0x1d0], RZ, PT, !PT ;  /* 0x0000740018007a10 */ /* 0x000fc60003ffe4ff */
[----:B------:R-:W-:-:S04]  /*3260*/  IMAD.SHL.U32 R8, R4, 0x2, RZ ;  /* 0x0000000204087824 */ /* 0x000fc800078e00ff */
[--C-:B------:R-:W-:Y:S01]  /*3270*/  IMAD.IADD R13, R24, 0x1, -R8.reuse ;  /* 0x00000001180d7824 */ /* 0x100fe200078e0a08 */
[----:B------:R3:W-:Y:S01]  /*3280*/  STL [R1+0x8], R8 ;  /* 0x0000080801007387 */ /* 0x0007e20000100800 */
[----:B------:R-:W-:Y:S02]  /*3290*/  IADD3 R0, R0, -c[0x0][0x168], -R8 ;  /* 0x80005a0000007a10 */ /* 0x000fe40007ffe808 */
[----:B------:R-:W-:Y:S02]  /*32a0*/  IADD3 R11, -R8, c[0x0][0x1d0], R24 ;  /* 0x00007400080b7a10 */ /* 0x000fe40007ffe118 */
[C---:B-1----:R-:W-:Y:S02]  /*32b0*/  IADD3 R10, R0.reuse, c[0x0][0x328], RZ ;  /* 0x0000ca00000a7a10 */ /* 0x042fe40007ffe0ff */
[----:B------:R-:W-:Y:S01]  /*32c0*/  IADD3 R12, R0, UR6, RZ ;  /* 0x00000006000c7c10 */ /* 0x000fe2000fffe0ff */
[----:B------:R-:W-:Y:S02]  /*32d0*/  IMAD.IADD R0, R121, 0x1, R120 ;  /* 0x0000000179007824 */ /* 0x000fe400078e0278 */
[----:B--2---:R-:W-:-:S02]  /*32e0*/  IMAD.IADD R5, R10, 0x1, R6 ;  /* 0x000000010a057824 */ /* 0x004fc400078e0206 */
        /* <DEDUP_REMOVED lines=15> */
.L_x_452:
[----:B------:R-:W-:-:S04]  /*33e0*/  MOV R7, c[0x0][0x32c] ;  /* 0x0000cb0000077a02 */ /* 0x000fc80000000f00 */
[----:B------:R-:W-:-:S13]  /*33f0*/  ISETP.NE.AND P0, PT, R7, 0x1, PT ;  /* 0x000000010700780c */ /* 0x000fda0003f05270 */
[----:B------:R-:W-:-:S05]  /*3400*/  @P0 IMAD.HI.U32 R7, R6, c[0x0][0x330], RZ ;  /* 0x0000cc0006070a27 */ /* 0x000fca00078e00ff */
[----:B------:R-:W-:Y:S02]  /*3410*/  @P0 SHF.R.U32.HI R6, RZ, c[0x0][0x334], R7 ;  /* 0x0000cd00ff060a19 */ /* 0x000fe40000011607 */
.L_x_453:
[----:B------:R-:W-:Y:S05]  /*3420*/  BSYNC B0 ;  /* 0x0000000000007941 */ /* 0x000fea0003800000 */
.L_x_451:
[----:B------:R-:W-:-:S05]  /*3430*/  IMAD R6, R6, c[0x0][0x32c], R13 ;  /* 0x0000cb0006067a24 */ /* 0x000fca00078e020d */
[----:B------:R-:W-:Y:S02]  /*3440*/  IADD3 R7, R6, c[0x0][0x32c], RZ ;  /* 0x0000cb0006077a10 */ /* 0x000fe40007ffe0ff */
[----:B------:R-:W-:Y:S02]  /*3450*/  IMNMX R4, R4, R6, !PT ;  /* 0x0000000604047217 */ /* 0x000fe40007800200 */
[----:B------:R-:W-:Y:S02]  /*3460*/  IMNMX R5, R5, R7, PT ;  /* 0x0000000705057217 */ /* 0x000fe40003800200 */
.L_x_450:
[----:B---3--:R-:W1:Y:S01]  /*3470*/  SHFL.IDX PT, R8, R9, 0x1, 0x1c1f ;  /* 0x003c1f0009087f89 */ /* 0x008e6200000e0000 */
        /* <DEDUP_REMOVED lines=17> */
.L_x_456:
[----:B------:R-:W-:-:S04]  /*3590*/  MOV R14, c[0x0][0x32c] ;  /* 0x0000cb00000e7a02 */ /* 0x000fc80000000f00 */
[----:B------:R-:W-:-:S13]  /*35a0*/  ISETP.NE.AND P0, PT, R14, 0x1, PT ;  /* 0x000000010e00780c */ /* 0x000fda0003f05270 */
[----:B------:R-:W-:-:S05]  /*35b0*/  @P0 IMAD.HI.U32 R14, R8, c[0x0][0x330], RZ ;  /* 0x0000cc00080e0a27 */ /* 0x000fca00078e00ff */
[----:B------:R-:W-:Y:S02]  /*35c0*/  @P0 SHF.R.U32.HI R8, RZ, c[0x0][0x334], R14 ;  /* 0x0000cd00ff080a19 */ /* 0x000fe4000001160e */
.L_x_457:
[----:B------:R-:W-:Y:S05]  /*35d0*/  BSYNC B0 ;  /* 0x0000000000007941 */ /* 0x000fea0003800000 */
.L_x_455:
[----:B------:R-:W-:-:S05]  /*35e0*/  IMAD R8, R8, c[0x0][0x32c], R13 ;  /* 0x0000cb0008087a24 */ /* 0x000fca00078e020d */
[----:B------:R-:W-:Y:S02]  /*35f0*/  IADD3 R14, R8, c[0x0][0x32c], RZ ;  /* 0x0000cb00080e7a10 */ /* 0x000fe40007ffe0ff */
[----:B------:R-:W-:Y:S02]  /*3600*/  IMNMX R6, R6, R8, !PT ;  /* 0x0000000806067217 */ /* 0x000fe40007800200 */
[----:B------:R-:W-:Y:S02]  /*3610*/  IMNMX R7, R7, R14, PT ;  /* 0x0000000e07077217 */ /* 0x000fe40003800200 */
.L_x_454:
[C---:B------:R-:W-:Y:S01]  /*3620*/  ISETP.GE.AND P0, PT, R24.reuse, 0x2, PT ;  /* 0x000000021800780c */ /* 0x040fe20003f06270 */
[----:B------:R-:W1:Y:S01]  /*3630*/  SHFL.IDX PT, R8, R9, 0x2, 0x1c1f ;  /* 0x005c1f0009087f89 */ /* 0x000e6200000e0000 */
        /* <DEDUP_REMOVED lines=10> */
[----:B------:R-:W-:Y:S02]  /*36e0*/  ISETP.GT.AND P1, PT, R4, 0x8, !P1 ;  /* 0x000000080400780c */ /* 0x000fe40004f24270 */
        /* <DEDUP_REMOVED lines=19> */
[C---:B------:R-:W-:Y:S02]  /*3820*/  ISETP.GE.AND P6, PT, R24.reuse, 0x21, PT ;  /* 0x000000211800780c */ /* 0x040fe40003fc6270 */
        /* <DEDUP_REMOVED lines=8> */
[----:B------:R-:W-:Y:S02]  /*38b0*/  ISETP.GT.AND P0, PT, R4, 0x21, !P5 ;  /* 0x000000210400780c */ /* 0x000fe40006f04270 */
[----:B------:R-:W-:Y:S02]  /*38c0*/  P2R R29, PR, RZ, 0x2 ;  /* 0x00000002ff1d7803 */ /* 0x000fe40000000000 */
[----:B------:R-:W-:Y:S02]  /*38d0*/  ISETP.LT.OR P0, PT, R5, 0x22, P0 ;  /* 0x000000220500780c */ /* 0x000fe40000701670 */
[----:B------:R-:W-:Y:S02]  /*38e0*/  ISETP.GE.AND P1, PT, R24, 0x1, PT ;  /* 0x000000011800780c */ /* 0x000fe40003f26270 */
[----:B------:R-:W-:Y:S02]  /*38f0*/  FSEL R170, R41, -INF , !P0 ;  /* 0xff80000029aa7808 */ /* 0x000fe40004000000 */
[----:B------:R-:W-:-:S02]  /*3900*/  ISETP.GT.AND P0, PT, R4, 0x28, !P2 ;  /* 0x000000280400780c */ /* 0x000fc40005704270 */
[----:B------:R-:W-:Y:S02]  /*3910*/  P2R R22, PR, RZ, 0x2 ;  /* 0x00000002ff167803 */ /* 0x000fe40000000000 */
[----:B------:R-:W-:-:S04]  /*3920*/  ISETP.LT.OR P0, PT, R5, 0x29, P0 ;  /* 0x000000290500780c */ /* 0x000fc80000701670 */
[----:B------:R-:W-:Y:S02]  /*3930*/  FSEL R166, R32, -INF , !P0 ;  /* 0xff80000020a67808 */ /* 0x000fe40004000000 */
[----:B------:R-:W-:Y:S02]  /*3940*/  ISETP.GT.AND P0, PT, R4, RZ, !P1 ;  /* 0x000000ff0400720c */ /* 0x000fe40004f04270 */
[----:B------:R-:W-:Y:S02]  /*3950*/  ISETP.GE.AND P1, PT, R24, 0x2a, PT ;  /* 0x0000002a1800780c */ /* 0x000fe40003f26270 */
[----:B------:R-:W-:-:S04]  /*3960*/  ISETP.LT.OR P0, PT, R5, 0x1, P0 ;  /* 0x000000010500780c */ /* 0x000fc80000701670 */
[----:B------:R-:W-:Y:S02]  /*3970*/  FSEL R25, R56, -INF , !P0 ;  /* 0xff80000038197808 */ /* 0x000fe40004000000 */
[----:B------:R-:W-:Y:S01]  /*3980*/  ISETP.GT.AND P0, PT, R4, 0x29, !P1 ;  /* 0x000000290400780c */ /* 0x000fe20004f04270 */
[----:B-1----:R-:W-:-:S03]  /*3990*/  IMAD.IADD R4, R12, 0x1, R8 ;  /* 0x000000010c047824 */ /* 0x002fc600078e0208 */
[----:B------:R-:W-:Y:S01]  /*39a0*/  ISETP.LT.OR P0, PT, R5, 0x2a, P0 ;  /* 0x0000002a0500780c */ /* 0x000fe20000701670 */
[----:B------:R-:W-:-:S03]  /*39b0*/  IMAD.IADD R5, R10, 0x1, R8 ;  /* 0x000000010a057824 */ /* 0x000fc600078e0208 */
[----:B------:R-:W-:Y:S02]  /*39c0*/  FSEL R158, R33, -INF , !P0 ;  /* 0xff800000219e7808 */ /* 0x000fe40004000000 */
[----:B------:R-:W-:Y:S02]  /*39d0*/  PLOP3.LUT P0, PT, PT, PT, UP2, 0x40, 0x0 ;  /* 0x000000000000781c */ /* 0x000fe40003f0e828 */
[----:B------:R-:W-:-:S11]  /*39e0*/  IMNMX R5, R5, R11, PT ;  /* 0x0000000b05057217 */ /* 0x000fd60003800200 */
        /* <DEDUP_REMOVED lines=13> */
.L_x_460:
[----:B------:R-:W-:-:S04]  /*3ac0*/  MOV R19, c[0x0][0x32c] ;  /* 0x0000cb0000137a02 */ /* 0x000fc80000000f00 */
[----:B------:R-:W-:-:S13]  /*3ad0*/  ISETP.NE.AND P0, PT, R19, 0x1, PT ;  /* 0x000000011300780c */ /* 0x000fda0003f05270 */
[----:B------:R-:W-:-:S05]  /*3ae0*/  @P0 IMAD.HI.U32 R19, R8, c[0x0][0x330], RZ ;  /* 0x0000cc0008130a27 */ /* 0x000fca00078e00ff */
[----:B------:R-:W-:Y:S02]  /*3af0*/  @P0 SHF.R.U32.HI R8, RZ, c[0x0][0x334], R19 ;  /* 0x0000cd00ff080a19 */ /* 0x000fe40000011613 */
.L_x_461:
[----:B------:R-:W-:Y:S05]  /*3b00*/  BSYNC B0 ;  /* 0x0000000000007941 */ /* 0x000fea0003800000 */
.L_x_459:
[----:B------:R-:W-:-:S05]  /*3b10*/  IMAD R8, R8, c[0x0][0x32c], R13 ;  /* 0x0000cb0008087a24 */ /* 0x000fca00078e020d */
[----:B------:R-:W-:Y:S02]  /*3b20*/  IADD3 R19, R8, c[0x0][0x32c], RZ ;  /* 0x0000cb0008137a10 */ /* 0x000fe40007ffe0ff */
[----:B------:R-:W-:Y:S02]  /*3b30*/  IMNMX R4, R4, R8, !PT ;  /* 0x0000000804047217 */ /* 0x000fe40007800200 */
[----:B------:R-:W-:Y:S02]  /*3b40*/  IMNMX R5, R5, R19, PT ;  /* 0x0000001305057217 */ /* 0x000fe40003800200 */
.L_x_458:
[----:B------:R-:W-:Y:S02]  /*3b50*/  ISETP.NE.AND P0, PT, R17, RZ, PT ;  /* 0x000000ff1100720c */ /* 0x000fe40003f05270 */
[----:B------:R-:W-:Y:S02]  /*3b60*/  P2R R19, PR, RZ, 0x10 ;  /* 0x00000010ff137803 */ /* 0x000fe40000000000 */
[----:B------:R-:W-:Y:S02]  /*3b70*/  ISETP.GT.AND P0, PT, R6, 0x8, !P0 ;  /* 0x000000080600780c */ /* 0x000fe40004704270 */
[----:B------:R-:W-:-:S02]  /*3b80*/  ISETP.NE.AND P4, PT, R21, RZ, PT ;  /* 0x000000ff1500720c */ /* 0x000fc40003f85270 */
[----:B------:R-:W-:Y:S02]  /*3b90*/  ISETP.LT.OR P0, PT, R7, 0x9, P0 ;  /* 0x000000090700780c */ /* 0x000fe40000701670 */
[----:B------:R-:W-:Y:S02]  /*3ba0*/  P2R R8, PR, RZ, 0x8 ;  /* 0x00000008ff087803 */ /* 0x000fe40000000000 */
[----:B------:R-:W-:Y:S02]  /*3bb0*/  FSEL R27, R54, -INF , !P0 ;  /* 0xff800000361b7808 */ /* 0x000fe40004000000 */
[----:B------:R-:W-:Y:S02]  /*3bc0*/  ISETP.NE.AND P0, PT, R16, RZ, PT ;  /* 0x000000ff1000720c */ /* 0x000fe40003f05270 */
[----:B------:R-:W-:Y:S02]  /*3bd0*/  ISETP.NE.AND P3, PT, R29, RZ, PT ;  /* 0x000000ff1d00720c */ /* 0x000fe40003f65270 */
[----:B------:R-:W-:-:S02]  /*3be0*/  ISETP.GT.AND P0, PT, R6, 0x9, !P0 ;  /* 0x000000090600780c */ /* 0x000fc40004704270 */
[----:B------:R-:W-:Y:S02]  /*3bf0*/  P2R R20, PR, RZ, 0x10 ;  /* 0x00000010ff147803 */ /* 0x000fe40000000000 */
        /* <DEDUP_REMOVED lines=10> */
[----:B------:R-:W-:Y:S02]  /*3ca0*/  ISETP.GT.AND P0, PT, R6, 0x18, !P4 ;  /* 0x000000180600780c */ /* 0x000fe40006704270 */
[----:B------:R-:W-:Y:S02]  /*3cb0*/  ISETP.NE.AND P4, PT, R22, RZ, PT ;  /* 0x000000ff1600720c */ /* 0x000fe40003f85270 */
[----:B------:R-:W-:-:S04]  /*3cc0*/  ISETP.LT.OR P0, PT, R7, 0x19, P0 ;  /* 0x000000190700780c */ /* 0x000fc80000701670 */
[----:B------:R-:W-:Y:S02]  /*3cd0*/  FSEL R49, R46, -INF , !P0 ;  /* 0xff8000002e317808 */ /* 0x000fe40004000000 */
[----:B------:R-:W-:-:S04]  /*3ce0*/  ISETP.GT.AND P0, PT, R6, 0x19, !P3 ;  /* 0x000000190600780c */ /* 0x000fc80005f04270 */
        /* <DEDUP_REMOVED lines=8> */
[----:B------:R-:W-:-:S04]  /*3d70*/  ISETP.NE.AND P0, PT, R18, RZ, PT ;  /* 0x000000ff1200720c */ /* 0x000fc80003f05270 */
[----:B------:R-:W-:-:S04]  /*3d80*/  ISETP.GT.AND P0, PT, R6, 0x1, !P0 ;  /* 0x000000010600780c */ /* 0x000fc80004704270 */
[----:B------:R-:W-:-:S04]  /*3d90*/  ISETP.LT.OR P0, PT, R7, 0x2, P0 ;  /* 0x000000020700780c */ /* 0x000fc80000701670 */
[----:B------:R-:W-:Y:S02]  /*3da0*/  FSEL R24, R59, -INF , !P0 ;  /* 0xff8000003b187808 */ /* 0x000fe40004000000 */
[----:B------:R-:W-:-:S04]  /*3db0*/  ISETP.GT.AND P0, PT, R6, RZ, !P4 ;  /* 0x000000ff0600720c */ /* 0x000fc80006704270 */
        /* <DEDUP_REMOVED lines=8> */
[----:B------:R-:W-:Y:S02]  /*3e40*/  ISETP.GT.AND P0, PT, R4, RZ, !P4 ;  /* 0x000000ff0400720c */ /* 0x000fe40006704270 */
[----:B------:R-:W-:Y:S02]  /*3e50*/  ISETP.NE.AND P4, PT, R20, RZ, PT ;  /* 0x000000ff1400720c */ /* 0x000fe40003f85270 */
        /* <DEDUP_REMOVED lines=39> */
[----:B------:R-:W-:Y:S02]  /*40d0*/  ISETP.GT.AND P0, PT, R4, 0x29, !P1 ;  /* 0x000000290400780c */ /* 0x000fe40004f04270 */
[----:B------:R-:W1:Y:S02]  /*40e0*/  SHFL.IDX PT, R4, R9, 0x3, 0x1c1f ;  /* 0x007c1f0009047f89 */ /* 0x000e6400000e0000 */
[----:B------:R-:W-:-:S04]  /*40f0*/  ISETP.LT.OR P0, PT, R5, 0x2a, P0 ;  /* 0x0000002a0500780c */ /* 0x000fc80000701670 */
        /* <DEDUP_REMOVED lines=18> */
.L_x_464:
[----:B------:R-:W-:-:S04]  /*4220*/  MOV R5, c[0x0][0x32c] ;  /* 0x0000cb0000057a02 */ /* 0x000fc80000000f00 */
[----:B------:R-:W-:-:S13]  /*4230*/  ISETP.NE.AND P0, PT, R5, 0x1, PT ;  /* 0x000000010500780c */ /* 0x000fda0003f05270 */
[----:B------:R-:W-:-:S05]  /*4240*/  @P0 IMAD.HI.U32 R5, R4, c[0x0][0x330], RZ ;  /* 0x0000cc0004050a27 */ /* 0x000fca00078e00ff */
[----:B------:R-:W-:Y:S02]  /*4250*/  @P0 SHF.R.U32.HI R4, RZ, c[0x0][0x334], R5 ;  /* 0x0000cd00ff040a19 */ /* 0x000fe40000011605 */
.L_x_465:
[----:B------:R-:W-:Y:S05]  /*4260*/  BSYNC B0 ;  /* 0x0000000000007941 */ /* 0x000fea0003800000 */
.L_x_463:
[----:B------:R-:W-:-:S05]  /*4270*/  IMAD R4, R4, c[0x0][0x32c], R13 ;  /* 0x0000cb0004047a24 */ /* 0x000fca00078e020d */
[----:B------:R-:W-:Y:S02]  /*4280*/  IADD3 R5, R4, c[0x0][0x32c], RZ ;  /* 0x0000cb0004057a10 */ /* 0x000fe40007ffe0ff */
[----:B------:R-:W-:Y:S02]  /*4290*/  IMNMX R8, R8, R4, !PT ;  /* 0x0000000408087217 */ /* 0x000fe40007800200 */
[----:B------:R-:W-:Y:S02]  /*42a0*/  IMNMX R9, R9, R5, PT ;  /* 0x0000000509097217 */ /* 0x000fe40003800200 */
.L_x_462:
[----:B------:R-:W-:Y:S01]  /*42b0*/  FMNMX.FTZ R169, R25, R26, !PT ;  /* 0x0000001a19a97209 */ /* 0x000fe20007810000 */
[----:B------:R-:W-:Y:S01]  /*42c0*/  IMAD.SHL.U32 R225, R0, 0x2, RZ ;  /* 0x0000000200e17824 */ /* 0x000fe200078e00ff */
[----:B------:R-:W-:Y:S01]  /*42d0*/  FMNMX.FTZ R168, R23, R24, !PT ;  /* 0x0000001817a87209 */ /* 0x000fe20007810000 */
[----:B------:R-:W-:Y:S01]  /*42e0*/  STL [R1+0x68], R234 ;  /* 0x000068ea01007387 */ /* 0x000fe20000100800 */
[----:B------:R-:W-:Y:S01]  /*42f0*/  FMNMX.FTZ R169, R30, R169, !PT ;  /* 0x000000a91ea97209 */ /* 0x000fe20007810000 */
[----:B------:R-:W-:Y:S01]  /*4300*/  IMAD R226, R3, 0x2, R225 ;  /* 0x0000000203e27824 */ /* 0x000fe200078e02e1 */
[----:B------:R-:W-:Y:S01]  /*4310*/  FMNMX.FTZ R168, R27, R168, !PT ;  /* 0x000000a81ba87209 */ /* 0x000fe20007810000 */
[----:B------:R-:W-:Y:S01]  /*4320*/  STL [R1+0x64], R233 ;  /* 0x000064e901007387 */ /* 0x000fe20000100800 */
[----:B------:R-:W-:Y:S01]  /*4330*/  FMNMX.FTZ R169, R31, R169, !PT ;  /* 0x000000a91fa97209 */ /* 0x000fe20007810000 */
[----:B------:R-:W-:Y:S01]  /*4340*/  IMAD R227, R2, 0x2, R226 ;  /* 0x0000000202e37824 */ /* 0x000fe200078e02e2 */
[----:B------:R-:W-:Y:S01]  /*4350*/  ISETP.NE.AND P0, PT, R17, RZ, PT ;  /* 0x000000ff1100720c */ /* 0x000fe20003f05270 */
[----:B------:R-:W-:Y:S01]  /*4360*/  LDSM.16.MT88.4 R44, [R225+0x100] ;  /* 0x00010000e12c783b */ /* 0x000fe20000004200 */
[----:B------:R-:W-:Y:S01]  /*4370*/  FMNMX.FTZ R169, R36, R169, !PT ;  /* 0x000000a924a97209 */ /* 0x000fe20007810000 */
[----:B------:R-:W-:Y:S01]  /*4380*/  ULDC.64 UR4, c[0x0][0x2c8] ;  /* 0x0000b20000047ab9 */ /* 0x000fe20000000a00 */
[----:B------:R-:W-:Y:S01]  /*4390*/  FMNMX.FTZ R168, R28, R168, !PT ;  /* 0x000000a81ca87209 */ /* 0x000fe20007810000 */
[----:B------:R-:W-:Y:S01]  /*43a0*/  LDSM.16.MT88.4 R60, [R227+0x100] ;  /* 0x00010000e33c783b */ /* 0x000fe20000004200 */
[----:B------:R-:W-:-:S02]  /*43b0*/  FMNMX.FTZ R169, R37, R169, !PT ;  /* 0x000000a925a97209 */ /* 0x000fc40007810000 */
[----:B------:R-:W-:Y:S01]  /*43c0*/  ISETP.GT.AND P0, PT, R8, 0x8, !P0 ;  /* 0x000000080800780c */ /* 0x000fe20004704270 */
[----:B------:R-:W-:Y:S01]  /*43d0*/  STL [R1+0x60], R232 ;  /* 0x000060e801007387 */ /* 0x000fe20000100800 */
[----:B------:R-:W-:Y:S02]  /*43e0*/  FMNMX.FTZ R169, R48, R169, !PT ;  /* 0x000000a930a97209 */ /* 0x000fe40007810000 */
[----:B------:R-:W-:Y:S01]  /*43f0*/  FMNMX.FTZ R168, R38, R168, !PT ;  /* 0x000000a826a87209 */ /* 0x000fe20007810000 */
[----:B------:R-:W-:Y:S01]  /*4400*/  STL [R1+0x5c], R231 ;  /* 0x00005ce701007387 */ /* 0x000fe20000100800 */
[----:B------:R-:W-:Y:S02]  /*4410*/  FMNMX.FTZ R169, R50, R169, !PT ;  /* 0x000000a932a97209 */ /* 0x000fe40007810000 */
[----:B------:R-:W-:Y:S01]  /*4420*/  ISETP.LT.OR P0, PT, R9, 0x9, P0 ;  /* 0x000000090900780c */ /* 0x000fe20000701670 */
[----:B------:R-:W-:Y:S01]  /*4430*/  STL [R1+0x58], R230 ;  /* 0x000058e601007387 */ /* 0x000fe20000100800 */
[----:B------:R-:W-:-:S02]  /*4440*/  FMNMX.FTZ R169, R171, R169, !PT ;  /* 0x000000a9aba97209 */ /* 0x000fc40007810000 */
[----:B------:R-:W-:Y:S01]  /*4450*/  FMNMX.FTZ R168, R39, R168, !PT ;  /* 0x000000a827a87209 */ /* 0x000fe20007810000 */
[----:B------:R-:W-:Y:S01]  /*4460*/  STL [R1+0x54], R229 ;  /* 0x000054e501007387 */ /* 0x000fe20000100800 */
[----:B------:R-:W-:Y:S02]  /*4470*/  FMNMX.FTZ R169, R170, R169, !PT ;  /* 0x000000a9aaa97209 */ /* 0x000fe40007810000 */
[----:B------:R-:W-:Y:S01]  /*4480*/  FSEL R104, R82, -INF , !P0 ;  /* 0xff80000052687808 */ /* 0x000fe20004000000 */
[----:B------:R-:W-:Y:S01]  /*4490*/  STL [R1+0x50], R224 ;  /* 0x000050e001007387 */ /* 0x000fe20000100800 */
[----:B------:R-:W-:Y:S02]  /*44a0*/  FMNMX.FTZ R169, R166, R169, !PT ;  /* 0x000000a9a6a97209 */ /* 0x000fe40007810000 */
[----:B------:R-:W-:Y:S01]  /*44b0*/  FMNMX.FTZ R168, R49, R168, !PT ;  /* 0x000000a831a87209 */ /* 0x000fe20007810000 */
[----:B------:R-:W-:Y:S01]  /*44c0*/  LDSM.16.MT88.4 R32, [R226+0x100] ;  /* 0x00010000e220783b */ /* 0x000fe20000004200 */
[----:B------:R-:W-:-:S02]  /*44d0*/  FMNMX.FTZ R169, R158, R169, !PT ;  /* 0x000000a99ea97209 */ /* 0x000fc40007810000 */
[----:B------:R-:W-:Y:S01]  /*44e0*/  ISETP.NE.AND P0, PT, R16, RZ, PT ;  /* 0x000000ff1000720c */ /* 0x000fe20003f05270 */
[----:B------:R-:W-:Y:S01]  /*44f0*/  LDSM.16.MT88.4 R120, [R227+0x1900] ;  /* 0x00190000e378783b */ /* 0x000fe20000004200 */
[----:B------:R-:W-:Y:S02]  /*4500*/  FMNMX.FTZ R168, R51, R168, !PT ;  /* 0x000000a833a87209 */ /* 0x000fe40007810000 */
[----:B------:R-:W-:Y:S01]  /*4510*/  ISETP.GT.AND P0, PT, R8, 0x9, !P0 ;  /* 0x000000090800780c */ /* 0x000fe20004704270 */
[----:B------:R-:W1:Y:S01]  /*4520*/  SHFL.BFLY PT, R4, R169, 0x2, 0x1f ;  /* 0x0c401f00a9047f89 */ /* 0x000e6200000e0000 */
[----:B------:R-:W-:Y:S02]  /*4530*/  FMNMX.FTZ R168, R156, R168, !PT ;  /* 0x000000a89ca87209 */ /* 0x000fe40007810000 */
[----:B------:R-:W-:Y:S01]  /*4540*/  ISETP.LT.OR P0, PT, R9, 0xa, P0 ;  /* 0x0000000a0900780c */ /* 0x000fe20000701670 */
[----:B------:R-:W-:Y:S01]  /*4550*/  LDSM.16.MT88.4 R52, [R227+0x900] ;  /* 0x00090000e334783b */ /* 0x000fe20000004200 */
[----:B------:R-:W-:-:S02]  /*4560*/  FMNMX.FTZ R168, R157, R168, !PT ;  /* 0x000000a89da87209 */ /* 0x000fc40007810000 */
[----:B------:R-:W-:Y:S02]  /*4570*/  FSEL R71, R83, -INF , !P0 ;  /* 0xff80000053477808 */ /* 0x000fe40004000000 */
[----:B------:R-:W-:Y:S01]  /*4580*/  ISETP.NE.AND P0, PT, R15, RZ, PT ;  /* 0x000000ff0f00720c */ /* 0x000fe20003f05270 */
[----:B------:R-:W-:Y:S01]  /*4590*/  LDSM.16.MT88.4 R80, [R225+0x900] ;  /* 0x00090000e150783b */ /* 0x000fe20000004200 */
[----:B------:R-:W-:Y:S02]  /*45a0*/  FMNMX.FTZ R168, R165, R168, !PT ;  /* 0x000000a8a5a87209 */ /* 0x000fe40007810000 */
[----:B------:R-:W-:Y:S02]  /*45b0*/  ISETP.GT.AND P0, PT, R8, 0x10, !P0 ;  /* 0x000000100800780c */ /* 0x000fe40004704270 */
[----:B------:R-:W-:Y:S02]  /*45c0*/  FMNMX.FTZ R168, R159, R168, !PT ;  /* 0x000000a89fa87209 */ /* 0x000fe40007810000 */
[----:B------:R-:W-:-:S02]  /*45d0*/  ISETP.LT.OR P0, PT, R9, 0x11, P0 ;  /* 0x000000110900780c */ /* 0x000fc40000701670 */
[----:B------:R-:W-:Y:S02]  /*45e0*/  LEA R228, R2, R225, 0x1 ;  /* 0x000000e102e47211 */ /* 0x000fe400078e08ff */
[----:B------:R-:W-:Y:S02]  /*45f0*/  FSEL R117, R78, -INF , !P0 ;  /* 0xff8000004e757808 */ /* 0x000fe40004000000 */
[----:B------:R-:W-:Y:S01]  /*4600*/  ISETP.NE.AND P0, PT, R14, RZ, PT ;  /* 0x000000ff0e00720c */ /* 0x000fe20003f05270 */
[----:B------:R-:W-:Y:S01]  /*4610*/  LDSM.16.MT88.4 R40, [R228+0x100] ;  /* 0x00010000e428783b */ /* 0x000fe20000004200 */
[----:B-1----:R-:W-:Y:S02]  /*4620*/  FMNMX.FTZ R169, R169, R4, !PT ;  /* 0x00000004a9a97209 */ /* 0x002fe40007810000 */
[C---:B------:R-:W-:Y:S01]  /*4630*/  ISETP.GT.AND P0, PT, R8.reuse, 0x11, !P0 ;  /* 0x000000110800780c */ /* 0x040fe20004704270 */
[----:B------:R-:W-:Y:S01]  /*4640*/  LDSM.16.MT88.4 R100, [R228+0x1900] ;  /* 0x00190000e464783b */ /* 0x000fe20000004200 */
[----:B------:R-:W-:-:S02]  /*4650*/  ISETP.GT.AND P6, PT, R8, 0x20, !P6 ;  /* 0x000000200800780c */ /* 0x000fc400077c4270 */
[----:B------:R-:W-:Y:S01]  /*4660*/  ISETP.LT.OR P0, PT, R9, 0x12, P0 ;  /* 0x000000120900780c */ /* 0x000fe20000701670 */
[----:B------:R-:W1:Y:S01]  /*4670*/  SHFL.BFLY PT, R4, R169, 0x1, 0x1f ;  /* 0x0c201f00a9047f89 */ /* 0x000e6200000e0000 */
[----:B------:R-:W-:Y:S02]  /*4680*/  ISETP.GT.AND P5, PT, R8, 0x21, !P5 ;  /* 0x000000210800780c */ /* 0x000fe40006fa4270 */
[----:B------:R-:W-:Y:S01]  /*4690*/  FSEL R119, R79, -INF , !P0 ;  /* 0xff8000004f777808 */ /* 0x000fe20004000000 */
[----:B------:R-:W-:Y:S01]  /*46a0*/  LDSM.16.MT88.4 R56, [R228+0x900] ;  /* 0x00090000e438783b */ /* 0x000fe20000004200 */
[----:B------:R-:W-:Y:S02]  /*46b0*/  ISETP.NE.AND P0, PT, R18, RZ, PT ;  /* 0x000000ff1200720c */ /* 0x000fe40003f05270 */
[C---:B------:R-:W-:Y:S02]  /*46c0*/  ISETP.GT.AND P2, PT, R8.reuse, 0x28, !P2 ;  /* 0x000000280800780c */ /* 0x040fe40005744270 */
[----:B------:R-:W-:-:S02]  /*46d0*/  ISETP.GT.AND P0, PT, R8, 0x1, !P0 ;  /* 0x000000010800780c */ /* 0x000fc40004704270 */
[----:B------:R-:W-:Y:S02]  /*46e0*/  ISETP.GT.AND P1, PT, R8, 0x29, !P1 ;  /* 0x000000290800780c */ /* 0x000fe40004f24270 */
[C---:B------:R-:W-:Y:S02]  /*46f0*/  ISETP.LT.OR P0, PT, R9.reuse, 0x2, P0 ;  /* 0x000000020900780c */ /* 0x040fe40000701670 */
[----:B------:R-:W-:Y:S02]  /*4700*/  ISETP.LT.OR P6, PT, R9, 0x21, P6 ;  /* 0x000000210900780c */ /* 0x000fe400037c1670 */
[----:B------:R-:W-:Y:S02]  /*4710*/  FSEL R70, R87, -INF , !P0 ;  /* 0xff80000057467808 */ /* 0x000fe40004000000 */
[----:B------:R-:W-:Y:S02]  /*4720*/  ISETP.NE.AND P0, PT, R22, RZ, PT ;  /* 0x000000ff1600720c */ /* 0x000fe40003f05270 */
[----:B------:R-:W-:-:S02]  /*4730*/  ISETP.LT.OR P5, PT, R9, 0x22, P5 ;  /* 0x000000220900780c */ /* 0x000fc40002fa1670 */
[----:B------:R-:W-:Y:S02]  /*4740*/  ISETP.GT.AND P0, PT, R8, RZ, !P0 ;  /* 0x000000ff0800720c */ /* 0x000fe40004704270 */
[----:B-1----:R-:W-:Y:S02]  /*4750*/  FMNMX.FTZ R169, R169, R4, !PT ;  /* 0x00000004a9a97209 */ /* 0x002fe40007810000 */
[----:B------:R-:W1:Y:S01]  /*4760*/  SHFL.BFLY PT, R4, R168, 0x2, 0x1f ;  /* 0x0c401f00a8047f89 */ /* 0x000e6200000e0000 */
[----:B------:R-:W-:Y:S02]  /*4770*/  ISETP.LT.OR P0, PT, R9, 0x1, P0 ;  /* 0x000000010900780c */ /* 0x000fe40000701670 */
[----:B------:R-:W-:Y:S01]  /*4780*/  FMUL.FTZ R13, R169, c[0x0][0x2d0] ;  /* 0x0000b400a90d7a20 */ /* 0x000fe20000410000 */
[----:B------:R-:W-:Y:S02]  /*4790*/  FSEL R160, R66, -INF , !P6 ;  /* 0xff80000042a07808 */ /* 0x000fe40007000000 */
[----:B------:R-:W-:-:S02]  /*47a0*/  FSEL R69, R86, -INF , !P0 ;  /* 0xff80000056457808 */ /* 0x000fc40004000000 */
[----:B------:R-:W-:Y:S01]  /*47b0*/  ISETP.NE.AND P0, PT, R21, RZ, PT ;  /* 0x000000ff1500720c */ /* 0x000fe20003f05270 */
[----:B------:R-:W-:Y:S01]  /*47c0*/  LDSM.16.MT88.4 R84, [R226+0x1900] ;  /* 0x00190000e254783b */ /* 0x000fe20000004200 */
[----:B------:R-:W-:Y:S02]  /*47d0*/  FMNMX.FTZ R3, R69, R70, !PT ;  /* 0x0000004645037209 */ /* 0x000fe40007810000 */
[----:B------:R-:W-:Y:S02]  /*47e0*/  ISETP.GT.AND P0, PT, R8, 0x18, !P0 ;  /* 0x000000180800780c */ /* 0x000fe40004704270 */
[C---:B------:R-:W-:Y:S02]  /*47f0*/  ISETP.LT.OR P2, PT, R9.reuse, 0x29, P2 ;  /* 0x000000290900780c */ /* 0x040fe40001741670 */
[----:B------:R-:W-:Y:S02]  /*4800*/  ISETP.LT.OR P0, PT, R9, 0x19, P0 ;  /* 0x000000190900780c */ /* 0x000fe40000701670 */
[----:B------:R-:W-:-:S02]  /*4810*/  FSEL R161, R67, -INF , !P5 ;  /* 0xff80000043a17808 */ /* 0x000fc40006800000 */
[----:B------:R-:W-:Y:S01]  /*4820*/  FSEL R137, R74, -INF , !P0 ;  /* 0xff8000004a897808 */ /* 0x000fe20004000000 */
[----:B------:R-:W-:Y:S01]  /*4830*/  LDSM.16.MT88.4 R64, [R226+0x900] ;  /* 0x00090000e240783b */ /* 0x000fe20000004200 */
[----:B------:R-:W-:Y:S02]  /*4840*/  FSETP.NEU.FTZ.AND P0, PT, R169, -INF , PT ;  /* 0xff800000a900780b */ /* 0x000fe40003f1d000 */
[----:B-1----:R-:W-:Y:S02]  /*4850*/  FMNMX.FTZ R168, R168, R4, !PT ;  /* 0x00000004a8a87209 */ /* 0x002fe40007810000 */
[----:B------:R-:W-:Y:S02]  /*4860*/  FSEL R13, R13, RZ, P0 ;  /* 0x000000ff0d0d7208 */ /* 0x000fe40000000000 */
[----:B------:R-:W-:Y:S01]  /*4870*/  ISETP.LT.OR P1, PT, R9, 0x2a, P1 ;  /* 0x0000002a0900780c */ /* 0x000fe20000f21670 */
[----:B------:R-:W1:Y:S01]  /*4880*/  SHFL.BFLY PT, R4, R168, 0x1, 0x1f ;  /* 0x0c201f00a8047f89 */ /* 0x000e6200000e0000 */
[----:B------:R-:W-:Y:S01]  /*4890*/  FSEL R162, R162, -INF , !P2 ;  /* 0xff800000a2a27808 */ /* 0x000fe20005000000 */
[----:B------:R-:W-:Y:S01]  /*48a0*/  FFMA.FTZ R2, R36, c[0x0][0x2d0], -R13 ;  /* 0x0000b40024027a23 */ /* 0x000fe2000001080d */
[----:B------:R-:W-:-:S03]  /*48b0*/  FSEL R163, R163, -INF , !P1 ;  /* 0xff800000a3a37808 */ /* 0x000fc60004800000 */
[----:B------:R2:W-:Y:S02]  /*48c0*/  MUFU.EX2 R195, R2 ;  /* 0x0000000200c37308 */ /* 0x0005e40000000800 */
[--C-:B--2---:R-:W-:Y:S01]  /*48d0*/  FFMA.FTZ R2, R37, c[0x0][0x2d0], -R13.reuse ;  /* 0x0000b40025027a23 */ /* 0x104fe2000001080d */
[----:B-1----:R-:W-:Y:S01]  /*48e0*/  FMNMX.FTZ R168, R168, R4, !PT ;  /* 0x00000004a8a87209 */ /* 0x002fe20007810000 */
[----:B------:R-:W-:-:S04]  /*48f0*/  FFMA.FTZ R4, R25, c[0x0][0x2d0], -R13 ;  /* 0x0000b40019047a23 */ /* 0x000fc8000001080d */
[----:B------:R1:W-:Y:S01]  /*4900*/  MUFU.EX2 R186, R2 ;  /* 0x0000000200ba7308 */ /* 0x0003e20000000800 */
[C---:B------:R-:W-:Y:S01]  /*4910*/  FSETP.NEU.FTZ.AND P0, PT, R168.reuse, -INF , PT ;  /* 0xff800000a800780b */ /* 0x040fe20003f1d000 */
[----:B------:R-:W-:-:S05]  /*4920*/  FMUL.FTZ R12, R168, c[0x0][0x2d0] ;  /* 0x0000b400a80c7a20 */ /* 0x000fca0000410000 */
[----:B------:R-:W-:Y:S01]  /*4930*/  FSEL R12, R12, RZ, P0 ;  /* 0x000000ff0c0c7208 */ /* 0x000fe20000000000 */
[----:B------:R2:W-:Y:S01]  /*4940*/  MUFU.EX2 R183, R4 ;  /* 0x0000000400b77308 */ /* 0x0005e20000000800 */
[----:B------:R-:W-:-:S03]  /*4950*/  ISETP.NE.AND P0, PT, R29, RZ, PT ;  /* 0x000000ff1d00720c */ /* 0x000fc60003f05270 */
[--C-:B------:R-:W-:Y:S01]  /*4960*/  FFMA.FTZ R0, R24, c[0x0][0x2d0], -R12.reuse ;  /* 0x0000b40018007a23 */ /* 0x100fe2000001080c */
[----:B------:R-:W-:Y:S02]  /*4970*/  ISETP.GT.AND P0, PT, R8, 0x19, !P0 ;  /* 0x000000190800780c */ /* 0x000fe40004704270 */
[----:B-1----:R-:W-:Y:S01]  /*4980*/  FMNMX.FTZ R2, R104, R3, !PT ;  /* 0x0000000368027209 */ /* 0x002fe20007810000 */
[----:B------:R1:W-:Y:S01]  /*4990*/  MUFU.EX2 R233, R0 ;  /* 0x0000000000e97308 */ /* 0x0003e20000000800 */
[--C-:B------:R-:W-:Y:S01]  /*49a0*/  FFMA.FTZ R3, R48, c[0x0][0x2d0], -R13.reuse ;  /* 0x0000b40030037a23 */ /* 0x100fe2000001080d */
[----:B------:R-:W-:Y:S02]  /*49b0*/  ISETP.LT.OR P0, PT, R9, 0x1a, P0 ;  /* 0x0000001a0900780c */ /* 0x000fe40000701670 */
[----:B------:R-:W-:Y:S02]  /*49c0*/  FMNMX.FTZ R2, R71, R2, !PT ;  /* 0x0000000247027209 */ /* 0x000fe40007810000 */
[----:B------:R-:W-:Y:S01]  /*49d0*/  FSEL R68, R75, -INF , !P0 ;  /* 0xff8000004b447808 */ /* 0x000fe20004000000 */
[----:B--2---:R-:W-:Y:S01]  /*49e0*/  FFMA.FTZ R4, R26, c[0x0][0x2d0], -R13 ;  /* 0x0000b4001a047a23 */ /* 0x004fe2000001080d */
[----:B------:R2:W-:Y:S01]  /*49f0*/  MUFU.EX2 R193, R3 ;  /* 0x0000000300c17308 */ /* 0x0005e20000000800 */
[----:B-1----:R-:W-:-:S07]  /*4a00*/  FFMA.FTZ R0, R27, c[0x0][0x2d0], -R12 ;  /* 0x0000b4001b007a23 */ /* 0x002fce000001080c */
[----:B------:R1:W-:Y:S01]  /*4a10*/  MUFU.EX2 R234, R4 ;  /* 0x0000000400ea7308 */ /* 0x0003e20000000800 */
[----:B------:R-:W-:Y:S07]  /*4a20*/  LDSM.16.MT88.4 R24, [R228+0x2100] ;  /* 0x00210000e418783b */ /* 0x000fee0000004200 */
[----:B------:R3:W-:Y:S01]  /*4a30*/  MUFU.EX2 R252, R0 ;  /* 0x0000000000fc7308 */ /* 0x0007e20000000800 */
[----:B--2---:R-:W-:Y:S01]  /*4a40*/  FMNMX.FTZ R3, R117, R2, !PT ;  /* 0x0000000275037209 */ /* 0x004fe20007810000 */
[----:B------:R-:W-:-:S02]  /*4a50*/  FFMA.FTZ R2, R50, c[0x0][0x2d0], -R13 ;  /* 0x0000b40032027a23 */ /* 0x000fc4000001080d */
[----:B-1----:R-:W-:-:S04]  /*4a60*/  FFMA.FTZ R4, R30, c[0x0][0x2d0], -R13 ;  /* 0x0000b4001e047a23 */ /* 0x002fc8000001080d */
[----:B------:R1:W2:Y:S01]  /*4a70*/  MUFU.EX2 R185, R2 ;  /* 0x0000000200b97308 */ /* 0x0002a20000000800 */
[----:B---3--:R-:W-:-:S07]  /*4a80*/  FFMA.FTZ R0, R28, c[0x0][0x2d0], -R12 ;  /* 0x0000b4001c007a23 */ /* 0x008fce000001080c */
[----:B------:R3:W-:Y:S08]  /*4a90*/  MUFU.EX2 R192, R4 ;  /* 0x0000000400c07308 */ /* 0x0007f00000000800 */
[----:B------:R4:W4:Y:S01]  /*4aa0*/  MUFU.EX2 R164, R0 ;  /* 0x0000000000a47308 */ /* 0x0009220000000800 */
[----:B-1----:R-:W-:Y:S01]  /*4ab0*/  FMNMX.FTZ R2, R119, R3, !PT ;  /* 0x0000000377027209 */ /* 0x002fe20007810000 */
[----:B------:R-:W-:Y:S01]  /*4ac0*/  FFMA.FTZ R3, R38, c[0x0][0x2d0], -R12 ;  /* 0x0000b40026037a23 */ /* 0x000fe2000001080c */
[----:B--2---:R-:W-:-:S02]  /*4ad0*/  F2FP.PACK_AB R10, R185, R193 ;  /* 0x000000c1b90a723e */ /* 0x004fc400000000ff */
[----:B------:R-:W-:Y:S01]  /*4ae0*/  FMNMX.FTZ R2, R137, R2, !PT ;  /* 0x0000000289027209 */ /* 0x000fe20007810000 */
[----:B---3--:R-:W-:Y:S02]  /*4af0*/  FFMA.FTZ R4, R31, c[0x0][0x2d0], -R13 ;  /* 0x0000b4001f047a23 */ /* 0x008fe4000001080d */
[----:B------:R1:W-:Y:S01]  /*4b00*/  MUFU.EX2 R224, R3 ;  /* 0x0000000300e07308 */ /* 0x0003e20000000800 */
[----:B------:R-:W-:Y:S01]  /*4b10*/  LDSM.16.MT88.4 R28, [R225+0x1900] ;  /* 0x00190000e11c783b */ /* 0x000fe20000004200 */
[----:B----4-:R-:W-:-:S06]  /*4b20*/  FMNMX.FTZ R0, R105, R106, !PT ;  /* 0x0000006a69007209 */ /* 0x010fcc0007810000 */
[----:B------:R2:W3:Y:S01]  /*4b30*/  MUFU.EX2 R180, R4 ;  /* 0x0000000400b47308 */ /* 0x0004e20000000800 */
[----:B------:R-:W-:Y:S02]  /*4b40*/  F2FP.PACK_AB R7, R164, R252 ;  /* 0x000000fca407723e */ /* 0x000fe400000000ff */
[----:B------:R-:W-:-:S04]  /*4b50*/  FMNMX.FTZ R0, R107, R0, !PT ;  /* 0x000000006b007209 */ /* 0x000fc80007810000 */
[----:B------:R-:W-:Y:S02]  /*4b60*/  FMNMX.FTZ R0, R116, R0, !PT ;  /* 0x0000000074007209 */ /* 0x000fe40007810000 */
[----:B-1----:R-:W-:Y:S01]  /*4b70*/  FMNMX.FTZ R3, R68, R2, !PT ;  /* 0x0000000244037209 */ /* 0x002fe20007810000 */
[--C-:B------:R-:W-:Y:S01]  /*4b80*/  FFMA.FTZ R2, R39, c[0x0][0x2d0], -R12.reuse ;  /* 0x0000b40027027a23 */ /* 0x100fe2000001080c */
[----:B------:R-:W-:Y:S01]  /*4b90*/  FMNMX.FTZ R0, R118, R0, !PT ;  /* 0x0000000076007209 */ /* 0x000fe20007810000 */
[----:B------:R-:W-:Y:S01]  /*4ba0*/  LDSM.16.MT88.4 R36, [R226+0x2100] ;  /* 0x00210000e224783b */ /* 0x000fe20000004200 */
[----:B------:R-:W-:Y:S01]  /*4bb0*/  FMNMX.FTZ R3, R160, R3, !PT ;  /* 0x00000003a0037209 */ /* 0x000fe20007810000 */
[----:B------:R1:W4:Y:S01]  /*4bc0*/  MUFU.EX2 R251, R2 ;  /* 0x0000000200fb7308 */ /* 0x0003220000000800 */
[----:B------:R-:W-:Y:S01]  /*4bd0*/  FMNMX.FTZ R0, R136, R0, !PT ;  /* 0x0000000088007209 */ /* 0x000fe20007810000 */
[----:B--2---:R-:W-:Y:S01]  /*4be0*/  FFMA.FTZ R4, R23, c[0x0][0x2d0], -R12 ;  /* 0x0000b40017047a23 */ /* 0x004fe2000001080c */
[----:B------:R-:W-:-:S02]  /*4bf0*/  FMNMX.FTZ R3, R161, R3, !PT ;  /* 0x00000003a1037209 */ /* 0x000fc40007810000 */
[----:B------:R-:W-:Y:S02]  /*4c00*/  FMNMX.FTZ R0, R138, R0, !PT ;  /* 0x000000008a007209 */ /* 0x000fe40007810000 */
[----:B---3--:R-:W-:Y:S01]  /*4c10*/  F2FP.PACK_AB R6, R180, R192 ;  /* 0x000000c0b406723e */ /* 0x008fe200000000ff */
[----:B------:R2:W3:Y:S01]  /*4c20*/  MUFU.EX2 R182, R4 ;  /* 0x0000000400b67308 */ /* 0x0004e20000000800 */
[----:B------:R-:W-:Y:S02]  /*4c30*/  FMNMX.FTZ R0, R139, R0, !PT ;  /* 0x000000008b007209 */ /* 0x000fe40007810000 */
[----:B------:R-:W-:Y:S02]  /*4c40*/  FMNMX.FTZ R3, R162, R3, !PT ;  /* 0x00000003a2037209 */ /* 0x000fe40007810000 */
[----:B------:R-:W-:Y:S02]  /*4c50*/  FMNMX.FTZ R0, R172, R0, !PT ;  /* 0x00000000ac007209 */ /* 0x000fe40007810000 */
[----:B------:R-:W-:Y:S01]  /*4c60*/  FMNMX.FTZ R3, R163, R3, !PT ;  /* 0x00000003a3037209 */ /* 0x000fe20007810000 */
[----:B-1----:R-:W-:Y:S01]  /*4c70*/  FFMA.FTZ R2, R49, c[0x0][0x2d0], -R12 ;  /* 0x0000b40031027a23 */ /* 0x002fe2000001080c */
[----:B------:R-:W-:-:S02]  /*4c80*/  FMNMX.FTZ R0, R173, R0, !PT ;  /* 0x00000000ad007209 */ /* 0x000fc40007810000 */
[----:B----4-:R-:W-:Y:S01]  /*4c90*/  F2FP.PACK_AB R9, R251, R224 ;  /* 0x000000e0fb09723e */ /* 0x010fe200000000ff */
[----:B------:R1:W-:Y:S01]  /*4ca0*/  MUFU.EX2 R229, R2 ;  /* 0x0000000200e57308 */ /* 0x0003e20000000800 */
[----:B------:R-:W-:Y:S01]  /*4cb0*/  FMNMX.FTZ R0, R174, R0, !PT ;  /* 0x00000000ae007209 */ /* 0x000fe20007810000 */
[----:B------:R-:W4:Y:S01]  /*4cc0*/  SHFL.BFLY PT, R14, R3, 0x2, 0x1f ;  /* 0x0c401f00030e7f89 */ /* 0x000f2200000e0000 */
[----:B--2---:R-:W-:Y:S02]  /*4cd0*/  F2FP.PACK_AB R4, R234, R183 ;  /* 0x000000b7ea04723e */ /* 0x004fe400000000ff */
[----:B------:R-:W-:Y:S02]  /*4ce0*/  FMNMX.FTZ R0, R175, R0, !PT ;  /* 0x00000000af007209 */ /* 0x000fe40007810000 */
[----:B---3--:R-:W-:-:S03]  /*4cf0*/  F2FP.PACK_AB R5, R233, R182 ;  /* 0x000000b6e905723e */ /* 0x008fc600000000ff */
[----:B------:R-:W2:Y:S04]  /*4d00*/  SHFL.BFLY PT, R8, R0, 0x2, 0x1f ;  /* 0x0c401f0000087f89 */ /* 0x000ea800000e0000 */
[C---:B------:R-:W-:Y:S01]  /*4d10*/  HMMA.16816.F32 R20, R4.reuse, R44, RZ ;  /* 0x0000002c0414723c */ /* 0x040fe200000018ff */
[----:B-1----:R-:W-:Y:S02]  /*4d20*/  FFMA.FTZ R2, R51, c[0x0][0x2d0], -R12 ;  /* 0x0000b40033027a23 */ /* 0x002fe4000001080c */
[----:B------:R-:W-:Y:S02]  /*4d30*/  LDSM.16.MT88.4 R48, [R225+0x2100] ;  /* 0x00210000e130783b */ /* 0x000fe40000004200 */
[----:B------:R-:W1:Y:S03]  /*4d40*/  MUFU.EX2 R184, R2 ;  /* 0x0000000200b87308 */ /* 0x000e660000000800 */
[----:B------:R-:W-:Y:S01]  /*4d50*/  HMMA.16816.F32 R148, R4, R60, RZ ;  /* 0x0000003c0494723c */ /* 0x000fe200000018ff */
[----:B----4-:R-:W-:-:S07]  /*4d60*/  FMNMX.FTZ R3, R3, R14, !PT ;  /* 0x0000000e03037209 */ /* 0x010fce0007810000 */
[----:B------:R-:W-:Y:S01]  /*4d70*/  HMMA.16816.F32 R144, R4, R28, RZ ;  /* 0x0000001c0490723c */ /* 0x000fe200000018ff */
[----:B--2---:R-:W-:Y:S02]  /*4d80*/  FMNMX.FTZ R0, R0, R8, !PT ;  /* 0x0000000800007209 */ /* 0x004fe40007810000 */
[----:B------:R-:W-:-:S05]  /*4d90*/  F2FP.PACK_AB R8, R186, R195 ;  /* 0x000000c3ba08723e */ /* 0x000fca00000000ff */
[----:B------:R-:W-:Y:S01]  /*4da0*/  HMMA.16816.F32 R140, R4, R40, RZ ;  /* 0x00000028048c723c */ /* 0x000fe200000018ff */
[----:B------:R-:W2:Y:S01]  /*4db0*/  SHFL.BFLY PT, R15, R0, 0x1, 0x1f ;  /* 0x0c201f00000f7f89 */ /* 0x000ea200000e0000 */
[----:B-1----:R-:W-:-:S06]  /*4dc0*/  F2FP.PACK_AB R11, R184, R229 ;  /* 0x000000e5b80b723e */ /* 0x002fcc00000000ff */
[----:B------:R-:W-:Y:S08]  /*4dd0*/  HMMA.16816.F32 R128, R4, R32, RZ ;  /* 0x000000200480723c */ /* 0x000ff000000018ff */
[----:B------:R-:W-:Y:S01]  /*4de0*/  HMMA.16816.F32 R176, R8, R80, R20 ;  /* 0x0000005008b0723c */ /* 0x000fe20000001814 */
[----:B------:R-:W-:Y:S07]  /*4df0*/  LDSM.16.MT88.4 R20, [R227+0x2100] ;  /* 0x00210000e314783b */ /* 0x000fee0000004200 */
[----:B------:R-:W-:Y:S01]  /*4e00*/  HMMA.16816.F32 R152, R4, R84, RZ ;  /* 0x000000540498723c */ /* 0x000fe200000018ff */
[----:B--2---:R-:W-:-:S04]  /*4e10*/  FMNMX.FTZ R167, R0, R15, !PT ;  /* 0x0000000f00a77209 */ /* 0x004fc80007810000 */
[C---:B------:R-:W-:Y:S01]  /*4e20*/  FSETP.NEU.FTZ.AND P0, PT, R167.reuse, -INF , PT ;  /* 0xff800000a700780b */ /* 0x040fe20003f1d000 */
[----:B------:R-:W-:Y:S02]  /*4e30*/  FMUL.FTZ R0, R167, c[0x0][0x2d0] ;  /* 0x0000b400a7007a20 */ /* 0x000fe40000410000 */
[----:B------:R-:W-:Y:S03]  /*4e40*/  HMMA.16816.F32 R132, R4, R100, RZ ;  /* 0x000000640484723c */ /* 0x000fe600000018ff */
[----:B------:R-:W-:-:S05]  /*4e50*/  FSEL R0, R0, RZ, P0 ;  /* 0x000000ff00007208 */ /* 0x000fca0000000000 */
[----:B------:R-:W-:Y:S01]  /*4e60*/  HMMA.16816.F32 R124, R4, R120, RZ ;  /* 0x00000078047c723c */ /* 0x000fe200000018ff */
[----:B------:R-:W-:-:S04]  /*4e70*/  FFMA.FTZ R2, R105, c[0x0][0x2d0], -R0 ;  /* 0x0000b40069027a23 */ /* 0x000fc80000010800 */
[----:B------:R1:W-:Y:S03]  /*4e80*/  MUFU.EX2 R231, R2 ;  /* 0x0000000200e77308 */ /* 0x0003e60000000800 */
[C---:B------:R-:W-:Y:S08]  /*4e90*/  HMMA.16816.F32 R112, R4.reuse, R46, RZ ;  /* 0x0000002e0470723c */ /* 0x040ff000000018ff */
[----:B------:R-:W-:Y:S01]  /*4ea0*/  HMMA.16816.F32 R108, R4, R34, RZ ;  /* 0x00000022046c723c */ /* 0x000fe200000018ff */
[----:B-1----:R-:W-:-:S07]  /*4eb0*/  FFMA.FTZ R2, R106, c[0x0][0x2d0], -R0 ;  /* 0x0000b4006a027a23 */ /* 0x002fce0000010800 */
[C---:B------:R-:W-:Y:S01]  /*4ec0*/  HMMA.16816.F32 R96, R4.reuse, R42, RZ ;  /* 0x0000002a0460723c */ /* 0x040fe200000018ff */
[----:B------:R1:W-:Y:S07]  /*4ed0*/  MUFU.EX2 R232, R2 ;  /* 0x0000000200e87308 */ /* 0x0003ee0000000800 */
[C---:B------:R-:W-:Y:S08]  /*4ee0*/  HMMA.16816.F32 R92, R4.reuse, R62, RZ ;  /* 0x0000003e045c723c */ /* 0x040ff000000018ff */
[----:B------:R-:W-:Y:S01]  /*4ef0*/  HMMA.16816.F32 R88, R4, R30, RZ ;  /* 0x0000001e0458723c */ /* 0x000fe200000018ff */
[----:B-1----:R-:W-:-:S07]  /*4f00*/  FFMA.FTZ R2, R107, c[0x0][0x2d0], -R0 ;  /* 0x0000b4006b027a23 */ /* 0x002fce0000010800 */
[C---:B------:R-:W-:Y:S08]  /*4f10*/  HMMA.16816.F32 R76, R4.reuse, R86, RZ ;  /* 0x00000056044c723c */ /* 0x040ff000000018ff */
[C---:B------:R-:W-:Y:S08]  /*4f20*/  HMMA.16816.F32 R72, R4.reuse, R102, RZ ;  /* 0x000000660448723c */ /* 0x040ff000000018ff */
[----:B------:R-:W-:Y:S01]  /*4f30*/  HMMA.16816.F32 R16, R4, R122, RZ ;  /* 0x0000007a0410723c */ /* 0x000fe200000018ff */
[----:B------:R-:W1:Y:S01]  /*4f40*/  SHFL.BFLY PT, R4, R3, 0x1, 0x1f ;  /* 0x0c201f0003047f89 */ /* 0x000e6200000e0000 */
[----:B------:R-:W2:Y:S06]  /*4f50*/  MUFU.EX2 R5, R2 ;  /* 0x0000000200057308 */ /* 0x000eac0000000800 */
[C---:B------:R-:W-:Y:S08]  /*4f60*/  HMMA.16816.F32 R148, R8.reuse, R52, R148 ;  /* 0x000000340894723c */ /* 0x040ff00000001894 */
[C---:B------:R-:W-:Y:S08]  /*4f70*/  HMMA.16816.F32 R144, R8.reuse, R48, R144 ;  /* 0x000000300890723c */ /* 0x040ff00000001890 */
[----:B------:R-:W-:Y:S01]  /*4f80*/  HMMA.16816.F32 R196, R8, R56, R140 ;  /* 0x0000003808c4723c */ /* 0x000fe2000000188c */
[----:B-1----:R-:W-:Y:S01]  /*4f90*/  FMNMX.FTZ R3, R3, R4, !PT ;  /* 0x0000000403037209 */ /* 0x002fe20007810000 */
[----:B------:R-:W-:-:S02]  /*4fa0*/  FFMA.FTZ R4, R116, c[0x0][0x2d0], -R0 ;  /* 0x0000b40074047a23 */ /* 0x000fc40000010800 */
[----:B--2---:R-:W-:Y:S01]  /*4fb0*/  IMAD.MOV.U32 R116, RZ, RZ, R5 ;  /* 0x000000ffff747224 */ /* 0x004fe200078e0005 */
[C---:B------:R-:W-:Y:S01]  /*4fc0*/  FSETP.NEU.FTZ.AND P0, PT, R3.reuse, -INF , PT ;  /* 0xff8000000300780b */ /* 0x040fe20003f1d000 */
[----:B------:R-:W-:Y:S01]  /*4fd0*/  FMUL.FTZ R2, R3, c[0x0][0x2d0] ;  /* 0x0000b40003027a20 */ /* 0x000fe20000410000 */
[----:B------:R-:W1:Y:S01]  /*4fe0*/  MUFU.EX2 R181, R4 ;  /* 0x0000000400b57308 */ /* 0x000e620000000800 */
[----:B------:R-:W-:Y:S01]  /*4ff0*/  HMMA.16816.F32 R188, R8, R64, R128 ;  /* 0x0000004008bc723c */ /* 0x000fe20000001880 */
[----:B------:R-:W-:Y:S01]  /*5000*/  MOV R141, R149 ;  /* 0x00000095008d7202 */ /* 0x000fe20000000f00 */
[----:B------:R-:W-:Y:S01]  /*5010*/  IMAD.MOV.U32 R140, RZ, RZ, R150 ;  /* 0x000000ffff8c7224 */ /* 0x000fe200078e0096 */
[----:B------:R-:W-:-:S04]  /*5020*/  FSEL R2, R2, RZ, P0 ;  /* 0x000000ff02027208 */ /* 0x000fc80000000000 */
[----:B------:R-:W-:Y:S01]  /*5030*/  MOV R130, R148 ;  /* 0x0000009400827202 */ /* 0x000fe20000000f00 */
[----:B------:R-:W-:Y:S01]  /*5040*/  IMAD.MOV.U32 R150, RZ, RZ, R145 ;  /* 0x000000ffff967224 */ /* 0x000fe200078e0091 */
[----:B------:R-:W-:Y:S01]  /*5050*/  MOV R148, R147 ;  /* 0x0000009300947202 */ /* 0x000fe20000000f00 */
[----:B------:R-:W-:Y:S01]  /*5060*/  IMAD.MOV.U32 R149, RZ, RZ, R146 ;  /* 0x000000ffff957224 */ /* 0x000fe200078e0092 */
[C---:B------:R-:W-:Y:S01]  /*5070*/  HMMA.16816.F32 R244, R8.reuse, R36, R152 ;  /* 0x0000002408f4723c */ /* 0x040fe20000001898 */
[----:B------:R-:W-:Y:S02]  /*5080*/  IMAD.MOV.U32 R143, RZ, RZ, R144 ;  /* 0x000000ffff8f7224 */ /* 0x000fe400078e0090 */
[----:B------:R-:W-:Y:S01]  /*5090*/  IMAD.MOV.U32 R131, RZ, RZ, R151 ;  /* 0x000000ffff837224 */ /* 0x000fe200078e0097 */
[----:B-1----:R-:W-:Y:S01]  /*50a0*/  F2FP.PACK_AB R6, R181, R116 ;  /* 0x00000074b506723e */ /* 0x002fe200000000ff */
[----:B------:R-:W-:Y:S01]  /*50b0*/  IMAD.MOV.U32 R129, RZ, RZ, R196 ;  /* 0x000000ffff817224 */ /* 0x000fe200078e00c4 */
[----:B------:R-:W-:Y:S01]  /*50c0*/  MOV R128, R197 ;  /* 0x000000c500807202 */ /* 0x000fe20000000f00 */
[----:B------:R-:W-:Y:S01]  /*50d0*/  IMAD.MOV.U32 R15, RZ, RZ, R198 ;  /* 0x000000ffff0f7224 */ /* 0x000fe200078e00c6 */
[----:B------:R-:W-:Y:S01]  /*50e0*/  HMMA.16816.F32 R144, R8, R20, R124 ;  /* 0x000000140890723c */ /* 0x000fe2000000187c */
[----:B------:R-:W-:-:S02]  /*50f0*/  IMAD.MOV.U32 R14, RZ, RZ, R199 ;  /* 0x000000ffff0e7224 */ /* 0x000fc400078e00c7 */
[----:B------:R-:W-:-:S04]  /*5100*/  FFMA.FTZ R4, R69, c[0x0][0x2d0], -R2 ;  /* 0x0000b40045047a23 */ /* 0x000fc80000010802 */
[----:B------:R1:W-:Y:S01]  /*5110*/  MUFU.EX2 R248, R4 ;  /* 0x0000000400f87308 */ /* 0x0003e20000000800 */
[C---:B------:R-:W-:Y:S07]  /*5120*/  HMMA.16816.F32 R212, R8.reuse, R24, R132 ;  /* 0x0000001808d4723c */ /* 0x040fee0000001884 */
[----:B------:R-:W-:Y:S01]  /*5130*/  MOV R135, R180 ;  /* 0x000000b400877202 */ /* 0x000fe20000000f00 */
[----:B------:R-:W-:Y:S01]  /*5140*/  HMMA.16816.F32 R220, R8, R82, R112 ;  /* 0x0000005208dc723c */ /* 0x000fe20000001870 */
[----:B------:R-:W-:-:S02]  /*5150*/  IMAD.MOV.U32 R134, RZ, RZ, R164 ;  /* 0x000000ffff867224 */ /* 0x000fc400078e00a4 */
[----:B-1----:R-:W-:-:S05]  /*5160*/  FFMA.FTZ R4, R70, c[0x0][0x2d0], -R2 ;  /* 0x0000b40046047a23 */ /* 0x002fca0000010802 */
[C---:B------:R-:W-:Y:S01]  /*5170*/  HMMA.16816.F32 R216, R8.reuse, R66, R108 ;  /* 0x0000004208d8723c */ /* 0x040fe2000000186c */
[----:B------:R1:W2:Y:S07]  /*5180*/  MUFU.EX2 R180, R4 ;  /* 0x0000000400b47308 */ /* 0x0002ae0000000800 */
[C---:B------:R-:W-:Y:S08]  /*5190*/  HMMA.16816.F32 R208, R8.reuse, R58, R96 ;  /* 0x0000003a08d0723c */ /* 0x040ff00000001860 */
[----:B------:R-:W-:Y:S01]  /*51a0*/  HMMA.16816.F32 R204, R8, R54, R92 ;  /* 0x0000003608cc723c */ /* 0x000fe2000000185c */
[----:B-1----:R-:W-:Y:S01]  /*51b0*/  FFMA.FTZ R4, R104, c[0x0][0x2d0], -R2 ;  /* 0x0000b40068047a23 */ /* 0x002fe20000010802 */
[----:B--2---:R-:W-:-:S03]  /*51c0*/  F2FP.PACK_AB R5, R180, R248 ;  /* 0x000000f8b405723e */ /* 0x004fc600000000ff */
[----:B------:R1:W-:Y:S03]  /*51d0*/  MUFU.EX2 R142, R4 ;  /* 0x00000004008e7308 */ /* 0x0003e60000000800 */
[C---:B------:R-:W-:Y:S08]  /*51e0*/  HMMA.16816.F32 R200, R8.reuse, R50, R88 ;  /* 0x0000003208c8723c */ /* 0x040ff00000001858 */
[----:B------:R-:W-:Y:S01]  /*51f0*/  HMMA.16816.F32 R196, R8, R38, R76 ;  /* 0x0000002608c4723c */ /* 0x000fe2000000184c */
[----:B-1----:R-:W-:-:S07]  /*5200*/  FFMA.FTZ R4, R71, c[0x0][0x2d0], -R2 ;  /* 0x0000b40047047a23 */ /* 0x002fce0000010802 */
[C---:B------:R-:W-:Y:S01]  /*5210*/  HMMA.16816.F32 R152, R8.reuse, R26, R72 ;  /* 0x0000001a0898723c */ /* 0x040fe20000001848 */
[----:B------:R1:W2:Y:S07]  /*5220*/  MUFU.EX2 R250, R4 ;  /* 0x0000000400fa7308 */ /* 0x0002ae0000000800 */
[----:B------:R-:W-:Y:S07]  /*5230*/  HMMA.16816.F32 R124, R8, R22, R16 ;  /* 0x00000016087c723c */ /* 0x000fee0000001810 */
[----:B------:R-:W-:-:S02]  /*5240*/  FFMA.FTZ R8, R118, c[0x0][0x2d0], -R0 ;  /* 0x0000b40076087a23 */ /* 0x000fc40000010800 */
[----:B------:R-:W-:Y:S02]  /*5250*/  IMAD.MOV.U32 R118, RZ, RZ, R134 ;  /* 0x000000ffff767224 */ /* 0x000fe400078e0086 */
[----:B------:R3:W4:Y:S01]  /*5260*/  MUFU.EX2 R132, R8 ;  /* 0x0000000800847308 */ /* 0x0007220000000800 */
[----:B-1----:R-:W-:Y:S02]  /*5270*/  F2FP.PACK_AB R4, R232, R231 ;  /* 0x000000e7e804723e */ /* 0x002fe400000000ff */
[----:B--2---:R-:W-:-:S07]  /*5280*/  F2FP.PACK_AB R7, R250, R142 ;  /* 0x0000008efa07723e */ /* 0x004fce00000000ff */
[----:B------:R-:W-:Y:S01]  /*5290*/  HMMA.16816.F32 R88, R4, R32, RZ ;  /* 0x000000200458723c */ /* 0x000fe200000018ff */
[----:B---3--:R-:W-:Y:S01]  /*52a0*/  FFMA.FTZ R8, R136, c[0x0][0x2d0], -R0 ;  /* 0x0000b40088087a23 */ /* 0x008fe20000010800 */
[----:B------:R-:W-:-:S06]  /*52b0*/  MOV R136, R135 ;  /* 0x0000008700887202 */ /* 0x000fcc0000000f00 */
[C---:B------:R-:W-:Y:S01]  /*52c0*/  HMMA.16816.F32 R104, R4.reuse, R34, RZ ;  /* 0x000000220468723c */ /* 0x040fe200000018ff */
[----:B------:R1:W-:Y:S07]  /*52d0*/  MUFU.EX2 R194, R8 ;  /* 0x0000000800c27308 */ /* 0x0003ee0000000800 */
[C---:B------:R-:W-:Y:S08]  /*52e0*/  HMMA.16816.F32 R32, R4.reuse, R28, RZ ;  /* 0x0000001c0420723c */ /* 0x040ff000000018ff */
[----:B------:R-:W-:Y:S01]  /*52f0*/  HMMA.16816.F32 R76, R4, R30, RZ ;  /* 0x0000001e044c723c */ /* 0x000fe200000018ff */
[----:B-1----:R-:W-:-:S02]  /*5300*/  FFMA.FTZ R8, R138, c[0x0][0x2d0], -R0 ;  /* 0x0000b4008a087a23 */ /* 0x002fc40000010800 */
[----:B------:R-:W-:Y:S02]  /*5310*/  IMAD.MOV.U32 R138, RZ, RZ, R116 ;  /* 0x000000ffff8a7224 */ /* 0x000fe400078e0074 */
[----:B------:R1:W-:Y:S01]  /*5320*/  MUFU.EX2 R230, R8 ;  /* 0x0000000800e67308 */ /* 0x0003e20000000800 */
[----:B------:R-:W-:Y:S02]  /*5330*/  IMAD.MOV.U32 R116, RZ, RZ, R192 ;  /* 0x000000ffff747224 */ /* 0x000fe400078e00c0 */
[C---:B------:R-:W-:Y:S07]  /*5340*/  HMMA.16816.F32 R28, R4.reuse, R84, RZ ;  /* 0x00000054041c723c */ /* 0x040fee00000018ff */
[----:B------:R-:W-:Y:S01]  /*5350*/  MOV R84, R182 ;  /* 0x000000b600547202 */ /* 0x000fe20000000f00 */
[----:B------:R-:W-:Y:S01]  /*5360*/  HMMA.16816.F32 R108, R4, R44, RZ ;  /* 0x0000002c046c723c */ /* 0x000fe200000018ff */
[----:B-1----:R-:W-:-:S07]  /*5370*/  FFMA.FTZ R8, R139, c[0x0][0x2d0], -R0 ;  /* 0x0000b4008b087a23 */ /* 0x002fce0000010800 */
[C---:B------:R-:W-:Y:S01]  /*5380*/  HMMA.16816.F32 R112, R4.reuse, R46, RZ ;  /* 0x0000002e0470723c */ /* 0x040fe200000018ff */
[----:B------:R-:W-:Y:S01]  /*5390*/  IMAD.MOV.U32 R139, RZ, RZ, R252 ;  /* 0x000000ffff8b7224 */ /* 0x000fe200078e00fc */
[----:B------:R1:W-:Y:S06]  /*53a0*/  MUFU.EX2 R151, R8 ;  /* 0x0000000800977308 */ /* 0x0003ec0000000800 */
[C---:B------:R-:W-:Y:S08]  /*53b0*/  HMMA.16816.F32 R44, R4.reuse, R60, RZ ;  /* 0x0000003c042c723c */ /* 0x040ff000000018ff */
[----:B------:R-:W-:Y:S01]  /*53c0*/  HMMA.16816.F32 R92, R4, R62, RZ ;  /* 0x0000003e045c723c */ /* 0x000fe200000018ff */
[----:B-1----:R-:W-:Y:S01]  /*53d0*/  FFMA.FTZ R8, R117, c[0x0][0x2d0], -R2 ;  /* 0x0000b40075087a23 */ /* 0x002fe20000010802 */
[----:B------:R-:W-:-:S03]  /*53e0*/  MOV R117, R251 ;  /* 0x000000fb00757202 */ /* 0x000fc60000000f00 */
[----:B------:R1:W2:Y:S03]  /*53f0*/  MUFU.EX2 R133, R8 ;  /* 0x0000000800857308 */ /* 0x0002a60000000800 */
[C---:B------:R-:W-:Y:S07]  /*5400*/  HMMA.16816.F32 R60, R4.reuse, R102, RZ ;  /* 0x00000066043c723c */ /* 0x040fee00000018ff */
[----:B----4-:R-:W-:Y:S01]  /*5410*/  IMAD.MOV.U32 R103, RZ, RZ, R132 ;  /* 0x000000ffff677224 */ /* 0x010fe200078e0084 */
[----:B------:R-:W-:Y:S01]  /*5420*/  HMMA.16816.F32 R72, R4, R40, RZ ;  /* 0x000000280448723c */ /* 0x000fe200000018ff */
[----:B-1----:R-:W-:Y:S01]  /*5430*/  FFMA.FTZ R8, R119, c[0x0][0x2d0], -R2 ;  /* 0x0000b40077087a23 */ /* 0x002fe20000010802 */
[----:B--2---:R-:W-:-:S06]  /*5440*/  MOV R102, R133 ;  /* 0x0000008500667202 */ /* 0x004fcc0000000f00 */
[C---:B------:R-:W-:Y:S01]  /*5450*/  HMMA.16816.F32 R96, R4.reuse, R42, RZ ;  /* 0x0000002a0460723c */ /* 0x040fe200000018ff */
[----:B------:R-:W-:Y:S01]  /*5460*/  IMAD.MOV.U32 R119, RZ, RZ, R250 ;  /* 0x000000ffff777224 */ /* 0x000fe200078e00fa */
[----:B------:R1:W-:Y:S06]  /*5470*/  MUFU.EX2 R187, R8 ;  /* 0x0000000800bb7308 */ /* 0x0003ec0000000800 */
[C---:B------:R-:W-:Y:S07]  /*5480*/  HMMA.16816.F32 R16, R4.reuse, R100, RZ ;  /* 0x000000640410723c */ /* 0x040fee00000018ff */
[----:B------:R-:W-:Y:S01]  /*5490*/  IMAD.MOV.U32 R101, RZ, RZ, R142 ;  /* 0x000000ffff657224 */ /* 0x000fe200078e008e */
[----:B------:R-:W-:Y:S01]  /*54a0*/  HMMA.16816.F32 R40, R4, R122, RZ ;  /* 0x0000007a0428723c */ /* 0x000fe200000018ff */
[----:B------:R-:W-:Y:S01]  /*54b0*/  MOV R100, R186 ;  /* 0x000000ba00647202 */ /* 0x000fe20000000f00 */
[----:B-1----:R-:W-:-:S02]  /*54c0*/  FFMA.FTZ R8, R137, c[0x0][0x2d0], -R2 ;  /* 0x0000b40089087a23 */ /* 0x002fc40000010802 */
[----:B------:R-:W-:Y:S02]  /*54d0*/  IMAD.MOV.U32 R137, RZ, RZ, R183 ;  /* 0x000000ffff897224 */ /* 0x000fe400078e00b7 */
[----:B------:R1:W2:Y:S02]  /*54e0*/  MUFU.EX2 R164, R8 ;  /* 0x0000000800a47308 */ /* 0x0002a40000000800 */
[----:B-1----:R-:W-:Y:S02]  /*54f0*/  FFMA.FTZ R8, R68, c[0x0][0x2d0], -R2 ;  /* 0x0000b40044087a23 */ /* 0x002fe40000010802 */
[----:B--2---:R-:W-:Y:S01]  /*5500*/  IMAD.MOV.U32 R85, RZ, RZ, R164 ;  /* 0x000000ffff557224 */ /* 0x004fe200078e00a4 */
[----:B------:R-:W-:Y:S03]  /*5510*/  HMMA.16816.F32 R68, R4, R86, RZ ;  /* 0x000000560444723c */ /* 0x000fe600000018ff */
[----:B------:R1:W2:Y:S04]  /*5520*/  MUFU.EX2 R164, R8 ;  /* 0x0000000800a47308 */ /* 0x0002a80000000800 */
[----:B------:R-:W-:-:S02]  /*5530*/  IMAD.MOV.U32 R87, RZ, RZ, R181 ;  /* 0x000000ffff577224 */ /* 0x000fc400078e00b5 */
[----:B------:R-:W-:Y:S01]  /*5540*/  IMAD.MOV.U32 R86, RZ, RZ, R180 ;  /* 0x000000ffff567224 */ /* 0x000fe200078e00b4 */
[----:B-1----:R-:W-:Y:S07]  /*5550*/  HMMA.16816.F32 R8, R4, R120, RZ ;  /* 0x000000780408723c */ /* 0x002fee00000018ff */
[----:B------:R-:W-:Y:S02]  /*5560*/  F2FP.PACK_AB R4, R194, R103 ;  /* 0x00000067c204723e */ /* 0x000fe400000000ff */
[----:B------:R-:W-:-:S02]  /*5570*/  F2FP.PACK_AB R6, R151, R230 ;  /* 0x000000e69706723e */ /* 0x000fc400000000ff */
[----:B------:R-:W-:Y:S02]  /*5580*/  F2FP.PACK_AB R5, R187, R102 ;  /* 0x00000066bb05723e */ /* 0x000fe400000000ff */
[----:B--2---:R-:W-:-:S07]  /*5590*/  F2FP.PACK_AB R7, R164, R85 ;  /* 0x00000055a407723e */ /* 0x004fce00000000ff */
[C---:B------:R-:W-:Y:S01]  /*55a0*/  HMMA.16816.F32 R180, R4.reuse, R80, R108 ;  /* 0x0000005004b4723c */ /* 0x040fe2000000186c */
[----:B------:R-:W-:Y:S06]  /*55b0*/  LDSM.16.MT88.4 R108, [R228+0x2900] ;  /* 0x00290000e46c783b */ /* 0x000fec0000004200 */
[----:B------:R-:W-:Y:S01]  /*55c0*/  IMAD.MOV.U32 R80, RZ, RZ, R195 ;  /* 0x000000ffff507224 */ /* 0x000fe200078e00c3 */
[----:B------:R-:W-:Y:S01]  /*55d0*/  HMMA.16816.F32 R88, R4, R64, R88 ;  /* 0x000000400458723c */ /* 0x000fe20000001858 */
[----:B------:R-:W-:-:S06]  /*55e0*/  MOV R81, R248 ;  /* 0x000000f800517202 */ /* 0x000fcc0000000f00 */
[----:B------:R-:W-:Y:S01]  /*55f0*/  IMAD.MOV.U32 R65, RZ, RZ, R194 ;  /* 0x000000ffff417224 */ /* 0x000fe200078e00c2 */
[----:B------:R-:W-:Y:S01]  /*5600*/  MOV R64, R193 ;  /* 0x000000c100407202 */ /* 0x000fe20000000f00 */
[C---:B------:R-:W-:Y:S08]  /*5610*/  HMMA.16816.F32 R120, R4.reuse, R24, R16 ;  /* 0x000000180478723c */ /* 0x040ff00000001810 */
[C---:B------:R-:W-:Y:S07]  /*5620*/  HMMA.16816.F32 R192, R4.reuse, R20, R8 ;  /* 0x0000001404c0723c */ /* 0x040fee0000001808 */
[----:B------:R-:W-:Y:S01]  /*5630*/  FFMA.FTZ R8, R171, c[0x0][0x2d0], -R13 ;  /* 0x0000b400ab087a23 */ /* 0x000fe2000001080d */
[C---:B------:R-:W-:Y:S01]  /*5640*/  HMMA.16816.F32 R16, R4.reuse, R82, R112 ;  /* 0x000000520410723c */ /* 0x040fe20000001870 */
[----:B------:R-:W-:Y:S01]  /*5650*/  MOV R21, R185 ;  /* 0x000000b900157202 */ /* 0x000fe20000000f00 */
[----:B------:R-:W-:Y:S01]  /*5660*/  IMAD.MOV.U32 R20, RZ, RZ, R184 ;  /* 0x000000ffff147224 */ /* 0x000fe200078e00b8 */
[----:B------:R1:W-:Y:S04]  /*5670*/  MUFU.EX2 R248, R8 ;  /* 0x0000000800f87308 */ /* 0x0003e80000000800 */
[----:B------:R-:W-:Y:S01]  /*5680*/  MOV R114, R151 ;  /* 0x0000009700727202 */ /* 0x000fe20000000f00 */
[----:B------:R-:W-:Y:S01]  /*5690*/  IMAD.MOV.U32 R83, RZ, RZ, R150 ;  /* 0x000000ffff537224 */ /* 0x000fe200078e0096 */
[----:B------:R-:W-:Y:S01]  /*56a0*/  HMMA.16816.F32 R104, R4, R66, R104 ;  /* 0x000000420468723c */ /* 0x000fe20000001868 */
[----:B------:R-:W-:Y:S01]  /*56b0*/  IMAD.MOV.U32 R150, RZ, RZ, R15 ;  /* 0x000000ffff967224 */ /* 0x000fe200078e000f */
[----:B------:R-:W-:Y:S01]  /*56c0*/  MOV R113, R148 ;  /* 0x0000009400717202 */ /* 0x000fe20000000f00 */
[----:B------:R-:W-:-:S02]  /*56d0*/  IMAD.MOV.U32 R151, RZ, RZ, R14 ;  /* 0x000000ffff977224 */ /* 0x000fc400078e000e */
[----:B------:R-:W-:Y:S01]  /*56e0*/  IMAD.MOV.U32 R112, RZ, RZ, R149 ;  /* 0x000000ffff707224 */ /* 0x000fe200078e0095 */
[----:B------:R-:W-:Y:S01]  /*56f0*/  MOV R149, R128 ;  /* 0x0000008000957202 */ /* 0x000fe20000000f00 */
[----:B------:R-:W-:Y:S01]  /*5700*/  IMAD.MOV.U32 R82, RZ, RZ, R143 ;  /* 0x000000ffff527224 */ /* 0x000fe200078e008f */
[----:B------:R-:W-:Y:S01]  /*5710*/  MOV R67, R131 ;  /* 0x0000008300437202 */ /* 0x000fe20000000f00 */
[----:B------:R-:W-:Y:S01]  /*5720*/  IMAD.MOV.U32 R66, RZ, RZ, R140 ;  /* 0x000000ffff427224 */ /* 0x000fe200078e008c */
[C---:B------:R-:W-:Y:S01]  /*5730*/  HMMA.16816.F32 R72, R4.reuse, R56, R72 ;  /* 0x000000380448723c */ /* 0x040fe20000001848 */
[----:B-1----:R-:W-:Y:S02]  /*5740*/  FFMA.FTZ R8, R170, c[0x0][0x2d0], -R13 ;  /* 0x0000b400aa087a23 */ /* 0x002fe4000001080d */
[----:B------:R-:W-:Y:S02]  /*5750*/  IMAD.MOV.U32 R115, RZ, RZ, R187 ;  /* 0x000000ffff737224 */ /* 0x000fe400078e00bb */
[----:B------:R1:W2:Y:S01]  /*5760*/  MUFU.EX2 R251, R8 ;  /* 0x0000000800fb7308 */ /* 0x0002a20000000800 */
[----:B------:R-:W-:Y:S01]  /*5770*/  IMAD.MOV.U32 R148, RZ, RZ, R129 ;  /* 0x000000ffff947224 */ /* 0x000fe200078e0081 */
[----:B------:R-:W-:Y:S01]  /*5780*/  LDSM.16.MT88.4 R184, [R225+0x1100] ;  /* 0x00110000e1b8783b */ /* 0x000fe20000004200 */
[C---:B------:R-:W-:Y:S08]  /*5790*/  HMMA.16816.F32 R32, R4.reuse, R48, R32 ;  /* 0x000000300420723c */ /* 0x040ff00000001820 */
[----:B------:R-:W-:Y:S01]  /*57a0*/  HMMA.16816.F32 R28, R4, R36, R28 ;  /* 0x00000024041c723c */ /* 0x000fe2000000181c */
[----:B-1----:R-:W-:Y:S01]  /*57b0*/  FFMA.FTZ R8, R166, c[0x0][0x2d0], -R13 ;  /* 0x0000b400a6087a23 */ /* 0x002fe2000001080d */
[----:B--2---:R-:W-:-:S06]  /*57c0*/  F2FP.PACK_AB R128, R251, R248 ;  /* 0x000000f8fb80723e */ /* 0x004fcc00000000ff */
[C---:B------:R-:W-:Y:S01]  /*57d0*/  HMMA.16816.F32 R56, R4.reuse, R58, R96 ;  /* 0x0000003a0438723c */ /* 0x040fe20000001860 */
[----:B------:R1:W-:Y:S06]  /*57e0*/  MUFU.EX2 R252, R8 ;  /* 0x0000000800fc7308 */ /* 0x0003ec0000000800 */
[----:B------:R-:W-:Y:S01]  /*57f0*/  IMAD.MOV.U32 R98, RZ, RZ, R82 ;  /* 0x000000ffff627224 */ /* 0x000fe200078e0052 */
[----:B------:R-:W-:Y:S01]  /*5800*/  HMMA.16816.F32 R44, R4, R52, R44 ;  /* 0x00000034042c723c */ /* 0x000fe2000000182c */
[----:B------:R-:W-:Y:S01]  /*5810*/  IMAD.MOV.U32 R99, RZ, RZ, R83 ;  /* 0x000000ffff637224 */ /* 0x000fe200078e0053 */
[----:B------:R-:W-:Y:S01]  /*5820*/  MOV R83, R115 ;  /* 0x0000007300537202 */ /* 0x000fe20000000f00 */
[----:B------:R-:W-:Y:S01]  /*5830*/  IMAD.MOV.U32 R82, RZ, RZ, R114 ;  /* 0x000000ffff527224 */ /* 0x000fe200078e0072 */
[----:B------:R-:W-:Y:S01]  /*5840*/  MOV R114, R80 ;  /* 0x0000005000727202 */ /* 0x000fe20000000f00 */
[----:B------:R-:W-:-:S02]  /*5850*/  IMAD.MOV.U32 R115, RZ, RZ, R81 ;  /* 0x000000ffff737224 */ /* 0x000fc400078e0051 */
[----:B------:R-:W-:Y:S01]  /*5860*/  IMAD.MOV.U32 R53, RZ, RZ, R141 ;  /* 0x000000ffff357224 */ /* 0x000fe200078e008d */
[C---:B------:R-:W-:Y:S01]  /*5870*/  HMMA.16816.F32 R48, R4.reuse, R50, R76 ;  /* 0x000000320430723c */ /* 0x040fe2000000184c */
[----:B-1----:R-:W-:Y:S01]  /*5880*/  FFMA.FTZ R8, R158, c[0x0][0x2d0], -R13 ;  /* 0x0000b4009e087a23 */ /* 0x002fe2000001080d */
[----:B------:R-:W1:Y:S01]  /*5890*/  LDSM.16.MT88.4 R140, [R226+0x1100] ;  /* 0x00110000e28c783b */ /* 0x000e620000004200 */
[----:B------:R-:W-:Y:S02]  /*58a0*/  IMAD.MOV.U32 R52, RZ, RZ, R130 ;  /* 0x000000ffff347224 */ /* 0x000fe400078e0082 */
[----:B------:R2:W3:Y:S01]  /*58b0*/  MUFU.EX2 R250, R8 ;  /* 0x0000000800fa7308 */ /* 0x0004e20000000800 */
[----:B------:R-:W-:Y:S01]  /*58c0*/  IMAD.MOV.U32 R80, RZ, RZ, R84 ;  /* 0x000000ffff507224 */ /* 0x000fe200078e0054 */
[----:B------:R-:W-:Y:S01]  /*58d0*/  LDSM.16.MT88.4 R76, [R225+0x2900] ;  /* 0x00290000e14c783b */ /* 0x000fe20000004200 */
[----:B------:R-:W-:Y:S01]  /*58e0*/  HMMA.16816.F32 R36, R4, R38, R68 ;  /* 0x000000260424723c */ /* 0x000fe20000001844 */
[----:B------:R-:W-:Y:S01]  /*58f0*/  IMAD.MOV.U32 R81, RZ, RZ, R85 ;  /* 0x000000ffff517224 */ /* 0x000fe200078e0055 */
[----:B------:R-:W-:Y:S01]  /*5900*/  MOV R85, R139 ;  /* 0x0000008b00557202 */ /* 0x000fe20000000f00 */
[----:B------:R-:W-:-:S05]  /*5910*/  IMAD.MOV.U32 R84, RZ, RZ, R117 ;  /* 0x000000ffff547224 */ /* 0x000fca00078e0075 */
[----:B------:R-:W-:Y:S01]  /*5920*/  HMMA.16816.F32 R24, R4, R26, R60 ;  /* 0x0000001a0418723c */ /* 0x000fe2000000183c */
[----:B--2---:R-:W-:-:S07]  /*5930*/  FFMA.FTZ R8, R156, c[0x0][0x2d0], -R12 ;  /* 0x0000b4009c087a23 */ /* 0x004fce000001080c */
[----:B------:R-:W-:Y:S01]  /*5940*/  HMMA.16816.F32 R40, R4, R22, R40 ;  /* 0x000000160428723c */ /* 0x000fe20000001828 */
[----:B------:R2:W-:Y:S01]  /*5950*/  MUFU.EX2 R171, R8 ;  /* 0x0000000800ab7308 */ /* 0x0005e20000000800 */
[----:B------:R-:W-:Y:S01]  /*5960*/  MOV R69, R99 ;  /* 0x0000006300457202 */ /* 0x000fe20000000f00 */
[----:B------:R-:W-:Y:S01]  /*5970*/  LDSM.16.MT88.4 R60, [R227+0x1100] ;  /* 0x00110000e33c783b */ /* 0x000fe20000004200 */
[----:B---3--:R-:W-:Y:S01]  /*5980*/  F2FP.PACK_AB R130, R250, R252 ;  /* 0x000000fcfa82723e */ /* 0x008fe200000000ff */
[----:B------:R-:W-:Y:S01]  /*5990*/  IMAD.MOV.U32 R68, RZ, RZ, R98 ;  /* 0x000000ffff447224 */ /* 0x000fe200078e0062 */
[----:B------:R-:W-:Y:S01]  /*59a0*/  MOV R96, R100 ;  /* 0x0000006400607202 */ /* 0x000fe20000000f00 */
[----:B------:R-:W-:Y:S01]  /*59b0*/  IMAD.MOV.U32 R139, RZ, RZ, R233 ;  /* 0x000000ffff8b7224 */ /* 0x000fe200078e00e9 */
[----:B------:R-:W-:Y:S01]  /*59c0*/  MOV R117, R118 ;  /* 0x0000007600757202 */ /* 0x000fe20000000f00 */
[----:B--2---:R-:W-:-:S04]  /*59d0*/  FFMA.FTZ R8, R157, c[0x0][0x2d0], -R12 ;  /* 0x0000b4009d087a23 */ /* 0x004fc8000001080c */
[----:B------:R2:W3:Y:S02]  /*59e0*/  MUFU.EX2 R166, R8 ;  /* 0x0000000800a67308 */ /* 0x0004e40000000800 */
[----:B--2---:R-:W-:Y:S01]  /*59f0*/  FFMA.FTZ R8, R165, c[0x0][0x2d0], -R12 ;  /* 0x0000b400a5087a23 */ /* 0x004fe2000001080c */
[----:B------:R-:W-:Y:S02]  /*5a00*/  MOV R99, R82 ;  /* 0x0000005200637202 */ /* 0x000fe40000000f00 */
[----:B---3--:R-:W-:-:S03]  /*5a10*/  F2FP.PACK_AB R129, R166, R171 ;  /* 0x000000aba681723e */ /* 0x008fc600000000ff */
[----:B------:R2:W-:Y:S02]  /*5a20*/  MUFU.EX2 R170, R8 ;  /* 0x0000000800aa7308 */ /* 0x0005e40000000800 */
[----:B--2---:R-:W-:Y:S02]  /*5a30*/  FFMA.FTZ R8, R159, c[0x0][0x2d0], -R12 ;  /* 0x0000b4009f087a23 */ /* 0x004fe4000001080c */
[----:B------:R-:W-:Y:S01]  /*5a40*/  HMMA.16816.F32 R12, R4, R54, R92 ;  /* 0x00000036040c723c */ /* 0x000fe2000000185c */
[----:B------:R-:W-:Y:S03]  /*5a50*/  LDSM.16.MT88.4 R92, [R226+0x2900] ;  /* 0x00290000e25c783b */ /* 0x000fe60000004200 */
[----:B------:R2:W3:Y:S01]  /*5a60*/  MUFU.EX2 R165, R8 ;  /* 0x0000000800a57308 */ /* 0x0004e20000000800 */
[----:B------:R-:W-:Y:S01]  /*5a70*/  MOV R82, R230 ;  /* 0x000000e600527202 */ /* 0x000fe20000000f00 */
[----:B------:R-:W4:Y:S01]  /*5a80*/  LDSM.16.MT88.4 R156, [R228+0x1100] ;  /* 0x00110000e49c783b */ /* 0x000f220000004200 */
[----:B------:R-:W-:Y:S01]  /*5a90*/  IMAD.MOV.U32 R54, RZ, RZ, R66 ;  /* 0x000000ffff367224 */ /* 0x000fe200078e0042 */
[----:B------:R-:W-:Y:S01]  /*5aa0*/  MOV R55, R67 ;  /* 0x0000004300377202 */ /* 0x000fe20000000f00 */
[----:B------:R-:W-:Y:S01]  /*5ab0*/  FFMA.FTZ R4, R172, c[0x0][0x2d0], -R0 ;  /* 0x0000b400ac047a23 */ /* 0x000fe20000010800 */
[----:B------:R-:W-:Y:S01]  /*5ac0*/  MOV R66, R112 ;  /* 0x0000007000427202 */ /* 0x000fe20000000f00 */
[----:B------:R-:W-:-:S02]  /*5ad0*/  IMAD.MOV.U32 R67, RZ, RZ, R113 ;  /* 0x000000ffff437224 */ /* 0x000fc400078e0071 */
[----:B------:R1:W-:Y:S01]  /*5ae0*/  MUFU.EX2 R23, R4 ;  /* 0x0000000400177308 */ /* 0x0003e20000000800 */
[----:B------:R-:W-:Y:S02]  /*5af0*/  IMAD.MOV.U32 R112, RZ, RZ, R64 ;  /* 0x000000ffff707224 */ /* 0x000fe400078e0040 */
[----:B------:R-:W-:Y:S01]  /*5b00*/  IMAD.MOV.U32 R70, RZ, RZ, R66 ;  /* 0x000000ffff467224 */ /* 0x000fe200078e0042 */
[----:B--2---:R-:W2:Y:S01]  /*5b10*/  LDSM.16.MT88.4 R8, [R227+0x2900] ;  /* 0x00290000e308783b */ /* 0x004ea20000004200 */
[----:B------:R-:W-:Y:S01]  /*5b20*/  IMAD.MOV.U32 R71, RZ, RZ, R67 ;  /* 0x000000ffff477224 */ /* 0x000fe200078e0043 */
[----:B---3--:R-:W-:Y:S01]  /*5b30*/  F2FP.PACK_AB R131, R165, R170 ;  /* 0x000000aaa583723e */ /* 0x008fe200000000ff */
[----:B------:R-:W-:Y:S02]  /*5b40*/  IMAD.MOV.U32 R66, RZ, RZ, R20 ;  /* 0x000000ffff427224 */ /* 0x000fe400078e0014 */
[----:B------:R-:W-:Y:S02]  /*5b50*/  IMAD.MOV.U32 R67, RZ, RZ, R21 ;  /* 0x000000ffff437224 */ /* 0x000fe400078e0015 */
[----:B------:R-:W-:-:S02]  /*5b60*/  IMAD.MOV.U32 R20, RZ, RZ, R102 ;  /* 0x000000ffff147224 */ /* 0x000fc400078e0066 */
[----:B------:R-:W-:Y:S01]  /*5b70*/  IMAD.MOV.U32 R21, RZ, RZ, R229 ;  /* 0x000000ffff157224 */ /* 0x000fe200078e00e5 */
[----:B------:R-:W-:Y:S01]  /*5b80*/  MOV R98, R82 ;  /* 0x0000005200627202 */ /* 0x000fe20000000f00 */
[----:B-1----:R-:W-:Y:S01]  /*5b90*/  FFMA.FTZ R4, R173, c[0x0][0x2d0], -R0 ;  /* 0x0000b400ad047a23 */ /* 0x002fe20000010800 */
[C---:B------:R-:W-:Y:S01]  /*5ba0*/  HMMA.16816.F32 R132, R128.reuse, R140, R188 ;  /* 0x0000008c8084723c */ /* 0x040fe200000018bc */
[----:B------:R-:W-:Y:S01]  /*5bb0*/  IMAD.MOV.U32 R113, RZ, RZ, R65 ;  /* 0x000000ffff717224 */ /* 0x000fe200078e0041 */
[----:B------:R-:W-:Y:S01]  /*5bc0*/  MOV R65, R87 ;  /* 0x0000005700417202 */ /* 0x000fe20000000f00 */
[----:B------:R-:W-:Y:S01]  /*5bd0*/  IMAD.MOV.U32 R64, RZ, RZ, R86 ;  /* 0x000000ffff407224 */ /* 0x000fe200078e0056 */
[----:B------:R1:W3:Y:S01]  /*5be0*/  MUFU.EX2 R22, R4 ;  /* 0x0000000400167308 */ /* 0x0002e20000000800 */
[----:B------:R-:W-:Y:S01]  /*5bf0*/  IMAD.MOV.U32 R173, RZ, RZ, R99 ;  /* 0x000000ffffad7224 */ /* 0x000fe200078e0063 */
[----:B------:R-:W-:Y:S01]  /*5c00*/  MOV R86, R137 ;  /* 0x0000008900567202 */ /* 0x000fe20000000f00 */
[----:B------:R-:W-:Y:S01]  /*5c10*/  IMAD.MOV.U32 R87, RZ, RZ, R119 ;  /* 0x000000ffff577224 */ /* 0x000fe200078e0077 */
[C---:B------:R-:W-:Y:S01]  /*5c20*/  HMMA.16816.F32 R176, R128.reuse, R184, R176 ;  /* 0x000000b880b0723c */ /* 0x040fe200000018b0 */
[----:B------:R-:W-:Y:S01]  /*5c30*/  IMAD.MOV.U32 R99, RZ, RZ, R20 ;  /* 0x000000ffff637224 */ /* 0x000fe200078e0014 */
[----:B------:R-:W-:Y:S01]  /*5c40*/  MOV R20, R21 ;  /* 0x0000001500147202 */ /* 0x000fe20000000f00 */
[----:B------:R-:W-:Y:S01]  /*5c50*/  IMAD.MOV.U32 R97, RZ, RZ, R67 ;  /* 0x000000ffff617224 */ /* 0x000fe200078e0043 */
[----:B------:R-:W-:Y:S01]  /*5c60*/  MOV R82, R114 ;  /* 0x0000007200527202 */ /* 0x000fe20000000f00 */
[----:B------:R-:W-:Y:S01]  /*5c70*/  IMAD.MOV.U32 R67, RZ, RZ, R113 ;  /* 0x000000ffff437224 */ /* 0x000fe200078e0071 */
[----:B------:R-:W-:Y:S01]  /*5c80*/  MOV R114, R80 ;  /* 0x0000005000727202 */ /* 0x000fe20000000f00 */
[----:B------:R-:W-:Y:S01]  /*5c90*/  IMAD.MOV.U32 R113, RZ, RZ, R65 ;  /* 0x000000ffff717224 */ /* 0x000fe200078e0041 */
[----:B----4-:R-:W-:Y:S01]  /*5ca0*/  HMMA.16816.F32 R148, R128, R156, R148 ;  /* 0x0000009c8094723c */ /* 0x010fe20000001894 */
[--C-:B-1----:R-:W-:Y:S01]  /*5cb0*/  FFMA.FTZ R4, R174, c[0x0][0x2d0], -R0.reuse ;  /* 0x0000b400ae047a23 */ /* 0x102fe20000010800 */
[----:B------:R-:W-:Y:S01]  /*5cc0*/  MOV R174, R66 ;  /* 0x0000004200ae7202 */ /* 0x000fe20000000f00 */
[----:B------:R-:W-:Y:S01]  /*5cd0*/  FFMA.FTZ R0, R175, c[0x0][0x2d0], -R0 ;  /* 0x0000b400af007a23 */ /* 0x000fe20000010800 */
        /* <DEDUP_REMOVED lines=8> */
[----:B------:R-:W-:Y:S02]  /*5d60*/  IMAD.MOV.U32 R81, RZ, RZ, R85 ;  /* 0x000000ffff517224 */ /* 0x000fe400078e0055 */
[----:B------:R-:W-:Y:S01]  /*5d70*/  HMMA.16816.F32 R84, R128, R92, R244 ;  /* 0x0000005c8054723c */ /* 0x000fe200000018f4 */
[----:B------:R-:W-:Y:S01]  /*5d80*/  MOV R102, R224 ;  /* 0x000000e000667202 */ /* 0x000fe20000000f00 */
[----:B------:R-:W-:Y:S02]  /*5d90*/  IMAD.MOV.U32 R137, RZ, RZ, R138 ;  /* 0x000000ffff897224 */ /* 0x000fe400078e008a */
[----:B------:R-:W-:-:S03]  /*5da0*/  IMAD.MOV.U32 R119, RZ, RZ, R136 ;  /* 0x000000ffff777224 */ /* 0x000fc600078e0088 */
[----:B------:R-:W-:Y:S02]  /*5db0*/  IMAD.MOV.U32 R244, RZ, RZ, R20 ;  /* 0x000000fffff47224 */ /* 0x000fe400078e0014 */
[----:B------:R1:W-:Y:S01]  /*5dc0*/  MUFU.EX2 R20, R0 ;  /* 0x0000000000147308 */ /* 0x0003e20000000800 */
[----:B------:R-:W-:-:S07]  /*5dd0*/  MOV R247, R97 ;  /* 0x0000006100f77202 */ /* 0x000fce0000000f00 */
[----:B------:R-:W4:Y:S01]  /*5de0*/  MUFU.EX2 R21, R4 ;  /* 0x0000000400157308 */ /* 0x000f220000000800 */
[----:B------:R-:W-:Y:S01]  /*5df0*/  IMAD.MOV.U32 R246, RZ, RZ, R98 ;  /* 0x000000fffff67224 */ /* 0x000fe200078e0062 */
[----:B------:R-:W-:Y:S01]  /*5e00*/  MOV R245, R99 ;  /* 0x0000006300f57202 */ /* 0x000fe20000000f00 */
[----:B------:R-:W-:Y:S01]  /*5e10*/  IMAD.MOV.U32 R118, RZ, RZ, R231 ;  /* 0x000000ffff767224 */ /* 0x000fe200078e00e7 */
[----:B------:R-:W-:Y:S01]  /*5e20*/  MOV R138, R232 ;  /* 0x000000e8008a7202 */ /* 0x000fe20000000f00 */
[----:B------:R-:W-:Y:S01]  /*5e30*/  HMMA.16816.F32 R188, R128, R186, R220 ;  /* 0x000000ba80bc723c */ /* 0x000fe200000018dc */
[----:B------:R-:W-:Y:S02]  /*5e40*/  IMAD.MOV.U32 R136, RZ, RZ, R234 ;  /* 0x000000ffff887224 */ /* 0x000fe400078e00ea */
[----:B-1----:R-:W-:Y:S01]  /*5e50*/  FFMA.FTZ R0, R160, c[0x0][0x2d0], -R2 ;  /* 0x0000b400a0007a23 */ /* 0x002fe20000010802 */
[----:B------:R-:W-:Y:S01]  /*5e60*/  MOV R99, R102 ;  /* 0x0000006600637202 */ /* 0x000fe20000000f00 */
[----:B------:R-:W-:Y:S01]  /*5e70*/  IMAD.MOV.U32 R98, RZ, RZ, R103 ;  /* 0x000000ffff627224 */ /* 0x000fe200078e0067 */
[----:B------:R1:W5:Y:S01]  /*5e80*/  LDL.LU R234, [R1+0x68] ;  /* 0x0000680001ea7983 */ /* 0x0003620000300800 */
[----:B------:R2:W-:Y:S01]  /*5e90*/  MUFU.EX2 R5, R0 ;  /* 0x0000000000057308 */ /* 0x0005e20000000800 */
[----:B------:R-:W-:-:S02]  /*5ea0*/  IMAD.MOV.U32 R97, RZ, RZ, R101 ;  /* 0x000000ffff617224 */ /* 0x000fc400078e0065 */
[C---:B------:R-:W-:Y:S01]  /*5eb0*/  HMMA.16816.F32 R100, R128.reuse, R108, R212 ;  /* 0x0000006c8064723c */ /* 0x040fe200000018d4 */
[----:B------:R-:W-:Y:S01]  /*5ec0*/  IMAD.MOV.U32 R223, RZ, RZ, R96 ;  /* 0x000000ffffdf7224 */ /* 0x000fe200078e0060 */
[----:B------:R-:W-:Y:S01]  /*5ed0*/  MOV R220, R99 ;  /* 0x0000006300dc7202 */ /* 0x000fe20000000f00 */
[----:B------:R-:W-:Y:S01]  /*5ee0*/  IMAD.MOV.U32 R221, RZ, RZ, R98 ;  /* 0x000000ffffdd7224 */ /* 0x000fe200078e0062 */
[----:B------:R1:W5:Y:S01]  /*5ef0*/  LDL.LU R233, [R1+0x64] ;  /* 0x0000640001e97983 */ /* 0x0003620000300800 */
[--C-:B--2---:R-:W-:Y:S02]  /*5f00*/  FFMA.FTZ R0, R161, c[0x0][0x2d0], -R2.reuse ;  /* 0x0000b400a1007a23 */ /* 0x104fe40000010802 */
[----:B------:R-:W-:Y:S01]  /*5f10*/  MOV R215, R66 ;  /* 0x0000004200d77202 */ /* 0x000fe20000000f00 */
        /* <DEDUP_REMOVED lines=10> */
[----:B------:R-:W-:Y:S01]  /*5fc0*/  HMMA.16816.F32 R52, R128, R60, R52 ;  /* 0x0000003c8034723c */ /* 0x000fe20000001834 */
[----:B------:R1:W5:Y:S01]  /*5fd0*/  LDL.LU R232, [R1+0x60] ;  /* 0x0000600001e87983 */ /* 0x0003620000300800 */
[--C-:B--2---:R-:W-:Y:S01]  /*5fe0*/  FFMA.FTZ R0, R162, c[0x0][0x2d0], -R2.reuse ;  /* 0x0000b400a2007a23 */ /* 0x104fe20000010802 */
[----:B------:R-:W-:Y:S01]  /*5ff0*/  MOV R114, R64 ;  /* 0x0000004000727202 */ /* 0x000fe20000000f00 */
[----:B------:R-:W-:-:S02]  /*6000*/  FFMA.FTZ R2, R163, c[0x0][0x2d0], -R2 ;  /* 0x0000b400a3027a23 */ /* 0x000fc40000010802 */
[----:B------:R-:W-:Y:S02]  /*6010*/  IMAD.MOV.U32 R113, RZ, RZ, R115 ;  /* 0x000000ffff717224 */ /* 0x000fe400078e0073 */
[----:B------:R-:W-:Y:S01]  /*6020*/  IMAD.MOV.U32 R65, RZ, RZ, R119 ;  /* 0x000000ffff417224 */ /* 0x000fe200078e0077 */
[----:B------:R-:W-:Y:S01]  /*6030*/  MUFU.EX2 R0, R0 ;  /* 0x0000000000007308 */ /* 0x000fe20000000800 */
[----:B------:R-:W-:Y:S01]  /*6040*/  IMAD.MOV.U32 R115, RZ, RZ, R81 ;  /* 0x000000ffff737224 */ /* 0x000fe200078e0051 */
[----:B------:R-:W-:Y:S02]  /*6050*/  MOV R64, R137 ;  /* 0x0000008900407202 */ /* 0x000fe40000000f00 */
[----:B------:R-:W-:Y:S01]  /*6060*/  MOV R80, R117 ;  /* 0x0000007500507202 */ /* 0x000fe20000000f00 */
[----:B------:R-:W-:Y:S01]  /*6070*/  IMAD.MOV.U32 R7, RZ, RZ, R112 ;  /* 0x000000ffff077224 */ /* 0x000fe200078e0070 */
[C---:B------:R-:W-:Y:S01]  /*6080*/  HMMA.16816.F32 R68, R128.reuse, R76, R68 ;  /* 0x0000004c8044723c */ /* 0x040fe20000001844 */
[----:B------:R2:W5:Y:S01]  /*6090*/  LDL.LU R231, [R1+0x5c] ;  /* 0x00005c0001e77983 */ /* 0x0005620000300800 */
[----:B------:R-:W1:Y:S01]  /*60a0*/  MUFU.EX2 R2, R2 ;  /* 0x0000000200027308 */ /* 0x000e620000000800 */
[----:B------:R-:W-:Y:S01]  /*60b0*/  IMAD.MOV.U32 R81, RZ, RZ, R139 ;  /* 0x000000ffff517224 */ /* 0x000fe200078e008b */
[----:B------:R-:W-:Y:S01]  /*60c0*/  MOV R137, R138 ;  /* 0x0000008a00897202 */ /* 0x000fe20000000f00 */
[----:B------:R-:W-:Y:S01]  /*60d0*/  IMAD.MOV.U32 R139, RZ, RZ, R118 ;  /* 0x000000ffff8b7224 */ /* 0x000fe200078e0076 */
[----:B------:R-:W-:Y:S01]  /*60e0*/  MOV R138, R116 ;  /* 0x00000074008a7202 */ /* 0x000fe20000000f00 */
[----:B------:R-:W-:Y:S01]  /*60f0*/  IMAD.MOV.U32 R6, RZ, RZ, R114 ;  /* 0x000000ffff067224 */ /* 0x000fe200078e0072 */
[C---:B------:R-:W-:Y:S01]  /*6100*/  HMMA.16816.F32 R116, R128.reuse, R8, R144 ;  /* 0x000000088074723c */ /* 0x040fe20000001890 */
[----:B------:R-:W-:Y:S01]  /*6110*/  MOV R172, R113 ;  /* 0x0000007100ac7202 */ /* 0x000fe20000000f00 */
[----:B------:R2:W5:Y:S04]  /*6120*/  LDL.LU R230, [R1+0x58] ;  /* 0x0000580001e67983 */ /* 0x0005680000300800 */
[----:B------:R2:W5:Y:S02]  /*6130*/  LDL.LU R229, [R1+0x54] ;  /* 0x0000540001e57983 */ /* 0x0005640000300800 */
[----:B------:R-:W-:Y:S02]  /*6140*/  HMMA.16816.F32 R144, R128, R142, R216 ;  /* 0x0000008e8090723c */ /* 0x000fe400000018d8 */
[----:B------:R2:W5:Y:S01]  /*6150*/  LDL.LU R224, [R1+0x50] ;  /* 0x0000500001e07983 */ /* 0x0005620000300800 */
[----:B------:R-:W-:Y:S01]  /*6160*/  UIMAD.WIDE.U32 UR18, UR17, UR4, URZ ;  /* 0x00000004111272a5 */ /* 0x000fe2000f8e003f */
[----:B------:R-:W-:-:S02]  /*6170*/  PLOP3.LUT P0, PT, PT, PT, UP2, 0x40, 0x0 ;  /* 0x000000000000781c */ /* 0x000fc40003f0e828 */
[----:B------:R-:W-:Y:S01]  /*6180*/  IADD3 R242, R242, -0x2, RZ ;  /* 0xfffffffef2f27810 */ /* 0x000fe20007ffe0ff */
[----:B------:R-:W-:Y:S01]  /*6190*/  IMAD.MOV.U32 R219, RZ, RZ, R66 ;  /* 0x000000ffffdb7224 */ /* 0x000fe200078e0042 */
[C---:B------:R-:W-:Y:S01]  /*61a0*/  HMMA.16816.F32 R160, R128.reuse, R158, R208 ;  /* 0x0000009e80a0723c */ /* 0x040fe200000018d0 */
[----:B------:R-:W-:Y:S01]  /*61b0*/  MOV R218, R67 ;  /* 0x0000004300da7202 */ /* 0x000fe20000000f00 */
[----:B------:R-:W-:Y:S01]  /*61c0*/  IMAD.MOV.U32 R217, RZ, RZ, R82 ;  /* 0x000000ffffd97224 */ /* 0x000fe200078e0052 */
[----:B------:R-:W-:Y:S01]  /*61d0*/  MOV R216, R83 ;  /* 0x0000005300d87202 */ /* 0x000fe20000000f00 */
[----:B------:R-:W-:Y:S02]  /*61e0*/  @UP3 UMOV UR7, UR19 ;  /* 0x0000001300073c82 */ /* 0x000fe40008000000 */
[----:B------:R-:W-:Y:S01]  /*61f0*/  @UP3 USHF.R.U32.HI UR17, URZ, UR5, UR7 ;  /* 0x000000053f113299 */ /* 0x000fe20008011607 */
[----:B------:R-:W-:Y:S01]  /*6200*/  IMAD.MOV.U32 R209, RZ, RZ, R64 ;  /* 0x000000ffffd17224 */ /* 0x000fe200078e0040 */
[----:B------:R-:W-:Y:S01]  /*6210*/  MOV R210, R65 ;  /* 0x0000004100d27202 */ /* 0x000fe20000000f00 */
[----:B------:R-:W-:Y:S01]  /*6220*/  IMAD.MOV.U32 R211, RZ, RZ, R80 ;  /* 0x000000ffffd37224 */ /* 0x000fe200078e0050 */
[----:B------:R-:W-:Y:S01]  /*6230*/  HMMA.16816.F32 R64, R128, R62, R204 ;  /* 0x0000003e8040723c */ /* 0x000fe200000018cc */
[----:B------:R-:W-:Y:S01]  /*6240*/  MOV R208, R115 ;  /* 0x0000007300d07202 */ /* 0x000fe20000000f00 */
[----:B------:R-:W-:-:S03]  /*6250*/  UIADD3 UR4, UR16, UR17, URZ ;  /* 0x0000001110047290 */ /* 0x000fc6000fffe03f */
[----:B------:R-:W-:Y:S02]  /*6260*/  ULDC UR16, c[0x0][0x328] ;  /* 0x0000ca0000107ab9 */ /* 0x000fe40000000800 */
[----:B------:R-:W-:Y:S01]  /*6270*/  MOV R204, R81 ;  /* 0x0000005100cc7202 */ /* 0x000fe20000000f00 */
[C---:B------:R-:W-:Y:S01]  /*6280*/  HMMA.16816.F32 R96, R128.reuse, R94, R196 ;  /* 0x0000005e8060723c */ /* 0x040fe200000018c4 */
[----:B------:R-:W-:Y:S01]  /*6290*/  MOV R206, R139 ;  /* 0x0000008b00ce7202 */ /* 0x000fe20000000f00 */
[----:B------:R-:W-:Y:S01]  /*62a0*/  IMAD.MOV.U32 R205, RZ, RZ, R137 ;  /* 0x000000ffffcd7224 */ /* 0x000fe200078e0089 */
[----:B------:R-:W-:Y:S01]  /*62b0*/  UIADD3 UR16, UR4, UR16, URZ ;  /* 0x0000001004107290 */ /* 0x000fe2000fffe03f */
[----:B------:R-:W-:Y:S02]  /*62c0*/  IMAD.MOV.U32 R207, RZ, RZ, R138 ;  /* 0x000000ffffcf7224 */ /* 0x000fe400078e008a */
[----:B------:R-:W-:Y:S02]  /*62d0*/  FADD.FTZ R7, R7, R204 ;  /* 0x000000cc07077221 */ /* 0x000fe40000010000 */
[----:B------:R-:W-:Y:S02]  /*62e0*/  HMMA.16816.F32 R80, R128, R78, R200 ;  /* 0x0000004e8050723c */ /* 0x000fe400000018c8 */
[----:B------:R-:W-:-:S04]  /*62f0*/  FADD.FTZ R7, R208, R7 ;  /* 0x00000007d0077221 */ /* 0x000fc80000010000 */
[----:B------:R-:W-:Y:S01]  /*6300*/  FADD.FTZ R7, R211, R7 ;  /* 0x00000007d3077221 */ /* 0x000fe20000010000 */
[----:B------:R-:W-:Y:S01]  /*6310*/  MOV R203, R136 ;  /* 0x0000008800cb7202 */ /* 0x000fe20000000f00 */
[C---:B------:R-:W-:Y:S02]  /*6320*/  HMMA.16816.F32 R112, R128.reuse, R110, R152 ;  /* 0x0000006e8070723c */ /* 0x040fe40000001898 */
[----:B------:R-:W-:Y:S02]  /*6330*/  FADD.FTZ R7, R220, R7 ;  /* 0x00000007dc077221 */ /* 0x000fe40000010000 */
[----:B------:R-:W-:Y:S02]  /*6340*/  FADD.FTZ R6, R6, R203 ;  /* 0x000000cb06067221 */ /* 0x000fe40000010000 */
[----:B------:R-:W-:Y:S02]  /*6350*/  FADD.FTZ R7, R212, R7 ;  /* 0x00000007d4077221 */ /* 0x000fe40000010000 */
[----:B------:R-:W-:Y:S01]  /*6360*/  HMMA.16816.F32 R128, R128, R10, R124 ;  /* 0x0000000a8080723c */ /* 0x000fe2000000187c */
[----:B------:R-:W-:-:S04]  /*6370*/  FADD.FTZ R6, R207, R6 ;  /* 0x00000006cf067221 */ /* 0x000fc80000010000 */
[----:B------:R-:W-:Y:S02]  /*6380*/  FADD.FTZ R6, R210, R6 ;  /* 0x00000006d2067221 */ /* 0x000fe40000010000 */
[----:B---3--:R-:W-:Y:S02]  /*6390*/  F2FP.PACK_AB R124, R22, R23 ;  /* 0x00000017167c723e */ /* 0x008fe400000000ff */
[----:B----4-:R-:W-:Y:S01]  /*63a0*/  F2FP.PACK_AB R126, R20, R21 ;  /* 0x00000015147e723e */ /* 0x010fe200000000ff */
[----:B------:R-:W-:Y:S01]  /*63b0*/  FADD.FTZ R6, R219, R6 ;  /* 0x00000006db067221 */ /* 0x000fe20000010000 */
[----:B-1----:R-:W-:Y:S02]  /*63c0*/  F2FP.PACK_AB R125, R4, R5 ;  /* 0x00000005047d723e */ /* 0x002fe400000000ff */
[----:B------:R-:W-:-:S07]  /*63d0*/  F2FP.PACK_AB R127, R2, R0 ;  /* 0x00000000027f723e */ /* 0x000fce00000000ff */
[C---:B------:R-:W-:Y:S08]  /*63e0*/  HMMA.16816.F32 R152, R124.reuse, R156, R72 ;  /* 0x0000009c7c98723c */ /* 0x040ff00000001848 */
[C---:B------:R-:W-:Y:S08]  /*63f0*/  HMMA.16816.F32 R156, R124.reuse, R158, R56 ;  /* 0x0000009e7c9c723c */ /* 0x040ff00000001838 */
[C---:B------:R-:W-:Y:S08]  /*6400*/  HMMA.16816.F32 R56, R124.reuse, R60, R44 ;  /* 0x0000003c7c38723c */ /* 0x040ff0000000182c */
[C---:B------:R-:W-:Y:S07]  /*6410*/  HMMA.16816.F32 R60, R124.reuse, R62, R12 ;  /* 0x0000003e7c3c723c */ /* 0x040fee000000180c */
        /* <DEDUP_REMOVED lines=8> */
[----:B------:R-:W-:-:S04]  /*64a0*/  FADD.FTZ R13, R221, R13 ;  /* 0x0000000ddd0d7221 */ /* 0x000fc80000010000 */
[----:B------:R-:W-:Y:S01]  /*64b0*/  FADD.FTZ R6, R214, R13 ;  /* 0x0000000dd6067221 */ /* 0x000fe20000010000 */
        /* <DEDUP_REMOVED lines=11> */
[----:B------:R-:W-:-:S03]  /*6570*/  FADD.FTZ R8, R174, R12 ;  /* 0x0000000cae087221 */ /* 0x000fc60000010000 */
[C---:B------:R-:W-:Y:S08]  /*6580*/  HMMA.16816.F32 R88, R124.reuse, R92, R28 ;  /* 0x0000005c7c58723c */ /* 0x040ff0000000181c */
[C---:B------:R-:W-:Y:S08]  /*6590*/  HMMA.16816.F32 R184, R124.reuse, R186, R16 ;  /* 0x000000ba7cb8723c */ /* 0x040ff00000001810 */
[C---:B------:R-:W-:Y:S08]  /*65a0*/  HMMA.16816.F32 R76, R124.reuse, R78, R48 ;  /* 0x0000004e7c4c723c */ /* 0x040ff00000001830 */
[C---:B------:R-:W-:Y:S08]  /*65b0*/  HMMA.16816.F32 R92, R124.reuse, R94, R36 ;  /* 0x0000005e7c5c723c */ /* 0x040ff00000001824 */
[C---:B------:R-:W-:Y:S08]  /*65c0*/  HMMA.16816.F32 R108, R124.reuse, R110, R24 ;  /* 0x0000006e7c6c723c */ /* 0x040ff00000001818 */
[----:B------:R-:W-:Y:S07]  /*65d0*/  HMMA.16816.F32 R124, R124, R10, R40 ;  /* 0x0000000a7c7c723c */ /* 0x000fee0000001828 */
        /* <DEDUP_REMOVED lines=17> */
[----:B------:R1:W-:Y:S01]  /*66f0*/  STL [R1+0x18], R0 ;  /* 0x0000180001007387 */ /* 0x0003e20000100800 */
[----:B------:R-:W-:-:S03]  /*6700*/  FADD.FTZ R5, R20, R6 ;  /* 0x0000000614057221 */ /* 0x000fc60000010000 */
[----:B------:R2:W-:Y:S04]  /*6710*/  STL [R1+0x1c], R7 ;  /* 0x00001c0701007387 */ /* 0x0005e80000100800 */
[----:B------:R2:W-:Y:S01]  /*6720*/  STL [R1+0x20], R5 ;  /* 0x0000200501007387 */ /* 0x0005e20000100800 */
[----:B-1----:R-:W-:-:S05]  /*6730*/  FADD.FTZ R0, R2, R4 ;  /* 0x0000000402007221 */ /* 0x002fca0000010000 */
[----:B------:R2:W-:Y:S01]  /*6740*/  STL [R1+0x24], R0 ;  /* 0x0000240001007387 */ /* 0x0005e20000100800 */
[----:B------:R-:W-:Y:S05]  /*6750*/  @P0 BRA `(.L_x_466) ;  /* 0x0000013000000947 */ /* 0x000fea0003800000 */
[----:B------:R-:W-:Y:S01]  /*6760*/  ISETP.LT.AND P0, PT, RZ, UR4, PT ;  /* 0x00000004ff007c0c */ /* 0x000fe2000bf01270 */
[----:B------:R-:W-:Y:S02]  /*6770*/  UIADD3 UR17, UR4, -0x1, URZ ;  /* 0xffffffff04117890 */ /* 0x000fe4000fffe03f */
[----:B------:R-:W-:-:S10]  /*6780*/  ULDC UR7, c[0x0][0x32c] ;  /* 0x0000cb0000077ab9 */ /* 0x000fd40000000800 */
[----:B------:R-:W-:Y:S05]  /*6790*/  @P0 BRA `(.L_x_467) ;  /* 0x0000007000000947 */ /* 0x000fea0003800000 */
[----:B------:R-:W-:Y:S02]  /*67a0*/  UISETP.NE.AND UP0, UPT, UR7, 0x1, UPT ;  /* 0x000000010700788c */ /* 0x000fe4000bf05270 */
[----:B------:R-:W-:-:S03]  /*67b0*/  UIADD3 UR17, -UR4, URZ, URZ ;  /* 0x0000003f04117290 */ /* 0x000fc6000fffe13f */
[----:B------:R-:W-:Y:S02]  /*67c0*/  ULDC.64 UR4, c[0x0][0x330] ;  /* 0x0000cc0000047ab9 */ /* 0x000fe40000000a00 */
[----:B------:R-:W-:-:S04]  /*67d0*/  UIMAD.WIDE.U32 UR18, UR17, UR4, URZ ;  /* 0x00000004111272a5 */ /* 0x000fc8000f8e003f */
[----:B------:R-:W-:-:S04]  /*67e0*/  @UP0 USHF.R.U32.HI UR17, URZ, UR5, UR19 ;  /* 0x000000053f110299 */ /* 0x000fc80008011613 */
[----:B------:R-:W-:Y:S01]  /*67f0*/  ULOP3.LUT UR17, URZ, UR17, URZ, 0x33, !UPT ;  /* 0x000000113f117292 */ /* 0x000fe2000f8e333f */
[----:B------:R-:W-:Y:S05]  /*6800*/  BRA `(.L_x_468) ;  /* 0x0000004000007947 */ /* 0x000fea0003800000 */
.L_x_467:
[----:B------:R-:W-:Y:S02]  /*6810*/  UISETP.NE.AND UP0, UPT, UR7, 0x1, UPT ;  /* 0x000000010700788c */ /* 0x000fe4000bf05270 */
[----:B------:R-:W-:Y:S02]  /*6820*/  ULDC.64 UR4, c[0x0][0x330] ;  /* 0x0000cc0000047ab9 */ /* 0x000fe40000000a00 */
[----:B------:R-:W-:-:S07]  /*6830*/  UIMAD.WIDE.U32 UR18, UR17, UR4, URZ ;  /* 0x00000004111272a5 */ /* 0x000fce000f8e003f */
[----:B------:R-:W-:Y:S02]  /*6840*/  @UP0 USHF.R.U32.HI UR17, URZ, UR5, UR19 ;  /* 0x000000053f110299 */ /* 0x000fe40008011613 */
.L_x_468:
[----:B------:R-:W-:Y:S02]  /*6850*/  ULDC UR4, c[0x0][0x32c] ;  /* 0x0000cb0000047ab9 */ /* 0x000fe40000000800 */
[----:B------:R-:W-:-:S04]  /*6860*/  UIMAD UR4, UR17, UR7, UR4 ;  /* 0x00000007110472a4 */ /* 0x000fc8000f8e0204 */
[----:B------:R-:W-:-:S04]  /*6870*/  UISETP.LT.AND UP0, UPT, UR16, UR4, UPT ;  /* 0x000000041000728c */ /* 0x000fc8000bf01270 */
[----:B------:R-:W-:-:S03]  /*6880*/  USEL UR16, UR16, UR4, UP0 ;  /* 0x0000000410107287 */ /* 0x000fc60008000000 */
.L_x_466:
[----:B------:R-:W1:Y:S01]  /*6890*/  R2UR UR4, R249 ;  /* 0x00000000f90473c2 */ /* 0x000e6200000e0000 */
[----:B------:R-:W-:-:S07]  /*68a0*/  UIMAD.WIDE UR16, UR16, 0x2aaaaaab, URZ ;  /* 0x2aaaaaab101078a5 */ /* 0x000fce000f8e023f */
[----:B------:R-:W-:Y:S02]  /*68b0*/  UMOV UR7, UR17 ;  /* 0x0000001100077c82 */ /* 0x000fe40008000000 */
[----:B------:R-:W-:-:S04]  /*68c0*/  USHF.R.U32.HI UR5, URZ, 0x1f, UR7 ;  /* 0x0000001f3f057899 */ /* 0x000fc80008011607 */
[----:B------:R-:W-:-:S04]  /*68d0*/  ULEA.HI.SX32 UR5, UR7, UR5, 0x1d ;  /* 0x0000000507057291 */ /* 0x000fc8000f8fea3f */
[----:B-1----:R-:W-:-:S04]  /*68e0*/  UISETP.LT.AND UP0, UPT, UR4, UR5, UPT ;  /* 0x000000050400728c */ /* 0x002fc8000bf01270 */
[----:B------:R-:W-:-:S06]  /*68f0*/  USEL UR4, UR4, UR5, !UP0 ;  /* 0x0000000504047287 */ /* 0x000fcc000c000000 */
[----:B------:R-:W-:-:S13]  /*6900*/  ISETP.GE.AND P0, PT, R242, UR4, PT ;  /* 0x00000004f2007c0c */ /* 0x000fda000bf06270 */
[----:B------:R-:W-:Y:S05]  /*6910*/  @!P0 BRA `(.L_x_469) ;  /* 0x000045b000008947 */ /* 0x000fea0003800000 */
[----:B--2---:R-:W2:Y:S01]  /*6920*/  LDL R0, [R1+0x28] ;  /* 0x0000280001007983 */ /* 0x004ea20000100800 */
[----:B------:R-:W-:Y:S01]  /*6930*/  PLOP3.LUT P1, PT, PT, PT, UP3, 0x80, 0x0 ;  /* 0x000000000000781c */ /* 0x000fe20003f2f038 */
[----:B------:R-:W-:Y:S01]  /*6940*/  IMAD.MOV.U32 R166, RZ, RZ, R168 ;  /* 0x000000ffffa67224 */ /* 0x000fe200078e00a8 */
[----:B------:R-:W-:Y:S01]  /*6950*/  PLOP3.LUT P0, PT, PT, PT, UP3, 0x80, 0x0 ;  /* 0x000000000000781c */ /* 0x000fe20003f0f038 */
[----:B------:R-:W-:Y:S01]  /*6960*/  IMAD.MOV.U32 R164, RZ, RZ, R169 ;  /* 0x000000ffffa47224 */ /* 0x000fe200078e00a9 */
[----:B------:R-:W-:Y:S01]  /*6970*/  MOV R171, R3 ;  /* 0x0000000300ab7202 */ /* 0x000fe20000000f00 */
[----:B------:R-:W-:-:S08]  /*6980*/  IMAD.MOV.U32 R170, RZ, RZ, R167 ;  /* 0x000000ffffaa7224 */ /* 0x000fd000078e00a7 */
[----:B--2---:R-:W-:-:S05]  /*6990*/  @P1 IMAD.HI.U32 R0, R0, c[0x0][0x2c8], RZ ;  /* 0x0000b20000001a27 */ /* 0x004fca00078e00ff */
[----:B------:R-:W-:-:S05]  /*69a0*/  @P0 SHF.R.U32.HI R0, RZ, c[0x0][0x2cc], R0 ;  /* 0x0000b300ff000a19 */ /* 0x000fca0000011600 */
[----:B------:R1:W-:Y:S02]  /*69b0*/  @P0 STL [R1+0x2c], R0 ;  /* 0x00002c0001000387 */ /* 0x0003e40000100800 */
.L_x_486:
[----:B------:R-:W2:Y:S01]  /*69c0*/  LDL.64 R42, [R1+0x38] ;  /* 0x00003800012a7983 */ /* 0x000ea20000100a00 */
[----:B------:R-:W-:Y:S04]  /*69d0*/  DEPBAR.LE SB0, 0x0 ;  /* 0x000080000000791a */ /* 0x000fe80000000000 */
[----:B-1----:R-:W2:Y:S05]  /*69e0*/  LDL.64 R2, [R1+0x48] ;  /* 0x0000480001027983 */ /* 0x002eaa0000100a00 */
[----:B------:R-:W-:Y:S01]  /*69f0*/  BAR.SYNC.DEFER_BLOCKING 0x0 ;  /* 0x0000000000007b1d */ /* 0x000fe20000010000 */
[----:B------:R-:W-:Y:S11]  /*6a00*/  ISETP.GT.AND P6, PT, R249, R242, PT ;  /* 0x000000f2f900720c */ /* 0x000ff60003fc4270 */
[----:B------:R-:W-:Y:S02]  /*6a10*/  @!UPT UIADD3 URZ, URZ, URZ, URZ ;  /* 0x0000003f3f3ff290 */ /* 0x000fe4000fffe03f */
[----:B-1----:R-:W-:Y:S01]  /*6a20*/  @!P6 SHF.R.S32.HI R0, RZ, 0x1f, R242 ;  /* 0x0000001fff00e819 */ /* 0x002fe200000114f2 */
[----:B------:R-:W-:Y:S04]  /*6a30*/  @!P6 IMAD.WIDE.U32 R40, R242, c[0x0][0x208], RZ ;  /* 0x00008200f228ea25 */ /* 0x000fe800078e00ff */
[----:B------:R-:W-:Y:S04]  /*6a40*/  @!P6 IMAD R0, R0, c[0x0][0x208], RZ ;  /* 0x000082000000ea24 */ /* 0x000fe800078e02ff */
[----:B------:R-:W-:Y:S01]  /*6a50*/  @!P6 IMAD R0, R242, c[0x0][0x20c], R0 ;  /* 0x00008300f200ea24 */ /* 0x000fe200078e0200 */
[----:B-----5:R-:W-:Y:S03]  /*6a60*/  LDSM.16.M88.4 R48, [R231+0x6100] ;  /* 0x00610000e730783b */ /* 0x020fe60000000200 */
[----:B------:R-:W-:Y:S02]  /*6a70*/  @!P6 IMAD.IADD R0, R41, 0x1, R0 ;  /* 0x000000012900e824 */ /* 0x000fe400078e0200 */
[----:B------:R-:W1:Y:S02]  /*6a80*/  LDSM.16.M88.4 R16, [R224+0x3100] ;  /* 0x00310000e010783b */ /* 0x000e640000000200 */
[----:B------:R-:W-:Y:S03]  /*6a90*/  @!P6 IMAD R165, R0, 0x30, RZ ;  /* 0x0000003000a5e824 */ /* 0x000fe600078e02ff */
[----:B------:R-:W3:Y:S05]  /*6aa0*/  LDSM.16.M88.4 R44, [R231+0x8100] ;  /* 0x00810000e72c783b */ /* 0x000eea0000000200 */
[----:B------:R-:W4:Y:S05]  /*6ab0*/  LDSM.16.M88.4 R32, [R224+0x3900] ;  /* 0x00390000e020783b */ /* 0x000f2a0000000200 */
[----:B------:R-:W2:Y:S05]  /*6ac0*/  LDL.64 R222, [R1+0x30] ;  /* 0x0000300001de7983 */ /* 0x000eaa0000100a00 */
[----:B------:R-:W4:Y:S05]  /*6ad0*/  LDSM.16.M88.4 R172, [R224+0x4100] ;  /* 0x00410000e0ac783b */ /* 0x000f2a0000000200 */
[----:B------:R-:W2:Y:S05]  /*6ae0*/  LDL.64 R220, [R1+0x40] ;  /* 0x0000400001dc7983 */ /* 0x000eaa0000100a00 */
[----:B------:R-:W-:Y:S05]  /*6af0*/  LDSM.16.M88.4 R192, [R233+0x6100] ;  /* 0x00610000e9c0783b */ /* 0x000fea0000000200 */
[----:B------:R-:W2:Y:S01]  /*6b00*/  LDL R167, [R1+0x2c] ;  /* 0x00002c0001a77983 */ /* 0x000ea20000100800 */
[-C--:B-1----:R-:W-:Y:S04]  /*6b10*/  HMMA.16816.F32 R4, R48, R16.reuse, RZ ;  /* 0x000000103004723c */ /* 0x082fe800000018ff */
[----:B------:R-:W1:Y:S05]  /*6b20*/  LDSM.16.M88.4 R196, [R235] ;  /* 0x00000000ebc4783b */ /* 0x000e6a0000000200 */
[----:B------:R-:W1:Y:S01]  /*6b30*/  LDSM.16.M88.4 R200, [R233+0x8100] ;  /* 0x00810000e9c8783b */ /* 0x000e620000000200 */
[C---:B---3--:R-:W-:Y:S04]  /*6b40*/  HMMA.16816.F32 R8, R44.reuse, R16, RZ ;  /* 0x000000102c08723c */ /* 0x048fe800000018ff */
[----:B------:R-:W3:Y:S04]  /*6b50*/  LDSM.16.M88.4 R204, [R241] ;  /* 0x00000000f1cc783b */ /* 0x000ee80000000200 */
[-C--:B------:R-:W-:Y:S08]  /*6b60*/  HMMA.16816.F32 R12, R44, R18.reuse, RZ ;  /* 0x000000122c0c723c */ /* 0x080ff000000018ff */
[C---:B------:R-:W-:Y:S08]  /*6b70*/  HMMA.16816.F32 R16, R48.reuse, R18, RZ ;  /* 0x000000123010723c */ /* 0x040ff000000018ff */
[-C--:B----4-:R-:W-:Y:S08]  /*6b80*/  HMMA.16816.F32 R20, R48, R32.reuse, RZ ;  /* 0x000000203014723c */ /* 0x090ff000000018ff */
[C---:B------:R-:W-:Y:S08]  /*6b90*/  HMMA.16816.F32 R24, R44.reuse, R32, RZ ;  /* 0x000000202c18723c */ /* 0x040ff000000018ff */
[-C--:B------:R-:W-:Y:S08]  /*6ba0*/  HMMA.16816.F32 R28, R44, R34.reuse, RZ ;  /* 0x000000222c1c723c */ /* 0x080ff000000018ff */
[C---:B------:R-:W-:Y:S08]  /*6bb0*/  HMMA.16816.F32 R32, R48.reuse, R34, RZ ;  /* 0x000000223020723c */ /* 0x040ff000000018ff */
[-C--:B------:R-:W-:Y:S01]  /*6bc0*/  HMMA.16816.F32 R36, R48, R172.reuse, RZ ;  /* 0x000000ac3024723c */ /* 0x080fe200000018ff */
[----:B--2---:R-:W-:Y:S04]  /*6bd0*/  @!P6 IMAD.MOV.U32 R3, RZ, RZ, R43 ;  /* 0x000000ffff03e224 */ /* 0x004fe800078e002b */
[----:B------:R-:W-:Y:S03]  /*6be0*/  @!P6 IMAD.WIDE.U32 R2, R40, 0x30, R2 ;  /* 0x000000302802e825 */ /* 0x000fe600078e0002 */
[C---:B------:R-:W-:Y:S04]  /*6bf0*/  HMMA.16816.F32 R40, R44.reuse, R172, RZ ;  /* 0x000000ac2c28723c */ /* 0x040fe800000018ff */
[----:B------:R-:W-:Y:S02]  /*6c00*/  @!P6 IMAD.SHL.U32 R0, R2, 0x2, RZ ;  /* 0x000000020200e824 */ /* 0x000fe400078e00ff */
[----:B------:R-:W-:Y:S03]  /*6c10*/  @!P6 IMAD.IADD R3, R3, 0x1, R165 ;  /* 0x000000010303e824 */ /* 0x000fe600078e02a5 */
[----:B------:R-:W-:Y:S01]  /*6c20*/  @!P6 IADD3 R168, P0, R0, c[0x0][0x1f8], RZ ;  /* 0x00007e0000a8ea10 */ /* 0x000fe20007f1e0ff */
[-C--:B------:R-:W-:Y:S02]  /*6c30*/  HMMA.16816.F32 R44, R44, R174.reuse, RZ ;  /* 0x000000ae2c2c723c */ /* 0x080fe400000018ff */
[----:B------:R-:W-:Y:S02]  /*6c40*/  @!P6 SHF.L.U64.HI R3, R2, 0x1, R3 ;  /* 0x000000010203e819 */ /* 0x000fe40000010203 */
[----:B------:R-:W-:Y:S02]  /*6c50*/  @!P6 IADD3 R2, P1, R168, UR9, RZ ;  /* 0x00000009a802ec10 */ /* 0x000fe4000ff3e0ff */
[----:B------:R-:W-:Y:S02]  /*6c60*/  @!P6 IADD3.X R169, R3, c[0x0][0x1fc], RZ, P0, !PT ;  /* 0x00007f0003a9ea10 */ /* 0x000fe400007fe4ff */
[----:B------:R-:W-:Y:S01]  /*6c70*/  HMMA.16816.F32 R48, R48, R174, RZ ;  /* 0x000000ae3030723c */ /* 0x000fe200000018ff */
[----:B------:R-:W2:Y:S03]  /*6c80*/  LDSM.16.M88.4 R172, [R240] ;  /* 0x00000000f0ac783b */ /* 0x000ea60000000200 */
[----:B------:R-:W-:Y:S02]  /*6c90*/  @!P6 IADD3 R0, P5, R0, 0x80, RZ ;  /* 0x000000800000e810 */ /* 0x000fe40007fbe0ff */
[----:B------:R-:W-:Y:S01]  /*6ca0*/  @!PT LDS RZ, [RZ] ;  /* 0x00000000fffff984 */ /* 0x000fe20000000800 */
[----:B------:R-:W-:Y:S01]  /*6cb0*/  @!PT LDS RZ, [RZ] ;  /* 0x00000000fffff984 */ /* 0x000fe20000000800 */
[----:B------:R-:W-:Y:S01]  /*6cc0*/  @!PT LDS RZ, [RZ] ;  /* 0x00000000fffff984 */ /* 0x000fe20000000800 */
[----:B------:R4:W-:Y:S01]  /*6cd0*/  @!P6 LDGSTS.E.BYPASS.LTC128B.128 [R243+0x100], [R168.64], !P4 ;  /* 0x00100000a8f3efae */ /* 0x0009e2000e101d4e */
[----:B------:R-:W-:Y:S01]  /*6ce0*/  @!P6 IADD3 R208, P0, R2, UR9, RZ ;  /* 0x0000000902d0ec10 */ /* 0x000fe2000ff1e0ff */
[-C--:B-1----:R-:W-:Y:S05]  /*6cf0*/  HMMA.16816.F32 R4, R192, R196.reuse, R4 ;  /* 0x000000c4c004723c */ /* 0x082fea0000001804 */
[----:B------:R-:W-:Y:S03]  /*6d00*/  @!P6 IADD3 R210, P2, R0, c[0x0][0x1f8], RZ ;  /* 0x00007e0000d2ea10 */ /* 0x000fe60007f5e0ff */
[C---:B------:R-:W-:Y:S04]  /*6d10*/  HMMA.16816.F32 R8, R200.reuse, R196, R8 ;  /* 0x000000c4c808723c */ /* 0x040fe80000001808 */
[----:B------:R-:W-:Y:S02]  /*6d20*/  @!P6 IADD3.X R211, RZ, c[0x0][0x1fc], R3, P2, P5 ;  /* 0x00007f00ffd3ea10 */ /* 0x000fe400017ea403 */
[----:B------:R-:W-:Y:S02]  /*6d30*/  @!P6 IADD3.X R3, R169, UR11, RZ, P1, !PT ;  /* 0x0000000ba903ec10 */ /* 0x000fe40008ffe4ff */
[-C--:B------:R-:W-:Y:S01]  /*6d40*/  HMMA.16816.F32 R12, R200, R198.reuse, R12 ;  /* 0x000000c6c80c723c */ /* 0x080fe2000000180c */
[----:B------:R1:W-:Y:S03]  /*6d50*/  @!P6 LDGSTS.E.BYPASS.LTC128B.128 [R243+0x1900], [R210.64], !P3 ;  /* 0x01900000d2f3efae */ /* 0x0003e6000d901d4e */
[----:B------:R-:W-:Y:S02]  /*6d60*/  @!P6 IADD3.X R209, R3, UR11, RZ, P0, !PT ;  /* 0x0000000b03d1ec10 */ /* 0x000fe400087fe4ff */
[----:B------:R1:W-:Y:S01]  /*6d70*/  @!P6 LDGSTS.E.BYPASS.LTC128B.128 [R243+0x900], [R2.64], !P4 ;  /* 0x0090000002f3efae */ /* 0x0003e2000e101d4e */
[----:B------:R-:W-:Y:S01]  /*6d80*/  PLOP3.LUT P0, PT, PT, PT, UP3, 0x80, 0x0 ;  /* 0x000000000000781c */ /* 0x000fe20003f0f038 */
[C---:B------:R-:W-:Y:S03]  /*6d90*/  HMMA.16816.F32 R16, R192.reuse, R198, R16 ;  /* 0x000000c6c010723c */ /* 0x040fe60000001810 */
[----:B------:R1:W-:Y:S01]  /*6da0*/  @!P6 LDGSTS.E.BYPASS.LTC128B.128 [R243+0x2100], [R2.64+0x80], !P3 ;  /* 0x0210008002f3efae */ /* 0x0003e2000d901d4e */
[----:B------:R-:W-:Y:S04]  /*6db0*/  IMAD.MOV.U32 R221, RZ, RZ, c[0x0][0x1e4] ;  /* 0x00007900ffdd7624 */ /* 0x000fe800078e00ff */
[-C--:B---3--:R-:W-:Y:S01]  /*6dc0*/  HMMA.16816.F32 R20, R192, R204.reuse, R20 ;  /* 0x000000ccc014723c */ /* 0x088fe20000001814 */
[----:B------:R3:W-:Y:S05]  /*6dd0*/  @!P6 LDGSTS.E.BYPASS.LTC128B.128 [R243+0x1100], [R208.64], !P4 ;  /* 0x01100000d0f3efae */ /* 0x0007ea000e101d4e */
[----:B------:R3:W-:Y:S01]  /*6de0*/  @!P6 LDGSTS.E.BYPASS.LTC128B.128 [R243+0x2900], [R208.64+0x80], !P3 ;  /* 0x02900080d0f3efae */ /* 0x0007e2000d901d4e */
[C---:B------:R-:W-:Y:S01]  /*6df0*/  ISETP.GT.AND P6, PT, R242.reuse, R249, PT ;  /* 0x000000f9f200720c */ /* 0x040fe20003fc4270 */
[C---:B------:R-:W-:Y:S03]  /*6e00*/  HMMA.16816.F32 R24, R200.reuse, R204, R24 ;  /* 0x000000ccc818723c */ /* 0x040fe60000001818 */
[----:B------:R-:W-:Y:S05]  /*6e10*/  LDSM.16.M88.4 R212, [R230+0x3100] ;  /* 0x00310000e6d4783b */ /* 0x000fea0000000200 */
[-C--:B------:R-:W-:Y:S01]  /*6e20*/  HMMA.16816.F32 R28, R200, R206.reuse, R28 ;  /* 0x000000cec81c723c */ /* 0x080fe2000000181c */
[----:B------:R-:W0:Y:S03]  /*6e30*/  LDGDEPBAR ;  /* 0x00000000000079af */ /* 0x000e260000000000 */
[----:B------:R-:W-:Y:S02]  /*6e40*/  @P6 IADD3 R0, R242, -0x1, RZ ;  /* 0xfffffffff2006810 */ /* 0x000fe40007ffe0ff */
[----:B------:R-:W-:Y:S01]  /*6e50*/  LDSM.16.M88.4 R216, [R232+0x8100] ;  /* 0x00810000e8d8783b */ /* 0x000fe20000000200 */
[----:B-1----:R-:W-:Y:S01]  /*6e60*/  @P6 IMAD.MOV.U32 R3, RZ, RZ, R223 ;  /* 0x000000ffff036224 */ /* 0x002fe200078e00df */
[C---:B------:R-:W-:Y:S03]  /*6e70*/  HMMA.16816.F32 R32, R192.reuse, R206, R32 ;  /* 0x000000cec020723c */ /* 0x040fe60000001820 */
[----:B------:R-:W-:Y:S01]  /*6e80*/  LDSM.16.M88.4 R196, [R230+0x3900] ;  /* 0x00390000e6c4783b */ /* 0x000fe20000000200 */
[----:B----4-:R-:W-:Y:S01]  /*6e90*/  @P6 IMAD.WIDE.U32 R168, R0, c[0x0][0x1e0], RZ ;  /* 0x0000780000a86a25 */ /* 0x010fe200078e00ff */
[----:B------:R-:W-:Y:S03]  /*6ea0*/  @P6 SHF.R.S32.HI R2, RZ, 0x1f, R0 ;  /* 0x0000001fff026819 */ /* 0x000fe60000011400 */
[-C--:B--2---:R-:W-:Y:S01]  /*6eb0*/  HMMA.16816.F32 R36, R192, R172.reuse, R36 ;  /* 0x000000acc024723c */ /* 0x084fe20000001824 */
[----:B---3--:R-:W1:Y:S03]  /*6ec0*/  LDSM.16.M88.4 R208, [R232+0x6100] ;  /* 0x00610000e8d0783b */ /* 0x008e660000000200 */
[----:B------:R-:W-:Y:S02]  /*6ed0*/  @P6 IMAD R2, R2, c[0x0][0x1e0], RZ ;  /* 0x0000780002026a24 */ /* 0x000fe400078e02ff */
[----:B------:R-:W2:Y:S02]  /*6ee0*/  LDSM.16.M88.4 R204, [R230+0x4100] ;  /* 0x00410000e6cc783b */ /* 0x000ea40000000200 */
[C---:B------:R-:W-:Y:S04]  /*6ef0*/  HMMA.16816.F32 R40, R200.reuse, R172, R40 ;  /* 0x000000acc828723c */ /* 0x040fe80000001828 */
[----:B------:R-:W-:Y:S04]  /*6f00*/  @P6 IMAD R2, R0, c[0x0][0x1e4], R2 ;  /* 0x0000790000026a24 */ /* 0x000fe800078e0202 */
[-C--:B------:R-:W-:Y:S01]  /*6f10*/  HMMA.16816.F32 R44, R200, R174.reuse, R44 ;  /* 0x000000aec82c723c */ /* 0x080fe2000000182c */
[----:B------:R-:W-:Y:S03]  /*6f20*/  LDSM.16.M88.4 R200, [R234+0x8100] ;  /* 0x00810000eac8783b */ /* 0x000fe60000000200 */
[----:B------:R-:W-:Y:S02]  /*6f30*/  @P6 IMAD.IADD R0, R169, 0x1, R2 ;  /* 0x00000001a9006824 */ /* 0x000fe400078e0202 */
[----:B------:R-:W-:Y:S02]  /*6f40*/  @P6 IMAD.MOV.U32 R2, RZ, RZ, R220 ;  /* 0x000000ffff026224 */ /* 0x000fe400078e00dc */
[----:B------:R-:W-:Y:S01]  /*6f50*/  HMMA.16816.F32 R48, R192, R174, R48 ;  /* 0x000000aec030723c */ /* 0x000fe20000001830 */
[----:B------:R-:W-:Y:S03]  /*6f60*/  LDSM.16.M88.4 R172, [R234+0x6100] ;  /* 0x00610000eaac783b */ /* 0x000fe60000000200 */
[----:B------:R-:W-:Y:S02]  /*6f70*/  @P6 IMAD.WIDE.U32 R2, R168, 0x30, R2 ;  /* 0x00000030a8026825 */ /* 0x000fe400078e0002 */
[----:B------:R-:W3:Y:S02]  /*6f80*/  LDSM.16.M88.4 R192, [R229] ;  /* 0x00000000e5c0783b */ /* 0x000ee40000000200 */
[----:B------:R-:W-:Y:S04]  /*6f90*/  @P6 IMAD.SHL.U32 R168, R2, 0x2, RZ ;  /* 0x0000000202a86824 */ /* 0x000fe800078e00ff */
[----:B------:R-:W-:Y:S02]  /*6fa0*/  IMAD.MOV.U32 R220, RZ, RZ, c[0x0][0x1e0] ;  /* 0x00007800ffdc7624 */ /* 0x000fe400078e00ff */
[----:B------:R-:W-:Y:S02]  /*6fb0*/  @P6 IMAD R0, R0, 0x30, RZ ;  /* 0x0000003000006824 */ /* 0x000fe400078e02ff */
[----:B------:R-:W-:Y:S01]  /*6fc0*/  @P6 IMAD.SHL.U32 R165, R220, 0x20, RZ ;  /* 0x00000020dca56824 */ /* 0x000fe200078e00ff */
[-C--:B-1----:R-:W-:Y:S05]  /*6fd0*/  HMMA.16816.F32 R4, R208, R212.reuse, R4 ;  /* 0x000000d4d004723c */ /* 0x082fea0000001804 */
[----:B------:R-:W-:Y:S03]  /*6fe0*/  @P6 IMAD.IADD R0, R3, 0x1, R0 ;  /* 0x0000000103006824 */ /* 0x000fe600078e0200 */
[C---:B------:R-:W-:Y:S04]  /*6ff0*/  HMMA.16816.F32 R8, R216.reuse, R212, R8 ;  /* 0x000000d4d808723c */ /* 0x040fe80000001808 */
[----:B------:R-:W-:Y:S02]  /*7000*/  @P6 SHF.L.U64.HI R3, R2, 0x1, R0 ;  /* 0x0000000102036819 */ /* 0x000fe40000010200 */
[----:B------:R-:W-:Y:S02]  /*7010*/  @P6 SHF.L.U64.HI R0, R220, 0x5, R221 ;  /* 0x00000005dc006819 */ /* 0x000fe400000102dd */
[-C--:B------:R-:W-:Y:S08]  /*7020*/  HMMA.16816.F32 R12, R216, R214.reuse, R12 ;  /* 0x000000d6d80c723c */ /* 0x080ff0000000180c */
[C---:B------:R-:W-:Y:S01]  /*7030*/  HMMA.16816.F32 R16, R208.reuse, R214, R16 ;  /* 0x000000d6d010723c */ /* 0x040fe20000001810 */
[----:B------:R-:W-:Y:S07]  /*7040*/  LDSM.16.M88.4 R212, [R229+0x1000] ;  /* 0x00100000e5d4783b */ /* 0x000fee0000000200 */
[-C--:B------:R-:W-:Y:S08]  /*7050*/  HMMA.16816.F32 R20, R208, R196.reuse, R20 ;  /* 0x000000c4d014723c */ /* 0x080ff00000001814 */
[C---:B------:R-:W-:Y:S08]  /*7060*/  HMMA.16816.F32 R24, R216.reuse, R196, R24 ;  /* 0x000000c4d818723c */ /* 0x040ff00000001818 */
[-C--:B------:R-:W-:Y:S08]  /*7070*/  HMMA.16816.F32 R28, R216, R198.reuse, R28 ;  /* 0x000000c6d81c723c */ /* 0x080ff0000000181c */
[C---:B------:R-:W-:Y:S01]  /*7080*/  HMMA.16816.F32 R32, R208.reuse, R198, R32 ;  /* 0x000000c6d020723c */ /* 0x040fe20000001820 */
[----:B------:R-:W1:Y:S07]  /*7090*/  LDSM.16.M88.4 R196, [R229+0x800] ;  /* 0x00080000e5c4783b */ /* 0x000e6e0000000200 */
[-C--:B--2---:R-:W-:Y:S08]  /*70a0*/  HMMA.16816.F32 R36, R208, R204.reuse, R36 ;  /* 0x000000ccd024723c */ /* 0x084ff00000001824 */
[C---:B------:R-:W-:Y:S08]  /*70b0*/  HMMA.16816.F32 R40, R216.reuse, R204, R40 ;  /* 0x000000ccd828723c */ /* 0x040ff00000001828 */
[-C--:B------:R-:W-:Y:S01]  /*70c0*/  HMMA.16816.F32 R44, R216, R206.reuse, R44 ;  /* 0x000000ced82c723c */ /* 0x080fe2000000182c */
[----:B------:R-:W-:Y:S07]  /*70d0*/  LDSM.16.M88.4 R216, [R231+0xc100] ;  /* 0x00c10000e7d8783b */ /* 0x000fee0000000200 */
[----:B------:R-:W-:Y:S01]  /*70e0*/  HMMA.16816.F32 R48, R208, R206, R48 ;  /* 0x000000ced030723c */ /* 0x000fe20000001830 */
[----:B------:R-:W-:Y:S05]  /*70f0*/  LDSM.16.M88.4 R204, [R231+0xa100] ;  /* 0x00a10000e7cc783b */ /* 0x000fea0000000200 */
[----:B------:R-:W2:Y:S02]  /*7100*/  LDSM.16.M88.4 R208, [R224+0x4900] ;  /* 0x00490000e0d0783b */ /* 0x000ea40000000200 */
[-C--:B---3--:R-:W-:Y:S08]  /*7110*/  HMMA.16816.F32 R4, R172, R192.reuse, R4 ;  /* 0x000000c0ac04723c */ /* 0x088ff00000001804 */
[C---:B------:R-:W-:Y:S08]  /*7120*/  HMMA.16816.F32 R8, R200.reuse, R192, R8 ;  /* 0x000000c0c808723c */ /* 0x040ff00000001808 */
[-C--:B------:R-:W-:Y:S08]  /*7130*/  HMMA.16816.F32 R12, R200, R194.reuse, R12 ;  /* 0x000000c2c80c723c */ /* 0x080ff0000000180c */
[C---:B------:R-:W-:Y:S01]  /*7140*/  HMMA.16816.F32 R16, R172.reuse, R194, R16 ;  /* 0x000000c2ac10723c */ /* 0x040fe20000001810 */
[----:B------:R-:W3:Y:S07]  /*7150*/  LDSM.16.M88.4 R192, [R224+0x5100] ;  /* 0x00510000e0c0783b */ /* 0x000eee0000000200 */
[-C--:B-1----:R-:W-:Y:S08]  /*7160*/  HMMA.16816.F32 R20, R172, R196.reuse, R20 ;  /* 0x000000c4ac14723c */ /* 0x082ff00000001814 */
[C---:B------:R-:W-:Y:S08]  /*7170*/  HMMA.16816.F32 R24, R200.reuse, R196, R24 ;  /* 0x000000c4c818723c */ /* 0x040ff00000001818 */
[-C--:B------:R-:W-:Y:S08]  /*7180*/  HMMA.16816.F32 R28, R200, R198.reuse, R28 ;  /* 0x000000c6c81c723c */ /* 0x080ff0000000181c */
[C---:B------:R-:W-:Y:S01]  /*7190*/  HMMA.16816.F32 R32, R172.reuse, R198, R32 ;  /* 0x000000c6ac20723c */ /* 0x040fe20000001820 */
[----:B------:R-:W-:Y:S07]  /*71a0*/  LDSM.16.M88.4 R196, [R233+0xa100] ;  /* 0x00a10000e9c4783b */ /* 0x000fee0000000200 */
[-C--:B------:R-:W-:Y:S08]  /*71b0*/  HMMA.16816.F32 R36, R172, R212.reuse, R36 ;  /* 0x000000d4ac24723c */ /* 0x080ff00000001824 */
[C---:B------:R-:W-:Y:S08]  /*71c0*/  HMMA.16816.F32 R40, R200.reuse, R212, R40 ;  /* 0x000000d4c828723c */ /* 0x040ff00000001828 */
[-C--:B------:R-:W-:Y:S01]  /*71d0*/  HMMA.16816.F32 R44, R200, R214.reuse, R44 ;  /* 0x000000d6c82c723c */ /* 0x080fe2000000182c */
[----:B------:R-:W-:Y:S07]  /*71e0*/  LDSM.16.M88.4 R200, [R239] ;  /* 0x00000000efc8783b */ /* 0x000fee0000000200 */
[----:B------:R-:W-:Y:S01]  /*71f0*/  HMMA.16816.F32 R48, R172, R214, R48 ;  /* 0x000000d6ac30723c */ /* 0x000fe20000001830 */
[----:B------:R-:W1:Y:S05]  /*7200*/  LDSM.16.M88.4 R172, [R224+0x5900] ;  /* 0x00590000e0ac783b */ /* 0x000e6a0000000200 */
[----:B------:R-:W4:Y:S02]  /*7210*/  LDSM.16.M88.4 R212, [R233+0xc100] ;  /* 0x00c10000e9d4783b */ /* 0x000f240000000200 */
[-C--:B--2---:R-:W-:Y:S08]  /*7220*/  HMMA.16816.F32 R4, R204, R208.reuse, R4 ;  /* 0x000000d0cc04723c */ /* 0x084ff00000001804 */
[C---:B------:R-:W-:Y:S08]  /*7230*/  HMMA.16816.F32 R8, R216.reuse, R208, R8 ;  /* 0x000000d0d808723c */ /* 0x040ff00000001808 */
[-C--:B------:R-:W-:Y:S08]  /*7240*/  HMMA.16816.F32 R12, R216, R210.reuse, R12 ;  /* 0x000000d2d80c723c */ /* 0x080ff0000000180c */
[C---:B------:R-:W-:Y:S01]  /*7250*/  HMMA.16816.F32 R16, R204.reuse, R210, R16 ;  /* 0x000000d2cc10723c */ /* 0x040fe20000001810 */
[----:B------:R-:W2:Y:S07]  /*7260*/  LDSM.16.M88.4 R208, [R238] ;  /* 0x00000000eed0783b */ /* 0x000eae0000000200 */
[-C--:B---3--:R-:W-:Y:S08]  /*7270*/  HMMA.16816.F32 R20, R204, R192.reuse, R20 ;  /* 0x000000c0cc14723c */ /* 0x088ff00000001814 */
[C---:B------:R-:W-:Y:S08]  /*7280*/  HMMA.16816.F32 R24, R216.reuse, R192, R24 ;  /* 0x000000c0d818723c */ /* 0x040ff00000001818 */
[-C--:B------:R-:W-:Y:S08]  /*7290*/  HMMA.16816.F32 R28, R216, R194.reuse, R28 ;  /* 0x000000c2d81c723c */ /* 0x080ff0000000181c */
[C---:B------:R-:W-:Y:S01]  /*72a0*/  HMMA.16816.F32 R32, R204.reuse, R194, R32 ;  /* 0x000000c2cc20723c */ /* 0x040fe20000001820 */
[----:B------:R-:W3:Y:S07]  /*72b0*/  LDSM.16.M88.4 R192, [R237] ;  /* 0x00000000edc0783b */ /* 0x000eee0000000200 */
[-C--:B-1----:R-:W-:Y:S08]  /*72c0*/  HMMA.16816.F32 R36, R204, R172.reuse, R36 ;  /* 0x000000accc24723c */ /* 0x082ff00000001824 */
[C---:B------:R-:W-:Y:S08]  /*72d0*/  HMMA.16816.F32 R40, R216.reuse, R172, R40 ;  /* 0x000000acd828723c */ /* 0x040ff00000001828 */
[-C--:B------:R-:W-:Y:S01]  /*72e0*/  HMMA.16816.F32 R44, R216, R174.reuse, R44 ;  /* 0x000000aed82c723c */ /* 0x080fe2000000182c */
[----:B------:R-:W-:Y:S07]  /*72f0*/  LDSM.16.M88.4 R216, [R236+0xc100] ;  /* 0x00c10000ecd8783b */ /* 0x000fee0000000200 */
[----:B------:R-:W-:Y:S01]  /*7300*/  HMMA.16816.F32 R48, R204, R174, R48 ;  /* 0x000000aecc30723c */ /* 0x000fe20000001830 */
[----:B------:R-:W-:Y:S05]  /*7310*/  LDSM.16.M88.4 R172, [R232+0xa100] ;  /* 0x00a10000e8ac783b */ /* 0x000fea0000000200 */
[----:B------:R-:W-:Y:S02]  /*7320*/  LDSM.16.M88.4 R204, [R232+0xc100] ;  /* 0x00c10000e8cc783b */ /* 0x000fe40000000200 */
[-C--:B------:R-:W-:Y:S08]  /*7330*/  HMMA.16816.F32 R4, R196, R200.reuse, R4 ;  /* 0x000000c8c404723c */ /* 0x080ff00000001804 */
[C---:B----4-:R-:W-:Y:S08]  /*7340*/  HMMA.16816.F32 R8, R212.reuse, R200, R8 ;  /* 0x000000c8d408723c */ /* 0x050ff00000001808 */
[-C--:B------:R-:W-:Y:S08]  /*7350*/  HMMA.16816.F32 R12, R212, R202.reuse, R12 ;  /* 0x000000cad40c723c */ /* 0x080ff0000000180c */
[C---:B------:R-:W-:Y:S01]  /*7360*/  HMMA.16816.F32 R16, R196.reuse, R202, R16 ;  /* 0x000000cac410723c */ /* 0x040fe20000001810 */
[----:B------:R-:W1:Y:S07]  /*7370*/  LDSM.16.M88.4 R200, [R230+0x4900] ;  /* 0x00490000e6c8783b */ /* 0x000e6e0000000200 */
[-C--:B--2---:R-:W-:Y:S08]  /*7380*/  HMMA.16816.F32 R20, R196, R208.reuse, R20 ;  /* 0x000000d0c414723c */ /* 0x084ff00000001814 */
[C---:B------:R-:W-:Y:S08]  /*7390*/  HMMA.16816.F32 R24, R212.reuse, R208, R24 ;  /* 0x000000d0d418723c */ /* 0x040ff00000001818 */
[-C--:B------:R-:W-:Y:S08]  /*73a0*/  HMMA.16816.F32 R28, R212, R210.reuse, R28 ;  /* 0x000000d2d41c723c */ /* 0x080ff0000000181c */
[C---:B------:R-:W-:Y:S01]  /*73b0*/  HMMA.16816.F32 R32, R196.reuse, R210, R32 ;  /* 0x000000d2c420723c */ /* 0x040fe20000001820 */
[----:B------:R-:W2:Y:S07]  /*73c0*/  LDSM.16.M88.4 R208, [R230+0x5100] ;  /* 0x00510000e6d0783b */ /* 0x000eae0000000200 */
[-C--:B---3--:R-:W-:Y:S08]  /*73d0*/  HMMA.16816.F32 R36, R196, R192.reuse, R36 ;  /* 0x000000c0c424723c */ /* 0x088ff00000001824 */
[C---:B------:R-:W-:Y:S08]  /*73e0*/  HMMA.16816.F32 R40, R212.reuse, R192, R40 ;  /* 0x000000c0d428723c */ /* 0x040ff00000001828 */
[-C--:B------:R-:W-:Y:S01]  /*73f0*/  HMMA.16816.F32 R44, R212, R194.reuse, R44 ;  /* 0x000000c2d42c723c */ /* 0x080fe2000000182c */
[----:B------:R-:W3:Y:S07]  /*7400*/  LDSM.16.M88.4 R212, [R230+0x5900] ;  /* 0x00590000e6d4783b */ /* 0x000eee0000000200 */
[----:B------:R-:W-:Y:S01]  /*7410*/  HMMA.16816.F32 R48, R196, R194, R48 ;  /* 0x000000c2c430723c */ /* 0x000fe20000001830 */
[----:B------:R-:W-:Y:S05]  /*7420*/  LDSM.16.M88.4 R192, [R234+0xa100] ;  /* 0x00a10000eac0783b */ /* 0x000fea0000000200 */
[----:B------:R-:W4:Y:S02]  /*7430*/  LDSM.16.M88.4 R196, [R229+0x1800] ;  /* 0x00180000e5c4783b */ /* 0x000f240000000200 */
[-C--:B-1----:R-:W-:Y:S08]  /*7440*/  HMMA.16816.F32 R4, R172, R200.reuse, R4 ;  /* 0x000000c8ac04723c */ /* 0x082ff00000001804 */
[C---:B------:R-:W-:Y:S08]  /*7450*/  HMMA.16816.F32 R8, R204.reuse, R200, R8 ;  /* 0x000000c8cc08723c */ /* 0x040ff00000001808 */
[-C--:B------:R-:W-:Y:S08]  /*7460*/  HMMA.16816.F32 R12, R204, R202.reuse, R12 ;  /* 0x000000cacc0c723c */ /* 0x080ff0000000180c */
[C---:B------:R-:W-:Y:S01]  /*7470*/  HMMA.16816.F32 R16, R172.reuse, R202, R16 ;  /* 0x000000caac10723c */ /* 0x040fe20000001810 */
[----:B------:R-:W1:Y:S07]  /*7480*/  LDSM.16.M88.4 R200, [R229+0x2000] ;  /* 0x00200000e5c8783b */ /* 0x000e6e0000000200 */
[-C--:B--2---:R-:W-:Y:S08]  /*7490*/  HMMA.16816.F32 R20, R172, R208.reuse, R20 ;  /* 0x000000d0ac14723c */ /* 0x084ff00000001814 */
[C---:B------:R-:W-:Y:S08]  /*74a0*/  HMMA.16816.F32 R24, R204.reuse, R208, R24 ;  /* 0x000000d0cc18723c */ /* 0x040ff00000001818 */
[-C--:B------:R-:W-:Y:S08]  /*74b0*/  HMMA.16816.F32 R28, R204, R210.reuse, R28 ;  /* 0x000000d2cc1c723c */ /* 0x080ff0000000181c */
[C---:B------:R-:W-:Y:S01]  /*74c0*/  HMMA.16816.F32 R32, R172.reuse, R210, R32 ;  /* 0x000000d2ac20723c */ /* 0x040fe20000001820 */
[----:B------:R-:W2:Y:S07]  /*74d0*/  LDL R210, [R1+0x8] ;  /* 0x0000080001d27983 */ /* 0x000eae0000100800 */
[-C--:B---3--:R-:W-:Y:S08]  /*74e0*/  HMMA.16816.F32 R36, R172, R212.reuse, R36 ;  /* 0x000000d4ac24723c */ /* 0x088ff00000001824 */
[C---:B------:R-:W-:Y:S08]  /*74f0*/  HMMA.16816.F32 R40, R204.reuse, R212, R40 ;  /* 0x000000d4cc28723c */ /* 0x040ff00000001828 */
[-C--:B------:R-:W-:Y:S08]  /*7500*/  HMMA.16816.F32 R44, R204, R214.reuse, R44 ;  /* 0x000000d6cc2c723c */ /* 0x080ff0000000182c */
[----:B------:R-:W-:Y:S01]  /*7510*/  HMMA.16816.F32 R48, R172, R214, R48 ;  /* 0x000000d6ac30723c */ /* 0x000fe20000001830 */
[----:B------:R-:W3:Y:S01]  /*7520*/  LDSM.16.M88.4 R172, [R229+0x2800] ;  /* 0x00280000e5ac783b */ /* 0x000ee20000000200 */
[----:B------:R-:W-:Y:S04]  /*7530*/  DEPBAR.LE SB0, 0x0 ;  /* 0x000080000000791a */ /* 0x000fe80000000000 */
[----:B------:R-:W-:Y:S02]  /*7540*/  BAR.SYNC.DEFER_BLOCKING 0x0 ;  /* 0x0000000000007b1d */ /* 0x000fe40000010000 */
[-C--:B----4-:R-:W-:Y:S08]  /*7550*/  HMMA.16816.F32 R4, R192, R196.reuse, R4 ;  /* 0x000000c4c004723c */ /* 0x090ff00000001804 */
[C---:B------:R-:W-:Y:S07]  /*7560*/  HMMA.16816.F32 R8, R216.reuse, R196, R8 ;  /* 0x000000c4d808723c */ /* 0x040fee0000001808 */
[C---:B------:R-:W-:Y:S01]  /*7570*/  @P6 IADD3 R196, P5, R168.reuse, 0x80, RZ ;  /* 0x00000080a8c46810 */ /* 0x040fe20007fbe0ff */
[-C--:B------:R-:W-:Y:S04]  /*7580*/  HMMA.16816.F32 R12, R216, R198.reuse, R12 ;  /* 0x000000c6d80c723c */ /* 0x080fe8000000180c */
[----:B------:R-:W-:Y:S02]  /*7590*/  @P6 IADD3 R168, P1, R168, c[0x0][0x1c8], RZ ;  /* 0x00007200a8a86a10 */ /* 0x000fe40007f3e0ff */
[----:B------:R-:W-:Y:S02]  /*75a0*/  @P6 IADD3 R196, P2, R196, c[0x0][0x1c8], RZ ;  /* 0x00007200c4c46a10 */ /* 0x000fe40007f5e0ff */
[C---:B------:R-:W-:Y:S04]  /*75b0*/  HMMA.16816.F32 R16, R192.reuse, R198, R16 ;  /* 0x000000c6c010723c */ /* 0x040fe80000001810 */
[----:B------:R-:W-:Y:S02]  /*75c0*/  @P6 IADD3.X R169, R3, c[0x0][0x1cc], RZ, P1, !PT ;  /* 0x0000730003a96a10 */ /* 0x000fe40000ffe4ff */
[-C--:B------:R-:W-:Y:S02]  /*75d0*/  @P6 IADD3 R2, P1, R168, R165.reuse, RZ ;  /* 0x000000a5a8026210 */ /* 0x080fe40007f3e0ff */
[-C--:B-1----:R-:W-:Y:S04]  /*75e0*/  HMMA.16816.F32 R20, R192, R200.reuse, R20 ;  /* 0x000000c8c014723c */ /* 0x082fe80000001814 */
[----:B------:R-:W-:Y:S01]  /*75f0*/  @P6 IADD3.X R197, RZ, c[0x0][0x1cc], R3, P2, P5 ;  /* 0x00007300ffc56a10 */ /* 0x000fe200017ea403 */
[--C-:B------:R-:W-:Y:S03]  /*7600*/  @P6 IMAD.X R3, R169, 0x1, R0.reuse, P1 ;  /* 0x00000001a9036824 */ /* 0x100fe600008e0600 */
[C---:B------:R-:W-:Y:S08]  /*7610*/  HMMA.16816.F32 R24, R216.reuse, R200, R24 ;  /* 0x000000c8d818723c */ /* 0x040ff00000001818 */
[-C--:B------:R-:W-:Y:S01]  /*7620*/  HMMA.16816.F32 R28, R216, R202.reuse, R28 ;  /* 0x000000cad81c723c */ /* 0x080fe2000000181c */
[----:B------:R-:W-:Y:S01]  /*7630*/  @!PT LDS RZ, [RZ] ;  /* 0x00000000fffff984 */ /* 0x000fe20000000800 */
[----:B------:R-:W-:Y:S01]  /*7640*/  @!PT LDS RZ, [RZ] ;  /* 0x00000000fffff984 */ /* 0x000fe20000000800 */
[----:B------:R-:W-:Y:S01]  /*7650*/  @!PT LDS RZ, [RZ] ;  /* 0x00000000fffff984 */ /* 0x000fe20000000800 */
[----:B------:R1:W-:Y:S05]  /*7660*/  @P6 LDGSTS.E.BYPASS.LTC128B.128 [R243+0x3100], [R168.64], !P4 ;  /* 0x03100000a8f36fae */ /* 0x0003ea000e101d4e */
[----:B------:R4:W-:Y:S02]  /*7670*/  @P6 LDGSTS.E.BYPASS.LTC128B.128 [R243+0x4900], [R196.64], !P3 ;  /* 0x04900000c4f36fae */ /* 0x0009e4000d901d4e */
[C---:B------:R-:W-:Y:S03]  /*7680*/  HMMA.16816.F32 R32, R192.reuse, R202, R32 ;  /* 0x000000cac020723c */ /* 0x040fe60000001820 */
[----:B------:R1:W-:Y:S05]  /*7690*/  @P6 LDGSTS.E.BYPASS.LTC128B.128 [R243+0x3900], [R2.64], !P4 ;  /* 0x0390000002f36fae */ /* 0x0003ea000e101d4e */
[-C--:B---3--:R-:W-:Y:S01]  /*76a0*/  HMMA.16816.F32 R36, R192, R172.reuse, R36 ;  /* 0x000000acc024723c */ /* 0x088fe20000001824 */
[----:B------:R3:W-:Y:S07]  /*76b0*/  @P6 LDGSTS.E.BYPASS.LTC128B.128 [R243+0x5100], [R2.64+0x80], !P3 ;  /* 0x0510008002f36fae */ /* 0x0007ee000d901d4e */
[C---:B------:R-:W-:Y:S01]  /*76c0*/  HMMA.16816.F32 R40, R216.reuse, R172, R40 ;  /* 0x000000acd828723c */ /* 0x040fe20000001828 */
[----:B------:R4:W2:Y:S07]  /*76d0*/  LDL R173, [R1+0x28] ;  /* 0x0000280001ad7983 */ /* 0x0008ae0000100800 */
[-C--:B------:R-:W-:Y:S08]  /*76e0*/  HMMA.16816.F32 R44, R216, R174.reuse, R44 ;  /* 0x000000aed82c723c */ /* 0x080ff0000000182c */
[----:B------:R-:W-:Y:S04]  /*76f0*/  HMMA.16816.F32 R48, R192, R174, R48 ;  /* 0x000000aec030723c */ /* 0x000fe80000001830 */
[----:B--2---:R-:W-:Y:S01]  /*7700*/  @P0 IMAD.MOV.U32 R173, RZ, RZ, R167 ;  /* 0x000000ffffad0224 */ /* 0x004fe200078e00a7 */
[----:B-1----:R-:W-:Y:S04]  /*7710*/  @P6 IADD3 R168, P0, R2, R165, RZ ;  /* 0x000000a502a86210 */ /* 0x002fe80007f1e0ff */
[----:B------:R-:W1:Y:S03]  /*7720*/  SHFL.IDX PT, R165, R173, RZ, 0x1c1f ;  /* 0x001c1fffada57589 */ /* 0x000e6600000e0000 */
[----:B------:R-:W-:Y:S01]  /*7730*/  @P6 IMAD.X R169, R3, 0x1, R0, P0 ;  /* 0x0000000103a96824 */ /* 0x000fe200000e0600 */
[----:B------:R-:W-:Y:S01]  /*7740*/  PLOP3.LUT P0, PT, PT, PT, UP2, 0x40, 0x0 ;  /* 0x000000000000781c */ /* 0x000fe20003f0e828 */
[----:B---3--:R-:W-:Y:S03]  /*7750*/  IMAD R3, R242, -0x30, RZ ;  /* 0xffffffd0f2037824 */ /* 0x008fe600078e02ff */
[----:B------:R2:W-:Y:S02]  /*7760*/  @P6 LDGSTS.E.BYPASS.LTC128B.128 [R243+0x4100], [R168.64], !P4 ;  /* 0x04100000a8f36fae */ /* 0x0005e4000e101d4e */
[----:B------:R-:W-:Y:S03]  /*7770*/  IADD3 R175, -R210, 0x1, R3 ;  /* 0x00000001d2af7810 */ /* 0x000fe60007ffe103 */
[----:B------:R2:W-:Y:S01]  /*7780*/  @P6 LDGSTS.E.BYPASS.LTC128B.128 [R243+0x5900], [R168.64+0x80], !P3 ;  /* 0x05900080a8f36fae */ /* 0x0005e2000d901d4e */
[----:B------:R-:W-:Y:S04]  /*7790*/  IADD3 R175, R175, c[0x0][0x1d0], RZ ;  /* 0x00007400afaf7a10 */ /* 0x000fe80007ffe0ff */
[----:B------:R-:W-:Y:S01]  /*77a0*/  IADD3 R175, R175, -c[0x0][0x168], RZ ;  /* 0x80005a00afaf7a10 */ /* 0x000fe20007ffe0ff */
[----:B------:R-:W0:Y:S03]  /*77b0*/  LDGDEPBAR ;  /* 0x00000000000079af */ /* 0x000e260000000000 */
[C---:B------:R-:W-:Y:S02]  /*77c0*/  IADD3 R174, R175.reuse, c[0x0][0x328], RZ ;  /* 0x0000ca00afae7a10 */ /* 0x040fe40007ffe0ff */
[----:B------:R-:W-:Y:S05]  /*77d0*/  IADD3 R175, R175, UR6, RZ ;  /* 0x00000006afaf7c10 */ /* 0x000fea000fffe0ff */
[----:B-1----:R-:W-:Y:S02]  /*77e0*/  IMAD.IADD R0, R165, 0x1, R175 ;  /* 0x00000001a5007824 */ /* 0x002fe400078e02af */
[----:B--2---:R-:W-:Y:S01]  /*77f0*/  IMAD.IADD R169, R174, 0x1, R165 ;  /* 0x00000001aea97824 */ /* 0x004fe200078e02a5 */
[----:B------:R-:W-:-:S05]  /*7800*/  @P0 BRA `(.L_x_470) ;  /* 0x0000019000000947 */ /* 0x000fca0003800000 */
[----:B----4-:R-:W-:Y:S01]  /*7810*/  IADD3 R2, R165, c[0x0][0x1d0], RZ ;  /* 0x00007400a5027a10 */ /* 0x010fe20007ffe0ff */
        /* <DEDUP_REMOVED lines=13> */
.L_x_472:
[----:B------:R-:W-:Y:S04]  /*78f0*/  MOV R165, c[0x0][0x32c] ;  /* 0x0000cb0000a57a02 */ /* 0x000fe80000000f00 */
[----:B------:R-:W-:Y:S11]  /*7900*/  ISETP.NE.AND P0, PT, R165, 0x1, PT ;  /* 0x00000001a500780c */ /* 0x000ff60003f05270 */
[----:B------:R-:W-:Y:S02]  /*7910*/  @!UPT UIADD3 URZ, URZ, URZ, URZ ;  /* 0x0000003f3f3ff290 */ /* 0x000fe4000fffe03f */
[----:B------:R-:W-:Y:S05]  /*7920*/  @P0 IMAD.HI.U32 R165, R2, c[0x0][0x330], RZ ;  /* 0x0000cc0002a50a27 */ /* 0x000fea00078e00ff */
[----:B------:R-:W-:Y:S02]  /*7930*/  @P0 SHF.R.U32.HI R2, RZ, c[0x0][0x334], R165 ;  /* 0x0000cd00ff020a19 */ /* 0x000fe400000116a5 */
.L_x_473:
[----:B------:R-:W-:Y:S05]  /*7940*/  BSYNC B0 ;  /* 0x0000000000007941 */ /* 0x000fea0003800000 */
.L_x_471:
[----:B------:R-:W-:Y:S04]  /*7950*/  IMAD.IADD R165, R3, 0x1, -R210 ;  /* 0x0000000103a57824 */ /* 0x000fe800078e0ad2 */
[----:B------:R-:W-:Y:S05]  /*7960*/  IMAD R2, R2, c[0x0][0x32c], R165 ;  /* 0x0000cb0002027a24 */ /* 0x000fea00078e02a5 */
[----:B------:R-:W-:Y:S02]  /*7970*/  IADD3 R165, R2, c[0x0][0x32c], RZ ;  /* 0x0000cb0002a57a10 */ /* 0x000fe40007ffe0ff */
[----:B------:R-:W-:Y:S02]  /*7980*/  IMNMX R0, R0, R2, !PT ;  /* 0x0000000200007217 */ /* 0x000fe40007800200 */
[----:B------:R-:W-:Y:S02]  /*7990*/  IMNMX R169, R169, R165, PT ;  /* 0x000000a5a9a97217 */ /* 0x000fe40003800200 */
.L_x_470:
[----:B----4-:R-:W-:Y:S01]  /*79a0*/  PLOP3.LUT P0, PT, PT, PT, UP2, 0x40, 0x0 ;  /* 0x000000000000781c */ /* 0x010fe20003f0e828 */
[----:B------:R-:W1:Y:S02]  /*79b0*/  SHFL.IDX PT, R165, R173, 0x1, 0x1c1f ;  /* 0x003c1f00ada57f89 */ /* 0x000e6400000e0000 */
[----:B-1----:R-:W-:Y:S01]  /*79c0*/  IADD3 R2, R175, R165, RZ ;  /* 0x000000a5af027210 */ /* 0x002fe20007ffe0ff */
[----:B------:R-:W-:Y:S09]  /*79d0*/  IMAD.IADD R168, R174, 0x1, R165 ;  /* 0x00000001aea87824 */ /* 0x000ff200078e02a5 */
        /* <DEDUP_REMOVED lines=15> */
.L_x_476:
[----:B------:R-:W-:Y:S04]  /*7ad0*/  MOV R167, c[0x0][0x32c] ;  /* 0x0000cb0000a77a02 */ /* 0x000fe80000000f00 */
[----:B------:R-:W-:Y:S11]  /*7ae0*/  ISETP.NE.AND P0, PT, R167, 0x1, PT ;  /* 0x00000001a700780c */ /* 0x000ff60003f05270 */
[----:B------:R-:W-:Y:S02]  /*7af0*/  @!UPT UIADD3 URZ, URZ, URZ, URZ ;  /* 0x0000003f3f3ff290 */ /* 0x000fe4000fffe03f */
[----:B------:R-:W-:Y:S05]  /*7b00*/  @P0 IMAD.HI.U32 R167, R165, c[0x0][0x330], RZ ;  /* 0x0000cc00a5a70a27 */ /* 0x000fea00078e00ff */
[----:B------:R-:W-:Y:S02]  /*7b10*/  @P0 SHF.R.U32.HI R165, RZ, c[0x0][0x334], R167 ;  /* 0x0000cd00ffa50a19 */ /* 0x000fe400000116a7 */
.L_x_477:
[----:B------:R-:W-:Y:S05]  /*7b20*/  BSYNC B0 ;  /* 0x0000000000007941 */ /* 0x000fea0003800000 */
.L_x_475:
[----:B------:R-:W-:Y:S04]  /*7b30*/  IMAD.IADD R167, R3, 0x1, -R210 ;  /* 0x0000000103a77824 */ /* 0x000fe800078e0ad2 */
[----:B------:R-:W-:Y:S05]  /*7b40*/  IMAD R165, R165, c[0x0][0x32c], R167 ;  /* 0x0000cb00a5a57a24 */ /* 0x000fea00078e02a7 */
[----:B------:R-:W-:Y:S02]  /*7b50*/  IADD3 R167, R165, c[0x0][0x32c], RZ ;  /* 0x0000cb00a5a77a10 */ /* 0x000fe40007ffe0ff */
[----:B------:R-:W-:Y:S02]  /*7b60*/  IMNMX R2, R2, R165, !PT ;  /* 0x000000a502027217 */ /* 0x000fe40007800200 */
[----:B------:R-:W-:Y:S02]  /*7b70*/  IMNMX R168, R168, R167, PT ;  /* 0x000000a7a8a87217 */ /* 0x000fe40003800200 */
.L_x_474:
[----:B------:R-:W-:Y:S01]  /*7b80*/  PLOP3.LUT P0, PT, PT, PT, UP2, 0x40, 0x0 ;  /* 0x000000000000781c */ /* 0x000fe20003f0e828 */
        /* <DEDUP_REMOVED lines=18> */
.L_x_480:
[----:B------:R-:W-:Y:S04]  /*7cb0*/  MOV R192, c[0x0][0x32c] ;  /* 0x0000cb0000c07a02 */ /* 0x000fe80000000f00 */
[----:B------:R-:W-:Y:S11]  /*7cc0*/  ISETP.NE.AND P0, PT, R192, 0x1, PT ;  /* 0x00000001c000780c */ /* 0x000ff60003f05270 */
[----:B------:R-:W-:Y:S02]  /*7cd0*/  @!UPT UIADD3 URZ, URZ, URZ, URZ ;  /* 0x0000003f3f3ff290 */ /* 0x000fe4000fffe03f */
[----:B------:R-:W-:Y:S05]  /*7ce0*/  @P0 IMAD.HI.U32 R192, R172, c[0x0][0x330], RZ ;  /* 0x0000cc00acc00a27 */ /* 0x000fea00078e00ff */
[----:B------:R-:W-:Y:S02]  /*7cf0*/  @P0 SHF.R.U32.HI R172, RZ, c[0x0][0x334], R192 ;  /* 0x0000cd00ffac0a19 */ /* 0x000fe400000116c0 */
.L_x_481:
[----:B------:R-:W-:Y:S05]  /*7d00*/  BSYNC B0 ;  /* 0x0000000000007941 */ /* 0x000fea0003800000 */
.L_x_479:
[----:B------:R-:W-:Y:S04]  /*7d10*/  IMAD.IADD R192, R3, 0x1, -R210 ;  /* 0x0000000103c07824 */ /* 0x000fe800078e0ad2 */
[----:B------:R-:W-:Y:S05]  /*7d20*/  IMAD R172, R172, c[0x0][0x32c], R192 ;  /* 0x0000cb00acac7a24 */ /* 0x000fea00078e02c0 */
[----:B------:R-:W-:Y:S02]  /*7d30*/  IADD3 R192, R172, c[0x0][0x32c], RZ ;  /* 0x0000cb00acc07a10 */ /* 0x000fe40007ffe0ff */
[----:B------:R-:W-:Y:S02]  /*7d40*/  IMNMX R165, R165, R172, !PT ;  /* 0x000000aca5a57217 */ /* 0x000fe40007800200 */
[----:B------:R-:W-:Y:S02]  /*7d50*/  IMNMX R167, R167, R192, PT ;  /* 0x000000c0a7a77217 */ /* 0x000fe40003800200 */
.L_x_478:
[C---:B------:R-:W-:Y:S02]  /*7d60*/  ISETP.GE.AND P1, PT, R3.reuse, 0x9, PT ;  /* 0x000000090300780c */ /* 0x040fe40003f26270 */
[----:B------:R-:W-:Y:S02]  /*7d70*/  ISETP.GE.AND P5, PT, R3, 0xa, PT ;  /* 0x0000000a0300780c */ /* 0x000fe40003fa6270 */
[----:B------:R-:W-:Y:S02]  /*7d80*/  ISETP.GT.AND P0, PT, R0, 0x8, !P1 ;  /* 0x000000080000780c */ /* 0x000fe40004f04270 */
[----:B------:R-:W-:Y:S02]  /*7d90*/  P2R R193, PR, RZ, 0x2 ;  /* 0x00000002ffc17803 */ /* 0x000fe40000000000 */
[----:B------:R-:W-:Y:S02]  /*7da0*/  ISETP.LT.OR P0, PT, R169, 0x9, P0 ;  /* 0x00000009a900780c */ /* 0x000fe40000701670 */
[----:B------:R-:W-:Y:S02]  /*7db0*/  ISETP.GT.AND P1, PT, R2, 0x8, !P1 ;  /* 0x000000080200780c */ /* 0x000fe40004f24270 */
[----:B------:R-:W-:Y:S02]  /*7dc0*/  P2R R199, PR, RZ, 0x10 ;  /* 0x00000010ffc77803 */ /* 0x000fe40000000000 */
[----:B------:R-:W-:Y:S02]  /*7dd0*/  FSEL R194, R16, -INF , !P0 ;  /* 0xff80000010c27808 */ /* 0x000fe40004000000 */
[----:B------:R-:W-:Y:S02]  /*7de0*/  ISETP.GT.AND P0, PT, R2, 0x9, !P5 ;  /* 0x000000090200780c */ /* 0x000fe40006f04270 */
[C---:B------:R-:W-:Y:S02]  /*7df0*/  ISETP.LT.OR P1, PT, R168.reuse, 0x9, P1 ;  /* 0x00000009a800780c */ /* 0x040fe40000f21670 */
[----:B------:R-:W-:Y:S02]  /*7e00*/  ISETP.GE.AND P4, PT, R3, 0x11, PT ;  /* 0x000000110300780c */ /* 0x000fe40003f86270 */
[----:B------:R-:W-:Y:S02]  /*7e10*/  ISETP.LT.OR P0, PT, R168, 0xa, P0 ;  /* 0x0000000aa800780c */ /* 0x000fe40000701670 */
[----:B------:R-:W-:Y:S02]  /*7e20*/  FSEL R196, R18, -INF , !P1 ;  /* 0xff80000012c47808 */ /* 0x000fe40004800000 */
[----:B------:R-:W-:Y:S02]  /*7e30*/  ISETP.GT.AND P1, PT, R0, 0x10, !P4 ;  /* 0x000000100000780c */ /* 0x000fe40006724270 */
[----:B------:R-:W-:Y:S02]  /*7e40*/  P2R R198, PR, RZ, 0x8 ;  /* 0x00000008ffc67803 */ /* 0x000fe40000000000 */
[----:B------:R-:W-:Y:S02]  /*7e50*/  FSEL R197, R19, -INF , !P0 ;  /* 0xff80000013c57808 */ /* 0x000fe40004000000 */
[----:B------:R-:W-:Y:S02]  /*7e60*/  ISETP.LT.OR P0, PT, R169, 0x11, P1 ;  /* 0x00000011a900780c */ /* 0x000fe40000f01670 */
[C---:B------:R-:W-:Y:S02]  /*7e70*/  ISETP.GE.AND P3, PT, R3.reuse, 0x12, PT ;  /* 0x000000120300780c */ /* 0x040fe40003f66270 */
[----:B------:R-:W-:Y:S02]  /*7e80*/  FSEL R200, R20, -INF , !P0 ;  /* 0xff80000014c87808 */ /* 0x000fe40004000000 */
[----:B------:R-:W-:Y:S02]  /*7e90*/  ISETP.GT.AND P0, PT, R0, 0x11, !P3 ;  /* 0x000000110000780c */ /* 0x000fe40005f04270 */
[----:B------:R-:W-:Y:S02]  /*7ea0*/  ISETP.GE.AND P1, PT, R3, 0x19, PT ;  /* 0x000000190300780c */ /* 0x000fe40003f26270 */
[----:B------:R-:W-:Y:S02]  /*7eb0*/  ISETP.LT.OR P0, PT, R169, 0x12, P0 ;  /* 0x00000012a900780c */ /* 0x000fe40000701670 */
[----:B------:R-:W-:Y:S02]  /*7ec0*/  P2R R172, PR, RZ, 0x10 ;  /* 0x00000010ffac7803 */ /* 0x000fe40000000000 */
[----:B------:R-:W-:Y:S02]  /*7ed0*/  FSEL R201, R21, -INF , !P0 ;  /* 0xff80000015c97808 */ /* 0x000fe40004000000 */
[----:B------:R-:W-:Y:S02]  /*7ee0*/  ISETP.GT.AND P0, PT, R2, 0x10, !P4 ;  /* 0x000000100200780c */ /* 0x000fe40006704270 */
[----:B------:R-:W-:Y:S02]  /*7ef0*/  ISETP.GE.AND P4, PT, R3, 0x1a, PT ;  /* 0x0000001a0300780c */ /* 0x000fe40003f86270 */
[----:B------:R-:W-:Y:S02]  /*7f00*/  ISETP.LT.OR P0, PT, R168, 0x11, P0 ;  /* 0x00000011a800780c */ /* 0x000fe40000701670 */
[----:B------:R-:W-:Y:S02]  /*7f10*/  ISETP.GT.AND P2, PT, R0, 0x9, !P5 ;  /* 0x000000090000780c */ /* 0x000fe40006f44270 */
[----:B------:R-:W-:Y:S02]  /*7f20*/  FSEL R202, R22, -INF , !P0 ;  /* 0xff80000016ca7808 */ /* 0x000fe40004000000 */
[----:B------:R-:W-:Y:S02]  /*7f30*/  ISETP.GT.AND P0, PT, R2, 0x11, !P3 ;  /* 0x000000110200780c */ /* 0x000fe40005f04270 */
[----:B------:R-:W-:Y:S02]  /*7f40*/  ISETP.LT.OR P2, PT, R169, 0xa, P2 ;  /* 0x0000000aa900780c */ /* 0x000fe40001741670 */
[----:B------:R-:W-:Y:S02]  /*7f50*/  ISETP.LT.OR P0, PT, R168, 0x12, P0 ;  /* 0x00000012a800780c */ /* 0x000fe40000701670 */
[----:B------:R-:W-:Y:S02]  /*7f60*/  FSEL R195, R17, -INF , !P2 ;  /* 0xff80000011c37808 */ /* 0x000fe40005000000 */
[----:B------:R-:W-:Y:S02]  /*7f70*/  FSEL R203, R23, -INF , !P0 ;  /* 0xff80000017cb7808 */ /* 0x000fe40004000000 */
[----:B------:R-:W-:Y:S02]  /*7f80*/  ISETP.GT.AND P0, PT, R0, 0x18, !P1 ;  /* 0x000000180000780c */ /* 0x000fe40004f04270 */
[----:B------:R-:W-:Y:S02]  /*7f90*/  P2R R17, PR, RZ, 0x2 ;  /* 0x00000002ff117803 */ /* 0x000fe40000000000 */
[----:B------:R-:W-:Y:S02]  /*7fa0*/  ISETP.LT.OR P0, PT, R169, 0x19, P0 ;  /* 0x00000019a900780c */ /* 0x000fe40000701670 */
[----:B------:R-:W-:Y:S02]  /*7fb0*/  ISETP.GE.AND P6, PT, R3, 0x22, PT ;  /* 0x000000220300780c */ /* 0x000fe40003fc6270 */
[----:B------:R-:W-:Y:S02]  /*7fc0*/  FSEL R204, R32, -INF , !P0 ;  /* 0xff80000020cc7808 */ /* 0x000fe40004000000 */
[----:B------:R-:W-:Y:S02]  /*7fd0*/  ISETP.GT.AND P0, PT, R0, 0x19, !P4 ;  /* 0x000000190000780c */ /* 0x000fe40006704270 */
[----:B------:R-:W-:Y:S02]  /*7fe0*/  P2R R18, PR, RZ, 0x8 ;  /* 0x00000008ff127803 */ /* 0x000fe40000000000 */
[----:B------:R-:W-:Y:S02]  /*7ff0*/  ISETP.LT.OR P0, PT, R169, 0x1a, P0 ;  /* 0x0000001aa900780c */ /* 0x000fe40000701670 */
[----:B------:R-:W-:Y:S02]  /*8000*/  ISETP.GE.AND P3, PT, R3, 0x1, PT ;  /* 0x000000010300780c */ /* 0x000fe40003f66270 */
[----:B------:R-:W-:Y:S02]  /*8010*/  FSEL R205, R33, -INF , !P0 ;  /* 0xff80000021cd7808 */ /* 0x000fe40004000000 */
[----:B------:R-:W-:Y:S02]  /*8020*/  ISETP.GT.AND P0, PT, R2, 0x18, !P1 ;  /* 0x000000180200780c */ /* 0x000fe40004f04270 */
[C---:B------:R-:W-:Y:S02]  /*8030*/  ISETP.GE.AND P1, PT, R3.reuse, 0x21, PT ;  /* 0x000000210300780c */ /* 0x040fe40003f26270 */
[----:B------:R-:W-:Y:S02]  /*8040*/  ISETP.LT.OR P0, PT, R168, 0x19, P0 ;  /* 0x00000019a800780c */ /* 0x000fe40000701670 */
[----:B------:R-:W-:Y:S02]  /*8050*/  P2R R23, PR, RZ, 0x10 ;  /* 0x00000010ff177803 */ /* 0x000fe40000000000 */
        /* <DEDUP_REMOVED lines=14> */
[----:B------:R-:W-:Y:S02]  /*8140*/  P2R R22, PR, RZ, 0x8 ;  /* 0x00000008ff167803 */ /* 0x000fe40000000000 */
[----:B------:R-:W-:Y:S02]  /*8150*/  FSEL R218, R37, -INF , !P0 ;  /* 0xff80000025da7808 */ /* 0x000fe40004000000 */
[----:B------:R-:W-:Y:S04]  /*8160*/  ISETP.GT.AND P0, PT, R2, 0x20, !P1 ;  /* 0x000000200200780c */ /* 0x000fe80004f04270 */
[----:B------:R-:W-:Y:S04]  /*8170*/  ISETP.LT.OR P0, PT, R168, 0x21, P0 ;  /* 0x00000021a800780c */ /* 0x000fe80000701670 */
[----:B------:R-:W-:Y:S02]  /*8180*/  FSEL R219, R38, -INF , !P0 ;  /* 0xff80000026db7808 */ /* 0x000fe40004000000 */
[----:B------:R-:W-:Y:S04]  /*8190*/  ISETP.GT.AND P0, PT, R2, 0x21, !P6 ;  /* 0x000000210200780c */ /* 0x000fe80007704270 */
[----:B------:R-:W-:Y:S04]  /*81a0*/  ISETP.LT.OR P0, PT, R168, 0x22, P0 ;  /* 0x00000022a800780c */ /* 0x000fe80000701670 */
[----:B------:R-:W-:Y:S02]  /*81b0*/  FSEL R220, R39, -INF , !P0 ;  /* 0xff80000027dc7808 */ /* 0x000fe40004000000 */
[----:B------:R-:W-:Y:S04]  /*81c0*/  ISETP.GT.AND P0, PT, R0, RZ, !P3 ;  /* 0x000000ff0000720c */ /* 0x000fe80005f04270 */
[C---:B------:R-:W-:Y:S04]  /*81d0*/  ISETP.LT.OR P0, PT, R169.reuse, 0x1, P0 ;  /* 0x00000001a900780c */ /* 0x040fe80000701670 */
[----:B------:R-:W-:Y:S02]  /*81e0*/  FSEL R16, R4, -INF , !P0 ;  /* 0xff80000004107808 */ /* 0x000fe40004000000 */
[----:B------:R-:W-:Y:S01]  /*81f0*/  ISETP.GT.AND P0, PT, R0, 0x1, !P4 ;  /* 0x000000010000780c */ /* 0x000fe20006704270 */
[----:B------:R-:W1:Y:S03]  /*8200*/  SHFL.IDX PT, R4, R173, 0x3, 0x1c1f ;  /* 0x007c1f00ad047f89 */ /* 0x000e6600000e0000 */
[----:B------:R-:W-:Y:S04]  /*8210*/  ISETP.LT.OR P0, PT, R169, 0x2, P0 ;  /* 0x00000002a900780c */ /* 0x000fe80000701670 */
[----:B------:R-:W-:Y:S02]  /*8220*/  FSEL R5, R5, -INF , !P0 ;  /* 0xff80000005057808 */ /* 0x000fe40004000000 */
[----:B------:R-:W-:Y:S04]  /*8230*/  ISETP.GT.AND P0, PT, R2, 0x1, !P4 ;  /* 0x000000010200780c */ /* 0x000fe80006704270 */
[----:B------:R-:W-:Y:S04]  /*8240*/  ISETP.LT.OR P0, PT, R168, 0x2, P0 ;  /* 0x00000002a800780c */ /* 0x000fe80000701670 */
[----:B------:R-:W-:Y:S02]  /*8250*/  FSEL R19, R7, -INF , !P0 ;  /* 0xff80000007137808 */ /* 0x000fe40004000000 */
[----:B------:R-:W-:Y:S04]  /*8260*/  ISETP.GT.AND P0, PT, R2, RZ, !P3 ;  /* 0x000000ff0200720c */ /* 0x000fe80005f04270 */
[----:B------:R-:W-:Y:S04]  /*8270*/  ISETP.LT.OR P0, PT, R168, 0x1, P0 ;  /* 0x00000001a800780c */ /* 0x000fe80000701670 */
[----:B------:R-:W-:Y:S02]  /*8280*/  FSEL R6, R6, -INF , !P0 ;  /* 0xff80000006067808 */ /* 0x000fe40004000000 */
[----:B------:R-:W-:Y:S04]  /*8290*/  ISETP.GT.AND P0, PT, R0, 0x28, !P5 ;  /* 0x000000280000780c */ /* 0x000fe80006f04270 */
[----:B------:R-:W-:Y:S04]  /*82a0*/  ISETP.LT.OR P0, PT, R169, 0x29, P0 ;  /* 0x00000029a900780c */ /* 0x000fe80000701670 */
[----:B------:R-:W-:Y:S02]  /*82b0*/  FSEL R221, R48, -INF , !P0 ;  /* 0xff80000030dd7808 */ /* 0x000fe40004000000 */
[----:B------:R-:W-:Y:S04]  /*82c0*/  ISETP.GE.AND P0, PT, R3, 0x2a, PT ;  /* 0x0000002a0300780c */ /* 0x000fe80003f06270 */
[----:B------:R-:W-:Y:S01]  /*82d0*/  ISETP.GT.AND P2, PT, R0, 0x29, !P0 ;  /* 0x000000290000780c */ /* 0x000fe20004744270 */
[--C-:B-1----:R-:W-:Y:S03]  /*82e0*/  IMAD.IADD R0, R175, 0x1, R4.reuse ;  /* 0x00000001af007824 */ /* 0x102fe600078e0204 */
[----:B------:R-:W-:Y:S04]  /*82f0*/  ISETP.LT.OR P2, PT, R169, 0x2a, P2 ;  /* 0x0000002aa900780c */ /* 0x000fe80001741670 */
[----:B------:R-:W-:Y:S02]  /*8300*/  FSEL R222, R49, -INF , !P2 ;  /* 0xff80000031de7808 */ /* 0x000fe40005000000 */
[----:B------:R-:W-:Y:S04]  /*8310*/  ISETP.GT.AND P2, PT, R2, 0x28, !P5 ;  /* 0x000000280200780c */ /* 0x000fe80006f44270 */
[----:B------:R-:W-:Y:S04]  /*8320*/  ISETP.LT.OR P2, PT, R168, 0x29, P2 ;  /* 0x00000029a800780c */ /* 0x000fe80001741670 */
[----:B------:R-:W-:Y:S02]  /*8330*/  FSEL R223, R50, -INF , !P2 ;  /* 0xff80000032df7808 */ /* 0x000fe40005000000 */
[----:B------:R-:W-:Y:S01]  /*8340*/  ISETP.GT.AND P2, PT, R2, 0x29, !P0 ;  /* 0x000000290200780c */ /* 0x000fe20004744270 */
[----:B------:R-:W-:Y:S03]  /*8350*/  IMAD.IADD R2, R174, 0x1, R4 ;  /* 0x00000001ae027824 */ /* 0x000fe600078e0204 */
[----:B------:R-:W-:Y:S04]  /*8360*/  ISETP.LT.OR P2, PT, R168, 0x2a, P2 ;  /* 0x0000002aa800780c */ /* 0x000fe80001741670 */
[----:B------:R-:W-:Y:S02]  /*8370*/  FSEL R246, R51, -INF , !P2 ;  /* 0xff80000033f67808 */ /* 0x000fe40005000000 */
[----:B------:R-:W-:Y:S02]  /*8380*/  ISETP.GT.AND P2, PT, R165, 0x1, !P4 ;  /* 0x00000001a500780c */ /* 0x000fe40006744270 */
[----:B------:R-:W-:Y:S02]  /*8390*/  ISETP.NE.AND P4, PT, R20, RZ, PT ;  /* 0x000000ff1400720c */ /* 0x000fe40003f85270 */
[----:B------:R-:W-:Y:S04]  /*83a0*/  ISETP.LT.OR P2, PT, R167, 0x2, P2 ;  /* 0x00000002a700780c */ /* 0x000fe80001741670 */
[----:B------:R-:W-:Y:S02]  /*83b0*/  FSEL R20, R9, -INF , !P2 ;  /* 0xff80000009147808 */ /* 0x000fe40005000000 */
[----:B------:R-:W-:Y:S04]  /*83c0*/  ISETP.NE.AND P2, PT, R193, RZ, PT ;  /* 0x000000ffc100720c */ /* 0x000fe80003f45270 */
[----:B------:R-:W-:Y:S04]  /*83d0*/  ISETP.GT.AND P2, PT, R165, 0x8, !P2 ;  /* 0x00000008a500780c */ /* 0x000fe80005744270 */
        /* <DEDUP_REMOVED lines=18> */
[----:B------:R-:W-:Y:S02]  /*8500*/  ISETP.GT.AND P2, PT, R165, 0x19, !P4 ;  /* 0x00000019a500780c */ /* 0x000fe40006744270 */
[----:B------:R-:W-:Y:S02]  /*8510*/  ISETP.NE.AND P4, PT, R199, RZ, PT ;  /* 0x000000ffc700720c */ /* 0x000fe40003f85270 */
        /* <DEDUP_REMOVED lines=11> */
[----:B------:R-:W-:Y:S02]  /*85d0*/  ISETP.GT.AND P2, PT, R165, RZ, !P3 ;  /* 0x000000ffa500720c */ /* 0x000fe40005f44270 */
[----:B------:R-:W-:Y:S02]  /*85e0*/  ISETP.NE.AND P3, PT, R198, RZ, PT ;  /* 0x000000ffc600720c */ /* 0x000fe40003f65270 */
        /* <DEDUP_REMOVED lines=22> */
.L_x_484:
[----:B------:R-:W-:Y:S04]  /*8750*/  MOV R7, c[0x0][0x32c] ;  /* 0x0000cb0000077a02 */ /* 0x000fe80000000f00 */
[----:B------:R-:W-:Y:S11]  /*8760*/  ISETP.NE.AND P2, PT, R7, 0x1, PT ;  /* 0x000000010700780c */ /* 0x000ff60003f45270 */
[----:B------:R-:W-:Y:S02]  /*8770*/  @!UPT UIADD3 URZ, URZ, URZ, URZ ;  /* 0x0000003f3f3ff290 */ /* 0x000fe4000fffe03f */
[----:B------:R-:W-:Y:S05]  /*8780*/  @P2 IMAD.HI.U32 R7, R4, c[0x0][0x330], RZ ;  /* 0x0000cc0004072a27 */ /* 0x000fea00078e00ff */
[----:B------:R-:W-:Y:S02]  /*8790*/  @P2 SHF.R.U32.HI R4, RZ, c[0x0][0x334], R7 ;  /* 0x0000cd00ff042a19 */ /* 0x000fe40000011607 */
.L_x_485:
[----:B------:R-:W-:Y:S05]  /*87a0*/  BSYNC B0 ;  /* 0x0000000000007941 */ /* 0x000fea0003800000 */
.L_x_483:
[----:B------:R-:W-:Y:S04]  /*87b0*/  IMAD.IADD R3, R3, 0x1, -R210 ;  /* 0x0000000103037824 */ /* 0x000fe800078e0ad2 */
[----:B------:R-:W-:Y:S05]  /*87c0*/  IMAD R4, R4, c[0x0][0x32c], R3 ;  /* 0x0000cb0004047a24 */ /* 0x000fea00078e0203 */
[----:B------:R-:W-:Y:S02]  /*87d0*/  IADD3 R3, R4, c[0x0][0x32c], RZ ;  /* 0x0000cb0004037a10 */ /* 0x000fe40007ffe0ff */
[----:B------:R-:W-:Y:S02]  /*87e0*/  IMNMX R0, R0, R4, !PT ;  /* 0x0000000400007217 */ /* 0x000fe40007800200 */
[----:B------:R-:W-:Y:S02]  /*87f0*/  IMNMX R2, R2, R3, PT ;  /* 0x0000000302027217 */ /* 0x000fe40003800200 */
.L_x_482:
[----:B------:R-:W-:Y:S01]  /*8800*/  FMNMX.FTZ R169, R16, R164, !PT ;  /* 0x000000a410a97209 */ /* 0x000fe20007810000 */
[----:B------:R-:W-:Y:S01]  /*8810*/  LDSM.16.MT88.4 R36, [R226+0x100] ;  /* 0x00010000e224783b */ /* 0x000fe20000004200 */
[----:B------:R-:W-:Y:S02]  /*8820*/  ISETP.NE.AND P2, PT, R22, RZ, PT ;  /* 0x000000ff1600720c */ /* 0x000fe40003f45270 */
[----:B------:R-:W-:Y:S02]  /*8830*/  FMNMX.FTZ R169, R5, R169, !PT ;  /* 0x000000a905a97209 */ /* 0x000fe40007810000 */
[----:B------:R-:W-:Y:S02]  /*8840*/  ISETP.GT.AND P2, PT, R0, RZ, !P2 ;  /* 0x000000ff0000720c */ /* 0x000fe40005744270 */
[----:B------:R-:W-:Y:S02]  /*8850*/  FMNMX.FTZ R169, R194, R169, !PT ;  /* 0x000000a9c2a97209 */ /* 0x000fe40007810000 */
[----:B------:R-:W-:Y:S02]  /*8860*/  ISETP.LT.OR P2, PT, R2, 0x1, P2 ;  /* 0x000000010200780c */ /* 0x000fe40001741670 */
[----:B------:R-:W-:Y:S02]  /*8870*/  FMNMX.FTZ R169, R195, R169, !PT ;  /* 0x000000a9c3a97209 */ /* 0x000fe40007810000 */
[----:B------:R-:W-:Y:S02]  /*8880*/  FSEL R10, R10, -INF , !P2 ;  /* 0xff8000000a0a7808 */ /* 0x000fe40005000000 */
[----:B------:R-:W-:Y:S02]  /*8890*/  FMNMX.FTZ R169, R200, R169, !PT ;  /* 0x000000a9c8a97209 */ /* 0x000fe40007810000 */
[----:B------:R-:W-:Y:S02]  /*88a0*/  ISETP.NE.AND P2, PT, R21, RZ, PT ;  /* 0x000000ff1500720c */ /* 0x000fe40003f45270 */
[----:B------:R-:W-:Y:S02]  /*88b0*/  FMNMX.FTZ R169, R201, R169, !PT ;  /* 0x000000a9c9a97209 */ /* 0x000fe40007810000 */
[----:B------:R-:W-:Y:S02]  /*88c0*/  ISETP.GT.AND P2, PT, R0, 0x1, !P2 ;  /* 0x000000010000780c */ /* 0x000fe40005744270 */
        /* <DEDUP_REMOVED lines=12> */
[----:B------:R-:W-:Y:S01]  /*8990*/  ISETP.NE.AND P2, PT, R192, RZ, PT ;  /* 0x000000ffc000720c */ /* 0x000fe20003f45270 */
[----:B------:R-:W1:Y:S01]  /*89a0*/  SHFL.BFLY PT, R7, R169, 0x2, 0x1f ;  /* 0x0c401f00a9077f89 */ /* 0x000e6200000e0000 */
[----:B------:R-:W-:Y:S02]  /*89b0*/  FMNMX.FTZ R3, R6, R166, !PT ;  /* 0x000000a606037209 */ /* 0x000fe40007810000 */
[----:B------:R-:W-:Y:S02]  /*89c0*/  ISETP.GT.AND P2, PT, R0, 0x9, !P2 ;  /* 0x000000090000780c */ /* 0x000fe40005744270 */
[----:B------:R-:W-:Y:S02]  /*89d0*/  FMNMX.FTZ R3, R19, R3, !PT ;  /* 0x0000000313037209 */ /* 0x000fe40007810000 */
[----:B------:R-:W-:Y:S02]  /*89e0*/  ISETP.LT.OR P2, PT, R2, 0xa, P2 ;  /* 0x0000000a0200780c */ /* 0x000fe40001741670 */
[----:B------:R-:W-:Y:S02]  /*89f0*/  FMNMX.FTZ R3, R196, R3, !PT ;  /* 0x00000003c4037209 */ /* 0x000fe40007810000 */
[----:B------:R-:W-:Y:S02]  /*8a00*/  FSEL R15, R15, -INF , !P2 ;  /* 0xff8000000f0f7808 */ /* 0x000fe40005000000 */
[----:B------:R-:W-:Y:S02]  /*8a10*/  ISETP.NE.AND P2, PT, R172, RZ, PT ;  /* 0x000000ffac00720c */ /* 0x000fe40003f45270 */
[----:B------:R-:W-:Y:S02]  /*8a20*/  FMNMX.FTZ R3, R197, R3, !PT ;  /* 0x00000003c5037209 */ /* 0x000fe40007810000 */
[----:B------:R-:W-:Y:S02]  /*8a30*/  ISETP.GT.AND P2, PT, R0, 0x10, !P2 ;  /* 0x000000100000780c */ /* 0x000fe40005744270 */
[----:B------:R-:W-:Y:S02]  /*8a40*/  FMNMX.FTZ R3, R202, R3, !PT ;  /* 0x00000003ca037209 */ /* 0x000fe40007810000 */
[----:B------:R-:W-:Y:S02]  /*8a50*/  ISETP.LT.OR P2, PT, R2, 0x11, P2 ;  /* 0x000000110200780c */ /* 0x000fe40001741670 */
[----:B------:R-:W-:Y:S02]  /*8a60*/  FMNMX.FTZ R3, R203, R3, !PT ;  /* 0x00000003cb037209 */ /* 0x000fe40007810000 */
[----:B------:R-:W-:Y:S02]  /*8a70*/  FSEL R199, R26, -INF , !P2 ;  /* 0xff8000001ac77808 */ /* 0x000fe40005000000 */
[----:B------:R-:W-:Y:S02]  /*8a80*/  ISETP.NE.AND P2, PT, R18, RZ, PT ;  /* 0x000000ff1200720c */ /* 0x000fe40003f45270 */
[----:B-1----:R-:W-:Y:S02]  /*8a90*/  FMNMX.FTZ R169, R169, R7, !PT ;  /* 0x00000007a9a97209 */ /* 0x002fe40007810000 */
[----:B------:R-:W-:Y:S02]  /*8aa0*/  ISETP.GT.AND P2, PT, R0, 0x11, !P2 ;  /* 0x000000110000780c */ /* 0x000fe40005744270 */
[----:B------:R-:W-:Y:S01]  /*8ab0*/  FMNMX.FTZ R3, R208, R3, !PT ;  /* 0x00000003d0037209 */ /* 0x000fe20007810000 */
[----:B------:R-:W1:Y:S01]  /*8ac0*/  SHFL.BFLY PT, R7, R169, 0x1, 0x1f ;  /* 0x0c201f00a9077f89 */ /* 0x000e6200000e0000 */
        /* <DEDUP_REMOVED lines=13> */
[----:B-1----:R-:W-:Y:S02]  /*8ba0*/  FMNMX.FTZ R169, R169, R7, !PT ;  /* 0x00000007a9a97209 */ /* 0x002fe40007810000 */
[----:B------:R-:W-:Y:S02]  /*8bb0*/  ISETP.LT.OR P2, PT, R2, 0x1a, P2 ;  /* 0x0000001a0200780c */ /* 0x000fe40001741670 */
[----:B------:R-:W-:Y:S01]  /*8bc0*/  FMNMX.FTZ R3, R246, R3, !PT ;  /* 0x00000003f6037209 */ /* 0x000fe20007810000 */
[----:B------:R-:W-:Y:S01]  /*8bd0*/  FMUL.FTZ R173, R169, c[0x0][0x2d0] ;  /* 0x0000b400a9ad7a20 */ /* 0x000fe20000410000 */
[----:B------:R-:W-:Y:S02]  /*8be0*/  FSEL R198, R31, -INF , !P2 ;  /* 0xff8000001fc67808 */ /* 0x000fe40005000000 */
[----:B------:R-:W-:Y:S01]  /*8bf0*/  FSETP.NEU.FTZ.AND P2, PT, R169, -INF , PT ;  /* 0xff800000a900780b */ /* 0x000fe20003f5d000 */
[----:B------:R-:W1:Y:S01]  /*8c00*/  SHFL.BFLY PT, R168, R3, 0x2, 0x1f ;  /* 0x0c401f0003a87f89 */ /* 0x000e6200000e0000 */
[----:B------:R-:W-:Y:S02]  /*8c10*/  FMNMX.FTZ R4, R20, R4, !PT ;  /* 0x0000000414047209 */ /* 0x000fe40007810000 */
[----:B------:R-:W-:Y:S02]  /*8c20*/  FSEL R173, R173, RZ, P2 ;  /* 0x000000ffadad7208 */ /* 0x000fe40001000000 */
[----:B------:R-:W-:Y:S02]  /*8c30*/  FMNMX.FTZ R4, R12, R4, !PT ;  /* 0x000000040c047209 */ /* 0x000fe40007810000 */
[----:B------:R-:W-:Y:S01]  /*8c40*/  ISETP.GT.AND P1, PT, R0, 0x20, !P1 ;  /* 0x000000200000780c */ /* 0x000fe20004f24270 */
[--C-:B------:R-:W-:Y:S01]  /*8c50*/  FFMA.FTZ R5, R5, c[0x0][0x2d0], -R173.reuse ;  /* 0x0000b40005057a23 */ /* 0x100fe200000108ad */
[----:B------:R-:W-:Y:S01]  /*8c60*/  FMNMX.FTZ R4, R13, R4, !PT ;  /* 0x000000040d047209 */ /* 0x000fe20007810000 */
[--C-:B------:R-:W-:Y:S01]  /*8c70*/  FFMA.FTZ R16, R16, c[0x0][0x2d0], -R173.reuse ;  /* 0x0000b40010107a23 */ /* 0x100fe200000108ad */
[----:B------:R-:W-:Y:S01]  /*8c80*/  ISETP.LT.OR P1, PT, R2, 0x21, P1 ;  /* 0x000000210200780c */ /* 0x000fe20000f21670 */
[----:B------:R2:W-:Y:S01]  /*8c90*/  MUFU.EX2 R24, R5 ;  /* 0x0000000500187308 */ /* 0x0005e20000000800 */
[----:B------:R-:W-:Y:S02]  /*8ca0*/  FMNMX.FTZ R4, R206, R4, !PT ;  /* 0x00000004ce047209 */ /* 0x000fe40007810000 */
[----:B------:R-:W-:Y:S02]  /*8cb0*/  FSEL R216, R42, -INF , !P1 ;  /* 0xff8000002ad87808 */ /* 0x000fe40004800000 */
[----:B------:R-:W-:Y:S02]  /*8cc0*/  FMNMX.FTZ R4, R207, R4, !PT ;  /* 0x00000004cf047209 */ /* 0x000fe40007810000 */
[C---:B------:R-:W-:Y:S02]  /*8cd0*/  ISETP.GT.AND P6, PT, R0.reuse, 0x21, !P6 ;  /* 0x000000210000780c */ /* 0x040fe400077c4270 */
[----:B------:R-:W-:Y:S01]  /*8ce0*/  FMNMX.FTZ R4, R211, R4, !PT ;  /* 0x00000004d3047209 */ /* 0x000fe20007810000 */
[----:B------:R-:W3:Y:S01]  /*8cf0*/  MUFU.EX2 R45, R16 ;  /* 0x00000010002d7308 */ /* 0x000ee20000000800 */
[----:B------:R-:W-:Y:S02]  /*8d00*/  ISETP.GT.AND P5, PT, R0, 0x28, !P5 ;  /* 0x000000280000780c */ /* 0x000fe40006fa4270 */
[----:B------:R-:W-:Y:S02]  /*8d10*/  FMNMX.FTZ R4, R212, R4, !PT ;  /* 0x00000004d4047209 */ /* 0x000fe40007810000 */
[----:B-1----:R-:W-:Y:S02]  /*8d20*/  FMNMX.FTZ R168, R3, R168, !PT ;  /* 0x000000a803a87209 */ /* 0x002fe40007810000 */
[----:B------:R-:W-:Y:S02]  /*8d30*/  FMNMX.FTZ R3, R244, R4, !PT ;  /* 0x00000004f4037209 */ /* 0x000fe40007810000 */
[----:B------:R-:W-:Y:S01]  /*8d40*/  FMNMX.FTZ R4, R10, R171, !PT ;  /* 0x000000ab0a047209 */ /* 0x000fe20007810000 */
[----:B------:R-:W1:Y:S01]  /*8d50*/  SHFL.BFLY PT, R7, R168, 0x1, 0x1f ;  /* 0x0c201f00a8077f89 */ /* 0x000e6200000e0000 */
[----:B------:R-:W-:Y:S02]  /*8d60*/  FMNMX.FTZ R3, R245, R3, !PT ;  /* 0x00000003f5037209 */ /* 0x000fe40007810000 */
[----:B------:R-:W-:Y:S02]  /*8d70*/  FMNMX.FTZ R4, R11, R4, !PT ;  /* 0x000000040b047209 */ /* 0x000fe40007810000 */
[----:B------:R-:W-:Y:S02]  /*8d80*/  FMNMX.FTZ R3, R247, R3, !PT ;  /* 0x00000003f7037209 */ /* 0x000fe40007810000 */
[----:B--2---:R-:W-:Y:S01]  /*8d90*/  FMNMX.FTZ R5, R14, R4, !PT ;  /* 0x000000040e057209 */ /* 0x004fe20007810000 */
[--C-:B------:R-:W-:Y:S01]  /*8da0*/  FFMA.FTZ R4, R194, c[0x0][0x2d0], -R173.reuse ;  /* 0x0000b400c2047a23 */ /* 0x100fe200000108ad */
[----:B------:R-:W-:Y:S02]  /*8db0*/  FMNMX.FTZ R3, R248, R3, !PT ;  /* 0x00000003f8037209 */ /* 0x000fe40007810000 */
[----:B------:R-:W-:Y:S01]  /*8dc0*/  FMNMX.FTZ R5, R15, R5, !PT ;  /* 0x000000050f057209 */ /* 0x000fe20007810000 */
[----:B------:R2:W-:Y:S01]  /*8dd0*/  MUFU.EX2 R25, R4 ;  /* 0x0000000400197308 */ /* 0x0005e20000000800 */
[----:B------:R-:W-:Y:S01]  /*8de0*/  ISETP.GT.AND P0, PT, R0, 0x29, !P0 ;  /* 0x000000290000780c */ /* 0x000fe20004704270 */
[----:B------:R-:W4:Y:S01]  /*8df0*/  SHFL.BFLY PT, R9, R3, 0x2, 0x1f ;  /* 0x0c401f0003097f89 */ /* 0x000f2200000e0000 */
[C---:B------:R-:W-:Y:S02]  /*8e00*/  ISETP.LT.OR P6, PT, R2.reuse, 0x22, P6 ;  /* 0x000000220200780c */ /* 0x040fe400037c1670 */
[----:B------:R-:W-:Y:S02]  /*8e10*/  ISETP.LT.OR P5, PT, R2, 0x29, P5 ;  /* 0x000000290200780c */ /* 0x000fe40002fa1670 */
[----:B------:R-:W-:Y:S02]  /*8e20*/  FSEL R214, R43, -INF , !P6 ;  /* 0xff8000002bd67808 */ /* 0x000fe40007000000 */
[----:B------:R-:W-:Y:S02]  /*8e30*/  FSEL R215, R46, -INF , !P5 ;  /* 0xff8000002ed77808 */ /* 0x000fe40006800000 */
[----:B------:R-:W-:Y:S02]  /*8e40*/  ISETP.LT.OR P0, PT, R2, 0x2a, P0 ;  /* 0x0000002a0200780c */ /* 0x000fe40000701670 */
[----:B-1----:R-:W-:Y:S02]  /*8e50*/  FMNMX.FTZ R168, R168, R7, !PT ;  /* 0x00000007a8a87209 */ /* 0x002fe40007810000 */
[----:B------:R-:W-:Y:S02]  /*8e60*/  FSEL R172, R47, -INF , !P0 ;  /* 0xff8000002fac7808 */ /* 0x000fe40004000000 */
[C---:B------:R-:W-:Y:S01]  /*8e70*/  FSETP.NEU.FTZ.AND P1, PT, R168.reuse, -INF , PT ;  /* 0xff800000a800780b */ /* 0x040fe20003f3d000 */
[----:B------:R-:W-:Y:S01]  /*8e80*/  FMUL.FTZ R174, R168, c[0x0][0x2d0] ;  /* 0x0000b400a8ae7a20 */ /* 0x000fe20000410000 */
[----:B---3--:R-:W-:Y:S04]  /*8e90*/  F2FP.PACK_AB R192, R24, R45 ;  /* 0x0000002d18c0723e */ /* 0x008fe800000000ff */
[----:B------:R-:W-:Y:S02]  /*8ea0*/  FSEL R174, R174, RZ, P1 ;  /* 0x000000ffaeae7208 */ /* 0x000fe40000800000 */
[----:B--2---:R-:W-:Y:S01]  /*8eb0*/  FMNMX.FTZ R4, R199, R5, !PT ;  /* 0x00000005c7047209 */ /* 0x004fe20007810000 */
[----:B------:R-:W-:Y:S01]  /*8ec0*/  FFMA.FTZ R5, R195, c[0x0][0x2d0], -R173 ;  /* 0x0000b400c3057a23 */ /* 0x000fe200000108ad */
[----:B----4-:R-:W-:Y:S01]  /*8ed0*/  FMNMX.FTZ R3, R3, R9, !PT ;  /* 0x0000000903037209 */ /* 0x010fe20007810000 */
[--C-:B------:R-:W-:Y:S01]  /*8ee0*/  FFMA.FTZ R0, R19, c[0x0][0x2d0], -R174.reuse ;  /* 0x0000b40013007a23 */ /* 0x100fe200000108ae */
[----:B------:R-:W-:Y:S01]  /*8ef0*/  FMNMX.FTZ R4, R210, R4, !PT ;  /* 0x00000004d2047209 */ /* 0x000fe20007810000 */
[----:B------:R1:W2:Y:S02]  /*8f00*/  MUFU.EX2 R33, R5 ;  /* 0x0000000500217308 */ /* 0x0002a40000000800 */
[----:B------:R-:W3:Y:S08]  /*8f10*/  SHFL.BFLY PT, R167, R3, 0x1, 0x1f ;  /* 0x0c201f0003a77f89 */ /* 0x000ef000000e0000 */
[----:B------:R-:W4:Y:S01]  /*8f20*/  MUFU.EX2 R28, R0 ;  /* 0x00000000001c7308 */ /* 0x000f220000000800 */
[----:B-1----:R-:W-:Y:S01]  /*8f30*/  FMNMX.FTZ R5, R213, R4, !PT ;  /* 0x00000004d5057209 */ /* 0x002fe20007810000 */
[--C-:B------:R-:W-:Y:S01]  /*8f40*/  FFMA.FTZ R4, R6, c[0x0][0x2d0], -R174.reuse ;  /* 0x0000b40006047a23 */ /* 0x100fe200000108ae */
[----:B---3--:R-:W-:Y:S01]  /*8f50*/  FMNMX.FTZ R167, R3, R167, !PT ;  /* 0x000000a703a77209 */ /* 0x008fe20007810000 */
[--C-:B------:R-:W-:Y:S01]  /*8f60*/  FFMA.FTZ R3, R197, c[0x0][0x2d0], -R174.reuse ;  /* 0x0000b400c5037a23 */ /* 0x100fe200000108ae */
[----:B------:R-:W-:Y:S05]  /*8f70*/  FMNMX.FTZ R5, R198, R5, !PT ;  /* 0x00000005c6057209 */ /* 0x000fea0007810000 */
[----:B------:R1:W3:Y:S01]  /*8f80*/  MUFU.EX2 R44, R4 ;  /* 0x00000004002c7308 */ /* 0x0002e20000000800 */
[C---:B------:R-:W-:Y:S01]  /*8f90*/  FSETP.NEU.FTZ.AND P0, PT, R167.reuse, -INF , PT ;  /* 0xff800000a700780b */ /* 0x040fe20003f1d000 */
[----:B------:R-:W-:Y:S01]  /*8fa0*/  FMUL.FTZ R175, R167, c[0x0][0x2d0] ;  /* 0x0000b400a7af7a20 */ /* 0x000fe20000410000 */
[----:B--2---:R-:W-:Y:S02]  /*8fb0*/  F2FP.PACK_AB R194, R33, R25 ;  /* 0x0000001921c2723e */ /* 0x004fe400000000ff */
[----:B----4-:R-:W-:Y:S02]  /*8fc0*/  MOV R197, R28 ;  /* 0x0000001c00c57202 */ /* 0x010fe40000000f00 */
[----:B------:R-:W-:Y:S05]  /*8fd0*/  FSEL R175, R175, RZ, P0 ;  /* 0x000000ffafaf7208 */ /* 0x000fea0000000000 */
[--C-:B------:R-:W-:Y:S04]  /*8fe0*/  FFMA.FTZ R8, R8, c[0x0][0x2d0], -R175.reuse ;  /* 0x0000b40008087a23 */ /* 0x100fe800000108af */
[----:B------:R-:W-:Y:S01]  /*8ff0*/  MUFU.EX2 R42, R8 ;  /* 0x00000008002a7308 */ /* 0x000fe20000000800 */
[----:B-1----:R-:W-:Y:S09]  /*9000*/  FMNMX.FTZ R4, R216, R5, !PT ;  /* 0x00000005d8047209 */ /* 0x002ff20007810000 */
[----:B------:R1:W-:Y:S01]  /*9010*/  MUFU.EX2 R5, R3 ;  /* 0x0000000300057308 */ /* 0x0003e20000000800 */
[----:B---3--:R-:W-:Y:S02]  /*9020*/  F2FP.PACK_AB R193, R197, R44 ;  /* 0x0000002cc5c1723e */ /* 0x008fe400000000ff */
[----:B------:R-:W-:Y:S01]  /*9030*/  FMNMX.FTZ R2, R214, R4, !PT ;  /* 0x00000004d6027209 */ /* 0x000fe20007810000 */
[--C-:B------:R-:W-:Y:S03]  /*9040*/  FFMA.FTZ R4, R12, c[0x0][0x2d0], -R175.reuse ;  /* 0x0000b4000c047a23 */ /* 0x100fe600000108af */
[----:B------:R-:W-:Y:S01]  /*9050*/  FMNMX.FTZ R0, R215, R2, !PT ;  /* 0x00000002d7007209 */ /* 0x000fe20007810000 */
[----:B------:R-:W-:Y:S02]  /*9060*/  FFMA.FTZ R2, R196, c[0x0][0x2d0], -R174 ;  /* 0x0000b400c4027a23 */ /* 0x000fe400000108ae */
[----:B------:R-:W-:Y:S01]  /*9070*/  MUFU.EX2 R6, R4 ;  /* 0x0000000400067308 */ /* 0x000fe20000000800 */
[----:B------:R-:W-:Y:S09]  /*9080*/  FMNMX.FTZ R0, R172, R0, !PT ;  /* 0x00000000ac007209 */ /* 0x000ff20007810000 */
[----:B------:R2:W-:Y:S01]  /*9090*/  MUFU.EX2 R196, R2 ;  /* 0x0000000200c47308 */ /* 0x0005e20000000800 */
[--C-:B-1----:R-:W-:Y:S02]  /*90a0*/  FFMA.FTZ R3, R20, c[0x0][0x2d0], -R175.reuse ;  /* 0x0000b40014037a23 */ /* 0x102fe400000108af */
[----:B------:R-:W-:Y:S07]  /*90b0*/  LDSM.16.MT88.4 R20, [R225+0x100] ;  /* 0x00010000e114783b */ /* 0x000fee0000004200 */
[----:B------:R1:W-:Y:S01]  /*90c0*/  MUFU.EX2 R34, R3 ;  /* 0x0000000300227308 */ /* 0x0003e20000000800 */
[----:B--2---:R-:W1:Y:S02]  /*90d0*/  SHFL.BFLY PT, R2, R0, 0x2, 0x1f ;  /* 0x0c401f0000027f89 */ /* 0x004e6400000e0000 */
[----:B-1----:R-:W-:Y:S01]  /*90e0*/  FMNMX.FTZ R3, R0, R2, !PT ;  /* 0x0000000200037209 */ /* 0x002fe20007810000 */
[----:B------:R-:W-:Y:S01]  /*90f0*/  FFMA.FTZ R2, R13, c[0x0][0x2d0], -R175 ;  /* 0x0000b4000d027a23 */ /* 0x000fe200000108af */
[----:B------:R-:W-:Y:S05]  /*9100*/  FSEL R0, R169, RZ, P2 ;  /* 0x000000ffa9007208 */ /* 0x000fea0001000000 */
[----:B------:R1:W-:Y:S01]  /*9110*/  MUFU.EX2 R40, R2 ;  /* 0x0000000200287308 */ /* 0x0003e20000000800 */
[----:B------:R-:W2:Y:S01]  /*9120*/  SHFL.BFLY PT, R4, R3, 0x1, 0x1f ;  /* 0x0c201f0003047f89 */ /* 0x000ea200000e0000 */
[----:B------:R-:W-:Y:S04]  /*9130*/  FADD.FTZ R0, -R0, R164 ;  /* 0x000000a400007221 */ /* 0x000fe80000010100 */
[----:B------:R-:W-:Y:S04]  /*9140*/  FMUL.FTZ R0, R0, c[0x0][0x2d0] ;  /* 0x0000b40000007a20 */ /* 0x000fe80000410000 */
[----:B------:R3:W4:Y:S01]  /*9150*/  MUFU.EX2 R165, R0 ;  /* 0x0000000000a57308 */ /* 0x0007220000000800 */
[----:B-1----:R-:W-:Y:S02]  /*9160*/  FSEL R2, R168, RZ, P1 ;  /* 0x000000ffa8027208 */ /* 0x002fe40000800000 */
[----:B--2---:R-:W-:Y:S03]  /*9170*/  FMNMX.FTZ R3, R3, R4, !PT ;  /* 0x0000000403037209 */ /* 0x004fe60007810000 */
[----:B------:R-:W-:Y:S02]  /*9180*/  FADD.FTZ R2, -R2, R166 ;  /* 0x000000a602027221 */ /* 0x000fe40000010100 */
[----:B------:R-:W-:Y:S02]  /*9190*/  FMUL.FTZ R166, R3, c[0x0][0x2d0] ;  /* 0x0000b40003a67a20 */ /* 0x000fe40000410000 */
[----:B------:R-:W-:Y:S01]  /*91a0*/  FMUL.FTZ R2, R2, c[0x0][0x2d0] ;  /* 0x0000b40002027a20 */ /* 0x000fe20000410000 */
[----:B---3--:R-:W-:Y:S01]  /*91b0*/  FSEL R0, R167, RZ, P0 ;  /* 0x000000ffa7007208 */ /* 0x008fe20000000000 */
[----:B----4-:R-:W-:Y:S01]  /*91c0*/  FMUL.FTZ R16, R165, R188 ;  /* 0x000000bca5107220 */ /* 0x010fe20000410000 */
[----:B------:R-:W-:Y:S01]  /*91d0*/  FSETP.NEU.FTZ.AND P0, PT, R3, -INF , PT ;  /* 0xff8000000300780b */ /* 0x000fe20003f1d000 */
[----:B------:R-:W1:Y:S01]  /*91e0*/  MUFU.EX2 R164, R2 ;  /* 0x0000000200a47308 */ /* 0x000e620000000800 */
[C---:B------:R-:W-:Y:S01]  /*91f0*/  FMUL.FTZ R17, R165.reuse, R189 ;  /* 0x000000bda5117220 */ /* 0x040fe20000410000 */
[----:B------:R-:W-:Y:S01]  /*9200*/  MOV R189, R40 ;  /* 0x0000002800bd7202 */ /* 0x000fe20000000f00 */
[----:B------:R-:W-:Y:S01]  /*9210*/  FADD.FTZ R0, -R0, R170 ;  /* 0x000000aa00007221 */ /* 0x000fe20000010100 */
[----:B------:R-:W-:Y:S01]  /*9220*/  FSEL R166, R166, RZ, P0 ;  /* 0x000000ffa6a67208 */ /* 0x000fe20000000000 */
[C---:B------:R-:W-:Y:S01]  /*9230*/  FMUL.FTZ R32, R165.reuse, R144 ;  /* 0x00000090a5207220 */ /* 0x040fe20000410000 */
[----:B------:R-:W-:Y:S01]  /*9240*/  MOV R170, R6 ;  /* 0x0000000600aa7202 */ /* 0x000fe20000000f00 */
[----:B------:R-:W-:Y:S01]  /*9250*/  FMUL.FTZ R0, R0, c[0x0][0x2d0] ;  /* 0x0000b40000007a20 */ /* 0x000fe20000410000 */
[----:B------:R-:W-:Y:S01]  /*9260*/  MOV R144, R33 ;  /* 0x0000002100907202 */ /* 0x000fe20000000f00 */
[--C-:B------:R-:W-:Y:S02]  /*9270*/  FFMA.FTZ R4, R14, c[0x0][0x2d0], -R166.reuse ;  /* 0x0000b4000e047a23 */ /* 0x100fe400000108a6 */
[----:B------:R2:W3:Y:S01]  /*9280*/  MUFU.EX2 R2, R0 ;  /* 0x0000000000027308 */ /* 0x0004e20000000800 */
[C---:B------:R-:W-:Y:S01]  /*9290*/  FMUL.FTZ R33, R165.reuse, R145 ;  /* 0x00000091a5217220 */ /* 0x040fe20000410000 */
[----:B------:R-:W-:Y:S01]  /*92a0*/  MOV R145, R45 ;  /* 0x0000002d00917202 */ /* 0x000fe20000000f00 */
[C---:B------:R-:W-:Y:S02]  /*92b0*/  FMUL.FTZ R48, R165.reuse, R160 ;  /* 0x000000a0a5307220 */ /* 0x040fe40000410000 */
[C---:B------:R-:W-:Y:S02]  /*92c0*/  FMUL.FTZ R49, R165.reuse, R161 ;  /* 0x000000a1a5317220 */ /* 0x040fe40000410000 */
[C---:B------:R-:W-:Y:S02]  /*92d0*/  FMUL.FTZ R52, R165.reuse, R52 ;  /* 0x00000034a5347220 */ /* 0x040fe40000410000 */
[C---:B------:R-:W-:Y:S01]  /*92e0*/  FMUL.FTZ R53, R165.reuse, R53 ;  /* 0x00000035a5357220 */ /* 0x040fe20000410000 */
[----:B------:R4:W-:Y:S01]  /*92f0*/  MUFU.EX2 R12, R4 ;  /* 0x00000004000c7308 */ /* 0x0009e20000000800 */
[----:B------:R-:W-:Y:S02]  /*9300*/  FMUL.FTZ R64, R165, R64 ;  /* 0x00000040a5407220 */ /* 0x000fe40000410000 */
[----:B-1----:R-:W-:Y:S01]  /*9310*/  FMUL.FTZ R6, R164, R178 ;  /* 0x000000b2a4067220 */ /* 0x002fe20000410000 */
[----:B------:R-:W-:Y:S01]  /*9320*/  F2FP.PACK_AB R178, R40, R170 ;  /* 0x000000aa28b2723e */ /* 0x000fe200000000ff */
[C---:B------:R-:W-:Y:S02]  /*9330*/  FMUL.FTZ R7, R164.reuse, R179 ;  /* 0x000000b3a4077220 */ /* 0x040fe40000410000 */
[C---:B------:R-:W-:Y:S02]  /*9340*/  FMUL.FTZ R18, R164.reuse, R190 ;  /* 0x000000bea4127220 */ /* 0x040fe40000410000 */
[C---:B------:R-:W-:Y:S02]  /*9350*/  FMUL.FTZ R19, R164.reuse, R191 ;  /* 0x000000bfa4137220 */ /* 0x040fe40000410000 */
[C---:B------:R-:W-:Y:S02]  /*9360*/  FMUL.FTZ R50, R164.reuse, R162 ;  /* 0x000000a2a4327220 */ /* 0x040fe40000410000 */
[----:B------:R-:W-:Y:S02]  /*9370*/  FMUL.FTZ R51, R164, R163 ;  /* 0x000000a3a4337220 */ /* 0x000fe40000410000 */
[--C-:B--2---:R-:W-:Y:S02]  /*9380*/  FFMA.FTZ R0, R10, c[0x0][0x2d0], -R166.reuse ;  /* 0x0000b4000a007a23 */ /* 0x104fe400000108a6 */
[C---:B---3--:R-:W-:Y:S02]  /*9390*/  FMUL.FTZ R8, R2.reuse, R180 ;  /* 0x000000b402087220 */ /* 0x048fe40000410000 */
[----:B------:R-:W1:Y:S01]  /*93a0*/  MUFU.EX2 R9, R0 ;  /* 0x0000000000097308 */ /* 0x000e620000000800 */
[C---:B------:R-:W-:Y:S01]  /*93b0*/  FMUL.FTZ R13, R2.reuse, R185 ;  /* 0x000000b9020d7220 */ /* 0x040fe20000410000 */
[----:B------:R-:W-:Y:S01]  /*93c0*/  MOV R185, R34 ;  /* 0x0000002200b97202 */ /* 0x000fe20000000f00 */
[C---:B------:R-:W-:Y:S02]  /*93d0*/  FMUL.FTZ R29, R2.reuse, R141 ;  /* 0x0000008d021d7220 */ /* 0x040fe40000410000 */
[--C-:B----4-:R-:W-:Y:S02]  /*93e0*/  FFMA.FTZ R4, R15, c[0x0][0x2d0], -R166.reuse ;  /* 0x0000b4000f047a23 */ /* 0x110fe400000108a6 */
[C---:B------:R-:W-:Y:S02]  /*93f0*/  FMUL.FTZ R28, R2.reuse, R140 ;  /* 0x0000008c021c7220 */ /* 0x040fe40000410000 */
[C---:B------:R-:W-:Y:S01]  /*9400*/  FMUL.FTZ R40, R2.reuse, R152 ;  /* 0x0000009802287220 */ /* 0x040fe20000410000 */
[----:B------:R2:W3:Y:S01]  /*9410*/  MUFU.EX2 R41, R4 ;  /* 0x0000000400297308 */ /* 0x0004e20000000800 */
[----:B------:R-:W-:Y:S01]  /*9420*/  FMUL.FTZ R45, R2, R157 ;  /* 0x0000009d022d7220 */ /* 0x000fe20000410000 */
[----:B------:R-:W-:Y:S01]  /*9430*/  MOV R157, R144 ;  /* 0x00000090009d7202 */ /* 0x000fe20000000f00 */
[C---:B------:R-:W-:Y:S02]  /*9440*/  FMUL.FTZ R54, R164.reuse, R54 ;  /* 0x00000036a4367220 */ /* 0x040fe40000410000 */
[----:B------:R-:W-:Y:S02]  /*9450*/  FMUL.FTZ R55, R164, R55 ;  /* 0x00000037a4377220 */ /* 0x000fe40000410000 */
[C---:B------:R-:W-:Y:S02]  /*9460*/  FMUL.FTZ R56, R2.reuse, R56 ;  /* 0x0000003802387220 */ /* 0x040fe40000410000 */
[C---:B------:R-:W-:Y:S02]  /*9470*/  FMUL.FTZ R57, R2.reuse, R57 ;  /* 0x0000003902397220 */ /* 0x040fe40000410000 */
[C---:B------:R-:W-:Y:S02]  /*9480*/  FMUL.FTZ R60, R2.reuse, R60 ;  /* 0x0000003c023c7220 */ /* 0x040fe40000410000 */
[C---:B------:R-:W-:Y:S01]  /*9490*/  FMUL.FTZ R61, R2.reuse, R61 ;  /* 0x0000003d023d7220 */ /* 0x040fe20000410000 */
[----:B-1----:R-:W-:Y:S01]  /*94a0*/  MOV R180, R9 ;  /* 0x0000000900b47202 */ /* 0x002fe20000000f00 */
[----:B------:R-:W-:Y:S02]  /*94b0*/  FFMA.FTZ R0, R11, c[0x0][0x2d0], -R166 ;  /* 0x0000b4000b007a23 */ /* 0x000fe400000108a6 */
[C---:B------:R-:W-:Y:S01]  /*94c0*/  FMUL.FTZ R9, R2.reuse, R181 ;  /* 0x000000b502097220 */ /* 0x040fe20000410000 */
[----:B------:R-:W-:Y:S01]  /*94d0*/  MOV R181, R25 ;  /* 0x0000001900b57202 */ /* 0x000fe20000000f00 */
[----:B------:R1:W4:Y:S01]  /*94e0*/  MUFU.EX2 R35, R0 ;  /* 0x0000000000237308 */ /* 0x0003220000000800 */
[----:B------:R-:W-:Y:S02]  /*94f0*/  FMUL.FTZ R25, R2, R137 ;  /* 0x0000008902197220 */ /* 0x000fe40000410000 */
[C---:B------:R-:W-:Y:S02]  /*9500*/  FMUL.FTZ R65, R165.reuse, R65 ;  /* 0x00000041a5417220 */ /* 0x040fe40000410000 */
[----:B--2---:R-:W-:Y:S01]  /*9510*/  FMUL.FTZ R4, R165, R176 ;  /* 0x000000b0a5047220 */ /* 0x004fe20000410000 */
[----:B------:R-:W-:Y:S01]  /*9520*/  F2FP.PACK_AB R176, R34, R42 ;  /* 0x0000002a22b0723e */ /* 0x000fe200000000ff */
[C---:B------:R-:W-:Y:S01]  /*9530*/  FMUL.FTZ R34, R164.reuse, R146 ;  /* 0x00000092a4227220 */ /* 0x040fe20000410000 */
[----:B---3--:R-:W-:Y:S01]  /*9540*/  F2FP.PACK_AB R179, R41, R12 ;  /* 0x0000000c29b3723e */ /* 0x008fe200000000ff */
[----:B------:R-:W-:Y:S01]  /*9550*/  FMUL.FTZ R66, R164, R66 ;  /* 0x00000042a4427220 */ /* 0x000fe20000410000 */
[----:B------:R-:W-:Y:S01]  /*9560*/  MOV R146, R41 ;  /* 0x0000002900927202 */ /* 0x000fe20000000f00 */
[----:B------:R-:W-:Y:S02]  /*9570*/  FMUL.FTZ R41, R2, R153 ;  /* 0x0000009902297220 */ /* 0x000fe40000410000 */
[C---:B------:R-:W-:Y:S01]  /*9580*/  FMUL.FTZ R67, R164.reuse, R67 ;  /* 0x00000043a4437220 */ /* 0x040fe20000410000 */
[----:B------:R-:W-:Y:S01]  /*9590*/  MOV R161, R146 ;  /* 0x0000009200a17202 */ /* 0x000fe20000000f00 */
[C---:B------:R-:W-:Y:S02]  /*95a0*/  FMUL.FTZ R68, R165.reuse, R68 ;  /* 0x00000044a5447220 */ /* 0x040fe40000410000 */
[----:B------:R-:W-:Y:S02]  /*95b0*/  FMUL.FTZ R69, R165, R69 ;  /* 0x00000045a5457220 */ /* 0x000fe40000410000 */
[C---:B------:R-:W-:Y:S02]  /*95c0*/  FMUL.FTZ R70, R164.reuse, R70 ;  /* 0x00000046a4467220 */ /* 0x040fe40000410000 */
[----:B------:R-:W-:Y:S02]  /*95d0*/  FMUL.FTZ R71, R164, R71 ;  /* 0x00000047a4477220 */ /* 0x000fe40000410000 */
[C---:B------:R-:W-:Y:S01]  /*95e0*/  FMUL.FTZ R72, R2.reuse, R72 ;  /* 0x0000004802487220 */ /* 0x040fe20000410000 */
[----:B-1----:R-:W-:Y:S01]  /*95f0*/  FSEL R0, R3, RZ, P0 ;  /* 0x000000ff03007208 */ /* 0x002fe20000000000 */
[----:B------:R-:W-:Y:S01]  /*9600*/  FMUL.FTZ R73, R2, R73 ;  /* 0x0000004902497220 */ /* 0x000fe20000410000 */
[----:B----4-:R-:W-:Y:S01]  /*9610*/  MOV R188, R35 ;  /* 0x0000002300bc7202 */ /* 0x010fe20000000f00 */
[----:B------:R-:W-:Y:S01]  /*9620*/  FFMA.FTZ R140, R201, c[0x0][0x2d0], -R173 ;  /* 0x0000b400c98c7a23 */ /* 0x000fe200000108ad */
[----:B------:R-:W-:Y:S01]  /*9630*/  ISETP.GT.AND P0, PT, R242, UR4, PT ;  /* 0x00000004f2007c0c */ /* 0x000fe2000bf04270 */
[----:B------:R-:W-:Y:S01]  /*9640*/  FADD.FTZ R0, -R0, R171 ;  /* 0x000000ab00007221 */ /* 0x000fe20000010100 */
[----:B------:R-:W-:Y:S01]  /*9650*/  MOV R171, R5 ;  /* 0x0000000500ab7202 */ /* 0x000fe20000000f00 */
[----:B------:R-:W-:Y:S01]  /*9660*/  FMUL.FTZ R5, R165, R177 ;  /* 0x000000b1a5057220 */ /* 0x000fe20000410000 */
[----:B------:R-:W-:Y:S01]  /*9670*/  F2FP.PACK_AB R177, R35, R180 ;  /* 0x000000b423b1723e */ /* 0x000fe200000000ff */
[----:B------:R-:W-:Y:S01]  /*9680*/  FMUL.FTZ R0, R0, c[0x0][0x2d0] ;  /* 0x0000b40000007a20 */ /* 0x000fe20000410000 */
[----:B------:R-:W-:Y:S01]  /*9690*/  F2FP.PACK_AB R195, R171, R196 ;  /* 0x000000c4abc3723e */ /* 0x000fe200000000ff */
[----:B------:R1:W-:Y:S01]  /*96a0*/  MUFU.EX2 R160, R140 ;  /* 0x0000008c00a07308 */ /* 0x0003e20000000800 */
[----:B------:R-:W-:Y:S01]  /*96b0*/  FMUL.FTZ R35, R164, R147 ;  /* 0x00000093a4237220 */ /* 0x000fe20000410000 */
[----:B------:R-:W-:Y:S01]  /*96c0*/  IADD3 R242, R242, -0x1, RZ ;  /* 0xfffffffff2f27810 */ /* 0x000fe20007ffe0ff */
[C---:B------:R-:W-:Y:S02]  /*96d0*/  FMUL.FTZ R76, R2.reuse, R76 ;  /* 0x0000004c024c7220 */ /* 0x040fe40000410000 */
[----:B------:R-:W-:Y:S01]  /*96e0*/  FMUL.FTZ R77, R2, R77 ;  /* 0x0000004d024d7220 */ /* 0x000fe20000410000 */
[-C--:B------:R-:W-:Y:S04]  /*96f0*/  HMMA.16816.F32 R4, R192, R20.reuse, R4 ;  /* 0x00000014c004723c */ /* 0x080fe80000001804 */
[----:B------:R-:W2:Y:S01]  /*9700*/  MUFU.EX2 R0, R0 ;  /* 0x0000000000007308 */ /* 0x000ea20000000800 */
[C---:B------:R-:W-:Y:S02]  /*9710*/  FMUL.FTZ R80, R165.reuse, R80 ;  /* 0x00000050a5507220 */ /* 0x040fe40000410000 */
[C---:B------:R-:W-:Y:S02]  /*9720*/  FMUL.FTZ R81, R165.reuse, R81 ;  /* 0x00000051a5517220 */ /* 0x040fe40000410000 */
[C---:B------:R-:W-:Y:S03]  /*9730*/  FMUL.FTZ R82, R164.reuse, R82 ;  /* 0x00000052a4527220 */ /* 0x040fe60000410000 */
[----:B------:R-:W-:Y:S02]  /*9740*/  FMUL.FTZ R83, R164, R83 ;  /* 0x00000053a4537220 */ /* 0x000fe40000410000 */
[C---:B------:R-:W-:Y:S02]  /*9750*/  FMUL.FTZ R84, R165.reuse, R84 ;  /* 0x00000054a5547220 */ /* 0x040fe40000410000 */
[C---:B------:R-:W-:Y:S02]  /*9760*/  FMUL.FTZ R85, R165.reuse, R85 ;  /* 0x00000055a5557220 */ /* 0x040fe40000410000 */
[--C-:B-1----:R-:W-:Y:S02]  /*9770*/  FFMA.FTZ R140, R202, c[0x0][0x2d0], -R174.reuse ;  /* 0x0000b400ca8c7a23 */ /* 0x102fe400000108ae */
[C---:B------:R-:W-:Y:S02]  /*9780*/  FMUL.FTZ R86, R164.reuse, R86 ;  /* 0x00000056a4567220 */ /* 0x040fe40000410000 */
[----:B------:R-:W-:Y:S01]  /*9790*/  FMUL.FTZ R87, R164, R87 ;  /* 0x00000057a4577220 */ /* 0x000fe20000410000 */
[----:B------:R1:W-:Y:S01]  /*97a0*/  MUFU.EX2 R191, R140 ;  /* 0x0000008c00bf7308 */ /* 0x0003e20000000800 */
[C---:B------:R-:W-:Y:S02]  /*97b0*/  FMUL.FTZ R88, R2.reuse, R88 ;  /* 0x0000005802587220 */ /* 0x040fe40000410000 */
[----:B------:R-:W-:Y:S02]  /*97c0*/  FMUL.FTZ R89, R2, R89 ;  /* 0x0000005902597220 */ /* 0x000fe40000410000 */
[C---:B--2---:R-:W-:Y:S01]  /*97d0*/  FMUL.FTZ R10, R0.reuse, R182 ;  /* 0x000000b6000a7220 */ /* 0x044fe20000410000 */
[----:B------:R-:W-:Y:S01]  /*97e0*/  MOV R182, R24 ;  /* 0x0000001800b67202 */ /* 0x000fe20000000f00 */
[----:B------:R-:W-:Y:S01]  /*97f0*/  FMUL.FTZ R11, R0, R183 ;  /* 0x000000b7000b7220 */ /* 0x000fe20000410000 */
[----:B------:R-:W-:Y:S01]  /*9800*/  MOV R183, R12 ;  /* 0x0000000c00b77202 */ /* 0x000fe20000000f00 */
[----:B------:R-:W-:Y:S02]  /*9810*/  FMUL.FTZ R24, R2, R136 ;  /* 0x0000008802187220 */ /* 0x000fe40000410000 */
[C---:B------:R-:W-:Y:S02]  /*9820*/  FMUL.FTZ R26, R0.reuse, R138 ;  /* 0x0000008a001a7220 */ /* 0x040fe40000410000 */
[----:B------:R-:W-:Y:S01]  /*9830*/  FMUL.FTZ R27, R0, R139 ;  /* 0x0000008b001b7220 */ /* 0x000fe20000410000 */
[C---:B------:R-:W-:Y:S01]  /*9840*/  HMMA.16816.F32 R8, R176.reuse, R20, R8 ;  /* 0x00000014b008723c */ /* 0x040fe20000001808 */
[----:B------:R-:W-:Y:S03]  /*9850*/  LDSM.16.MT88.4 R136, [R227+0x100] ;  /* 0x00010000e388783b */ /* 0x000fe60000004200 */
[----:B------:R-:W-:Y:S02]  /*9860*/  FMUL.FTZ R12, R2, R184 ;  /* 0x000000b8020c7220 */ /* 0x000fe40000410000 */
[C---:B------:R-:W-:Y:S01]  /*9870*/  FMUL.FTZ R14, R0.reuse, R186 ;  /* 0x000000ba000e7220 */ /* 0x040fe20000410000 */
[----:B------:R-:W-:Y:S01]  /*9880*/  MOV R186, R44 ;  /* 0x0000002c00ba7202 */ /* 0x000fe20000000f00 */
[C---:B------:R-:W-:Y:S01]  /*9890*/  FMUL.FTZ R15, R0.reuse, R187 ;  /* 0x000000bb000f7220 */ /* 0x040fe20000410000 */
[----:B------:R-:W-:Y:S03]  /*98a0*/  MOV R187, R42 ;  /* 0x0000002a00bb7202 */ /* 0x000fe60000000f00 */
[C---:B------:R-:W-:Y:S02]  /*98b0*/  FMUL.FTZ R20, R165.reuse, R132 ;  /* 0x00000084a5147220 */ /* 0x040fe40000410000 */
[C---:B------:R-:W-:Y:S01]  /*98c0*/  FMUL.FTZ R21, R165.reuse, R133 ;  /* 0x00000085a5157220 */ /* 0x040fe20000410000 */
[-C--:B------:R-:W-:Y:S03]  /*98d0*/  HMMA.16816.F32 R12, R176, R22.reuse, R12 ;  /* 0x00000016b00c723c */ /* 0x080fe6000000180c */
[C---:B------:R-:W-:Y:S02]  /*98e0*/  FMUL.FTZ R30, R0.reuse, R142 ;  /* 0x0000008e001e7220 */ /* 0x040fe40000410000 */
[C---:B------:R-:W-:Y:S02]  /*98f0*/  FMUL.FTZ R31, R0.reuse, R143 ;  /* 0x0000008f001f7220 */ /* 0x040fe40000410000 */
[C---:B------:R-:W-:Y:S01]  /*9900*/  FMUL.FTZ R42, R0.reuse, R154 ;  /* 0x0000009a002a7220 */ /* 0x040fe20000410000 */
[C---:B------:R-:W-:Y:S04]  /*9910*/  HMMA.16816.F32 R16, R192.reuse, R22, R16 ;  /* 0x00000016c010723c */ /* 0x040fe80000001810 */
[----:B------:R-:W-:Y:S02]  /*9920*/  FMUL.FTZ R43, R0, R155 ;  /* 0x0000009b002b7220 */ /* 0x000fe40000410000 */
[----:B------:R-:W-:Y:S01]  /*9930*/  FMUL.FTZ R44, R2, R156 ;  /* 0x0000009c022c7220 */ /* 0x000fe20000410000 */
[----:B------:R-:W-:Y:S01]  /*9940*/  MOV R156, R145 ;  /* 0x00000091009c7202 */ /* 0x000fe20000000f00 */
[C---:B------:R-:W-:Y:S01]  /*9950*/  FMUL.FTZ R22, R164.reuse, R134 ;  /* 0x00000086a4167220 */ /* 0x040fe20000410000 */
[----:B------:R-:W-:Y:S03]  /*9960*/  LDSM.16.MT88.4 R152, [R227+0x900] ;  /* 0x00090000e398783b */ /* 0x000fe60000004200 */
[----:B------:R-:W-:Y:S02]  /*9970*/  FMUL.FTZ R23, R164, R135 ;  /* 0x00000087a4177220 */ /* 0x000fe40000410000 */
[C---:B------:R-:W-:Y:S01]  /*9980*/  FMUL.FTZ R46, R0.reuse, R158 ;  /* 0x0000009e002e7220 */ /* 0x040fe20000410000 */
[----:B------:R-:W-:Y:S01]  /*9990*/  MOV R158, R183 ;  /* 0x000000b7009e7202 */ /* 0x000fe20000000f00 */
[C---:B------:R-:W-:Y:S01]  /*99a0*/  FMUL.FTZ R47, R0.reuse, R159 ;  /* 0x0000009f002f7220 */ /* 0x040fe20000410000 */
[----:B------:R-:W2:Y:S01]  /*99b0*/  LDSM.16.MT88.4 R132, [R228+0x100] ;  /* 0x00010000e484783b */ /* 0x000ea20000004200 */
[C---:B------:R-:W-:Y:S01]  /*99c0*/  FMUL.FTZ R58, R0.reuse, R58 ;  /* 0x0000003a003a7220 */ /* 0x040fe20000410000 */
[-C--:B------:R-:W-:Y:S03]  /*99d0*/  HMMA.16816.F32 R20, R192, R36.reuse, R20 ;  /* 0x00000024c014723c */ /* 0x080fe60000001814 */
[C---:B------:R-:W-:Y:S01]  /*99e0*/  FMUL.FTZ R59, R0.reuse, R59 ;  /* 0x0000003b003b7220 */ /* 0x040fe20000410000 */
[----:B------:R-:W-:Y:S01]  /*99f0*/  MOV R183, R197 ;  /* 0x000000c500b77202 */ /* 0x000fe20000000f00 */
[C---:B------:R-:W-:Y:S02]  /*9a00*/  FMUL.FTZ R62, R0.reuse, R62 ;  /* 0x0000003e003e7220 */ /* 0x040fe40000410000 */
[C---:B------:R-:W-:Y:S01]  /*9a10*/  FMUL.FTZ R63, R0.reuse, R63 ;  /* 0x0000003f003f7220 */ /* 0x040fe20000410000 */
[C---:B------:R-:W-:Y:S04]  /*9a20*/  HMMA.16816.F32 R24, R176.reuse, R36, R24 ;  /* 0x00000024b018723c */ /* 0x040fe80000001818 */
[C---:B------:R-:W-:Y:S02]  /*9a30*/  FMUL.FTZ R74, R0.reuse, R74 ;  /* 0x0000004a004a7220 */ /* 0x040fe40000410000 */
[C---:B------:R-:W-:Y:S02]  /*9a40*/  FMUL.FTZ R75, R0.reuse, R75 ;  /* 0x0000004b004b7220 */ /* 0x040fe40000410000 */
[-C--:B------:R-:W-:Y:S04]  /*9a50*/  HMMA.16816.F32 R28, R176, R38.reuse, R28 ;  /* 0x00000026b01c723c */ /* 0x080fe8000000181c */
[C---:B------:R-:W-:Y:S02]  /*9a60*/  FMUL.FTZ R36, R165.reuse, R148 ;  /* 0x00000094a5247220 */ /* 0x040fe40000410000 */
[C---:B------:R-:W-:Y:S02]  /*9a70*/  FMUL.FTZ R37, R165.reuse, R149 ;  /* 0x00000095a5257220 */ /* 0x040fe40000410000 */
[C---:B------:R-:W-:Y:S04]  /*9a80*/  HMMA.16816.F32 R32, R192.reuse, R38, R32 ;  /* 0x00000026c020723c */ /* 0x040fe80000001820 */
[C---:B------:R-:W-:Y:S02]  /*9a90*/  FMUL.FTZ R78, R0.reuse, R78 ;  /* 0x0000004e004e7220 */ /* 0x040fe40000410000 */
[----:B------:R-:W-:Y:S02]  /*9aa0*/  FMUL.FTZ R79, R0, R79 ;  /* 0x0000004f004f7220 */ /* 0x000fe40000410000 */
[C---:B------:R-:W-:Y:S04]  /*9ab0*/  FMUL.FTZ R38, R164.reuse, R150 ;  /* 0x00000096a4267220 */ /* 0x040fe80000410000 */
[----:B------:R-:W-:Y:S02]  /*9ac0*/  FMUL.FTZ R39, R164, R151 ;  /* 0x00000097a4277220 */ /* 0x000fe40000410000 */
[----:B------:R-:W-:Y:S01]  /*9ad0*/  LDSM.16.MT88.4 R148, [R228+0x900] ;  /* 0x00090000e494783b */ /* 0x000fe20000004200 */
[C---:B------:R-:W-:Y:S02]  /*9ae0*/  FMUL.FTZ R90, R0.reuse, R90 ;  /* 0x0000005a005a7220 */ /* 0x040fe40000410000 */
[----:B------:R-:W-:Y:S02]  /*9af0*/  FMUL.FTZ R91, R0, R91 ;  /* 0x0000005b005b7220 */ /* 0x000fe40000410000 */
[-C--:B--2---:R-:W-:Y:S03]  /*9b00*/  HMMA.16816.F32 R36, R192, R132.reuse, R36 ;  /* 0x00000084c024723c */ /* 0x084fe60000001824 */
[C---:B------:R-:W-:Y:S02]  /*9b10*/  FMUL.FTZ R92, R2.reuse, R92 ;  /* 0x0000005c025c7220 */ /* 0x040fe40000410000 */
[----:B------:R-:W-:Y:S02]  /*9b20*/  FMUL.FTZ R93, R2, R93 ;  /* 0x0000005d025d7220 */ /* 0x000fe40000410000 */
[C---:B------:R-:W-:Y:S01]  /*9b30*/  FMUL.FTZ R94, R0.reuse, R94 ;  /* 0x0000005e005e7220 */ /* 0x040fe20000410000 */
[C---:B------:R-:W-:Y:S04]  /*9b40*/  HMMA.16816.F32 R40, R176.reuse, R132, R40 ;  /* 0x00000084b028723c */ /* 0x040fe80000001828 */
[----:B------:R-:W-:Y:S02]  /*9b50*/  FMUL.FTZ R95, R0, R95 ;  /* 0x0000005f005f7220 */ /* 0x000fe40000410000 */
[C---:B------:R-:W-:Y:S02]  /*9b60*/  FMUL.FTZ R96, R165.reuse, R96 ;  /* 0x00000060a5607220 */ /* 0x040fe40000410000 */
[-C--:B------:R-:W-:Y:S04]  /*9b70*/  HMMA.16816.F32 R44, R176, R134.reuse, R44 ;  /* 0x00000086b02c723c */ /* 0x080fe8000000182c */
[----:B------:R-:W-:Y:S02]  /*9b80*/  FMUL.FTZ R97, R165, R97 ;  /* 0x00000061a5617220 */ /* 0x000fe40000410000 */
[C---:B------:R-:W-:Y:S02]  /*9b90*/  FMUL.FTZ R98, R164.reuse, R98 ;  /* 0x00000062a4627220 */ /* 0x040fe40000410000 */
[C---:B------:R-:W-:Y:S01]  /*9ba0*/  HMMA.16816.F32 R48, R192.reuse, R134, R48 ;  /* 0x00000086c030723c */ /* 0x040fe20000001830 */
[----:B------:R-:W2:Y:S03]  /*9bb0*/  LDSM.16.MT88.4 R132, [R225+0x1900] ;  /* 0x00190000e184783b */ /* 0x000ea60000004200 */
[C---:B------:R-:W-:Y:S02]  /*9bc0*/  FMUL.FTZ R99, R164.reuse, R99 ;  /* 0x00000063a4637220 */ /* 0x040fe40000410000 */
[--C-:B-1----:R-:W-:Y:S02]  /*9bd0*/  FFMA.FTZ R140, R205, c[0x0][0x2d0], -R173.reuse ;  /* 0x0000b400cd8c7a23 */ /* 0x102fe400000108ad */
[-C--:B------:R-:W-:Y:S02]  /*9be0*/  HMMA.16816.F32 R52, R192, R136.reuse, R52 ;  /* 0x00000088c034723c */ /* 0x080fe40000001834 */
[----:B------:R1:W-:Y:S02]  /*9bf0*/  MUFU.EX2 R184, R140 ;  /* 0x0000008c00b87308 */ /* 0x0003e40000000800 */
[C---:B------:R-:W-:Y:S02]  /*9c00*/  FMUL.FTZ R100, R165.reuse, R100 ;  /* 0x00000064a5647220 */ /* 0x040fe40000410000 */
[----:B------:R-:W-:Y:S02]  /*9c10*/  FMUL.FTZ R101, R165, R101 ;  /* 0x00000065a5657220 */ /* 0x000fe40000410000 */
[C---:B------:R-:W-:Y:S04]  /*9c20*/  HMMA.16816.F32 R56, R176.reuse, R136, R56 ;  /* 0x00000088b038723c */ /* 0x040fe80000001838 */
[C---:B------:R-:W-:Y:S02]  /*9c30*/  FMUL.FTZ R102, R164.reuse, R102 ;  /* 0x00000066a4667220 */ /* 0x040fe40000410000 */
[----:B------:R-:W-:Y:S02]  /*9c40*/  FMUL.FTZ R103, R164, R103 ;  /* 0x00000067a4677220 */ /* 0x000fe40000410000 */
[-C--:B------:R-:W-:Y:S04]  /*9c50*/  HMMA.16816.F32 R60, R176, R138.reuse, R60 ;  /* 0x0000008ab03c723c */ /* 0x080fe8000000183c */
[----:B------:R-:W-:Y:S02]  /*9c60*/  FFMA.FTZ R136, R200, c[0x0][0x2d0], -R173 ;  /* 0x0000b400c8887a23 */ /* 0x000fe400000108ad */
[C---:B------:R-:W-:Y:S02]  /*9c70*/  FMUL.FTZ R104, R2.reuse, R104 ;  /* 0x0000006802687220 */ /* 0x040fe40000410000 */
[C---:B------:R-:W-:Y:S01]  /*9c80*/  HMMA.16816.F32 R64, R192.reuse, R138, R64 ;  /* 0x0000008ac040723c */ /* 0x040fe20000001840 */
[----:B------:R3:W-:Y:S03]  /*9c90*/  MUFU.EX2 R190, R136 ;  /* 0x0000008800be7308 */ /* 0x0007e60000000800 */
[----:B------:R-:W-:Y:S02]  /*9ca0*/  FMUL.FTZ R105, R2, R105 ;  /* 0x0000006902697220 */ /* 0x000fe40000410000 */
[C---:B------:R-:W-:Y:S02]  /*9cb0*/  FMUL.FTZ R106, R0.reuse, R106 ;  /* 0x0000006a006a7220 */ /* 0x040fe40000410000 */
[----:B------:R-:W-:Y:S01]  /*9cc0*/  FMUL.FTZ R107, R0, R107 ;  /* 0x0000006b006b7220 */ /* 0x000fe20000410000 */
[-C--:B--2---:R-:W-:Y:S03]  /*9cd0*/  HMMA.16816.F32 R68, R192, R132.reuse, R68 ;  /* 0x00000084c044723c */ /* 0x084fe60000001844 */
[--C-:B-1----:R-:W-:Y:S02]  /*9ce0*/  FFMA.FTZ R140, R208, c[0x0][0x2d0], -R174.reuse ;  /* 0x0000b400d08c7a23 */ /* 0x102fe400000108ae */
[C---:B------:R-:W-:Y:S02]  /*9cf0*/  FMUL.FTZ R108, R2.reuse, R108 ;  /* 0x0000006c026c7220 */ /* 0x040fe40000410000 */
[----:B------:R1:W-:Y:S01]  /*9d00*/  MUFU.EX2 R200, R140 ;  /* 0x0000008c00c87308 */ /* 0x0003e20000000800 */
[C---:B------:R-:W-:Y:S04]  /*9d10*/  HMMA.16816.F32 R72, R176.reuse, R132, R72 ;  /* 0x00000084b048723c */ /* 0x040fe80000001848 */
[----:B------:R-:W-:Y:S02]  /*9d20*/  FMUL.FTZ R109, R2, R109 ;  /* 0x0000006d026d7220 */ /* 0x000fe40000410000 */
[C---:B------:R-:W-:Y:S02]  /*9d30*/  FMUL.FTZ R110, R0.reuse, R110 ;  /* 0x0000006e006e7220 */ /* 0x040fe40000410000 */
[-C--:B------:R-:W-:Y:S01]  /*9d40*/  HMMA.16816.F32 R76, R176, R134.reuse, R76 ;  /* 0x00000086b04c723c */ /* 0x080fe2000000184c */
[----:B---3--:R-:W2:Y:S03]  /*9d50*/  LDSM.16.MT88.4 R136, [R226+0x1900] ;  /* 0x00190000e288783b */ /* 0x008ea60000004200 */
[--C-:B------:R-:W-:Y:S02]  /*9d60*/  FFMA.FTZ R132, R203, c[0x0][0x2d0], -R174.reuse ;  /* 0x0000b400cb847a23 */ /* 0x100fe400000108ae */
[----:B------:R-:W-:Y:S02]  /*9d70*/  FMUL.FTZ R111, R0, R111 ;  /* 0x0000006f006f7220 */ /* 0x000fe40000410000 */
[C---:B------:R-:W-:Y:S01]  /*9d80*/  HMMA.16816.F32 R80, R192.reuse, R134, R80 ;  /* 0x00000086c050723c */ /* 0x040fe20000001850 */
[----:B------:R3:W4:Y:S03]  /*9d90*/  MUFU.EX2 R162, R132 ;  /* 0x0000008400a27308 */ /* 0x0007260000000800 */
[C---:B------:R-:W-:Y:S02]  /*9da0*/  FMUL.FTZ R112, R165.reuse, R112 ;  /* 0x00000070a5707220 */ /* 0x040fe40000410000 */
[----:B------:R-:W-:Y:S02]  /*9db0*/  FMUL.FTZ R113, R165, R113 ;  /* 0x00000071a5717220 */ /* 0x000fe40000410000 */
[----:B-1----:R-:W-:Y:S04]  /*9dc0*/  FFMA.FTZ R140, R207, c[0x0][0x2d0], -R175 ;  /* 0x0000b400cf8c7a23 */ /* 0x002fe800000108af */
[----:B------:R1:W-:Y:S01]  /*9dd0*/  MUFU.EX2 R252, R140 ;  /* 0x0000008c00fc7308 */ /* 0x0003e20000000800 */
[C---:B------:R-:W-:Y:S02]  /*9de0*/  FMUL.FTZ R114, R164.reuse, R114 ;  /* 0x00000072a4727220 */ /* 0x040fe40000410000 */
[----:B------:R-:W-:Y:S02]  /*9df0*/  FMUL.FTZ R115, R164, R115 ;  /* 0x00000073a4737220 */ /* 0x000fe40000410000 */
[C---:B------:R-:W-:Y:S02]  /*9e00*/  FMUL.FTZ R120, R2.reuse, R120 ;  /* 0x0000007802787220 */ /* 0x040fe40000410000 */
[----:B------:R-:W-:Y:S02]  /*9e10*/  FMUL.FTZ R121, R2, R121 ;  /* 0x0000007902797220 */ /* 0x000fe40000410000 */
[C---:B------:R-:W-:Y:S02]  /*9e20*/  FMUL.FTZ R122, R0.reuse, R122 ;  /* 0x0000007a007a7220 */ /* 0x040fe40000410000 */
[----:B------:R-:W-:Y:S02]  /*9e30*/  FMUL.FTZ R123, R0, R123 ;  /* 0x0000007b007b7220 */ /* 0x000fe40000410000 */
[----:B---3--:R-:W-:Y:S02]  /*9e40*/  FFMA.FTZ R132, R204, c[0x0][0x2d0], -R173 ;  /* 0x0000b400cc847a23 */ /* 0x008fe400000108ad */
[C---:B------:R-:W-:Y:S02]  /*9e50*/  FMUL.FTZ R124, R2.reuse, R124 ;  /* 0x0000007c027c7220 */ /* 0x040fe40000410000 */
[----:B------:R3:W5:Y:S01]  /*9e60*/  MUFU.EX2 R163, R132 ;  /* 0x0000008400a37308 */ /* 0x0007620000000800 */
[----:B------:R-:W-:Y:S02]  /*9e70*/  FMUL.FTZ R125, R2, R125 ;  /* 0x0000007d027d7220 */ /* 0x000fe40000410000 */
[C---:B------:R-:W-:Y:S01]  /*9e80*/  FMUL.FTZ R126, R0.reuse, R126 ;  /* 0x0000007e007e7220 */ /* 0x040fe20000410000 */
[-C--:B--2---:R-:W-:Y:S03]  /*9e90*/  HMMA.16816.F32 R84, R192, R136.reuse, R84 ;  /* 0x00000088c054723c */ /* 0x084fe60000001854 */
[--C-:B-1----:R-:W-:Y:S02]  /*9ea0*/  FFMA.FTZ R140, R211, c[0x0][0x2d0], -R175.reuse ;  /* 0x0000b400d38c7a23 */ /* 0x102fe400000108af */
[----:B------:R-:W-:Y:S02]  /*9eb0*/  FMUL.FTZ R127, R0, R127 ;  /* 0x0000007f007f7220 */ /* 0x000fe40000410000 */
[----:B------:R1:W-:Y:S01]  /*9ec0*/  MUFU.EX2 R251, R140 ;  /* 0x0000008c00fb7308 */ /* 0x0003e20000000800 */
[C---:B------:R-:W-:Y:S04]  /*9ed0*/  HMMA.16816.F32 R88, R176.reuse, R136, R88 ;  /* 0x00000088b058723c */ /* 0x040fe80000001858 */
[C---:B------:R-:W-:Y:S02]  /*9ee0*/  FMUL.FTZ R128, R165.reuse, R128 ;  /* 0x00000080a5807220 */ /* 0x040fe40000410000 */
[----:B------:R-:W-:Y:S02]  /*9ef0*/  FMUL.FTZ R129, R165, R129 ;  /* 0x00000081a5817220 */ /* 0x000fe40000410000 */
[-C--:B------:R-:W-:Y:S01]  /*9f00*/  HMMA.16816.F32 R92, R176, R138.reuse, R92 ;  /* 0x0000008ab05c723c */ /* 0x080fe2000000185c */
[----:B---3--:R-:W2:Y:S03]  /*9f10*/  LDSM.16.MT88.4 R132, [R228+0x1900] ;  /* 0x00190000e484783b */ /* 0x008ea60000004200 */
[----:B------:R-:W-:Y:S02]  /*9f20*/  FFMA.FTZ R136, R209, c[0x0][0x2d0], -R174 ;  /* 0x0000b400d1887a23 */ /* 0x000fe400000108ae */
[C---:B------:R-:W-:Y:S02]  /*9f30*/  FMUL.FTZ R130, R164.reuse, R130 ;  /* 0x00000082a4827220 */ /* 0x040fe40000410000 */
[C---:B------:R-:W-:Y:S01]  /*9f40*/  HMMA.16816.F32 R96, R192.reuse, R138, R96 ;  /* 0x0000008ac060723c */ /* 0x040fe20000001860 */
[----:B------:R3:W-:Y:S03]  /*9f50*/  MUFU.EX2 R147, R136 ;  /* 0x0000008800937308 */ /* 0x0007e60000000800 */
[C---:B------:R-:W-:Y:S02]  /*9f60*/  FMUL.FTZ R131, R164.reuse, R131 ;  /* 0x00000083a4837220 */ /* 0x040fe40000410000 */
[C---:B------:R-:W-:Y:S01]  /*9f70*/  FMUL.FTZ R116, R165.reuse, R116 ;  /* 0x00000074a5747220 */ /* 0x040fe20000410000 */
[----:B-1----:R-:W-:Y:S01]  /*9f80*/  LDSM.16.MT88.4 R140, [R225+0x900] ;  /* 0x00090000e18c783b */ /* 0x002fe20000004200 */
[----:B------:R-:W-:Y:S04]  /*9f90*/  FMUL.FTZ R117, R165, R117 ;  /* 0x00000075a5757220 */ /* 0x000fe80000410000 */
[C---:B------:R-:W-:Y:S02]  /*9fa0*/  FMUL.FTZ R118, R164.reuse, R118 ;  /* 0x00000076a4767220 */ /* 0x040fe40000410000 */
[----:B------:R-:W-:Y:S02]  /*9fb0*/  FMUL.FTZ R119, R164, R119 ;  /* 0x00000077a4777220 */ /* 0x000fe40000410000 */
[--C-:B---3--:R-:W-:Y:S04]  /*9fc0*/  FFMA.FTZ R136, R206, c[0x0][0x2d0], -R175.reuse ;  /* 0x0000b400ce887a23 */ /* 0x108fe800000108af */
[----:B------:R1:W3:Y:S01]  /*9fd0*/  MUFU.EX2 R159, R136 ;  /* 0x00000088009f7308 */ /* 0x0002e20000000800 */
[-C--:B--2---:R-:W-:Y:S08]  /*9fe0*/  HMMA.16816.F32 R100, R192, R132.reuse, R100 ;  /* 0x00000084c064723c */ /* 0x084ff00000001864 */
[C---:B------:R-:W-:Y:S07]  /*9ff0*/  HMMA.16816.F32 R104, R176.reuse, R132, R104 ;  /* 0x00000084b068723c */ /* 0x040fee0000001868 */
[----:B------:R-:W-:Y:S01]  /*a000*/  FFMA.FTZ R132, R212, c[0x0][0x2d0], -R175 ;  /* 0x0000b400d4847a23 */ /* 0x000fe200000108af */
[-C--:B------:R-:W-:Y:S01]  /*a010*/  HMMA.16816.F32 R108, R176, R134.reuse, R108 ;  /* 0x00000086b06c723c */ /* 0x080fe2000000186c */
[----:B-1----:R-:W1:Y:S02]  /*a020*/  LDSM.16.MT88.4 R136, [R227+0x1900] ;  /* 0x00190000e388783b */ /* 0x002e640000004200 */
[----:B------:R2:W1:Y:S01]  /*a030*/  MUFU.EX2 R250, R132 ;  /* 0x0000008400fa7308 */ /* 0x0004620000000800 */
[----:B----4-:R-:W-:Y:S04]  /*a040*/  F2FP.PACK_AB R133, R162, R191 ;  /* 0x000000bfa285723e */ /* 0x010fe800000000ff */
[C---:B------:R-:W-:Y:S07]  /*a050*/  HMMA.16816.F32 R112, R192.reuse, R134, R112 ;  /* 0x00000086c070723c */ /* 0x040fee0000001870 */
[----:B-----5:R-:W-:Y:S01]  /*a060*/  F2FP.PACK_AB R134, R184, R163 ;  /* 0x000000a3b886723e */ /* 0x020fe200000000ff */
[--C-:B--2---:R-:W-:Y:S04]  /*a070*/  FFMA.FTZ R132, R199, c[0x0][0x2d0], -R166.reuse ;  /* 0x0000b400c7847a23 */ /* 0x104fe800000108a6 */
[----:B------:R2:W-:Y:S01]  /*a080*/  MUFU.EX2 R212, R132 ;  /* 0x0000008400d47308 */ /* 0x0005e20000000800 */
[-C--:B-1----:R-:W-:Y:S08]  /*a090*/  HMMA.16816.F32 R116, R192, R136.reuse, R116 ;  /* 0x00000088c074723c */ /* 0x082ff00000001874 */
[C---:B------:R-:W-:Y:S04]  /*a0a0*/  HMMA.16816.F32 R120, R176.reuse, R136, R120 ;  /* 0x00000088b078723c */ /* 0x040fe80000001878 */
[--C-:B--2---:R-:W-:Y:S03]  /*a0b0*/  FFMA.FTZ R132, R210, c[0x0][0x2d0], -R166.reuse ;  /* 0x0000b400d2847a23 */ /* 0x104fe600000108a6 */
[----:B---3--:R-:W-:Y:S01]  /*a0c0*/  F2FP.PACK_AB R136, R252, R159 ;  /* 0x0000009ffc88723e */ /* 0x008fe200000000ff */
[-C--:B------:R-:W-:Y:S01]  /*a0d0*/  HMMA.16816.F32 R124, R176, R138.reuse, R124 ;  /* 0x0000008ab07c723c */ /* 0x080fe2000000187c */
[----:B------:R1:W2:Y:S07]  /*a0e0*/  MUFU.EX2 R211, R132 ;  /* 0x0000008400d37308 */ /* 0x0002ae0000000800 */
[----:B------:R-:W-:Y:S07]  /*a0f0*/  HMMA.16816.F32 R128, R192, R138, R128 ;  /* 0x0000008ac080723c */ /* 0x000fee0000001880 */
[----:B------:R-:W-:Y:S01]  /*a100*/  F2FP.PACK_AB R138, R250, R251 ;  /* 0x000000fbfa8a723e */ /* 0x000fe200000000ff */
[--C-:B-1----:R-:W-:Y:S01]  /*a110*/  FFMA.FTZ R132, R213, c[0x0][0x2d0], -R166.reuse ;  /* 0x0000b400d5847a23 */ /* 0x102fe200000108a6 */
[----:B------:R-:W-:Y:S02]  /*a120*/  MOV R213, R147 ;  /* 0x0000009300d57202 */ /* 0x000fe40000000f00 */
[----:B------:R-:W1:Y:S01]  /*a130*/  LDSM.16.MT88.4 R144, [R226+0x900] ;  /* 0x00090000e290783b */ /* 0x000e620000004200 */
[----:B------:R3:W-:Y:S01]  /*a140*/  MUFU.EX2 R210, R132 ;  /* 0x0000008400d27308 */ /* 0x0007e20000000800 */
[----:B------:R-:W-:Y:S02]  /*a150*/  F2FP.PACK_AB R135, R213, R200 ;  /* 0x000000c8d587723e */ /* 0x000fe400000000ff */
[----:B--2---:R-:W-:Y:S01]  /*a160*/  F2FP.PACK_AB R137, R211, R212 ;  /* 0x000000d4d389723e */ /* 0x004fe200000000ff */
[----:B---3--:R-:W-:Y:S06]  /*a170*/  FFMA.FTZ R132, R198, c[0x0][0x2d0], -R166 ;  /* 0x0000b400c6847a23 */ /* 0x008fec00000108a6 */
[----:B------:R2:W3:Y:S02]  /*a180*/  MUFU.EX2 R197, R132 ;  /* 0x0000008400c57308 */ /* 0x0004e40000000800 */
[----:B--2---:R-:W-:Y:S02]  /*a190*/  F2FP.PACK_AB R132, R160, R190 ;  /* 0x000000bea084723e */ /* 0x004fe400000000ff */
[----:B---3--:R-:W-:Y:S05]  /*a1a0*/  F2FP.PACK_AB R139, R197, R210 ;  /* 0x000000d2c58b723e */ /* 0x008fea00000000ff */
[-C--:B------:R-:W-:Y:S08]  /*a1b0*/  HMMA.16816.F32 R4, R132, R140.reuse, R4 ;  /* 0x0000008c8404723c */ /* 0x080ff00000001804 */
[C---:B------:R-:W-:Y:S08]  /*a1c0*/  HMMA.16816.F32 R8, R136.reuse, R140, R8 ;  /* 0x0000008c8808723c */ /* 0x040ff00000001808 */
[-C--:B------:R-:W-:Y:S08]  /*a1d0*/  HMMA.16816.F32 R12, R136, R142.reuse, R12 ;  /* 0x0000008e880c723c */ /* 0x080ff0000000180c */
[C---:B------:R-:W-:Y:S01]  /*a1e0*/  HMMA.16816.F32 R16, R132.reuse, R142, R16 ;  /* 0x0000008e8410723c */ /* 0x040fe20000001810 */
[----:B------:R-:W2:Y:S07]  /*a1f0*/  LDSM.16.MT88.4 R140, [R225+0x2100] ;  /* 0x00210000e18c783b */ /* 0x000eae0000004200 */
[-C--:B-1----:R-:W-:Y:S08]  /*a200*/  HMMA.16816.F32 R20, R132, R144.reuse, R20 ;  /* 0x000000908414723c */ /* 0x082ff00000001814 */
[C---:B------:R-:W-:Y:S07]  /*a210*/  HMMA.16816.F32 R24, R136.reuse, R144, R24 ;  /* 0x000000908818723c */ /* 0x040fee0000001818 */
[--C-:B------:R-:W-:Y:S01]  /*a220*/  FFMA.FTZ R144, R217, c[0x0][0x2d0], -R173.reuse ;  /* 0x0000b400d9907a23 */ /* 0x100fe200000108ad */
[-C--:B------:R-:W-:Y:S03]  /*a230*/  HMMA.16816.F32 R28, R136, R146.reuse, R28 ;  /* 0x00000092881c723c */ /* 0x080fe6000000181c */
[----:B------:R1:W-:Y:S01]  /*a240*/  MUFU.EX2 R208, R144 ;  /* 0x0000009000d07308 */ /* 0x0003e20000000800 */
[----:B------:R-:W-:Y:S04]  /*a250*/  MOV R217, R184 ;  /* 0x000000b800d97202 */ /* 0x000fe80000000f00 */
[C---:B------:R-:W-:Y:S08]  /*a260*/  HMMA.16816.F32 R32, R132.reuse, R146, R32 ;  /* 0x000000928420723c */ /* 0x040ff00000001820 */
[-C--:B------:R-:W-:Y:S08]  /*a270*/  HMMA.16816.F32 R36, R132, R148.reuse, R36 ;  /* 0x000000948424723c */ /* 0x080ff00000001824 */
[C---:B------:R-:W-:Y:S04]  /*a280*/  HMMA.16816.F32 R40, R136.reuse, R148, R40 ;  /* 0x000000948828723c */ /* 0x040fe80000001828 */
[--C-:B-1----:R-:W-:Y:S01]  /*a290*/  FFMA.FTZ R144, R218, c[0x0][0x2d0], -R173.reuse ;  /* 0x0000b400da907a23 */ /* 0x102fe200000108ad */
[----:B------:R-:W-:Y:S02]  /*a2a0*/  MOV R218, R200 ;  /* 0x000000c800da7202 */ /* 0x000fe40000000f00 */
[--C-:B------:R-:W-:Y:S01]  /*a2b0*/  FFMA.FTZ R148, R220, c[0x0][0x2d0], -R174.reuse ;  /* 0x0000b400dc947a23 */ /* 0x100fe200000108ae */
[-C--:B------:R-:W-:Y:S01]  /*a2c0*/  HMMA.16816.F32 R44, R136, R150.reuse, R44 ;  /* 0x00000096882c723c */ /* 0x080fe2000000182c */
[----:B------:R1:W-:Y:S03]  /*a2d0*/  MUFU.EX2 R209, R144 ;  /* 0x0000009000d17308 */ /* 0x0003e60000000800 */
[----:B------:R-:W-:Y:S04]  /*a2e0*/  MOV R220, R162 ;  /* 0x000000a200dc7202 */ /* 0x000fe80000000f00 */
[C---:B------:R-:W-:Y:S03]  /*a2f0*/  HMMA.16816.F32 R48, R132.reuse, R150, R48 ;  /* 0x000000968430723c */ /* 0x040fe60000001830 */
[----:B------:R3:W-:Y:S05]  /*a300*/  MUFU.EX2 R206, R148 ;  /* 0x0000009400ce7308 */ /* 0x0007ea0000000800 */
[-C--:B------:R-:W-:Y:S08]  /*a310*/  HMMA.16816.F32 R52, R132, R152.reuse, R52 ;  /* 0x000000988434723c */ /* 0x080ff00000001834 */
[C---:B------:R-:W-:Y:S04]  /*a320*/  HMMA.16816.F32 R56, R136.reuse, R152, R56 ;  /* 0x000000988838723c */ /* 0x040fe80000001838 */
[--C-:B-1----:R-:W-:Y:S01]  /*a330*/  FFMA.FTZ R144, R219, c[0x0][0x2d0], -R174.reuse ;  /* 0x0000b400db907a23 */ /* 0x102fe200000108ae */
[----:B------:R-:W-:Y:S02]  /*a340*/  MOV R219, R163 ;  /* 0x000000a300db7202 */ /* 0x000fe40000000f00 */
[----:B------:R-:W-:Y:S01]  /*a350*/  MOV R153, R183 ;  /* 0x000000b700997202 */ /* 0x000fe20000000f00 */
[-C--:B------:R-:W-:Y:S01]  /*a360*/  HMMA.16816.F32 R60, R136, R154.reuse, R60 ;  /* 0x0000009a883c723c */ /* 0x080fe2000000183c */
[----:B------:R1:W4:Y:S03]  /*a370*/  MUFU.EX2 R207, R144 ;  /* 0x0000009000cf7308 */ /* 0x0003260000000800 */
[--C-:B---3--:R-:W-:Y:S01]  /*a380*/  FFMA.FTZ R148, R221, c[0x0][0x2d0], -R173.reuse ;  /* 0x0000b400dd947a23 */ /* 0x108fe200000108ad */
[----:B------:R-:W-:Y:S01]  /*a390*/  MOV R221, R161 ;  /* 0x000000a100dd7202 */ /* 0x000fe20000000f00 */
[----:B------:R-:W-:Y:S01]  /*a3a0*/  FFMA.FTZ R173, R222, c[0x0][0x2d0], -R173 ;  /* 0x0000b400dead7a23 */ /* 0x000fe200000108ad */
[----:B------:R-:W-:Y:S01]  /*a3b0*/  MOV R222, R160 ;  /* 0x000000a000de7202 */ /* 0x000fe20000000f00 */
[C---:B------:R-:W-:Y:S01]  /*a3c0*/  HMMA.16816.F32 R64, R132.reuse, R154, R64 ;  /* 0x0000009a8440723c */ /* 0x040fe20000001840 */
[----:B------:R-:W-:Y:S02]  /*a3d0*/  LDSM.16.MT88.4 R160, [R228+0x1100] ;  /* 0x00110000e4a0783b */ /* 0x000fe40000004200 */
[----:B------:R3:W-:Y:S01]  /*a3e0*/  MUFU.EX2 R205, R148 ;  /* 0x0000009400cd7308 */ /* 0x0007e20000000800 */
[----:B------:R-:W-:Y:S03]  /*a3f0*/  MOV R152, R182 ;  /* 0x000000b600987202 */ /* 0x000fe60000000f00 */
[----:B------:R-:W-:Y:S01]  /*a400*/  MOV R155, R181 ;  /* 0x000000b5009b7202 */ /* 0x000fe20000000f00 */
[-C--:B--2---:R-:W-:Y:S04]  /*a410*/  HMMA.16816.F32 R68, R132, R140.reuse, R68 ;  /* 0x0000008c8444723c */ /* 0x084fe80000001844 */
[----:B------:R-:W-:Y:S01]  /*a420*/  MOV R154, R196 ;  /* 0x000000c4009a7202 */ /* 0x000fe20000000f00 */
[----:B------:R4:W2:Y:S03]  /*a430*/  MUFU.EX2 R204, R173 ;  /* 0x000000ad00cc7308 */ /* 0x0008a60000000800 */
[C---:B------:R-:W-:Y:S01]  /*a440*/  HMMA.16816.F32 R72, R136.reuse, R140, R72 ;  /* 0x0000008c8848723c */ /* 0x040fe20000001848 */
[----:B-1----:R-:W1:Y:S06]  /*a450*/  LDSM.16.MT88.4 R144, [R226+0x2100] ;  /* 0x00210000e290783b */ /* 0x002e6c0000004200 */
[--C-:B------:R-:W-:Y:S01]  /*a460*/  FFMA.FTZ R140, R223, c[0x0][0x2d0], -R174.reuse ;  /* 0x0000b400df8c7a23 */ /* 0x100fe200000108ae */
[-C--:B------:R-:W-:Y:S03]  /*a470*/  HMMA.16816.F32 R76, R136, R142.reuse, R76 ;  /* 0x0000008e884c723c */ /* 0x080fe6000000184c */
[----:B------:R5:W-:Y:S01]  /*a480*/  MUFU.EX2 R203, R140 ;  /* 0x0000008c00cb7308 */ /* 0x000be20000000800 */
[----:B---3--:R-:W3:Y:S01]  /*a490*/  LDSM.16.MT88.4 R148, [R228+0x2100] ;  /* 0x00210000e494783b */ /* 0x008ee20000004200 */
[----:B------:R-:W-:Y:S01]  /*a4a0*/  FFMA.FTZ R174, R246, c[0x0][0x2d0], -R174 ;  /* 0x0000b400f6ae7a23 */ /* 0x000fe200000108ae */
[----:B------:R-:W-:Y:S02]  /*a4b0*/  MOV R223, R159 ;  /* 0x0000009f00df7202 */ /* 0x000fe40000000f00 */
[C---:B------:R-:W-:Y:S04]  /*a4c0*/  HMMA.16816.F32 R80, R132.reuse, R142, R80 ;  /* 0x0000008e8450723c */ /* 0x040fe80000001850 */
[----:B------:R-:W-:Y:S01]  /*a4d0*/  MOV R159, R185 ;  /* 0x000000b9009f7202 */ /* 0x000fe20000000f00 */
[----:B------:R2:W-:Y:S01]  /*a4e0*/  MUFU.EX2 R202, R174 ;  /* 0x000000ae00ca7308 */ /* 0x0005e20000000800 */
[----:B----4-:R-:W-:Y:S02]  /*a4f0*/  F2FP.PACK_AB R173, R206, R207 ;  /* 0x000000cfcead723e */ /* 0x010fe400000000ff */
[----:B------:R-:W-:Y:S04]  /*a500*/  MOV R246, R158 ;  /* 0x0000009e00f67202 */ /* 0x000fe80000000f00 */
[----:B------:R-:W-:Y:S01]  /*a510*/  MOV R158, R186 ;  /* 0x000000ba009e7202 */ /* 0x000fe20000000f00 */
[--C-:B-----5:R-:W-:Y:S01]  /*a520*/  FFMA.FTZ R140, R244, c[0x0][0x2d0], -R175.reuse ;  /* 0x0000b400f48c7a23 */ /* 0x120fe200000108af */
[----:B------:R-:W-:Y:S03]  /*a530*/  MOV R244, R191 ;  /* 0x000000bf00f47202 */ /* 0x000fe60000000f00 */
[----:B------:R4:W-:Y:S01]  /*a540*/  MUFU.EX2 R201, R140 ;  /* 0x0000008c00c97308 */ /* 0x0009e20000000800 */
[-C--:B-1----:R-:W-:Y:S03]  /*a550*/  HMMA.16816.F32 R84, R132, R144.reuse, R84 ;  /* 0x000000908454723c */ /* 0x082fe60000001854 */
[----:B--2---:R-:W-:Y:S05]  /*a560*/  F2FP.PACK_AB R174, R204, R205 ;  /* 0x000000cdccae723e */ /* 0x004fea00000000ff */
[C---:B------:R-:W-:Y:S07]  /*a570*/  HMMA.16816.F32 R88, R136.reuse, R144, R88 ;  /* 0x000000908858723c */ /* 0x040fee0000001858 */
[--C-:B------:R-:W-:Y:S01]  /*a580*/  FFMA.FTZ R144, R216, c[0x0][0x2d0], -R166.reuse ;  /* 0x0000b400d8907a23 */ /* 0x100fe200000108a6 */
[-C--:B------:R-:W-:Y:S04]  /*a590*/  HMMA.16816.F32 R92, R136, R146.reuse, R92 ;  /* 0x00000092885c723c */ /* 0x080fe8000000185c */
[----:B------:R-:W-:Y:S01]  /*a5a0*/  MOV R216, R171 ;  /* 0x000000ab00d87202 */ /* 0x000fe20000000f00 */
[--C-:B----4-:R-:W-:Y:S01]  /*a5b0*/  FFMA.FTZ R140, R245, c[0x0][0x2d0], -R175.reuse ;  /* 0x0000b400f58c7a23 */ /* 0x110fe200000108af */
[----:B------:R1:W-:Y:S02]  /*a5c0*/  MUFU.EX2 R171, R144 ;  /* 0x0000009000ab7308 */ /* 0x0003e40000000800 */
[C---:B------:R-:W-:Y:S04]  /*a5d0*/  HMMA.16816.F32 R96, R132.reuse, R146, R96 ;  /* 0x000000928460723c */ /* 0x040fe80000001860 */
[----:B------:R-:W-:Y:S04]  /*a5e0*/  MOV R245, R190 ;  /* 0x000000be00f57202 */ /* 0x000fe80000000f00 */
[-C--:B---3--:R-:W-:Y:S01]  /*a5f0*/  HMMA.16816.F32 R100, R132, R148.reuse, R100 ;  /* 0x000000948464723c */ /* 0x088fe20000001864 */
[----:B------:R2:W3:Y:S07]  /*a600*/  MUFU.EX2 R200, R140 ;  /* 0x0000008c00c87308 */ /* 0x0004ee0000000800 */
[C---:B------:R-:W-:Y:S04]  /*a610*/  HMMA.16816.F32 R104, R136.reuse, R148, R104 ;  /* 0x000000948868723c */ /* 0x040fe80000001868 */
[--C-:B-1----:R-:W-:Y:S04]  /*a620*/  FFMA.FTZ R144, R214, c[0x0][0x2d0], -R166.reuse ;  /* 0x0000b400d6907a23 */ /* 0x102fe800000108a6 */
[-C--:B------:R-:W-:Y:S01]  /*a630*/  HMMA.16816.F32 R108, R136, R150.reuse, R108 ;  /* 0x00000096886c723c */ /* 0x080fe2000000186c */
[----:B------:R1:W4:Y:S03]  /*a640*/  MUFU.EX2 R196, R144 ;  /* 0x0000009000c47308 */ /* 0x0003260000000800 */
[----:B------:R-:W-:Y:S02]  /*a650*/  MOV R149, R170 ;  /* 0x000000aa00957202 */ /* 0x000fe40000000f00 */
[----:B------:R-:W-:Y:S02]  /*a660*/  MOV R148, R180 ;  /* 0x000000b400947202 */ /* 0x000fe40000000f00 */
[C---:B------:R-:W-:Y:S04]  /*a670*/  HMMA.16816.F32 R112, R132.reuse, R150, R112 ;  /* 0x000000968470723c */ /* 0x040fe80000001870 */
[--C-:B--2---:R-:W-:Y:S01]  /*a680*/  FFMA.FTZ R140, R247, c[0x0][0x2d0], -R175.reuse ;  /* 0x0000b400f78c7a23 */ /* 0x104fe200000108af */
[----:B------:R-:W-:Y:S01]  /*a690*/  MOV R247, R189 ;  /* 0x000000bd00f77202 */ /* 0x000fe20000000f00 */
[----:B------:R-:W-:Y:S01]  /*a6a0*/  FFMA.FTZ R175, R248, c[0x0][0x2d0], -R175 ;  /* 0x0000b400f8af7a23 */ /* 0x000fe200000108af */
[----:B------:R-:W-:Y:S01]  /*a6b0*/  MOV R248, R188 ;  /* 0x000000bc00f87202 */ /* 0x000fe20000000f00 */
[----:B------:R2:W-:Y:S01]  /*a6c0*/  MUFU.EX2 R199, R140 ;  /* 0x0000008c00c77308 */ /* 0x0005e20000000800 */
[----:B------:R-:W-:Y:S03]  /*a6d0*/  LDSM.16.MT88.4 R188, [R225+0x1100] ;  /* 0x00110000e1bc783b */ /* 0x000fe60000004200 */
[----:B---3--:R-:W-:Y:S02]  /*a6e0*/  F2FP.PACK_AB R192, R200, R201 ;  /* 0x000000c9c8c0723e */ /* 0x008fe400000000ff */
[----:B------:R-:W-:Y:S02]  /*a6f0*/  MOV R214, R157 ;  /* 0x0000009d00d67202 */ /* 0x000fe40000000f00 */
[----:B------:R-:W-:Y:S02]  /*a700*/  MOV R157, R187 ;  /* 0x000000bb009d7202 */ /* 0x000fe40000000f00 */
[----:B------:R3:W5:Y:S01]  /*a710*/  MUFU.EX2 R198, R175 ;  /* 0x000000af00c67308 */ /* 0x0007620000000800 */
[--C-:B-1----:R-:W-:Y:S01]  /*a720*/  FFMA.FTZ R144, R215, c[0x0][0x2d0], -R166.reuse ;  /* 0x0000b400d7907a23 */ /* 0x102fe200000108a6 */
[----:B----4-:R-:W-:Y:S01]  /*a730*/  F2FP.PACK_AB R193, R196, R171 ;  /* 0x000000abc4c1723e */ /* 0x010fe200000000ff */
[----:B------:R-:W-:Y:S01]  /*a740*/  FFMA.FTZ R166, R172, c[0x0][0x2d0], -R166 ;  /* 0x0000b400aca67a23 */ /* 0x000fe200000108a6 */
[----:B------:R-:W-:Y:S01]  /*a750*/  F2FP.PACK_AB R172, R209, R208 ;  /* 0x000000d0d1ac723e */ /* 0x000fe200000000ff */
[----:B------:R-:W4:Y:S05]  /*a760*/  LDL.LU R215, [R1+0x24] ;  /* 0x0000240001d77983 */ /* 0x000f2a0000300800 */
[----:B------:R1:W-:Y:S01]  /*a770*/  MUFU.EX2 R170, R144 ;  /* 0x0000009000aa7308 */ /* 0x0003e20000000800 */
[----:B--2---:R-:W2:Y:S09]  /*a780*/  LDSM.16.MT88.4 R140, [R227+0x2100] ;  /* 0x00210000e38c783b */ /* 0x004eb20000004200 */
[----:B------:R-:W1:Y:S01]  /*a790*/  MUFU.EX2 R166, R166 ;  /* 0x000000a600a67308 */ /* 0x000e620000000800 */
[----:B---3--:R-:W-:Y:S02]  /*a7a0*/  F2FP.PACK_AB R175, R202, R203 ;  /* 0x000000cbcaaf723e */ /* 0x008fe400000000ff */
[----:B-----5:R-:W-:Y:S01]  /*a7b0*/  F2FP.PACK_AB R194, R198, R199 ;  /* 0x000000c7c6c2723e */ /* 0x020fe200000000ff */
[----:B-1----:R-:W1:Y:S01]  /*a7c0*/  LDSM.16.MT88.4 R144, [R226+0x1100] ;  /* 0x00110000e290783b */ /* 0x002e620000004200 */
[----:B------:R-:W-:Y:S01]  /*a7d0*/  F2FP.PACK_AB R195, R166, R170 ;  /* 0x000000aaa6c3723e */ /* 0x000fe200000000ff */
[-C--:B--2---:R-:W-:Y:S08]  /*a7e0*/  HMMA.16816.F32 R116, R132, R140.reuse, R116 ;  /* 0x0000008c8474723c */ /* 0x084ff00000001874 */
[C---:B------:R-:W-:Y:S08]  /*a7f0*/  HMMA.16816.F32 R120, R136.reuse, R140, R120 ;  /* 0x0000008c8878723c */ /* 0x040ff00000001878 */
[-C--:B------:R-:W-:Y:S08]  /*a800*/  HMMA.16816.F32 R124, R136, R142.reuse, R124 ;  /* 0x0000008e887c723c */ /* 0x080ff0000000187c */
[----:B------:R-:W-:Y:S08]  /*a810*/  HMMA.16816.F32 R128, R132, R142, R128 ;  /* 0x0000008e8480723c */ /* 0x000ff00000001880 */
[-C--:B------:R-:W-:Y:S01]  /*a820*/  HMMA.16816.F32 R176, R172, R188.reuse, R4 ;  /* 0x000000bcacb0723c */ /* 0x080fe20000001804 */
[----:B------:R-:W2:Y:S07]  /*a830*/  LDSM.16.MT88.4 R4, [R227+0x1100] ;  /* 0x00110000e304783b */ /* 0x000eae0000004200 */
[C---:B------:R-:W-:Y:S01]  /*a840*/  HMMA.16816.F32 R180, R192.reuse, R188, R8 ;  /* 0x000000bcc0b4723c */ /* 0x040fe20000001808 */
[----:B------:R-:W3:Y:S07]  /*a850*/  LDSM.16.MT88.4 R8, [R225+0x2900] ;  /* 0x00290000e108783b */ /* 0x000eee0000004200 */
[-C--:B------:R-:W-:Y:S01]  /*a860*/  HMMA.16816.F32 R184, R192, R190.reuse, R12 ;  /* 0x000000bec0b8723c */ /* 0x080fe2000000180c */
[----:B------:R-:W5:Y:S07]  /*a870*/  LDSM.16.MT88.4 R12, [R226+0x2900] ;  /* 0x00290000e20c783b */ /* 0x000f6e0000004200 */
[C---:B------:R-:W-:Y:S01]  /*a880*/  HMMA.16816.F32 R188, R172.reuse, R190, R16 ;  /* 0x000000beacbc723c */ /* 0x040fe20000001810 */
[----:B------:R-:W2:Y:S07]  /*a890*/  LDSM.16.MT88.4 R16, [R228+0x2900] ;  /* 0x00290000e410783b */ /* 0x000eae0000004200 */
[-C--:B-1----:R-:W-:Y:S07]  /*a8a0*/  HMMA.16816.F32 R132, R172, R144.reuse, R20 ;  /* 0x00000090ac84723c */ /* 0x082fee0000001814 */
[----:B------:R-:W-:Y:S01]  /*a8b0*/  MOV R23, R148 ;  /* 0x0000009400177202 */ /* 0x000fe20000000f00 */
[C---:B------:R-:W-:Y:S01]  /*a8c0*/  HMMA.16816.F32 R136, R192.reuse, R144, R24 ;  /* 0x00000090c088723c */ /* 0x040fe20000001818 */
[----:B------:R-:W4:Y:S03]  /*a8d0*/  LDL.LU R24, [R1+0x20] ;  /* 0x0000200001187983 */ /* 0x000f260000300800 */
[----:B------:R-:W-:Y:S02]  /*a8e0*/  MOV R22, R149 ;  /* 0x0000009500167202 */ /* 0x000fe40000000f00 */
[----:B------:R-:W-:Y:S02]  /*a8f0*/  MOV R21, R154 ;  /* 0x0000009a00157202 */ /* 0x000fe40000000f00 */
[-C--:B------:R-:W-:Y:S01]  /*a900*/  HMMA.16816.F32 R140, R192, R146.reuse, R28 ;  /* 0x00000092c08c723c */ /* 0x080fe2000000181c */
[----:B------:R-:W4:Y:S03]  /*a910*/  LDL.LU R29, [R1+0x18] ;  /* 0x00001800011d7983 */ /* 0x000f260000300800 */
[----:B------:R-:W-:Y:S01]  /*a920*/  MOV R20, R155 ;  /* 0x0000009b00147202 */ /* 0x000fe20000000f00 */
[----:B------:R-:W4:Y:S01]  /*a930*/  LDL.LU R28, [R1+0x1c] ;  /* 0x00001c00011c7983 */ /* 0x000f220000300800 */
[----:B------:R-:W-:Y:S02]  /*a940*/  MOV R25, R152 ;  /* 0x0000009800197202 */ /* 0x000fe40000000f00 */
[C---:B------:R-:W-:Y:S04]  /*a950*/  HMMA.16816.F32 R144, R172.reuse, R146, R32 ;  /* 0x00000092ac90723c */ /* 0x040fe80000001820 */
[----:B------:R-:W-:Y:S02]  /*a960*/  MOV R26, R153 ;  /* 0x00000099001a7202 */ /* 0x000fe40000000f00 */
[----:B------:R-:W-:Y:S02]  /*a970*/  MOV R27, R159 ;  /* 0x0000009f001b7202 */ /* 0x000fe40000000f00 */
[-C--:B------:R-:W-:Y:S04]  /*a980*/  HMMA.16816.F32 R148, R172, R160.reuse, R36 ;  /* 0x000000a0ac94723c */ /* 0x080fe80000001824 */
[----:B------:R-:W-:Y:S02]  /*a990*/  MOV R30, R158 ;  /* 0x0000009e001e7202 */ /* 0x000fe40000000f00 */
[----:B------:R-:W-:Y:S02]  /*a9a0*/  MOV R31, R157 ;  /* 0x0000009d001f7202 */ /* 0x000fe40000000f00 */
[C---:B------:R-:W-:Y:S04]  /*a9b0*/  HMMA.16816.F32 R152, R192.reuse, R160, R40 ;  /* 0x000000a0c098723c */ /* 0x040fe80000001828 */
[----:B------:R-:W-:Y:S04]  /*a9c0*/  MOV R35, R156 ;  /* 0x0000009c00237202 */ /* 0x000fe80000000f00 */
[-C--:B------:R-:W-:Y:S08]  /*a9d0*/  HMMA.16816.F32 R156, R192, R162.reuse, R44 ;  /* 0x000000a2c09c723c */ /* 0x080ff0000000182c */
[C---:B------:R-:W-:Y:S08]  /*a9e0*/  HMMA.16816.F32 R160, R172.reuse, R162, R48 ;  /* 0x000000a2aca0723c */ /* 0x040ff00000001830 */
[-C--:B--2---:R-:W-:Y:S08]  /*a9f0*/  HMMA.16816.F32 R52, R172, R4.reuse, R52 ;  /* 0x00000004ac34723c */ /* 0x084ff00000001834 */
[C---:B------:R-:W-:Y:S08]  /*aa00*/  HMMA.16816.F32 R56, R192.reuse, R4, R56 ;  /* 0x00000004c038723c */ /* 0x040ff00000001838 */
[-C--:B------:R-:W-:Y:S08]  /*aa10*/  HMMA.16816.F32 R60, R192, R6.reuse, R60 ;  /* 0x00000006c03c723c */ /* 0x080ff0000000183c */
[C---:B------:R-:W-:Y:S01]  /*aa20*/  HMMA.16816.F32 R64, R172.reuse, R6, R64 ;  /* 0x00000006ac40723c */ /* 0x040fe20000001840 */
[----:B------:R-:W1:Y:S07]  /*aa30*/  LDSM.16.MT88.4 R4, [R227+0x2900] ;  /* 0x00290000e304783b */ /* 0x000e6e0000004200 */
[-C--:B---3--:R-:W-:Y:S08]  /*aa40*/  HMMA.16816.F32 R68, R172, R8.reuse, R68 ;  /* 0x00000008ac44723c */ /* 0x088ff00000001844 */
[C---:B------:R-:W-:Y:S08]  /*aa50*/  HMMA.16816.F32 R72, R192.reuse, R8, R72 ;  /* 0x00000008c048723c */ /* 0x040ff00000001848 */
[-C--:B------:R-:W-:Y:S08]  /*aa60*/  HMMA.16816.F32 R76, R192, R10.reuse, R76 ;  /* 0x0000000ac04c723c */ /* 0x080ff0000000184c */
[C---:B------:R-:W-:Y:S08]  /*aa70*/  HMMA.16816.F32 R80, R172.reuse, R10, R80 ;  /* 0x0000000aac50723c */ /* 0x040ff00000001850 */
[-C--:B-----5:R-:W-:Y:S08]  /*aa80*/  HMMA.16816.F32 R84, R172, R12.reuse, R84 ;  /* 0x0000000cac54723c */ /* 0x0a0ff00000001854 */
        /* <DEDUP_REMOVED lines=8> */
[C---:B------:R-:W-:Y:S08]  /*ab10*/  HMMA.16816.F32 R120, R192.reuse, R4, R120 ;  /* 0x00000004c078723c */ /* 0x040ff00000001878 */
[-C--:B------:R-:W-:Y:S08]  /*ab20*/  HMMA.16816.F32 R124, R192, R6.reuse, R124 ;  /* 0x00000006c07c723c */ /* 0x080ff0000000187c */
[----:B------:R-:W-:Y:S04]  /*ab30*/  HMMA.16816.F32 R128, R172, R6, R128 ;  /* 0x00000006ac80723c */ /* 0x000fe80000001880 */
[----:B----4-:R-:W-:Y:S04]  /*ab40*/  FFMA.FTZ R8, R2, R24, R31 ;  /* 0x0000001802087223 */ /* 0x010fe8000001001f */
[----:B------:R-:W-:Y:S04]  /*ab50*/  FADD.FTZ R8, R27, R8 ;  /* 0x000000081b087221 */ /* 0x000fe80000010000 */
[----:B------:R-:W-:Y:S02]  /*ab60*/  FFMA.FTZ R165, R165, R29, R35 ;  /* 0x0000001da5a57223 */ /* 0x000fe40000010023 */
[----:B------:R-:W-:Y:S02]  /*ab70*/  FADD.FTZ R9, R22, R8 ;  /* 0x0000000816097221 */ /* 0x000fe40000010000 */
[----:B------:R-:W-:Y:S02]  /*ab80*/  FFMA.FTZ R164, R164, R28, R30 ;  /* 0x0000001ca4a47223 */ /* 0x000fe4000001001e */
[----:B------:R-:W-:Y:S02]  /*ab90*/  FADD.FTZ R2, R25, R165 ;  /* 0x000000a519027221 */ /* 0x000fe40000010000 */
[----:B------:R-:W-:Y:S02]  /*aba0*/  FADD.FTZ R164, R26, R164 ;  /* 0x000000a41aa47221 */ /* 0x000fe40000010000 */
[----:B------:R-:W-:Y:S02]  /*abb0*/  FADD.FTZ R2, R20, R2 ;  /* 0x0000000214027221 */ /* 0x000fe40000010000 */
[----:B------:R-:W-:Y:S02]  /*abc0*/  FFMA.FTZ R8, R0, R215, R23 ;  /* 0x000000d700087223 */ /* 0x000fe40000010017 */
[----:B------:R-:W-:Y:S02]  /*abd0*/  FADD.FTZ R164, R21, R164 ;  /* 0x000000a415a47221 */ /* 0x000fe40000010000 */
[----:B------:R-:W-:Y:S02]  /*abe0*/  FADD.FTZ R10, R214, R2 ;  /* 0x00000002d60a7221 */ /* 0x000fe40000010000 */
[----:B------:R-:W-:Y:S02]  /*abf0*/  FADD.FTZ R8, R248, R8 ;  /* 0x00000008f8087221 */ /* 0x000fe40000010000 */
[----:B------:R-:W-:Y:S01]  /*ac00*/  FADD.FTZ R2, R216, R164 ;  /* 0x000000a4d8027221 */ /* 0x000fe20000010000 */
[----:B------:R-:W-:Y:S01]  /*ac10*/  MOV R164, R169 ;  /* 0x000000a900a47202 */ /* 0x000fe20000000f00 */
        /* <DEDUP_REMOVED lines=31> */
[----:B------:R-:W-:Y:S01]  /*ae10*/  FADD.FTZ R2, R196, R2 ;  /* 0x00000002c4027221 */ /* 0x000fe20000010000 */
[----:B------:R1:W-:Y:S01]  /*ae20*/  STL [R1+0x18], R6 ;  /* 0x0000180601007387 */ /* 0x0003e20000100800 */
[----:B------:R-:W-:Y:S02]  /*ae30*/  FADD.FTZ R4, R199, R4 ;  /* 0x00000004c7047221 */ /* 0x000fe40000010000 */
[----:B------:R-:W-:Y:S01]  /*ae40*/  FADD.FTZ R0, R170, R2 ;  /* 0x00000002aa007221 */ /* 0x000fe20000010000 */
[----:B------:R1:W-:Y:S01]  /*ae50*/  STL [R1+0x1c], R5 ;  /* 0x00001c0501007387 */ /* 0x0003e20000100800 */
[----:B------:R-:W-:Y:S01]  /*ae60*/  FADD.FTZ R2, R198, R4 ;  /* 0x00000004c6027221 */ /* 0x000fe20000010000 */
[----:B------:R-:W-:Y:S01]  /*ae70*/  MOV R170, R167 ;  /* 0x000000a700aa7202 */ /* 0x000fe20000000f00 */
[----:B------:R-:W-:Y:S01]  /*ae80*/  FADD.FTZ R0, R166, R0 ;  /* 0x00000000a6007221 */ /* 0x000fe20000010000 */
[----:B------:R-:W-:Y:S02]  /*ae90*/  MOV R166, R168 ;  /* 0x000000a800a67202 */ /* 0x000fe40000000f00 */
[----:B------:R1:W-:Y:S04]  /*aea0*/  STL [R1+0x20], R2 ;  /* 0x0000200201007387 */ /* 0x0003e80000100800 */
[----:B------:R1:W-:Y:S01]  /*aeb0*/  STL [R1+0x24], R0 ;  /* 0x0000240001007387 */ /* 0x0003e20000100800 */
[----:B------:R-:W-:-:S05]  /*aec0*/  @P0 BRA `(.L_x_486) ;  /* 0xffffbaf000000947 */ /* 0x000fca000383ffff */
.L_x_469:
[----:B------:R-:W3:Y:S01]  /*aed0*/  S2UR UR7, SR_CTAID.X ;  /* 0x00000000000779c3 */ /* 0x000ee20000002500 */
[----:B------:R-:W-:Y:S01]  /*aee0*/  ULDC.64 UR4, c[0x0][0x2c8] ;  /* 0x0000b20000047ab9 */ /* 0x000fe20000000a00 */
[----:B------:R-:W-:Y:S01]  /*aef0*/  PLOP3.LUT P0, PT, PT, PT, UP2, 0x40, 0x0 ;  /* 0x000000000000781c */ /* 0x000fe20003f0e828 */
[----:B---3--:R-:W-:-:S04]  /*af00*/  ULEA UR7, UR7, 0x7f, 0x7 ;  /* 0x0000007f07077891 */ /* 0x008fc8000f8e383f */
        /* <DEDUP_REMOVED lines=8> */
[----:B-1----:R-:W-:Y:S01]  /*af90*/  MOV R2, UR4 ;  /* 0x0000000400027c02 */ /* 0x002fe20008000f00 */
[----:B------:R-:W-:Y:S05]  /*afa0*/  @P0 BRA `(.L_x_487) ;  /* 0x0000010000000947 */ /* 0x000fea0003800000 */
[----:B--2---:R-:W-:-:S04]  /*afb0*/  MOV R0, UR5 ;  /* 0x0000000500007c02 */ /* 0x004fc80008000f00 */
        /* <DEDUP_REMOVED lines=9> */
.L_x_488:
[----:B------:R-:W-:-:S04]  /*b050*/  MOV R4, c[0x0][0x32c] ;  /* 0x0000cb0000047a02 */ /* 0x000fc80000000f00 */
[----:B------:R-:W-:-:S13]  /*b060*/  ISETP.NE.AND P0, PT, R4, 0x1, PT ;  /* 0x000000010400780c */ /* 0x000fda0003f05270 */
[----:B------:R-:W-:-:S05]  /*b070*/  @P0 IMAD.HI.U32 R4, R0, c[0x0][0x330], RZ ;  /* 0x0000cc0000040a27 */ /* 0x000fca00078e00ff */
[----:B------:R-:W-:-:S05]  /*b080*/  @P0 SHF.R.U32.HI R0, RZ, c[0x0][0x334], R4 ;  /* 0x0000cd00ff000a19 */ /* 0x000fca0000011604 */
.L_x_489:
[----:B------:R-:W-:-:S05]  /*b090*/  IMAD R0, R0, c[0x0][0x32c], RZ ;  /* 0x0000cb0000007a24 */ /* 0x000fca00078e02ff */
[----:B------:R-:W-:-:S04]  /*b0a0*/  IMNMX R2, R2, R0, !PT ;  /* 0x0000000002027217 */ /* 0x000fc80007800200 */
.L_x_487:
[----:B------:R-:W-:-:S05]  /*b0b0*/  IADD3 R2, R2, 0x2f, RZ ;  /* 0x0000002f02027810 */ /* 0x000fca0007ffe0ff */
[----:B------:R-:W-:-:S05]  /*b0c0*/  IMAD.HI R2, R2, 0x2aaaaaab, RZ ;  /* 0x2aaaaaab02027827 */ /* 0x000fca00078e02ff */
[----:B------:R-:W-:-:S04]  /*b0d0*/  SHF.R.U32.HI R251, RZ, 0x1f, R2 ;  /* 0x0000001ffffb7819 */ /* 0x000fc80000011602 */
[----:B------:R-:W-:-:S04]  /*b0e0*/  LEA.HI.SX32 R251, R2, R251, 0x1d ;  /* 0x000000fb02fb7211 */ /* 0x000fc800078feaff */
[----:B------:R-:W-:-:S04]  /*b0f0*/  IMNMX R251, R249, R251, !PT ;  /* 0x000000fbf9fb7217 */ /* 0x000fc80007800200 */
[----:B------:R-:W-:-:S13]  /*b100*/  ISETP.GE.AND P0, PT, R242, R251, PT ;  /* 0x000000fbf200720c */ /* 0x000fda0003f06270 */
[----:B------:R-:W-:Y:S05]  /*b110*/  @!P0 BRA `(.L_x_490) ;  /* 0x00002d5000008947 */ /* 0x000fea0003800000 */
[----:B------:R-:W-:Y:S01]  /*b120*/  IMAD.MOV.U32 R2, RZ, RZ, R168 ;  /* 0x000000ffff027224 */ /* 0x000fe200078e00a8 */
[----:B------:R-:W-:Y:S01]  /*b130*/  MOV R170, R3 ;  /* 0x0000000300aa7202 */ /* 0x000fe20000000f00 */
[----:B--2---:R-:W-:Y:S01]  /*b140*/  IMAD.MOV.U32 R0, RZ, RZ, R169 ;  /* 0x000000ffff007224 */ /* 0x004fe200078e00a9 */
[----:B------:R-:W-:Y:S01]  /*b150*/  MOV R220, R242 ;  /* 0x000000f200dc7202 */ /* 0x000fe20000000f00 */
[----:B------:R-:W-:Y:S01]  /*b160*/  IMAD.MOV.U32 R164, RZ, RZ, R167 ;  /* 0x000000ffffa47224 */ /* 0x000fe200078e00a7 */
[----:B------:R-:W-:Y:S02]  /*b170*/  MOV R252, c[0x0][0x1e0] ;  /* 0x0000780000fc7a02 */ /* 0x000fe40000000f00 */
.L_x_491:
[----:B------:R-:W2:Y:S01]  /*b180*/  LDL.64 R166, [R1+0x38] ;  /* 0x0000380001a67983 */ /* 0x000ea20000100a00 */
[----:B------:R-:W-:Y:S05]  /*b190*/  DEPBAR.LE SB0, 0x0 ;  /* 0x000080000000791a */ /* 0x000fea0000000000 */
[----:B------:R-:W-:Y:S01]  /*b1a0*/  BAR.SYNC.DEFER_BLOCKING 0x0 ;  /* 0x0000000000007b1d */ /* 0x000fe20000010000 */
[----:B------:R-:W-:Y:S02]  /*b1b0*/  ISETP.GT.AND P6, PT, R249, R220, PT ;  /* 0x000000dcf900720c */ /* 0x000fe40003fc4270 */
[C---:B------:R-:W-:Y:S11]  /*b1c0*/  IADD3 R242, R220.reuse, -0x1, RZ ;  /* 0xffffffffdcf27810 */ /* 0x040ff60007ffe0ff */
[----:B------:R-:W-:Y:S01]  /*b1d0*/  @!P6 SHF.R.S32.HI R3, RZ, 0x1f, R220 ;  /* 0x0000001fff03e819 */ /* 0x000fe200000114dc */
[C---:B------:R-:W-:Y:S04]  /*b1e0*/  @!P6 IMAD.WIDE.U32 R40, R220.reuse, c[0x0][0x208], RZ ;  /* 0x00008200dc28ea25 */ /* 0x040fe800078e00ff */
[----:B------:R-:W-:Y:S04]  /*b1f0*/  @!P6 IMAD R3, R3, c[0x0][0x208], RZ ;  /* 0x000082000303ea24 */ /* 0x000fe800078e02ff */
[----:B------:R-:W-:Y:S01]  /*b200*/  @!P6 IMAD R3, R220, c[0x0][0x20c], R3 ;  /* 0x00008300dc03ea24 */ /* 0x000fe200078e0203 */
[----:B------:R-:W2:Y:S04]  /*b210*/  LDL.64 R42, [R1+0x48] ;  /* 0x00004800012a7983 */ /* 0x000ea80000100a00 */
[----:B------:R-:W-:Y:S02]  /*b220*/  @!P6 IADD3 R3, R41, R3, RZ ;  /* 0x000000032903e210 */ /* 0x000fe40007ffe0ff */
[----:B-----5:R-:W-:Y:S03]  /*b230*/  LDSM.16.M88.4 R48, [R231+0x6100] ;  /* 0x00610000e730783b */ /* 0x020fe60000000200 */
[----:B------:R-:W-:Y:S05]  /*b240*/  @!P6 IMAD R165, R3, 0x30, RZ ;  /* 0x0000003003a5e824 */ /* 0x000fea00078e02ff */
[----:B------:R-:W1:Y:S08]  /*b250*/  LDSM.16.M88.4 R16, [R224+0x3100] ;  /* 0x00310000e010783b */ /* 0x000e700000000200 */
[----:B------:R-:W3:Y:S08]  /*b260*/  LDSM.16.M88.4 R44, [R231+0x8100] ;  /* 0x00810000e72c783b */ /* 0x000ef00000000200 */
[----:B------:R-:W4:Y:S08]  /*b270*/  LDSM.16.M88.4 R32, [R224+0x3900] ;  /* 0x00390000e020783b */ /* 0x000f300000000200 */
[----:B------:R-:W4:Y:S08]  /*b280*/  LDSM.16.M88.4 R172, [R224+0x4100] ;  /* 0x00410000e0ac783b */ /* 0x000f300000000200 */
[----:B------:R-:W-:Y:S01]  /*b290*/  LDSM.16.M88.4 R192, [R233+0x6100] ;  /* 0x00610000e9c0783b */ /* 0x000fe20000000200 */
[-C--:B-1----:R-:W-:Y:S07]  /*b2a0*/  HMMA.16816.F32 R4, R48, R16.reuse, RZ ;  /* 0x000000103004723c */ /* 0x082fee00000018ff */
[----:B------:R-:W1:Y:S01]  /*b2b0*/  LDSM.16.M88.4 R196, [R235] ;  /* 0x00000000ebc4783b */ /* 0x000e620000000200 */
[C---:B---3--:R-:W-:Y:S07]  /*b2c0*/  HMMA.16816.F32 R8, R44.reuse, R16, RZ ;  /* 0x000000102c08723c */ /* 0x048fee00000018ff */
[----:B------:R-:W3:Y:S01]  /*b2d0*/  LDSM.16.M88.4 R200, [R233+0x8100] ;  /* 0x00810000e9c8783b */ /* 0x000ee20000000200 */
[-C--:B------:R-:W-:Y:S07]  /*b2e0*/  HMMA.16816.F32 R12, R44, R18.reuse, RZ ;  /* 0x000000122c0c723c */ /* 0x080fee00000018ff */
[----:B------:R-:W1:Y:S01]  /*b2f0*/  LDSM.16.M88.4 R204, [R241] ;  /* 0x00000000f1cc783b */ /* 0x000e620000000200 */
[C---:B------:R-:W-:Y:S07]  /*b300*/  HMMA.16816.F32 R16, R48.reuse, R18, RZ ;  /* 0x000000123010723c */ /* 0x040fee00000018ff */
[----:B------:R-:W1:Y:S01]  /*b310*/  LDSM.16.M88.4 R208, [R240] ;  /* 0x00000000f0d0783b */ /* 0x000e620000000200 */
[-C--:B----4-:R-:W-:Y:S08]  /*b320*/  HMMA.16816.F32 R20, R48, R32.reuse, RZ ;  /* 0x000000203014723c */ /* 0x090ff000000018ff */
[C---:B------:R-:W-:Y:S08]  /*b330*/  HMMA.16816.F32 R24, R44.reuse, R32, RZ ;  /* 0x000000202c18723c */ /* 0x040ff000000018ff */
[-C--:B------:R-:W-:Y:S08]  /*b340*/  HMMA.16816.F32 R28, R44, R34.reuse, RZ ;  /* 0x000000222c1c723c */ /* 0x080ff000000018ff */
[C---:B------:R-:W-:Y:S08]  /*b350*/  HMMA.16816.F32 R32, R48.reuse, R34, RZ ;  /* 0x000000223020723c */ /* 0x040ff000000018ff */
[-C--:B------:R-:W-:Y:S01]  /*b360*/  HMMA.16816.F32 R36, R48, R172.reuse, RZ ;  /* 0x000000ac3024723c */ /* 0x080fe200000018ff */
[----:B--2---:R-:W-:Y:S05]  /*b370*/  @!P6 MOV R166, R42 ;  /* 0x0000002a00a6e202 */ /* 0x004fea0000000f00 */
[----:B------:R-:W-:Y:S02]  /*b380*/  @!P6 IMAD.WIDE.U32 R166, R40, 0x30, R166 ;  /* 0x0000003028a6e825 */ /* 0x000fe400078e00a6 */
[C---:B------:R-:W-:Y:S04]  /*b390*/  HMMA.16816.F32 R40, R44.reuse, R172, RZ ;  /* 0x000000ac2c28723c */ /* 0x040fe800000018ff */
[C---:B------:R-:W-:Y:S02]  /*b3a0*/  @!P6 SHF.L.U32 R3, R166.reuse, 0x1, RZ ;  /* 0x00000001a603e819 */ /* 0x040fe400000006ff */
[----:B------:R-:W-:Y:S02]  /*b3b0*/  @!P6 IADD3 R165, R167, R165, RZ ;  /* 0x000000a5a7a5e210 */ /* 0x000fe40007ffe0ff */
[C---:B------:R-:W-:Y:S01]  /*b3c0*/  @!P6 IADD3 R168, P0, R3.reuse, c[0x0][0x1f8], RZ ;  /* 0x00007e0003a8ea10 */ /* 0x040fe20007f1e0ff */
[-C--:B------:R-:W-:Y:S03]  /*b3d0*/  HMMA.16816.F32 R44, R44, R174.reuse, RZ ;  /* 0x000000ae2c2c723c */ /* 0x080fe600000018ff */
[----:B------:R-:W-:Y:S02]  /*b3e0*/  @!P6 SHF.L.U64.HI R167, R166, 0x1, R165 ;  /* 0x00000001a6a7e819 */ /* 0x000fe400000102a5 */
[----:B------:R-:W-:Y:S02]  /*b3f0*/  @!P6 IADD3 R3, P5, R3, 0x80, RZ ;  /* 0x000000800303e810 */ /* 0x000fe40007fbe0ff */
[----:B------:R-:W-:Y:S01]  /*b400*/  @!P6 IADD3.X R169, R167, c[0x0][0x1fc], RZ, P0, !PT ;  /* 0x00007f00a7a9ea10 */ /* 0x000fe200007fe4ff */
[----:B------:R-:W-:Y:S04]  /*b410*/  HMMA.16816.F32 R48, R48, R174, RZ ;  /* 0x000000ae3030723c */ /* 0x000fe800000018ff */
[----:B------:R-:W-:Y:S01]  /*b420*/  @!PT LDS RZ, [RZ] ;  /* 0x00000000fffff984 */ /* 0x000fe20000000800 */
[----:B------:R-:W-:Y:S01]  /*b430*/  @!PT LDS RZ, [RZ] ;  /* 0x00000000fffff984 */ /* 0x000fe20000000800 */
[----:B------:R-:W-:Y:S01]  /*b440*/  @!PT LDS RZ, [RZ] ;  /* 0x00000000fffff984 */ /* 0x000fe20000000800 */
[----:B------:R2:W-:Y:S01]  /*b450*/  @!P6 LDGSTS.E.BYPASS.LTC128B.128 [R243+0x100], [R168.64], !P4 ;  /* 0x00100000a8f3efae */ /* 0x0005e2000e101d4e */
[----:B------:R-:W-:Y:S02]  /*b460*/  @!P6 IADD3 R212, P2, R3, c[0x0][0x1f8], RZ ;  /* 0x00007e0003d4ea10 */ /* 0x000fe40007f5e0ff */
[----:B------:R-:W-:Y:S01]  /*b470*/  @!P6 IADD3 R166, P1, R168, UR9, RZ ;  /* 0x00000009a8a6ec10 */ /* 0x000fe2000ff3e0ff */
[-C--:B-1----:R-:W-:Y:S05]  /*b480*/  HMMA.16816.F32 R4, R192, R196.reuse, R4 ;  /* 0x000000c4c004723c */ /* 0x082fea0000001804 */
[----:B------:R-:W-:Y:S02]  /*b490*/  @!P6 IADD3.X R213, RZ, c[0x0][0x1fc], R167, P2, P5 ;  /* 0x00007f00ffd5ea10 */ /* 0x000fe400017ea4a7 */
[----:B------:R-:W-:Y:S01]  /*b4a0*/  @!P6 IADD3.X R167, R169, UR11, RZ, P1, !PT ;  /* 0x0000000ba9a7ec10 */ /* 0x000fe20008ffe4ff */
[C---:B---3--:R-:W-:Y:S02]  /*b4b0*/  HMMA.16816.F32 R8, R200.reuse, R196, R8 ;  /* 0x000000c4c808723c */ /* 0x048fe40000001808 */
[----:B------:R1:W-:Y:S02]  /*b4c0*/  @!P6 LDGSTS.E.BYPASS.LTC128B.128 [R243+0x1900], [R212.64], !P3 ;  /* 0x01900000d4f3efae */ /* 0x0003e4000d901d4e */
[----:B------:R-:W-:Y:S02]  /*b4d0*/  @!P6 IADD3 R172, P0, R166, UR9, RZ ;  /* 0x00000009a6acec10 */ /* 0x000fe4000ff1e0ff */
[----:B------:R-:W-:Y:S02]  /*b4e0*/  ISETP.GT.AND P5, PT, R220, R249, PT ;  /* 0x000000f9dc00720c */ /* 0x000fe40003fa4270 */
[-C--:B------:R-:W-:Y:S02]  /*b4f0*/  HMMA.16816.F32 R12, R200, R198.reuse, R12 ;  /* 0x000000c6c80c723c */ /* 0x080fe4000000180c */
[----:B------:R4:W-:Y:S02]  /*b500*/  @!P6 LDGSTS.E.BYPASS.LTC128B.128 [R243+0x900], [R166.64], !P4 ;  /* 0x00900000a6f3efae */ /* 0x0009e4000e101d4e */
[----:B------:R-:W-:Y:S04]  /*b510*/  @!P6 IADD3.X R173, R167, UR11, RZ, P0, !PT ;  /* 0x0000000ba7adec10 */ /* 0x000fe800087fe4ff */
[C---:B------:R-:W-:Y:S02]  /*b520*/  HMMA.16816.F32 R16, R192.reuse, R198, R16 ;  /* 0x000000c6c010723c */ /* 0x040fe40000001810 */
[----:B------:R4:W-:Y:S06]  /*b530*/  @!P6 LDGSTS.E.BYPASS.LTC128B.128 [R243+0x2100], [R166.64+0x80], !P3 ;  /* 0x02100080a6f3efae */ /* 0x0009ec000d901d4e */
[-C--:B------:R-:W-:Y:S02]  /*b540*/  HMMA.16816.F32 R20, R192, R204.reuse, R20 ;  /* 0x000000ccc014723c */ /* 0x080fe40000001814 */
[----:B------:R4:W-:Y:S06]  /*b550*/  @!P6 LDGSTS.E.BYPASS.LTC128B.128 [R243+0x1100], [R172.64], !P4 ;  /* 0x01100000acf3efae */ /* 0x0009ec000e101d4e */
[C---:B------:R-:W-:Y:S02]  /*b560*/  HMMA.16816.F32 R24, R200.reuse, R204, R24 ;  /* 0x000000ccc818723c */ /* 0x040fe40000001818 */
[----:B------:R4:W-:Y:S06]  /*b570*/  @!P6 LDGSTS.E.BYPASS.LTC128B.128 [R243+0x2900], [R172.64+0x80], !P3 ;  /* 0x02900080acf3efae */ /* 0x0009ec000d901d4e */
[-C--:B------:R-:W-:Y:S02]  /*b580*/  HMMA.16816.F32 R28, R200, R206.reuse, R28 ;  /* 0x000000cec81c723c */ /* 0x080fe4000000181c */
[----:B-1----:R-:W-:Y:S06]  /*b590*/  LDSM.16.M88.4 R212, [R230+0x3100] ;  /* 0x00310000e6d4783b */ /* 0x002fec0000000200 */
[C---:B------:R-:W-:Y:S02]  /*b5a0*/  HMMA.16816.F32 R32, R192.reuse, R206, R32 ;  /* 0x000000cec020723c */ /* 0x040fe40000001820 */
[----:B------:R-:W0:Y:S06]  /*b5b0*/  LDGDEPBAR ;  /* 0x00000000000079af */ /* 0x000e2c0000000000 */
[-C--:B------:R-:W-:Y:S02]  /*b5c0*/  HMMA.16816.F32 R36, R192, R208.reuse, R36 ;  /* 0x000000d0c024723c */ /* 0x080fe40000001824 */
[----:B------:R-:W-:Y:S06]  /*b5d0*/  LDSM.16.M88.4 R216, [R232+0x8100] ;  /* 0x00810000e8d8783b */ /* 0x000fec0000000200 */
[C---:B------:R-:W-:Y:S02]  /*b5e0*/  HMMA.16816.F32 R40, R200.reuse, R208, R40 ;  /* 0x000000d0c828723c */ /* 0x040fe40000001828 */
[----:B----4-:R-:W1:Y:S06]  /*b5f0*/  LDSM.16.M88.4 R172, [R232+0x6100] ;  /* 0x00610000e8ac783b */ /* 0x010e6c0000000200 */
[-C--:B------:R-:W-:Y:S02]  /*b600*/  HMMA.16816.F32 R44, R200, R210.reuse, R44 ;  /* 0x000000d2c82c723c */ /* 0x080fe4000000182c */
[----:B------:R-:W4:Y:S06]  /*b610*/  LDSM.16.M88.4 R196, [R230+0x3900] ;  /* 0x00390000e6c4783b */ /* 0x000f2c0000000200 */
[----:B------:R-:W-:Y:S02]  /*b620*/  HMMA.16816.F32 R48, R192, R210, R48 ;  /* 0x000000d2c030723c */ /* 0x000fe40000001830 */
[----:B------:R-:W2:Y:S08]  /*b630*/  LDSM.16.M88.4 R200, [R230+0x4100] ;  /* 0x00410000e6c8783b */ /* 0x000eb00000000200 */
[----:B------:R-:W-:Y:S08]  /*b640*/  LDSM.16.M88.4 R192, [R234+0x6100] ;  /* 0x00610000eac0783b */ /* 0x000ff00000000200 */
[----:B------:R-:W2:Y:S01]  /*b650*/  LDSM.16.M88.4 R204, [R229] ;  /* 0x00000000e5cc783b */ /* 0x000ea20000000200 */
[-C--:B-1----:R-:W-:Y:S07]  /*b660*/  HMMA.16816.F32 R4, R172, R212.reuse, R4 ;  /* 0x000000d4ac04723c */ /* 0x082fee0000001804 */
[----:B------:R-:W1:Y:S01]  /*b670*/  LDSM.16.M88.4 R208, [R234+0x8100] ;  /* 0x00810000ead0783b */ /* 0x000e620000000200 */
[C---:B------:R-:W-:Y:S08]  /*b680*/  HMMA.16816.F32 R8, R216.reuse, R212, R8 ;  /* 0x000000d4d808723c */ /* 0x040ff00000001808 */
[-C--:B------:R-:W-:Y:S08]  /*b690*/  HMMA.16816.F32 R12, R216, R214.reuse, R12 ;  /* 0x000000d6d80c723c */ /* 0x080ff0000000180c */
[C---:B------:R-:W-:Y:S01]  /*b6a0*/  HMMA.16816.F32 R16, R172.reuse, R214, R16 ;  /* 0x000000d6ac10723c */ /* 0x040fe20000001810 */
[----:B------:R-:W1:Y:S07]  /*b6b0*/  LDSM.16.M88.4 R212, [R229+0x800] ;  /* 0x00080000e5d4783b */ /* 0x000e6e0000000200 */
[-C--:B----4-:R-:W-:Y:S08]  /*b6c0*/  HMMA.16816.F32 R20, R172, R196.reuse, R20 ;  /* 0x000000c4ac14723c */ /* 0x090ff00000001814 */
[C---:B------:R-:W-:Y:S08]  /*b6d0*/  HMMA.16816.F32 R24, R216.reuse, R196, R24 ;  /* 0x000000c4d818723c */ /* 0x040ff00000001818 */
[-C--:B------:R-:W-:Y:S08]  /*b6e0*/  HMMA.16816.F32 R28, R216, R198.reuse, R28 ;  /* 0x000000c6d81c723c */ /* 0x080ff0000000181c */
[C---:B------:R-:W-:Y:S01]  /*b6f0*/  HMMA.16816.F32 R32, R172.reuse, R198, R32 ;  /* 0x000000c6ac20723c */ /* 0x040fe20000001820 */
[----:B------:R-:W-:Y:S07]  /*b700*/  LDSM.16.M88.4 R196, [R231+0xa100] ;  /* 0x00a10000e7c4783b */ /* 0x000fee0000000200 */
[-C--:B--2---:R-:W-:Y:S08]  /*b710*/  HMMA.16816.F32 R36, R172, R200.reuse, R36 ;  /* 0x000000c8ac24723c */ /* 0x084ff00000001824 */
[C---:B------:R-:W-:Y:S08]  /*b720*/  HMMA.16816.F32 R40, R216.reuse, R200, R40 ;  /* 0x000000c8d828723c */ /* 0x040ff00000001828 */
[-C--:B------:R-:W-:Y:S01]  /*b730*/  HMMA.16816.F32 R44, R216, R202.reuse, R44 ;  /* 0x000000cad82c723c */ /* 0x080fe2000000182c */
[----:B------:R-:W-:Y:S07]  /*b740*/  LDSM.16.M88.4 R216, [R231+0xc100] ;  /* 0x00c10000e7d8783b */ /* 0x000fee0000000200 */
[----:B------:R-:W-:Y:S01]  /*b750*/  HMMA.16816.F32 R48, R172, R202, R48 ;  /* 0x000000caac30723c */ /* 0x000fe20000001830 */
[----:B------:R-:W2:Y:S07]  /*b760*/  LDSM.16.M88.4 R172, [R229+0x1000] ;  /* 0x00100000e5ac783b */ /* 0x000eae0000000200 */
[-C--:B------:R-:W-:Y:S01]  /*b770*/  HMMA.16816.F32 R4, R192, R204.reuse, R4 ;  /* 0x000000ccc004723c */ /* 0x080fe20000001804 */
[----:B------:R-:W4:Y:S07]  /*b780*/  LDSM.16.M88.4 R200, [R224+0x4900] ;  /* 0x00490000e0c8783b */ /* 0x000f2e0000000200 */
[C---:B-1----:R-:W-:Y:S08]  /*b790*/  HMMA.16816.F32 R8, R208.reuse, R204, R8 ;  /* 0x000000ccd008723c */ /* 0x042ff00000001808 */
[-C--:B------:R-:W-:Y:S08]  /*b7a0*/  HMMA.16816.F32 R12, R208, R206.reuse, R12 ;  /* 0x000000ced00c723c */ /* 0x080ff0000000180c */
[C---:B------:R-:W-:Y:S01]  /*b7b0*/  HMMA.16816.F32 R16, R192.reuse, R206, R16 ;  /* 0x000000cec010723c */ /* 0x040fe20000001810 */
[----:B------:R-:W1:Y:S07]  /*b7c0*/  LDSM.16.M88.4 R204, [R224+0x5100] ;  /* 0x00510000e0cc783b */ /* 0x000e6e0000000200 */
        /* <DEDUP_REMOVED lines=10> */
[----:B------:R-:W-:Y:S07]  /*b870*/  LDSM.16.M88.4 R172, [R233+0xa100] ;  /* 0x00a10000e9ac783b */ /* 0x000fee0000000200 */
[-C--:B----4-:R-:W-:Y:S01]  /*b880*/  HMMA.16816.F32 R4, R196, R200.reuse, R4 ;  /* 0x000000c8c404723c */ /* 0x090fe20000001804 */
[----:B------:R-:W2:Y:S07]  /*b890*/  LDSM.16.M88.4 R192, [R239] ;  /* 0x00000000efc0783b */ /* 0x000eae0000000200 */
[C---:B------:R-:W-:Y:S08]  /*b8a0*/  HMMA.16816.F32 R8, R216.reuse, R200, R8 ;  /* 0x000000c8d808723c */ /* 0x040ff00000001808 */
[-C--:B------:R-:W-:Y:S08]  /*b8b0*/  HMMA.16816.F32 R12, R216, R202.reuse, R12 ;  /* 0x000000cad80c723c */ /* 0x080ff0000000180c */
[C---:B------:R-:W-:Y:S01]  /*b8c0*/  HMMA.16816.F32 R16, R196.reuse, R202, R16 ;  /* 0x000000cac410723c */ /* 0x040fe20000001810 */
[----:B------:R-:W4:Y:S07]  /*b8d0*/  LDSM.16.M88.4 R200, [R238] ;  /* 0x00000000eec8783b */ /* 0x000f2e0000000200 */
        /* <DEDUP_REMOVED lines=8> */
[----:B------:R-:W-:Y:S07]  /*b960*/  LDSM.16.M88.4 R216, [R232+0xc100] ;  /* 0x00c10000e8d8783b */ /* 0x000fee0000000200 */
[----:B------:R-:W-:Y:S01]  /*b970*/  HMMA.16816.F32 R48, R196, R214, R48 ;  /* 0x000000d6c430723c */ /* 0x000fe20000001830 */
[----:B------:R-:W-:Y:S07]  /*b980*/  LDSM.16.M88.4 R196, [R232+0xa100] ;  /* 0x00a10000e8c4783b */ /* 0x000fee0000000200 */
[-C--:B--2---:R-:W-:Y:S01]  /*b990*/  HMMA.16816.F32 R4, R172, R192.reuse, R4 ;  /* 0x000000c0ac04723c */ /* 0x084fe20000001804 */
[----:B------:R-:W2:Y:S07]  /*b9a0*/  LDSM.16.M88.4 R212, [R230+0x4900] ;  /* 0x00490000e6d4783b */ /* 0x000eae0000000200 */
[C---:B------:R-:W-:Y:S08]  /*b9b0*/  HMMA.16816.F32 R8, R208.reuse, R192, R8 ;  /* 0x000000c0d008723c */ /* 0x040ff00000001808 */
[-C--:B------:R-:W-:Y:S08]  /*b9c0*/  HMMA.16816.F32 R12, R208, R194.reuse, R12 ;  /* 0x000000c2d00c723c */ /* 0x080ff0000000180c */
[C---:B------:R-:W-:Y:S01]  /*b9d0*/  HMMA.16816.F32 R16, R172.reuse, R194, R16 ;  /* 0x000000c2ac10723c */ /* 0x040fe20000001810 */
[----:B------:R-:W2:Y:S07]  /*b9e0*/  LDSM.16.M88.4 R192, [R230+0x5100] ;  /* 0x00510000e6c0783b */ /* 0x000eae0000000200 */
[-C--:B----4-:R-:W-:Y:S08]  /*b9f0*/  HMMA.16816.F32 R20, R172, R200.reuse, R20 ;  /* 0x000000c8ac14723c */ /* 0x090ff00000001814 */
[C---:B------:R-:W-:Y:S08]  /*ba00*/  HMMA.16816.F32 R24, R208.reuse, R200, R24 ;  /* 0x000000c8d018723c */ /* 0x040ff00000001818 */
[-C--:B------:R-:W-:Y:S08]  /*ba10*/  HMMA.16816.F32 R28, R208, R202.reuse, R28 ;  /* 0x000000cad01c723c */ /* 0x080ff0000000181c */
[C---:B------:R-:W-:Y:S01]  /*ba20*/  HMMA.16816.F32 R32, R172.reuse, R202, R32 ;  /* 0x000000caac20723c */ /* 0x040fe20000001820 */
[----:B------:R-:W-:Y:S07]  /*ba30*/  LDSM.16.M88.4 R200, [R234+0xa100] ;  /* 0x00a10000eac8783b */ /* 0x000fee0000000200 */
[-C--:B-1----:R-:W-:Y:S08]  /*ba40*/  HMMA.16816.F32 R36, R172, R204.reuse, R36 ;  /* 0x000000ccac24723c */ /* 0x082ff00000001824 */
[C---:B------:R-:W-:Y:S08]  /*ba50*/  HMMA.16816.F32 R40, R208.reuse, R204, R40 ;  /* 0x000000ccd028723c */ /* 0x040ff00000001828 */
[-C--:B------:R-:W-:Y:S01]  /*ba60*/  HMMA.16816.F32 R44, R208, R206.reuse, R44 ;  /* 0x000000ced02c723c */ /* 0x080fe2000000182c */
[----:B------:R-:W-:Y:S07]  /*ba70*/  LDSM.16.M88.4 R208, [R236+0xc100] ;  /* 0x00c10000ecd0783b */ /* 0x000fee0000000200 */
[----:B------:R-:W-:Y:S01]  /*ba80*/  HMMA.16816.F32 R48, R172, R206, R48 ;  /* 0x000000ceac30723c */ /* 0x000fe20000001830 */
[----:B------:R-:W1:Y:S07]  /*ba90*/  LDSM.16.M88.4 R172, [R230+0x5900] ;  /* 0x00590000e6ac783b */ /* 0x000e6e0000000200 */
[-C--:B--2---:R-:W-:Y:S01]  /*baa0*/  HMMA.16816.F32 R4, R196, R212.reuse, R4 ;  /* 0x000000d4c404723c */ /* 0x084fe20000001804 */
[----:B------:R-:W2:Y:S07]  /*bab0*/  LDSM.16.M88.4 R204, [R229+0x1800] ;  /* 0x00180000e5cc783b */ /* 0x000eae0000000200 */
[C---:B------:R-:W-:Y:S08]  /*bac0*/  HMMA.16816.F32 R8, R216.reuse, R212, R8 ;  /* 0x000000d4d808723c */ /* 0x040ff00000001808 */
[-C--:B------:R-:W-:Y:S08]  /*bad0*/  HMMA.16816.F32 R12, R216, R214.reuse, R12 ;  /* 0x000000d6d80c723c */ /* 0x080ff0000000180c */
[C---:B------:R-:W-:Y:S01]  /*bae0*/  HMMA.16816.F32 R16, R196.reuse, R214, R16 ;  /* 0x000000d6c410723c */ /* 0x040fe20000001810 */
[----:B------:R-:W4:Y:S07]  /*baf0*/  LDSM.16.M88.4 R212, [R229+0x2000] ;  /* 0x00200000e5d4783b */ /* 0x000f2e0000000200 */
[-C--:B------:R-:W-:Y:S08]  /*bb00*/  HMMA.16816.F32 R20, R196, R192.reuse, R20 ;  /* 0x000000c0c414723c */ /* 0x080ff00000001814 */
[C---:B------:R-:W-:Y:S08]  /*bb10*/  HMMA.16816.F32 R24, R216.reuse, R192, R24 ;  /* 0x000000c0d818723c */ /* 0x040ff00000001818 */
[-C--:B------:R-:W-:Y:S08]  /*bb20*/  HMMA.16816.F32 R28, R216, R194.reuse, R28 ;  /* 0x000000c2d81c723c */ /* 0x080ff0000000181c */
[C---:B------:R-:W-:Y:S01]  /*bb30*/  HMMA.16816.F32 R32, R196.reuse, R194, R32 ;  /* 0x000000c2c420723c */ /* 0x040fe20000001820 */
[----:B------:R-:W4:Y:S01]  /*bb40*/  LDSM.16.M88.4 R192, [R229+0x2800] ;  /* 0x00280000e5c0783b */ /* 0x000f220000000200 */
[----:B------:R-:W-:Y:S06]  /*bb50*/  DEPBAR.LE SB0, 0x0 ;  /* 0x000080000000791a */ /* 0x000fec0000000000 */
[-C--:B-1----:R-:W-:Y:S01]  /*bb60*/  HMMA.16816.F32 R36, R196, R172.reuse, R36 ;  /* 0x000000acc424723c */ /* 0x082fe20000001824 */
[----:B------:R-:W-:Y:S07]  /*bb70*/  BAR.SYNC.DEFER_BLOCKING 0x0 ;  /* 0x0000000000007b1d */ /* 0x000fee0000010000 */
[C---:B------:R-:W-:Y:S07]  /*bb80*/  HMMA.16816.F32 R40, R216.reuse, R172, R40 ;  /* 0x000000acd828723c */ /* 0x040fee0000001828 */
[----:B------:R-:W-:Y:S01]  /*bb90*/  MOV R173, c[0x0][0x1e4] ;  /* 0x0000790000ad7a02 */ /* 0x000fe20000000f00 */
[-C--:B------:R-:W-:Y:S08]  /*bba0*/  HMMA.16816.F32 R44, R216, R174.reuse, R44 ;  /* 0x000000aed82c723c */ /* 0x080ff0000000182c */
[----:B------:R-:W-:Y:S01]  /*bbb0*/  HMMA.16816.F32 R48, R196, R174, R48 ;  /* 0x000000aec430723c */ /* 0x000fe20000001830 */
[----:B------:R-:W3:Y:S06]  /*bbc0*/  LDL.64 R216, [R1+0x30] ;  /* 0x0000300001d87983 */ /* 0x000eec0000100a00 */
[----:B------:R-:W3:Y:S01]  /*bbd0*/  LDL.64 R218, [R1+0x40] ;  /* 0x0000400001da7983 */ /* 0x000ee20000100a00 */
[-C--:B--2---:R-:W-:Y:S08]  /*bbe0*/  HMMA.16816.F32 R4, R200, R204.reuse, R4 ;  /* 0x000000ccc804723c */ /* 0x084ff00000001804 */
[C---:B------:R-:W-:Y:S08]  /*bbf0*/  HMMA.16816.F32 R8, R208.reuse, R204, R8 ;  /* 0x000000ccd008723c */ /* 0x040ff00000001808 */
[-C--:B------:R-:W-:Y:S08]  /*bc00*/  HMMA.16816.F32 R12, R208, R206.reuse, R12 ;  /* 0x000000ced00c723c */ /* 0x080ff0000000180c */
[C---:B------:R-:W-:Y:S04]  /*bc10*/  HMMA.16816.F32 R16, R200.reuse, R206, R16 ;  /* 0x000000cec810723c */ /* 0x040fe80000001810 */
[----:B------:R-:W-:Y:S02]  /*bc20*/  FMNMX.FTZ R165, R6, R2, !PT ;  /* 0x0000000206a57209 */ /* 0x000fe40007810000 */
[----:B------:R-:W-:Y:S02]  /*bc30*/  FMNMX.FTZ R3, R4, R0, !PT ;  /* 0x0000000004037209 */ /* 0x000fe40007810000 */
[-C--:B----4-:R-:W-:Y:S04]  /*bc40*/  HMMA.16816.F32 R20, R200, R212.reuse, R20 ;  /* 0x000000d4c814723c */ /* 0x090fe80000001814 */
        /* <DEDUP_REMOVED lines=39> */
[----:B------:R-:W-:Y:S03]  /*bec0*/  FMNMX.FTZ R165, R41, R165, !PT ;  /* 0x000000a529a57209 */ /* 0x000fe60007810000 */
[----:B------:R-:W2:Y:S01]  /*bed0*/  SHFL.BFLY PT, R167, R3, 0x2, 0x1f ;  /* 0x0c401f0003a77f89 */ /* 0x000ea200000e0000 */
[----:B------:R-:W-:Y:S04]  /*bee0*/  FMNMX.FTZ R165, R44, R165, !PT ;  /* 0x000000a52ca57209 */ /* 0x000fe80007810000 */
[----:B------:R-:W-:Y:S05]  /*bef0*/  FMNMX.FTZ R165, R45, R165, !PT ;  /* 0x000000a52da57209 */ /* 0x000fea0007810000 */
[----:B------:R-:W4:Y:S01]  /*bf00*/  SHFL.BFLY PT, R168, R165, 0x2, 0x1f ;  /* 0x0c401f00a5a87f89 */ /* 0x000f2200000e0000 */
[----:B-1----:R-:W-:Y:S02]  /*bf10*/  FMNMX.FTZ R169, R169, R166, !PT ;  /* 0x000000a6a9a97209 */ /* 0x002fe40007810000 */
[----:B------:R-:W-:Y:S05]  /*bf20*/  FMNMX.FTZ R166, R10, R170, !PT ;  /* 0x000000aa0aa67209 */ /* 0x000fea0007810000 */
[----:B------:R-:W1:Y:S01]  /*bf30*/  SHFL.BFLY PT, R171, R169, 0x1, 0x1f ;  /* 0x0c201f00a9ab7f89 */ /* 0x000e6200000e0000 */
[----:B------:R-:W-:Y:S02]  /*bf40*/  FMNMX.FTZ R166, R11, R166, !PT ;  /* 0x000000a60ba67209 */ /* 0x000fe40007810000 */
[----:B--2---:R-:W-:Y:S02]  /*bf50*/  FMNMX.FTZ R3, R3, R167, !PT ;  /* 0x000000a703037209 */ /* 0x004fe40007810000 */
[----:B------:R-:W-:Y:S03]  /*bf60*/  FMNMX.FTZ R166, R14, R166, !PT ;  /* 0x000000a60ea67209 */ /* 0x000fe60007810000 */
[----:B------:R-:W2:Y:S01]  /*bf70*/  SHFL.BFLY PT, R167, R3, 0x1, 0x1f ;  /* 0x0c201f0003a77f89 */ /* 0x000ea200000e0000 */
[----:B------:R-:W-:Y:S02]  /*bf80*/  FMNMX.FTZ R166, R15, R166, !PT ;  /* 0x000000a60fa67209 */ /* 0x000fe40007810000 */
[----:B----4-:R-:W-:Y:S02]  /*bf90*/  FMNMX.FTZ R165, R165, R168, !PT ;  /* 0x000000a8a5a57209 */ /* 0x010fe40007810000 */
[----:B------:R-:W-:Y:S03]  /*bfa0*/  FMNMX.FTZ R166, R26, R166, !PT ;  /* 0x000000a61aa67209 */ /* 0x000fe60007810000 */
[----:B------:R-:W4:Y:S01]  /*bfb0*/  SHFL.BFLY PT, R172, R165, 0x1, 0x1f ;  /* 0x0c201f00a5ac7f89 */ /* 0x000f2200000e0000 */
[----:B------:R-:W-:Y:S02]  /*bfc0*/  FMNMX.FTZ R166, R27, R166, !PT ;  /* 0x000000a61ba67209 */ /* 0x000fe40007810000 */
[----:B-1----:R-:W-:Y:S02]  /*bfd0*/  FMNMX.FTZ R169, R169, R171, !PT ;  /* 0x000000aba9a97209 */ /* 0x002fe40007810000 */
[----:B------:R-:W-:Y:S03]  /*bfe0*/  FMNMX.FTZ R166, R30, R166, !PT ;  /* 0x000000a61ea67209 */ /* 0x000fe60007810000 */
[----:B------:R-:W-:Y:S01]  /*bff0*/  FADD.FTZ R0, -R169, R0 ;  /* 0x00000000a9007221 */ /* 0x000fe20000010100 */
[----:B------:R-:W-:Y:S01]  /*c000*/  FMNMX.FTZ R166, R31, R166, !PT ;  /* 0x000000a61fa67209 */ /* 0x000fe20007810000 */
[----:B------:R-:W-:Y:S02]  /*c010*/  FMUL.FTZ R204, R169, c[0x0][0x2d0] ;  /* 0x0000b400a9cc7a20 */ /* 0x000fe40000410000 */
[----:B------:R-:W-:Y:S01]  /*c020*/  FMUL.FTZ R0, R0, c[0x0][0x2d0] ;  /* 0x0000b40000007a20 */ /* 0x000fe20000410000 */
[----:B--2---:R-:W-:Y:S01]  /*c030*/  FMNMX.FTZ R168, R3, R167, !PT ;  /* 0x000000a703a87209 */ /* 0x004fe20007810000 */
[--C-:B------:R-:W-:Y:S01]  /*c040*/  FFMA.FTZ R4, R4, c[0x0][0x2d0], -R204.reuse ;  /* 0x0000b40004047a23 */ /* 0x100fe200000108cc */
[----:B------:R-:W-:Y:S01]  /*c050*/  FMNMX.FTZ R3, R42, R166, !PT ;  /* 0x000000a62a037209 */ /* 0x000fe20007810000 */
[----:B------:R-:W-:Y:S01]  /*c060*/  FFMA.FTZ R5, R5, c[0x0][0x2d0], -R204 ;  /* 0x0000b40005057a23 */ /* 0x000fe200000108cc */
[----:B------:R1:W2:Y:S01]  /*c070*/  MUFU.EX2 R166, R0 ;  /* 0x0000000000a67308 */ /* 0x0002a20000000800 */
[C---:B------:R-:W-:Y:S02]  /*c080*/  FADD.FTZ R2, -R168.reuse, R2 ;  /* 0x00000002a8027221 */ /* 0x040fe40000010100 */
[----:B------:R-:W-:Y:S02]  /*c090*/  FMUL.FTZ R205, R168, c[0x0][0x2d0] ;  /* 0x0000b400a8cd7a20 */ /* 0x000fe40000410000 */
[----:B------:R-:W-:Y:S01]  /*c0a0*/  FMUL.FTZ R2, R2, c[0x0][0x2d0] ;  /* 0x0000b40002027a20 */ /* 0x000fe20000410000 */
[----:B----4-:R-:W-:Y:S01]  /*c0b0*/  FMNMX.FTZ R167, R165, R172, !PT ;  /* 0x000000aca5a77209 */ /* 0x010fe20007810000 */
[--C-:B------:R-:W-:Y:S02]  /*c0c0*/  FFMA.FTZ R6, R6, c[0x0][0x2d0], -R205.reuse ;  /* 0x0000b40006067a23 */ /* 0x100fe400000108cd */
[--C-:B------:R-:W-:Y:S01]  /*c0d0*/  FFMA.FTZ R7, R7, c[0x0][0x2d0], -R205.reuse ;  /* 0x0000b40007077a23 */ /* 0x100fe200000108cd */
[----:B------:R4:W4:Y:S01]  /*c0e0*/  MUFU.EX2 R165, R2 ;  /* 0x0000000200a57308 */ /* 0x0009220000000800 */
[----:B------:R-:W-:Y:S02]  /*c0f0*/  FMUL.FTZ R206, R167, c[0x0][0x2d0] ;  /* 0x0000b400a7ce7a20 */ /* 0x000fe40000410000 */
[----:B------:R-:W-:Y:S02]  /*c100*/  FFMA.FTZ R16, R16, c[0x0][0x2d0], -R204 ;  /* 0x0000b40010107a23 */ /* 0x000fe400000108cc */
[--C-:B------:R-:W-:Y:S02]  /*c110*/  FFMA.FTZ R8, R8, c[0x0][0x2d0], -R206.reuse ;  /* 0x0000b40008087a23 */ /* 0x100fe400000108ce */
[----:B------:R-:W-:Y:S02]  /*c120*/  FFMA.FTZ R9, R9, c[0x0][0x2d0], -R206 ;  /* 0x0000b40009097a23 */ /* 0x000fe400000108ce */
[----:B------:R-:W-:Y:S01]  /*c130*/  FFMA.FTZ R17, R17, c[0x0][0x2d0], -R204 ;  /* 0x0000b40011117a23 */ /* 0x000fe200000108cc */
[----:B------:R4:W-:Y:S01]  /*c140*/  MUFU.EX2 R222, R4 ;  /* 0x0000000400de7308 */ /* 0x0009e20000000800 */
[--C-:B------:R-:W-:Y:S02]  /*c150*/  FFMA.FTZ R18, R18, c[0x0][0x2d0], -R205.reuse ;  /* 0x0000b40012127a23 */ /* 0x100fe400000108cd */
[----:B------:R-:W-:Y:S01]  /*c160*/  FFMA.FTZ R19, R19, c[0x0][0x2d0], -R205 ;  /* 0x0000b40013137a23 */ /* 0x000fe200000108cd */
[----:B-1----:R-:W-:Y:S01]  /*c170*/  FMNMX.FTZ R0, R43, R3, !PT ;  /* 0x000000032b007209 */ /* 0x002fe20007810000 */
[--C-:B------:R-:W-:Y:S02]  /*c180*/  FFMA.FTZ R12, R12, c[0x0][0x2d0], -R206.reuse ;  /* 0x0000b4000c0c7a23 */ /* 0x100fe400000108ce */
[----:B------:R-:W-:Y:S01]  /*c190*/  FFMA.FTZ R13, R13, c[0x0][0x2d0], -R206 ;  /* 0x0000b4000d0d7a23 */ /* 0x000fe200000108ce */
[----:B------:R-:W-:Y:S01]  /*c1a0*/  FMNMX.FTZ R0, R46, R0, !PT ;  /* 0x000000002e007209 */ /* 0x000fe20007810000 */
[C---:B--2---:R-:W-:Y:S01]  /*c1b0*/  FMUL.FTZ R132, R166.reuse, R132 ;  /* 0x00000084a6847220 */ /* 0x044fe20000410000 */
[----:B------:R-:W-:Y:S01]  /*c1c0*/  MUFU.EX2 R223, R6 ;  /* 0x0000000600df7308 */ /* 0x000fe20000000800 */
[C---:B------:R-:W-:Y:S01]  /*c1d0*/  FMUL.FTZ R133, R166.reuse, R133 ;  /* 0x00000085a6857220 */ /* 0x040fe20000410000 */
[----:B------:R-:W-:Y:S01]  /*c1e0*/  FMNMX.FTZ R0, R47, R0, !PT ;  /* 0x000000002f007209 */ /* 0x000fe20007810000 */
[----:B------:R-:W-:Y:S02]  /*c1f0*/  FMUL.FTZ R144, R166, R144 ;  /* 0x00000090a6907220 */ /* 0x000fe40000410000 */
[----:B----4-:R-:W-:Y:S02]  /*c200*/  FADD.FTZ R2, -R167, R164 ;  /* 0x000000a4a7027221 */ /* 0x010fe40000010100 */
[----:B------:R-:W1:Y:S01]  /*c210*/  SHFL.BFLY PT, R3, R0, 0x2, 0x1f ;  /* 0x0c401f0000037f89 */ /* 0x000e6200000e0000 */
[C---:B------:R-:W-:Y:S02]  /*c220*/  FMUL.FTZ R134, R165.reuse, R134 ;  /* 0x00000086a5867220 */ /* 0x040fe40000410000 */
[----:B------:R-:W-:Y:S01]  /*c230*/  FMUL.FTZ R2, R2, c[0x0][0x2d0] ;  /* 0x0000b40002027a20 */ /* 0x000fe20000410000 */
[----:B------:R2:W-:Y:S01]  /*c240*/  MUFU.EX2 R244, R7 ;  /* 0x0000000700f47308 */ /* 0x0005e20000000800 */
[C---:B------:R-:W-:Y:S01]  /*c250*/  FMUL.FTZ R135, R165.reuse, R135 ;  /* 0x00000087a5877220 */ /* 0x040fe20000410000 */
[----:B------:R-:W-:Y:S01]  /*c260*/  @P5 SHF.R.S32.HI R4, RZ, 0x1f, R242 ;  /* 0x0000001fff045819 */ /* 0x000fe200000114f2 */
[C---:B------:R-:W-:Y:S02]  /*c270*/  FMUL.FTZ R145, R166.reuse, R145 ;  /* 0x00000091a6917220 */ /* 0x040fe40000410000 */
[C---:B------:R-:W-:Y:S02]  /*c280*/  FMUL.FTZ R146, R165.reuse, R146 ;  /* 0x00000092a5927220 */ /* 0x040fe40000410000 */
[C---:B------:R-:W-:Y:S03]  /*c290*/  FMUL.FTZ R147, R165.reuse, R147 ;  /* 0x00000093a5937220 */ /* 0x040fe60000410000 */
[----:B------:R4:W4:Y:S01]  /*c2a0*/  MUFU.EX2 R164, R2 ;  /* 0x0000000200a47308 */ /* 0x0009220000000800 */
[C---:B------:R-:W-:Y:S02]  /*c2b0*/  FMUL.FTZ R148, R166.reuse, R148 ;  /* 0x00000094a6947220 */ /* 0x040fe40000410000 */
[C---:B------:R-:W-:Y:S02]  /*c2c0*/  FMUL.FTZ R149, R166.reuse, R149 ;  /* 0x00000095a6957220 */ /* 0x040fe40000410000 */
[C---:B------:R-:W-:Y:S02]  /*c2d0*/  FMUL.FTZ R150, R165.reuse, R150 ;  /* 0x00000096a5967220 */ /* 0x040fe40000410000 */
[C---:B------:R-:W-:Y:S02]  /*c2e0*/  FMUL.FTZ R151, R165.reuse, R151 ;  /* 0x00000097a5977220 */ /* 0x040fe40000410000 */
[----:B------:R-:W-:Y:S01]  /*c2f0*/  FMUL.FTZ R160, R166, R160 ;  /* 0x000000a0a6a07220 */ /* 0x000fe20000410000 */
[----:B-1----:R-:W-:Y:S01]  /*c300*/  FMNMX.FTZ R0, R0, R3, !PT ;  /* 0x0000000300007209 */ /* 0x002fe20007810000 */
[----:B------:R-:W1:Y:S01]  /*c310*/  MUFU.EX2 R247, R5 ;  /* 0x0000000500f77308 */ /* 0x000e620000000800 */
[----:B------:R-:W-:Y:S02]  /*c320*/  FMUL.FTZ R161, R166, R161 ;  /* 0x000000a1a6a17220 */ /* 0x000fe40000410000 */
[----:B--2---:R-:W-:Y:S04]  /*c330*/  @P5 IMAD.WIDE.U32 R6, R242, c[0x0][0x1e0], RZ ;  /* 0x00007800f2065a25 */ /* 0x004fe800078e00ff */
[C---:B------:R-:W-:Y:S02]  /*c340*/  FMUL.FTZ R162, R165.reuse, R162 ;  /* 0x000000a2a5a27220 */ /* 0x040fe40000410000 */
[----:B------:R-:W-:Y:S01]  /*c350*/  FMUL.FTZ R163, R165, R163 ;  /* 0x000000a3a5a37220 */ /* 0x000fe20000410000 */
[----:B------:R-:W-:Y:S01]  /*c360*/  MUFU.EX2 R221, R8 ;  /* 0x0000000800dd7308 */ /* 0x000fe20000000800 */
[----:B------:R-:W-:Y:S01]  /*c370*/  FMUL.FTZ R52, R166, R52 ;  /* 0x00000034a6347220 */ /* 0x000fe20000410000 */
[----:B----4-:R-:W2:Y:S01]  /*c380*/  SHFL.BFLY PT, R2, R0, 0x1, 0x1f ;  /* 0x0c201f0000027f89 */ /* 0x010ea200000e0000 */
[C---:B------:R-:W-:Y:S02]  /*c390*/  FMUL.FTZ R136, R164.reuse, R136 ;  /* 0x00000088a4887220 */ /* 0x040fe40000410000 */
[C---:B------:R-:W-:Y:S02]  /*c3a0*/  FMUL.FTZ R137, R164.reuse, R137 ;  /* 0x00000089a4897220 */ /* 0x040fe40000410000 */
[C---:B------:R-:W-:Y:S03]  /*c3b0*/  FMUL.FTZ R140, R164.reuse, R140 ;  /* 0x0000008ca48c7220 */ /* 0x040fe60000410000 */
[----:B------:R4:W-:Y:S01]  /*c3c0*/  MUFU.EX2 R250, R16 ;  /* 0x0000001000fa7308 */ /* 0x0009e20000000800 */
[C---:B------:R-:W-:Y:S02]  /*c3d0*/  FMUL.FTZ R141, R164.reuse, R141 ;  /* 0x0000008da48d7220 */ /* 0x040fe40000410000 */
[C---:B------:R-:W-:Y:S01]  /*c3e0*/  FMUL.FTZ R152, R164.reuse, R152 ;  /* 0x00000098a4987220 */ /* 0x040fe20000410000 */
[----:B-1----:R-:W-:Y:S01]  /*c3f0*/  F2FP.PACK_AB R172, R247, R222 ;  /* 0x000000def7ac723e */ /* 0x002fe200000000ff */
[C---:B------:R-:W-:Y:S02]  /*c400*/  FMUL.FTZ R153, R164.reuse, R153 ;  /* 0x00000099a4997220 */ /* 0x040fe40000410000 */
[C---:B------:R-:W-:Y:S02]  /*c410*/  FMUL.FTZ R156, R164.reuse, R156 ;  /* 0x0000009ca49c7220 */ /* 0x040fe40000410000 */
[----:B------:R-:W-:Y:S01]  /*c420*/  FMUL.FTZ R157, R164, R157 ;  /* 0x0000009da49d7220 */ /* 0x000fe20000410000 */
[----:B------:R-:W1:Y:S01]  /*c430*/  MUFU.EX2 R248, R17 ;  /* 0x0000001100f87308 */ /* 0x000e620000000800 */
[----:B------:R-:W-:Y:S02]  /*c440*/  FMUL.FTZ R53, R166, R53 ;  /* 0x00000035a6357220 */ /* 0x000fe40000410000 */
[C---:B------:R-:W-:Y:S02]  /*c450*/  FMUL.FTZ R54, R165.reuse, R54 ;  /* 0x00000036a5367220 */ /* 0x040fe40000410000 */
[----:B------:R-:W-:Y:S01]  /*c460*/  FMUL.FTZ R55, R165, R55 ;  /* 0x00000037a5377220 */ /* 0x000fe20000410000 */
[----:B--2---:R-:W-:Y:S01]  /*c470*/  FMNMX.FTZ R3, R0, R2, !PT ;  /* 0x0000000200037209 */ /* 0x004fe20007810000 */
[----:B------:R-:W-:Y:S03]  /*c480*/  @P5 IMAD R2, R4, c[0x0][0x1e0], RZ ;  /* 0x0000780004025a24 */ /* 0x000fe600078e02ff */
[----:B------:R2:W-:Y:S01]  /*c490*/  MUFU.EX2 R246, R18 ;  /* 0x0000001200f67308 */ /* 0x0005e20000000800 */
[----:B------:R-:W-:Y:S02]  /*c4a0*/  FMUL.FTZ R56, R164, R56 ;  /* 0x00000038a4387220 */ /* 0x000fe40000410000 */
[----:B------:R-:W-:Y:S01]  /*c4b0*/  @P5 IMAD R2, R242, c[0x0][0x1e4], R2 ;  /* 0x00007900f2025a24 */ /* 0x000fe200078e0202 */
[----:B---3--:R-:W-:Y:S01]  /*c4c0*/  @P5 MOV R5, R217 ;  /* 0x000000d900055202 */ /* 0x008fe20000000f00 */
[----:B------:R-:W-:Y:S01]  /*c4d0*/  FADD.FTZ R0, -R3, R170 ;  /* 0x000000aa03007221 */ /* 0x000fe20000010100 */
[----:B----4-:R-:W-:Y:S01]  /*c4e0*/  @P5 SHF.L.U64.HI R16, R252, 0x5, R173 ;  /* 0x00000005fc105819 */ /* 0x010fe200000102ad */
[----:B------:R-:W-:Y:S01]  /*c4f0*/  FMUL.FTZ R57, R164, R57 ;  /* 0x00000039a4397220 */ /* 0x000fe20000410000 */
[----:B------:R-:W-:Y:S01]  /*c500*/  @P5 IADD3 R2, R7, R2, RZ ;  /* 0x0000000207025210 */ /* 0x000fe20007ffe0ff */
[----:B------:R-:W-:Y:S01]  /*c510*/  FMUL.FTZ R0, R0, c[0x0][0x2d0] ;  /* 0x0000b40000007a20 */ /* 0x000fe20000410000 */
[----:B------:R-:W-:Y:S01]  /*c520*/  @P5 MOV R4, R218 ;  /* 0x000000da00045202 */ /* 0x000fe20000000f00 */
[----:B------:R3:W-:Y:S01]  /*c530*/  MUFU.EX2 R219, R9 ;  /* 0x0000000900db7308 */ /* 0x0007e20000000800 */
[----:B------:R-:W-:Y:S01]  /*c540*/  F2FP.PACK_AB R173, R244, R223 ;  /* 0x000000dff4ad723e */ /* 0x000fe200000000ff */
[----:B------:R-:W-:Y:S01]  /*c550*/  @P5 IMAD R2, R2, 0x30, RZ ;  /* 0x0000003002025824 */ /* 0x000fe200078e02ff */
[----:B-1----:R-:W-:Y:S01]  /*c560*/  F2FP.PACK_AB R174, R248, R250 ;  /* 0x000000faf8ae723e */ /* 0x002fe200000000ff */
[----:B------:R-:W-:Y:S04]  /*c570*/  @P5 IMAD.WIDE.U32 R4, R6, 0x30, R4 ;  /* 0x0000003006045825 */ /* 0x000fe800078e0004 */
[----:B------:R-:W-:Y:S01]  /*c580*/  FMUL.FTZ R17, R166, R189 ;  /* 0x000000bda6117220 */ /* 0x000fe20000410000 */
[----:B------:R-:W-:Y:S01]  /*c590*/  @P5 SHF.L.U32 R6, R4, 0x1, RZ ;  /* 0x0000000104065819 */ /* 0x000fe200000006ff */
[----:B------:R-:W1:Y:S01]  /*c5a0*/  MUFU.EX2 R245, R19 ;  /* 0x0000001300f57308 */ /* 0x000e620000000800 */
[----:B------:R-:W-:Y:S01]  /*c5b0*/  @P5 IADD3 R2, R5, R2, RZ ;  /* 0x0000000205025210 */ /* 0x000fe20007ffe0ff */
[--C-:B------:R-:W-:Y:S01]  /*c5c0*/  FFMA.FTZ R20, R20, c[0x0][0x2d0], -R204.reuse ;  /* 0x0000b40014147a23 */ /* 0x100fe200000108cc */
[C---:B------:R-:W-:Y:S01]  /*c5d0*/  @P5 IADD3 R8, P2, R6.reuse, 0x80, RZ ;  /* 0x0000008006085810 */ /* 0x040fe20007f5e0ff */
[----:B--2---:R-:W-:Y:S01]  /*c5e0*/  FMUL.FTZ R18, R165, R190 ;  /* 0x000000bea5127220 */ /* 0x004fe20000410000 */
[----:B------:R-:W-:Y:S01]  /*c5f0*/  @P5 IADD3 R6, P0, R6, c[0x0][0x1c8], RZ ;  /* 0x0000720006065a10 */ /* 0x000fe20007f1e0ff */
[----:B------:R-:W-:Y:S01]  /*c600*/  FFMA.FTZ R21, R21, c[0x0][0x2d0], -R204 ;  /* 0x0000b40015157a23 */ /* 0x000fe200000108cc */
[----:B------:R-:W-:Y:S01]  /*c610*/  @P5 SHF.L.U64.HI R5, R4, 0x1, R2 ;  /* 0x0000000104055819 */ /* 0x000fe20000010202 */
[--C-:B------:R-:W-:Y:S01]  /*c620*/  FFMA.FTZ R22, R22, c[0x0][0x2d0], -R205.reuse ;  /* 0x0000b40016167a23 */ /* 0x100fe200000108cd */
[----:B------:R-:W-:Y:S01]  /*c630*/  @P5 IADD3 R8, P1, R8, c[0x0][0x1c8], RZ ;  /* 0x0000720008085a10 */ /* 0x000fe20007f3e0ff */
[----:B------:R-:W2:Y:S01]  /*c640*/  MUFU.EX2 R0, R0 ;  /* 0x0000000000007308 */ /* 0x000ea20000000800 */
[----:B------:R-:W-:Y:S01]  /*c650*/  @P5 IADD3.X R7, R5, c[0x0][0x1cc], RZ, P0, !PT ;  /* 0x0000730005075a10 */ /* 0x000fe200007fe4ff */
[----:B------:R-:W-:Y:S01]  /*c660*/  FFMA.FTZ R33, R33, c[0x0][0x2d0], -R204 ;  /* 0x0000b40021217a23 */ /* 0x000fe200000108cc */
[----:B------:R-:W-:Y:S01]  /*c670*/  @P5 SHF.L.U32 R2, R252, 0x5, RZ ;  /* 0x00000005fc025819 */ /* 0x000fe200000006ff */
[----:B------:R-:W-:Y:S01]  /*c680*/  FFMA.FTZ R34, R34, c[0x0][0x2d0], -R205 ;  /* 0x0000b40022227a23 */ /* 0x000fe200000108cd */
[----:B---3--:R-:W-:Y:S01]  /*c690*/  @P5 IADD3.X R9, RZ, c[0x0][0x1cc], R5, P1, P2 ;  /* 0x00007300ff095a10 */ /* 0x008fe20000fe4405 */
[----:B------:R3:W-:Y:S01]  /*c6a0*/  @P5 LDGSTS.E.BYPASS.LTC128B.128 [R243+0x3100], [R6.64], !P4 ;  /* 0x0310000006f35fae */ /* 0x0007e2000e101d4e */
[----:B------:R-:W-:Y:S01]  /*c6b0*/  @P5 IADD3 R4, P0, R6, R2, RZ ;  /* 0x0000000206045210 */ /* 0x000fe20007f1e0ff */
[--C-:B------:R-:W-:Y:S02]  /*c6c0*/  FFMA.FTZ R35, R35, c[0x0][0x2d0], -R205.reuse ;  /* 0x0000b40023237a23 */ /* 0x100fe400000108cd */
[----:B------:R4:W-:Y:S01]  /*c6d0*/  MUFU.EX2 R218, R12 ;  /* 0x0000000c00da7308 */ /* 0x0009e20000000800 */
[----:B------:R-:W-:Y:S01]  /*c6e0*/  @P5 IADD3.X R5, R7, R16, RZ, P0, !PT ;  /* 0x0000001007055210 */ /* 0x000fe200007fe4ff */
[--C-:B------:R-:W-:Y:S01]  /*c6f0*/  FFMA.FTZ R24, R24, c[0x0][0x2d0], -R206.reuse ;  /* 0x0000b40018187a23 */ /* 0x100fe200000108ce */
[----:B------:R-:W-:Y:S01]  /*c700*/  ISETP.GT.AND P0, PT, R220, R251, PT ;  /* 0x000000fbdc00720c */ /* 0x000fe20003f04270 */
[----:B------:R4:W-:Y:S01]  /*c710*/  @P5 LDGSTS.E.BYPASS.LTC128B.128 [R243+0x4900], [R8.64], !P3 ;  /* 0x0490000008f35fae */ /* 0x0009e2000d901d4e */
[----:B-1----:R-:W-:Y:S01]  /*c720*/  F2FP.PACK_AB R175, R245, R246 ;  /* 0x000000f6f5af723e */ /* 0x002fe200000000ff */
[----:B------:R-:W-:Y:S01]  /*c730*/  FMUL.FTZ R19, R165, R191 ;  /* 0x000000bfa5137220 */ /* 0x000fe20000410000 */
[----:B------:R-:W-:Y:S01]  /*c740*/  MOV R220, R242 ;  /* 0x000000f200dc7202 */ /* 0x000fe20000000f00 */
[----:B------:R-:W-:Y:S02]  /*c750*/  FFMA.FTZ R25, R25, c[0x0][0x2d0], -R206 ;  /* 0x0000b40019197a23 */ /* 0x000fe400000108ce */
[----:B------:R1:W1:Y:S01]  /*c760*/  MUFU.EX2 R217, R13 ;  /* 0x0000000d00d97308 */ /* 0x0002620000000800 */
[--C-:B------:R-:W-:Y:S01]  /*c770*/  FFMA.FTZ R36, R36, c[0x0][0x2d0], -R204.reuse ;  /* 0x0000b40024247a23 */ /* 0x100fe200000108cc */
[----:B------:R1:W-:Y:S01]  /*c780*/  @P5 LDGSTS.E.BYPASS.LTC128B.128 [R243+0x3900], [R4.64], !P4 ;  /* 0x0390000004f35fae */ /* 0x0003e2000e101d4e */
[----:B------:R-:W-:Y:S02]  /*c790*/  FFMA.FTZ R37, R37, c[0x0][0x2d0], -R204 ;  /* 0x0000b40025257a23 */ /* 0x000fe400000108cc */
[C---:B--2---:R-:W-:Y:S02]  /*c7a0*/  FMUL.FTZ R138, R0.reuse, R138 ;  /* 0x0000008a008a7220 */ /* 0x044fe40000410000 */
[C---:B------:R-:W-:Y:S02]  /*c7b0*/  FMUL.FTZ R139, R0.reuse, R139 ;  /* 0x0000008b008b7220 */ /* 0x040fe40000410000 */
[C---:B------:R-:W-:Y:S01]  /*c7c0*/  FMUL.FTZ R142, R0.reuse, R142 ;  /* 0x0000008e008e7220 */ /* 0x040fe20000410000 */
[----:B------:R2:W-:Y:S01]  /*c7d0*/  @P5 LDGSTS.E.BYPASS.LTC128B.128 [R243+0x5100], [R4.64+0x80], !P3 ;  /* 0x0510008004f35fae */ /* 0x0005e2000d901d4e */
[----:B------:R-:W-:Y:S01]  /*c7e0*/  FMUL.FTZ R143, R0, R143 ;  /* 0x0000008f008f7220 */ /* 0x000fe20000410000 */
[----:B------:R-:W-:Y:S01]  /*c7f0*/  MUFU.EX2 R216, R20 ;  /* 0x0000001400d87308 */ /* 0x000fe20000000800 */
[----:B---3--:R-:W-:Y:S01]  /*c800*/  @P5 IADD3 R6, P1, R4, R2, RZ ;  /* 0x0000000204065210 */ /* 0x008fe20007f3e0ff */
[----:B------:R-:W-:Y:S02]  /*c810*/  FMUL.FTZ R2, R3, c[0x0][0x2d0] ;  /* 0x0000b40003027a20 */ /* 0x000fe40000410000 */
[----:B----4-:R-:W-:Y:S01]  /*c820*/  FMUL.FTZ R12, R164, R184 ;  /* 0x000000b8a40c7220 */ /* 0x010fe20000410000 */
[----:B------:R-:W-:Y:S01]  /*c830*/  @P5 IADD3.X R7, R5, R16, RZ, P1, !PT ;  /* 0x0000001005075210 */ /* 0x000fe20000ffe4ff */
[--C-:B------:R-:W-:Y:S02]  /*c840*/  FFMA.FTZ R10, R10, c[0x0][0x2d0], -R2.reuse ;  /* 0x0000b4000a0a7a23 */ /* 0x100fe40000010802 */
[--C-:B------:R-:W-:Y:S02]  /*c850*/  FFMA.FTZ R11, R11, c[0x0][0x2d0], -R2.reuse ;  /* 0x0000b4000b0b7a23 */ /* 0x100fe40000010802 */
[----:B------:R3:W-:Y:S01]  /*c860*/  @P5 LDGSTS.E.BYPASS.LTC128B.128 [R243+0x4100], [R6.64], !P4 ;  /* 0x0410000006f35fae */ /* 0x0007e2000e101d4e */
[--C-:B------:R-:W-:Y:S01]  /*c870*/  FFMA.FTZ R14, R14, c[0x0][0x2d0], -R2.reuse ;  /* 0x0000b4000e0e7a23 */ /* 0x100fe20000010802 */
[----:B------:R4:W-:Y:S01]  /*c880*/  MUFU.EX2 R201, R10 ;  /* 0x0000000a00c97308 */ /* 0x0009e20000000800 */
[--C-:B------:R-:W-:Y:S02]  /*c890*/  FFMA.FTZ R15, R15, c[0x0][0x2d0], -R2.reuse ;  /* 0x0000b4000f0f7a23 */ /* 0x100fe40000010802 */
[C---:B------:R-:W-:Y:S02]  /*c8a0*/  FMUL.FTZ R8, R164.reuse, R180 ;  /* 0x000000b4a4087220 */ /* 0x040fe40000410000 */
[C---:B------:R-:W-:Y:S01]  /*c8b0*/  FMUL.FTZ R9, R164.reuse, R181 ;  /* 0x000000b5a4097220 */ /* 0x040fe20000410000 */
[----:B------:R3:W-:Y:S01]  /*c8c0*/  @P5 LDGSTS.E.BYPASS.LTC128B.128 [R243+0x5900], [R6.64+0x80], !P3 ;  /* 0x0590008006f35fae */ /* 0x0007e2000d901d4e */
[----:B-1----:R-:W-:Y:S02]  /*c8d0*/  FMUL.FTZ R13, R164, R185 ;  /* 0x000000b9a40d7220 */ /* 0x002fe40000410000 */
[----:B------:R-:W-:Y:S01]  /*c8e0*/  FMUL.FTZ R16, R166, R188 ;  /* 0x000000bca6107220 */ /* 0x000fe20000410000 */
[----:B------:R-:W1:Y:S01]  /*c8f0*/  MUFU.EX2 R200, R11 ;  /* 0x0000000b00c87308 */ /* 0x000e620000000800 */
[----:B------:R-:W-:Y:S02]  /*c900*/  FMUL.FTZ R154, R0, R154 ;  /* 0x0000009a009a7220 */ /* 0x000fe40000410000 */
[C---:B--2---:R-:W-:Y:S01]  /*c910*/  FMUL.FTZ R4, R166.reuse, R176 ;  /* 0x000000b0a6047220 */ /* 0x044fe20000410000 */
[----:B------:R-:W2:Y:S01]  /*c920*/  LDSM.16.MT88.4 R192, [R225+0x100] ;  /* 0x00010000e1c0783b */ /* 0x000ea20000004200 */
[----:B------:R-:W-:Y:S01]  /*c930*/  FMUL.FTZ R5, R166, R177 ;  /* 0x000000b1a6057220 */ /* 0x000fe20000410000 */
[----:B------:R-:W-:Y:S01]  /*c940*/  F2FP.PACK_AB R176, R219, R221 ;  /* 0x000000dddbb0723e */ /* 0x000fe200000000ff */
[C---:B------:R-:W-:Y:S02]  /*c950*/  FMUL.FTZ R155, R0.reuse, R155 ;  /* 0x0000009b009b7220 */ /* 0x040fe40000410000 */
[C---:B------:R-:W-:Y:S01]  /*c960*/  FMUL.FTZ R158, R0.reuse, R158 ;  /* 0x0000009e009e7220 */ /* 0x040fe20000410000 */
[----:B------:R1:W-:Y:S01]  /*c970*/  MUFU.EX2 R202, R14 ;  /* 0x0000000e00ca7308 */ /* 0x0003e20000000800 */
[C---:B------:R-:W-:Y:S01]  /*c980*/  FMUL.FTZ R159, R0.reuse, R159 ;  /* 0x0000009f009f7220 */ /* 0x040fe20000410000 */
[----:B------:R-:W2:Y:S01]  /*c990*/  LDSM.16.MT88.4 R196, [R226+0x100] ;  /* 0x00010000e2c4783b */ /* 0x000ea20000004200 */
[C---:B------:R-:W-:Y:S02]  /*c9a0*/  FMUL.FTZ R58, R0.reuse, R58 ;  /* 0x0000003a003a7220 */ /* 0x040fe40000410000 */
[C---:B----4-:R-:W-:Y:S02]  /*c9b0*/  FMUL.FTZ R10, R0.reuse, R182 ;  /* 0x000000b6000a7220 */ /* 0x050fe40000410000 */
[----:B------:R-:W-:Y:S02]  /*c9c0*/  FMUL.FTZ R59, R0, R59 ;  /* 0x0000003b003b7220 */ /* 0x000fe40000410000 */
[--C-:B------:R-:W-:Y:S01]  /*c9d0*/  FFMA.FTZ R26, R26, c[0x0][0x2d0], -R2.reuse ;  /* 0x0000b4001a1a7a23 */ /* 0x100fe20000010802 */
[----:B------:R-:W4:Y:S01]  /*c9e0*/  MUFU.EX2 R203, R15 ;  /* 0x0000000f00cb7308 */ /* 0x000f220000000800 */
[----:B------:R-:W-:Y:S01]  /*c9f0*/  LDSM.16.MT88.4 R188, [R225+0x1100] ;  /* 0x00110000e1bc783b */ /* 0x000fe20000004200 */
[----:B------:R-:W-:Y:S02]  /*ca00*/  FFMA.FTZ R27, R27, c[0x0][0x2d0], -R2 ;  /* 0x0000b4001b1b7a23 */ /* 0x000fe40000010802 */
[----:B---3--:R-:W-:Y:S01]  /*ca10*/  FMUL.FTZ R6, R165, R178 ;  /* 0x000000b2a5067220 */ /* 0x008fe20000410000 */
[----:B------:R-:W-:Y:S01]  /*ca20*/  F2FP.PACK_AB R178, R217, R218 ;  /* 0x000000dad9b2723e */ /* 0x000fe200000000ff */
[----:B------:R-:W-:Y:S01]  /*ca30*/  FMUL.FTZ R7, R165, R179 ;  /* 0x000000b3a5077220 */ /* 0x000fe20000410000 */
[----:B-1----:R-:W-:Y:S01]  /*ca40*/  F2FP.PACK_AB R177, R200, R201 ;  /* 0x000000c9c8b1723e */ /* 0x002fe200000000ff */
[----:B------:R-:W-:Y:S01]  /*ca50*/  FMUL.FTZ R11, R0, R183 ;  /* 0x000000b7000b7220 */ /* 0x000fe20000410000 */
[----:B------:R-:W0:Y:S01]  /*ca60*/  LDGDEPBAR ;  /* 0x00000000000079af */ /* 0x000e220000000000 */
[----:B------:R-:W1:Y:S01]  /*ca70*/  MUFU.EX2 R215, R21 ;  /* 0x0000001500d77308 */ /* 0x000e620000000800 */
[--C-:B------:R-:W-:Y:S02]  /*ca80*/  FFMA.FTZ R38, R38, c[0x0][0x2d0], -R205.reuse ;  /* 0x0000b40026267a23 */ /* 0x100fe400000108cd */
[--C-:B------:R-:W-:Y:S02]  /*ca90*/  FFMA.FTZ R39, R39, c[0x0][0x2d0], -R205.reuse ;  /* 0x0000b40027277a23 */ /* 0x100fe400000108cd */
[----:B------:R-:W-:Y:S02]  /*caa0*/  FMUL.FTZ R14, R0, R186 ;  /* 0x000000ba000e7220 */ /* 0x000fe40000410000 */
[----:B------:R-:W3:Y:S01]  /*cab0*/  LDSM.16.MT88.4 R180, [R228+0x100] ;  /* 0x00010000e4b4783b */ /* 0x000ee20000004200 */
[C---:B------:R-:W-:Y:S02]  /*cac0*/  FMUL.FTZ R60, R164.reuse, R60 ;  /* 0x0000003ca43c7220 */ /* 0x040fe40000410000 */
[----:B------:R-:W-:Y:S01]  /*cad0*/  MUFU.EX2 R212, R22 ;  /* 0x0000001600d47308 */ /* 0x000fe20000000800 */
[----:B------:R-:W-:Y:S02]  /*cae0*/  FMUL.FTZ R61, R164, R61 ;  /* 0x0000003da43d7220 */ /* 0x000fe40000410000 */
[C---:B------:R-:W-:Y:S01]  /*caf0*/  FMUL.FTZ R62, R0.reuse, R62 ;  /* 0x0000003e003e7220 */ /* 0x040fe20000410000 */
[-C--:B--2---:R-:W-:Y:S05]  /*cb00*/  HMMA.16816.F32 R4, R172, R192.reuse, R4 ;  /* 0x000000c0ac04723c */ /* 0x084fea0000001804 */
[----:B----4-:R-:W-:Y:S01]  /*cb10*/  F2FP.PACK_AB R179, R203, R202 ;  /* 0x000000cacbb3723e */ /* 0x010fe200000000ff */
[C---:B------:R-:W-:Y:S01]  /*cb20*/  FMUL.FTZ R15, R0.reuse, R187 ;  /* 0x000000bb000f7220 */ /* 0x040fe20000410000 */
[----:B------:R-:W-:Y:S01]  /*cb30*/  MUFU.EX2 R213, R33 ;  /* 0x0000002100d57308 */ /* 0x000fe20000000800 */
[----:B------:R-:W2:Y:S01]  /*cb40*/  LDSM.16.MT88.4 R184, [R227+0x100] ;  /* 0x00010000e3b8783b */ /* 0x000ea20000004200 */
[----:B------:R-:W-:Y:S03]  /*cb50*/  FMUL.FTZ R63, R0, R63 ;  /* 0x0000003f003f7220 */ /* 0x000fe60000410000 */
[C---:B------:R-:W-:Y:S04]  /*cb60*/  HMMA.16816.F32 R8, R176.reuse, R192, R8 ;  /* 0x000000c0b008723c */ /* 0x040fe80000001808 */
[C---:B------:R-:W-:Y:S01]  /*cb70*/  FMUL.FTZ R64, R166.reuse, R64 ;  /* 0x00000040a6407220 */ /* 0x040fe20000410000 */
[----:B------:R-:W-:Y:S01]  /*cb80*/  MUFU.EX2 R210, R34 ;  /* 0x0000002200d27308 */ /* 0x000fe20000000800 */
[C---:B------:R-:W-:Y:S02]  /*cb90*/  FMUL.FTZ R65, R166.reuse, R65 ;  /* 0x00000041a6417220 */ /* 0x040fe40000410000 */
[-C--:B------:R-:W-:Y:S04]  /*cba0*/  HMMA.16816.F32 R12, R176, R194.reuse, R12 ;  /* 0x000000c2b00c723c */ /* 0x080fe8000000180c */
[C---:B------:R-:W-:Y:S02]  /*cbb0*/  FMUL.FTZ R66, R165.reuse, R66 ;  /* 0x00000042a5427220 */ /* 0x040fe40000410000 */
[C---:B------:R-:W-:Y:S01]  /*cbc0*/  FMUL.FTZ R67, R165.reuse, R67 ;  /* 0x00000043a5437220 */ /* 0x040fe20000410000 */
[----:B------:R-:W-:Y:S01]  /*cbd0*/  MUFU.EX2 R209, R35 ;  /* 0x0000002300d17308 */ /* 0x000fe20000000800 */
[C---:B------:R-:W-:Y:S04]  /*cbe0*/  HMMA.16816.F32 R16, R172.reuse, R194, R16 ;  /* 0x000000c2ac10723c */ /* 0x040fe80000001810 */
[C---:B------:R-:W-:Y:S02]  /*cbf0*/  FMUL.FTZ R68, R166.reuse, R68 ;  /* 0x00000044a6447220 */ /* 0x040fe40000410000 */
[----:B------:R-:W-:Y:S02]  /*cc00*/  FMUL.FTZ R69, R166, R69 ;  /* 0x00000045a6457220 */ /* 0x000fe40000410000 */
[-C--:B------:R-:W-:Y:S01]  /*cc10*/  HMMA.16816.F32 R132, R172, R196.reuse, R132 ;  /* 0x000000c4ac84723c */ /* 0x080fe20000001884 */
[----:B------:R-:W-:Y:S03]  /*cc20*/  MUFU.EX2 R208, R24 ;  /* 0x0000001800d07308 */ /* 0x000fe60000000800 */
[C---:B------:R-:W-:Y:S02]  /*cc30*/  FMUL.FTZ R70, R165.reuse, R70 ;  /* 0x00000046a5467220 */ /* 0x040fe40000410000 */
[C---:B------:R-:W-:Y:S02]  /*cc40*/  FMUL.FTZ R71, R165.reuse, R71 ;  /* 0x00000047a5477220 */ /* 0x040fe40000410000 */
[C---:B------:R-:W-:Y:S03]  /*cc50*/  HMMA.16816.F32 R136, R176.reuse, R196, R136 ;  /* 0x000000c4b088723c */ /* 0x040fe60000001888 */
[----:B------:R-:W-:Y:S01]  /*cc60*/  MUFU.EX2 R207, R25 ;  /* 0x0000001900cf7308 */ /* 0x000fe20000000800 */
[----:B------:R-:W-:Y:S02]  /*cc70*/  FFMA.FTZ R32, R32, c[0x0][0x2d0], -R204 ;  /* 0x0000b40020207a23 */ /* 0x000fe400000108cc */
[C---:B------:R-:W-:Y:S02]  /*cc80*/  FMUL.FTZ R72, R164.reuse, R72 ;  /* 0x00000048a4487220 */ /* 0x040fe40000410000 */
[-C--:B------:R-:W-:Y:S04]  /*cc90*/  HMMA.16816.F32 R140, R176, R198.reuse, R140 ;  /* 0x000000c6b08c723c */ /* 0x080fe8000000188c */
[----:B------:R-:W-:Y:S01]  /*cca0*/  FMUL.FTZ R73, R164, R73 ;  /* 0x00000049a4497220 */ /* 0x000fe20000410000 */
[----:B------:R-:W-:Y:S01]  /*ccb0*/  MUFU.EX2 R193, R26 ;  /* 0x0000001a00c17308 */ /* 0x000fe20000000800 */
[C---:B------:R-:W-:Y:S02]  /*ccc0*/  FMUL.FTZ R74, R0.reuse, R74 ;  /* 0x0000004a004a7220 */ /* 0x040fe40000410000 */
[C---:B------:R-:W-:Y:S04]  /*ccd0*/  HMMA.16816.F32 R144, R172.reuse, R198, R144 ;  /* 0x000000c6ac90723c */ /* 0x040fe80000001890 */
[----:B------:R-:W-:Y:S02]  /*cce0*/  FMUL.FTZ R75, R0, R75 ;  /* 0x0000004b004b7220 */ /* 0x000fe40000410000 */
[C---:B------:R-:W-:Y:S01]  /*ccf0*/  FMUL.FTZ R76, R164.reuse, R76 ;  /* 0x0000004ca44c7220 */ /* 0x040fe20000410000 */
[----:B------:R4:W-:Y:S01]  /*cd00*/  MUFU.EX2 R192, R27 ;  /* 0x0000001b00c07308 */ /* 0x0009e20000000800 */
[-C--:B---3--:R-:W-:Y:S04]  /*cd10*/  HMMA.16816.F32 R148, R172, R180.reuse, R148 ;  /* 0x000000b4ac94723c */ /* 0x088fe80000001894 */
[----:B------:R-:W-:Y:S02]  /*cd20*/  FMUL.FTZ R77, R164, R77 ;  /* 0x0000004da44d7220 */ /* 0x000fe40000410000 */
[C---:B------:R-:W-:Y:S02]  /*cd30*/  FMUL.FTZ R78, R0.reuse, R78 ;  /* 0x0000004e004e7220 */ /* 0x040fe40000410000 */
[C---:B------:R-:W-:Y:S01]  /*cd40*/  HMMA.16816.F32 R152, R176.reuse, R180, R152 ;  /* 0x000000b4b098723c */ /* 0x040fe20000001898 */
[----:B------:R-:W-:Y:S03]  /*cd50*/  MUFU.EX2 R197, R36 ;  /* 0x0000002400c57308 */ /* 0x000fe60000000800 */
[----:B------:R-:W-:Y:S02]  /*cd60*/  FMUL.FTZ R79, R0, R79 ;  /* 0x0000004f004f7220 */ /* 0x000fe40000410000 */
[C---:B------:R-:W-:Y:S02]  /*cd70*/  FMUL.FTZ R80, R166.reuse, R80 ;  /* 0x00000050a6507220 */ /* 0x040fe40000410000 */
[-C--:B------:R-:W-:Y:S03]  /*cd80*/  HMMA.16816.F32 R156, R176, R182.reuse, R156 ;  /* 0x000000b6b09c723c */ /* 0x080fe6000000189c */
[----:B------:R-:W-:Y:S01]  /*cd90*/  MUFU.EX2 R196, R37 ;  /* 0x0000002500c47308 */ /* 0x000fe20000000800 */
[C---:B------:R-:W-:Y:S02]  /*cda0*/  FMUL.FTZ R81, R166.reuse, R81 ;  /* 0x00000051a6517220 */ /* 0x040fe40000410000 */
[C---:B------:R-:W-:Y:S01]  /*cdb0*/  FMUL.FTZ R82, R165.reuse, R82 ;  /* 0x00000052a5527220 */ /* 0x040fe20000410000 */
[----:B----4-:R-:W-:Y:S01]  /*cdc0*/  LDSM.16.MT88.4 R24, [R225+0x900] ;  /* 0x00090000e118783b */ /* 0x010fe20000004200 */
[C---:B------:R-:W-:Y:S04]  /*cdd0*/  HMMA.16816.F32 R160, R172.reuse, R182, R160 ;  /* 0x000000b6aca0723c */ /* 0x040fe800000018a0 */
[C---:B------:R-:W-:Y:S01]  /*cde0*/  FMUL.FTZ R83, R165.reuse, R83 ;  /* 0x00000053a5537220 */ /* 0x040fe20000410000 */
[----:B------:R3:W-:Y:S01]  /*cdf0*/  MUFU.EX2 R214, R32 ;  /* 0x0000002000d67308 */ /* 0x0007e20000000800 */
[C---:B------:R-:W-:Y:S01]  /*ce00*/  FMUL.FTZ R84, R166.reuse, R84 ;  /* 0x00000054a6547220 */ /* 0x040fe20000410000 */
[----:B------:R-:W4:Y:S01]  /*ce10*/  LDSM.16.MT88.4 R180, [R225+0x1900] ;  /* 0x00190000e1b4783b */ /* 0x000f220000004200 */
[-C--:B--2---:R-:W-:Y:S04]  /*ce20*/  HMMA.16816.F32 R52, R172, R184.reuse, R52 ;  /* 0x000000b8ac34723c */ /* 0x084fe80000001834 */
[----:B------:R-:W-:Y:S02]  /*ce30*/  FMUL.FTZ R85, R166, R85 ;  /* 0x00000055a6557220 */ /* 0x000fe40000410000 */
[C---:B------:R-:W-:Y:S02]  /*ce40*/  FMUL.FTZ R86, R165.reuse, R86 ;  /* 0x00000056a5567220 */ /* 0x040fe40000410000 */
[C---:B------:R-:W-:Y:S04]  /*ce50*/  HMMA.16816.F32 R56, R176.reuse, R184, R56 ;  /* 0x000000b8b038723c */ /* 0x040fe80000001838 */
[----:B------:R-:W-:Y:S02]  /*ce60*/  FMUL.FTZ R87, R165, R87 ;  /* 0x00000057a5577220 */ /* 0x000fe40000410000 */
[C---:B------:R-:W-:Y:S02]  /*ce70*/  FMUL.FTZ R88, R164.reuse, R88 ;  /* 0x00000058a4587220 */ /* 0x040fe40000410000 */
[-C--:B------:R-:W-:Y:S04]  /*ce80*/  HMMA.16816.F32 R60, R176, R186.reuse, R60 ;  /* 0x000000bab03c723c */ /* 0x080fe8000000183c */
[----:B------:R-:W-:Y:S02]  /*ce90*/  FMUL.FTZ R89, R164, R89 ;  /* 0x00000059a4597220 */ /* 0x000fe40000410000 */
[--C-:B---3--:R-:W-:Y:S02]  /*cea0*/  FFMA.FTZ R32, R23, c[0x0][0x2d0], -R205.reuse ;  /* 0x0000b40017207a23 */ /* 0x108fe400000108cd */
[C---:B------:R-:W-:Y:S01]  /*ceb0*/  HMMA.16816.F32 R64, R172.reuse, R186, R64 ;  /* 0x000000baac40723c */ /* 0x040fe20000001840 */
[----:B------:R-:W2:Y:S01]  /*cec0*/  LDSM.16.MT88.4 R184, [R226+0x1900] ;  /* 0x00190000e2b8783b */ /* 0x000ea20000004200 */
[----:B------:R3:W1:Y:S02]  /*ced0*/  MUFU.EX2 R211, R32 ;  /* 0x0000002000d37308 */ /* 0x0006640000000800 */
[C---:B------:R-:W-:Y:S02]  /*cee0*/  FMUL.FTZ R90, R0.reuse, R90 ;  /* 0x0000005a005a7220 */ /* 0x040fe40000410000 */
[----:B------:R-:W-:Y:S02]  /*cef0*/  FMUL.FTZ R91, R0, R91 ;  /* 0x0000005b005b7220 */ /* 0x000fe40000410000 */
[C---:B------:R-:W-:Y:S01]  /*cf00*/  FMUL.FTZ R92, R164.reuse, R92 ;  /* 0x0000005ca45c7220 */ /* 0x040fe20000410000 */
[----:B------:R-:W1:Y:S03]  /*cf10*/  LDSM.16.MT88.4 R20, [R228+0x1900] ;  /* 0x00190000e414783b */ /* 0x000e660000004200 */
[----:B------:R-:W-:Y:S02]  /*cf20*/  FMUL.FTZ R93, R164, R93 ;  /* 0x0000005da45d7220 */ /* 0x000fe40000410000 */
[C---:B------:R-:W-:Y:S01]  /*cf30*/  FMUL.FTZ R94, R0.reuse, R94 ;  /* 0x0000005e005e7220 */ /* 0x040fe20000410000 */
[-C--:B----4-:R-:W-:Y:S03]  /*cf40*/  HMMA.16816.F32 R68, R172, R180.reuse, R68 ;  /* 0x000000b4ac44723c */ /* 0x090fe60000001844 */
[----:B------:R-:W-:Y:S02]  /*cf50*/  FMUL.FTZ R95, R0, R95 ;  /* 0x0000005f005f7220 */ /* 0x000fe40000410000 */
[C---:B------:R-:W-:Y:S02]  /*cf60*/  FMUL.FTZ R96, R166.reuse, R96 ;  /* 0x00000060a6607220 */ /* 0x040fe40000410000 */
[C---:B------:R-:W-:Y:S01]  /*cf70*/  FMUL.FTZ R97, R166.reuse, R97 ;  /* 0x00000061a6617220 */ /* 0x040fe20000410000 */
[C---:B------:R-:W-:Y:S01]  /*cf80*/  HMMA.16816.F32 R72, R176.reuse, R180, R72 ;  /* 0x000000b4b048723c */ /* 0x040fe20000001848 */
[----:B---3--:R-:W3:Y:S03]  /*cf90*/  LDSM.16.MT88.4 R32, [R227+0x1900] ;  /* 0x00190000e320783b */ /* 0x008ee60000004200 */
[C---:B------:R-:W-:Y:S02]  /*cfa0*/  FMUL.FTZ R98, R165.reuse, R98 ;  /* 0x00000062a5627220 */ /* 0x040fe40000410000 */
[C---:B------:R-:W-:Y:S02]  /*cfb0*/  FMUL.FTZ R99, R165.reuse, R99 ;  /* 0x00000063a5637220 */ /* 0x040fe40000410000 */
[-C--:B------:R-:W-:Y:S04]  /*cfc0*/  HMMA.16816.F32 R76, R176, R182.reuse, R76 ;  /* 0x000000b6b04c723c */ /* 0x080fe8000000184c */
[C---:B------:R-:W-:Y:S02]  /*cfd0*/  FMUL.FTZ R100, R166.reuse, R100 ;  /* 0x00000064a6647220 */ /* 0x040fe40000410000 */
[----:B------:R-:W-:Y:S02]  /*cfe0*/  FMUL.FTZ R101, R166, R101 ;  /* 0x00000065a6657220 */ /* 0x000fe40000410000 */
[C---:B------:R-:W-:Y:S01]  /*cff0*/  HMMA.16816.F32 R80, R172.reuse, R182, R80 ;  /* 0x000000b6ac50723c */ /* 0x040fe20000001850 */
[----:B------:R-:W2:Y:S03]  /*d000*/  LDSM.16.MT88.4 R180, [R226+0x900] ;  /* 0x00090000e2b4783b */ /* 0x000ea60000004200 */
[C---:B------:R-:W-:Y:S02]  /*d010*/  FMUL.FTZ R102, R165.reuse, R102 ;  /* 0x00000066a5667220 */ /* 0x040fe40000410000 */
[C---:B------:R-:W-:Y:S02]  /*d020*/  FMUL.FTZ R103, R165.reuse, R103 ;  /* 0x00000067a5677220 */ /* 0x040fe40000410000 */
[-C--:B--2---:R-:W-:Y:S04]  /*d030*/  HMMA.16816.F32 R84, R172, R184.reuse, R84 ;  /* 0x000000b8ac54723c */ /* 0x084fe80000001854 */
[C---:B------:R-:W-:Y:S02]  /*d040*/  FMUL.FTZ R104, R164.reuse, R104 ;  /* 0x00000068a4687220 */ /* 0x040fe40000410000 */
[----:B------:R-:W-:Y:S02]  /*d050*/  FMUL.FTZ R105, R164, R105 ;  /* 0x00000069a4697220 */ /* 0x000fe40000410000 */
[C---:B------:R-:W-:Y:S04]  /*d060*/  HMMA.16816.F32 R88, R176.reuse, R184, R88 ;  /* 0x000000b8b058723c */ /* 0x040fe80000001858 */
[C---:B------:R-:W-:Y:S02]  /*d070*/  FMUL.FTZ R106, R0.reuse, R106 ;  /* 0x0000006a006a7220 */ /* 0x040fe40000410000 */
[----:B------:R-:W-:Y:S02]  /*d080*/  FMUL.FTZ R107, R0, R107 ;  /* 0x0000006b006b7220 */ /* 0x000fe40000410000 */
[-C--:B------:R-:W-:Y:S04]  /*d090*/  HMMA.16816.F32 R92, R176, R186.reuse, R92 ;  /* 0x000000bab05c723c */ /* 0x080fe8000000185c */
[C---:B------:R-:W-:Y:S02]  /*d0a0*/  FMUL.FTZ R108, R164.reuse, R108 ;  /* 0x0000006ca46c7220 */ /* 0x040fe40000410000 */
[----:B------:R-:W-:Y:S02]  /*d0b0*/  FMUL.FTZ R109, R164, R109 ;  /* 0x0000006da46d7220 */ /* 0x000fe40000410000 */
[C---:B------:R-:W-:Y:S01]  /*d0c0*/  HMMA.16816.F32 R96, R172.reuse, R186, R96 ;  /* 0x000000baac60723c */ /* 0x040fe20000001860 */
[----:B------:R-:W2:Y:S03]  /*d0d0*/  LDSM.16.MT88.4 R184, [R228+0x900] ;  /* 0x00090000e4b8783b */ /* 0x000ea60000004200 */
[C---:B------:R-:W-:Y:S02]  /*d0e0*/  FMUL.FTZ R110, R0.reuse, R110 ;  /* 0x0000006e006e7220 */ /* 0x040fe40000410000 */
[----:B------:R-:W-:Y:S02]  /*d0f0*/  FMUL.FTZ R111, R0, R111 ;  /* 0x0000006f006f7220 */ /* 0x000fe40000410000 */
[-C--:B-1----:R-:W-:Y:S04]  /*d100*/  HMMA.16816.F32 R100, R172, R20.reuse, R100 ;  /* 0x00000014ac64723c */ /* 0x082fe80000001864 */
[C---:B------:R-:W-:Y:S02]  /*d110*/  FMUL.FTZ R112, R166.reuse, R112 ;  /* 0x00000070a6707220 */ /* 0x040fe40000410000 */
[C---:B------:R-:W-:Y:S02]  /*d120*/  FMUL.FTZ R113, R166.reuse, R113 ;  /* 0x00000071a6717220 */ /* 0x040fe40000410000 */
[C---:B------:R-:W-:Y:S04]  /*d130*/  HMMA.16816.F32 R104, R176.reuse, R20, R104 ;  /* 0x00000014b068723c */ /* 0x040fe80000001868 */
[C---:B------:R-:W-:Y:S02]  /*d140*/  FMUL.FTZ R114, R165.reuse, R114 ;  /* 0x00000072a5727220 */ /* 0x040fe40000410000 */
[----:B------:R-:W-:Y:S01]  /*d150*/  FMUL.FTZ R115, R165, R115 ;  /* 0x00000073a5737220 */ /* 0x000fe20000410000 */
[----:B------:R-:W-:Y:S01]  /*d160*/  F2FP.PACK_AB R20, R215, R216 ;  /* 0x000000d8d714723e */ /* 0x000fe200000000ff */
[-C--:B------:R-:W-:Y:S04]  /*d170*/  HMMA.16816.F32 R108, R176, R22.reuse, R108 ;  /* 0x00000016b06c723c */ /* 0x080fe8000000186c */
[C---:B------:R-:W-:Y:S01]  /*d180*/  FMUL.FTZ R116, R166.reuse, R116 ;  /* 0x00000074a6747220 */ /* 0x040fe20000410000 */
[----:B------:R-:W-:Y:S01]  /*d190*/  F2FP.PACK_AB R21, R211, R212 ;  /* 0x000000d4d315723e */ /* 0x000fe200000000ff */
[----:B------:R-:W-:Y:S02]  /*d1a0*/  FMUL.FTZ R117, R166, R117 ;  /* 0x00000075a6757220 */ /* 0x000fe40000410000 */
[C---:B------:R-:W-:Y:S04]  /*d1b0*/  HMMA.16816.F32 R112, R172.reuse, R22, R112 ;  /* 0x00000016ac70723c */ /* 0x040fe80000001870 */
[C---:B------:R-:W-:Y:S02]  /*d1c0*/  FMUL.FTZ R118, R165.reuse, R118 ;  /* 0x00000076a5767220 */ /* 0x040fe40000410000 */
[----:B------:R-:W-:Y:S01]  /*d1d0*/  FMUL.FTZ R119, R165, R119 ;  /* 0x00000077a5777220 */ /* 0x000fe20000410000 */
[----:B------:R-:W-:Y:S01]  /*d1e0*/  F2FP.PACK_AB R22, R213, R214 ;  /* 0x000000d6d516723e */ /* 0x000fe200000000ff */
[C---:B------:R-:W-:Y:S01]  /*d1f0*/  FMUL.FTZ R120, R164.reuse, R120 ;  /* 0x00000078a4787220 */ /* 0x040fe20000410000 */
[----:B------:R-:W-:Y:S03]  /*d200*/  F2FP.PACK_AB R23, R209, R210 ;  /* 0x000000d2d117723e */ /* 0x000fe600000000ff */
[----:B------:R-:W-:Y:S01]  /*d210*/  FMUL.FTZ R121, R164, R121 ;  /* 0x00000079a4797220 */ /* 0x000fe20000410000 */
[-C--:B---3--:R-:W-:Y:S03]  /*d220*/  HMMA.16816.F32 R116, R172, R32.reuse, R116 ;  /* 0x00000020ac74723c */ /* 0x088fe60000001874 */
[C---:B------:R-:W-:Y:S02]  /*d230*/  FMUL.FTZ R122, R0.reuse, R122 ;  /* 0x0000007a007a7220 */ /* 0x040fe40000410000 */
[----:B------:R-:W-:Y:S02]  /*d240*/  FMUL.FTZ R123, R0, R123 ;  /* 0x0000007b007b7220 */ /* 0x000fe40000410000 */
[--C-:B------:R-:W-:Y:S02]  /*d250*/  FFMA.FTZ R28, R28, c[0x0][0x2d0], -R206.reuse ;  /* 0x0000b4001c1c7a23 */ /* 0x100fe400000108ce */
[----:B------:R-:W-:Y:S02]  /*d260*/  FFMA.FTZ R29, R29, c[0x0][0x2d0], -R206 ;  /* 0x0000b4001d1d7a23 */ /* 0x000fe400000108ce */
[----:B------:R1:W-:Y:S01]  /*d270*/  MUFU.EX2 R199, R28 ;  /* 0x0000001c00c77308 */ /* 0x0003e20000000800 */
[C---:B------:R-:W-:Y:S04]  /*d280*/  HMMA.16816.F32 R120, R176.reuse, R32, R120 ;  /* 0x00000020b078723c */ /* 0x040fe80000001878 */
[--C-:B------:R-:W-:Y:S02]  /*d290*/  FFMA.FTZ R30, R30, c[0x0][0x2d0], -R2.reuse ;  /* 0x0000b4001e1e7a23 */ /* 0x100fe40000010802 */
[--C-:B------:R-:W-:Y:S02]  /*d2a0*/  FFMA.FTZ R31, R31, c[0x0][0x2d0], -R2.reuse ;  /* 0x0000b4001f1f7a23 */ /* 0x100fe40000010802 */
[C---:B------:R-:W-:Y:S01]  /*d2b0*/  FMUL.FTZ R124, R164.reuse, R124 ;  /* 0x0000007ca47c7220 */ /* 0x040fe20000410000 */
[----:B------:R3:W2:Y:S03]  /*d2c0*/  MUFU.EX2 R198, R29 ;  /* 0x0000001d00c67308 */ /* 0x0006a60000000800 */
[----:B------:R-:W-:Y:S02]  /*d2d0*/  FMUL.FTZ R125, R164, R125 ;  /* 0x0000007da47d7220 */ /* 0x000fe40000410000 */
[C---:B------:R-:W-:Y:S02]  /*d2e0*/  FMUL.FTZ R126, R0.reuse, R126 ;  /* 0x0000007e007e7220 */ /* 0x040fe40000410000 */
[----:B------:R-:W-:Y:S02]  /*d2f0*/  FMUL.FTZ R127, R0, R127 ;  /* 0x0000007f007f7220 */ /* 0x000fe40000410000 */
[C---:B------:R-:W-:Y:S01]  /*d300*/  FMUL.FTZ R128, R166.reuse, R128 ;  /* 0x00000080a6807220 */ /* 0x040fe20000410000 */
[----:B------:R2:W-:Y:S01]  /*d310*/  MUFU.EX2 R170, R30 ;  /* 0x0000001e00aa7308 */ /* 0x0005e20000000800 */
[----:B------:R-:W-:Y:S02]  /*d320*/  FMUL.FTZ R129, R166, R129 ;  /* 0x00000081a6817220 */ /* 0x000fe40000410000 */
[C---:B------:R-:W-:Y:S01]  /*d330*/  FMUL.FTZ R130, R165.reuse, R130 ;  /* 0x00000082a5827220 */ /* 0x040fe20000410000 */
[-C--:B------:R-:W-:Y:S01]  /*d340*/  HMMA.16816.F32 R124, R176, R34.reuse, R124 ;  /* 0x00000022b07c723c */ /* 0x080fe2000000187c */
[----:B------:R-:W3:Y:S02]  /*d350*/  LDL.LU R179, [R1+0x18] ;  /* 0x0000180001b37983 */ /* 0x000ee40000300800 */
[----:B------:R-:W-:Y:S01]  /*d360*/  FMUL.FTZ R131, R165, R131 ;  /* 0x00000083a5837220 */ /* 0x000fe20000410000 */
[----:B-1----:R-:W-:Y:S01]  /*d370*/  F2FP.PACK_AB R28, R207, R208 ;  /* 0x000000d0cf1c723e */ /* 0x002fe200000000ff */
[--C-:B------:R-:W-:Y:S01]  /*d380*/  FFMA.FTZ R42, R42, c[0x0][0x2d0], -R2.reuse ;  /* 0x0000b4002a2a7a23 */ /* 0x100fe20000010802 */
[----:B------:R-:W1:Y:S01]  /*d390*/  MUFU.EX2 R171, R31 ;  /* 0x0000001f00ab7308 */ /* 0x000e620000000800 */
[--C-:B------:R-:W-:Y:S02]  /*d3a0*/  FFMA.FTZ R43, R43, c[0x0][0x2d0], -R2.reuse ;  /* 0x0000b4002b2b7a23 */ /* 0x100fe40000010802 */
[--C-:B------:R-:W-:Y:S01]  /*d3b0*/  FFMA.FTZ R46, R46, c[0x0][0x2d0], -R2.reuse ;  /* 0x0000b4002e2e7a23 */ /* 0x100fe20000010802 */
[----:B------:R-:W-:Y:S01]  /*d3c0*/  HMMA.16816.F32 R128, R172, R34, R128 ;  /* 0x00000022ac80723c */ /* 0x000fe20000001880 */
[----:B------:R-:W1:Y:S03]  /*d3d0*/  LDSM.16.MT88.4 R32, [R227+0x900] ;  /* 0x00090000e320783b */ /* 0x000e660000004200 */
[----:B---3--:R-:W-:Y:S01]  /*d3e0*/  F2FP.PACK_AB R29, R192, R193 ;  /* 0x000000c1c01d723e */ /* 0x008fe200000000ff */
[----:B------:R-:W-:Y:S01]  /*d3f0*/  FFMA.FTZ R2, R47, c[0x0][0x2d0], -R2 ;  /* 0x0000b4002f027a23 */ /* 0x000fe20000010802 */
[----:B------:R-:W-:Y:S01]  /*d400*/  MUFU.EX2 R42, R42 ;  /* 0x0000002a002a7308 */ /* 0x000fe20000000800 */
[--C-:B------:R-:W-:Y:S01]  /*d410*/  FFMA.FTZ R48, R48, c[0x0][0x2d0], -R204.reuse ;  /* 0x0000b40030307a23 */ /* 0x100fe200000108cc */
[-C--:B------:R-:W-:Y:S01]  /*d420*/  HMMA.16816.F32 R4, R20, R24.reuse, R4 ;  /* 0x000000181404723c */ /* 0x080fe20000001804 */
[----:B------:R-:W-:Y:S04]  /*d430*/  LDSM.16.MT88.4 R172, [R226+0x2100] ;  /* 0x00210000e2ac783b */ /* 0x000fe80000004200 */
[----:B--2---:R-:W-:Y:S01]  /*d440*/  F2FP.PACK_AB R30, R198, R199 ;  /* 0x000000c7c61e723e */ /* 0x004fe200000000ff */
[----:B------:R-:W-:Y:S02]  /*d450*/  FFMA.FTZ R49, R49, c[0x0][0x2d0], -R204 ;  /* 0x0000b40031317a23 */ /* 0x000fe400000108cc */
[----:B------:R-:W-:Y:S01]  /*d460*/  MUFU.EX2 R195, R48 ;  /* 0x0000003000c37308 */ /* 0x000fe20000000800 */
[--C-:B------:R-:W-:Y:S03]  /*d470*/  FFMA.FTZ R51, R51, c[0x0][0x2d0], -R205.reuse ;  /* 0x0000b40033337a23 */ /* 0x100fe600000108cd */
[----:B-1----:R-:W-:Y:S01]  /*d480*/  F2FP.PACK_AB R31, R171, R170 ;  /* 0x000000aaab1f723e */ /* 0x002fe200000000ff */
[--C-:B------:R-:W-:Y:S02]  /*d490*/  FFMA.FTZ R45, R45, c[0x0][0x2d0], -R206.reuse ;  /* 0x0000b4002d2d7a23 */ /* 0x100fe400000108ce */
[----:B------:R-:W-:Y:S02]  /*d4a0*/  FFMA.FTZ R50, R50, c[0x0][0x2d0], -R205 ;  /* 0x0000b40032327a23 */ /* 0x000fe400000108cd */
[--C-:B------:R-:W-:Y:S01]  /*d4b0*/  FFMA.FTZ R40, R40, c[0x0][0x2d0], -R206.reuse ;  /* 0x0000b40028287a23 */ /* 0x100fe200000108ce */
[----:B------:R-:W-:Y:S01]  /*d4c0*/  MUFU.EX2 R48, R39 ;  /* 0x0000002700307308 */ /* 0x000fe20000000800 */
[C---:B------:R-:W-:Y:S04]  /*d4d0*/  HMMA.16816.F32 R8, R28.reuse, R24, R8 ;  /* 0x000000181c08723c */ /* 0x040fe80000001808 */
[--C-:B------:R-:W-:Y:S02]  /*d4e0*/  FFMA.FTZ R41, R41, c[0x0][0x2d0], -R206.reuse ;  /* 0x0000b40029297a23 */ /* 0x100fe400000108ce */
[----:B------:R-:W-:Y:S02]  /*d4f0*/  FFMA.FTZ R44, R44, c[0x0][0x2d0], -R206 ;  /* 0x0000b4002c2c7a23 */ /* 0x000fe400000108ce */
[-C--:B------:R-:W-:Y:S01]  /*d500*/  HMMA.16816.F32 R12, R28, R26.reuse, R12 ;  /* 0x0000001a1c0c723c */ /* 0x080fe2000000180c */
[----:B------:R-:W-:Y:S07]  /*d510*/  MUFU.EX2 R194, R49 ;  /* 0x0000003100c27308 */ /* 0x000fee0000000800 */
[C---:B------:R-:W-:Y:S01]  /*d520*/  HMMA.16816.F32 R16, R20.reuse, R26, R16 ;  /* 0x0000001a1410723c */ /* 0x040fe20000001810 */
[----:B------:R-:W1:Y:S02]  /*d530*/  LDSM.16.MT88.4 R24, [R225+0x2100] ;  /* 0x00210000e118783b */ /* 0x000e640000004200 */
[----:B------:R2:W-:Y:S05]  /*d540*/  MUFU.EX2 R49, R38 ;  /* 0x0000002600317308 */ /* 0x0005ea0000000800 */
[-C--:B------:R-:W-:Y:S05]  /*d550*/  HMMA.16816.F32 R132, R20, R180.reuse, R132 ;  /* 0x000000b41484723c */ /* 0x080fea0000001884 */
[----:B------:R-:W-:Y:S03]  /*d560*/  MUFU.EX2 R51, R51 ;  /* 0x0000003300337308 */ /* 0x000fe60000000800 */
[C---:B------:R-:W-:Y:S07]  /*d570*/  HMMA.16816.F32 R136, R28.reuse, R180, R136 ;  /* 0x000000b41c88723c */ /* 0x040fee0000001888 */
[----:B------:R-:W-:Y:S01]  /*d580*/  MUFU.EX2 R45, R45 ;  /* 0x0000002d002d7308 */ /* 0x000fe20000000800 */
[-C--:B------:R-:W-:Y:S01]  /*d590*/  HMMA.16816.F32 R140, R28, R182.reuse, R140 ;  /* 0x000000b61c8c723c */ /* 0x080fe2000000188c */
[----:B--2---:R-:W-:Y:S07]  /*d5a0*/  LDSM.16.MT88.4 R36, [R226+0x1100] ;  /* 0x00110000e224783b */ /* 0x004fee0000004200 */
[C---:B------:R-:W-:Y:S01]  /*d5b0*/  HMMA.16816.F32 R144, R20.reuse, R182, R144 ;  /* 0x000000b61490723c */ /* 0x040fe20000001890 */
[----:B------:R-:W-:Y:S07]  /*d5c0*/  MUFU.EX2 R50, R50 ;  /* 0x0000003200327308 */ /* 0x000fee0000000800 */
[-C--:B------:R-:W-:Y:S03]  /*d5d0*/  HMMA.16816.F32 R148, R20, R184.reuse, R148 ;  /* 0x000000b81494723c */ /* 0x080fe60000001894 */
[----:B------:R-:W-:Y:S05]  /*d5e0*/  MUFU.EX2 R40, R40 ;  /* 0x0000002800287308 */ /* 0x000fea0000000800 */
[C---:B------:R-:W-:Y:S05]  /*d5f0*/  HMMA.16816.F32 R152, R28.reuse, R184, R152 ;  /* 0x000000b81c98723c */ /* 0x040fea0000001898 */
[----:B------:R-:W2:Y:S03]  /*d600*/  MUFU.EX2 R41, R41 ;  /* 0x0000002900297308 */ /* 0x000ea60000000800 */
[-C--:B------:R-:W-:Y:S07]  /*d610*/  HMMA.16816.F32 R156, R28, R186.reuse, R156 ;  /* 0x000000ba1c9c723c */ /* 0x080fee000000189c */
[----:B------:R-:W-:Y:S01]  /*d620*/  MUFU.EX2 R44, R44 ;  /* 0x0000002c002c7308 */ /* 0x000fe20000000800 */
[C---:B------:R-:W-:Y:S08]  /*d630*/  HMMA.16816.F32 R160, R20.reuse, R186, R160 ;  /* 0x000000ba14a0723c */ /* 0x040ff000000018a0 */
[-C--:B------:R-:W-:Y:S01]  /*d640*/  HMMA.16816.F32 R52, R20, R32.reuse, R52 ;  /* 0x000000201434723c */ /* 0x080fe20000001834 */
[----:B------:R-:W3:Y:S07]  /*d650*/  MUFU.EX2 R43, R43 ;  /* 0x0000002b002b7308 */ /* 0x000eee0000000800 */
[C---:B------:R-:W-:Y:S03]  /*d660*/  HMMA.16816.F32 R56, R28.reuse, R32, R56 ;  /* 0x000000201c38723c */ /* 0x040fe60000001838 */
[----:B------:R-:W-:Y:S05]  /*d670*/  MUFU.EX2 R46, R46 ;  /* 0x0000002e002e7308 */ /* 0x000fea0000000800 */
[-C--:B------:R-:W-:Y:S08]  /*d680*/  HMMA.16816.F32 R60, R28, R34.reuse, R60 ;  /* 0x000000221c3c723c */ /* 0x080ff0000000183c */
[C---:B------:R-:W-:Y:S01]  /*d690*/  HMMA.16816.F32 R64, R20.reuse, R34, R64 ;  /* 0x000000221440723c */ /* 0x040fe20000001840 */
[----:B------:R-:W2:Y:S07]  /*d6a0*/  LDSM.16.MT88.4 R32, [R228+0x2100] ;  /* 0x00210000e420783b */ /* 0x000eae0000004200 */
[-C--:B-1----:R-:W-:Y:S08]  /*d6b0*/  HMMA.16816.F32 R68, R20, R24.reuse, R68 ;  /* 0x000000181444723c */ /* 0x082ff00000001844 */
[C---:B------:R-:W-:Y:S08]  /*d6c0*/  HMMA.16816.F32 R72, R28.reuse, R24, R72 ;  /* 0x000000181c48723c */ /* 0x040ff00000001848 */
[-C--:B------:R-:W-:Y:S08]  /*d6d0*/  HMMA.16816.F32 R76, R28, R26.reuse, R76 ;  /* 0x0000001a1c4c723c */ /* 0x080ff0000000184c */
[C---:B------:R-:W-:Y:S01]  /*d6e0*/  HMMA.16816.F32 R80, R20.reuse, R26, R80 ;  /* 0x0000001a1450723c */ /* 0x040fe20000001850 */
[----:B------:R-:W1:Y:S07]  /*d6f0*/  LDSM.16.MT88.4 R24, [R227+0x2100] ;  /* 0x00210000e318783b */ /* 0x000e6e0000004200 */
[-C--:B------:R-:W-:Y:S08]  /*d700*/  HMMA.16816.F32 R84, R20, R172.reuse, R84 ;  /* 0x000000ac1454723c */ /* 0x080ff00000001854 */
[C---:B------:R-:W-:Y:S08]  /*d710*/  HMMA.16816.F32 R88, R28.reuse, R172, R88 ;  /* 0x000000ac1c58723c */ /* 0x040ff00000001858 */
[-C--:B------:R-:W-:Y:S08]  /*d720*/  HMMA.16816.F32 R92, R28, R174.reuse, R92 ;  /* 0x000000ae1c5c723c */ /* 0x080ff0000000185c */
[C---:B------:R-:W-:Y:S08]  /*d730*/  HMMA.16816.F32 R96, R20.reuse, R174, R96 ;  /* 0x000000ae1460723c */ /* 0x040ff00000001860 */
[-C--:B--2---:R-:W-:Y:S08]  /*d740*/  HMMA.16816.F32 R100, R20, R32.reuse, R100 ;  /* 0x000000201464723c */ /* 0x084ff00000001864 */
[C---:B------:R-:W-:Y:S01]  /*d750*/  HMMA.16816.F32 R104, R28.reuse, R32, R104 ;  /* 0x000000201c68723c */ /* 0x040fe20000001868 */
[----:B------:R2:W2:Y:S07]  /*d760*/  MUFU.EX2 R32, R2 ;  /* 0x0000000200207308 */ /* 0x0004ae0000000800 */
[-C--:B------:R-:W-:Y:S08]  /*d770*/  HMMA.16816.F32 R108, R28, R34.reuse, R108 ;  /* 0x000000221c6c723c */ /* 0x080ff0000000186c */
[C---:B------:R-:W-:Y:S01]  /*d780*/  HMMA.16816.F32 R112, R20.reuse, R34, R112 ;  /* 0x000000221470723c */ /* 0x040fe20000001870 */
[----:B------:R-:W4:Y:S04]  /*d790*/  LDL.LU R34, [R1+0x1c] ;  /* 0x00001c0001227983 */ /* 0x000f280000300800 */
[----:B------:R-:W4:Y:S03]  /*d7a0*/  LDL.LU R33, [R1+0x20] ;  /* 0x0000200001217983 */ /* 0x000f260000300800 */
[-C--:B-1----:R-:W-:Y:S01]  /*d7b0*/  HMMA.16816.F32 R116, R20, R24.reuse, R116 ;  /* 0x000000181474723c */ /* 0x082fe20000001874 */
[----:B--2---:R-:W2:Y:S07]  /*d7c0*/  LDL.LU R2, [R1+0x24] ;  /* 0x0000240001027983 */ /* 0x004eae0000300800 */
[C---:B------:R-:W-:Y:S07]  /*d7d0*/  HMMA.16816.F32 R120, R28.reuse, R24, R120 ;  /* 0x000000181c78723c */ /* 0x040fee0000001878 */
[----:B------:R-:W-:Y:S01]  /*d7e0*/  F2FP.PACK_AB R24, R41, R40 ;  /* 0x000000282918723e */ /* 0x000fe200000000ff */
[-C--:B------:R-:W-:Y:S01]  /*d7f0*/  HMMA.16816.F32 R124, R28, R26.reuse, R124 ;  /* 0x0000001a1c7c723c */ /* 0x080fe2000000187c */
[----:B------:R-:W1:Y:S03]  /*d800*/  LDSM.16.MT88.4 R28, [R228+0x1100] ;  /* 0x00110000e41c783b */ /* 0x000e660000004200 */
[----:B---3--:R-:W-:Y:S04]  /*d810*/  F2FP.PACK_AB R25, R43, R42 ;  /* 0x0000002a2b19723e */ /* 0x008fe800000000ff */
[----:B------:R-:W-:Y:S07]  /*d820*/  HMMA.16816.F32 R128, R20, R26, R128 ;  /* 0x0000001a1480723c */ /* 0x000fee0000001880 */
[----:B------:R-:W-:Y:S02]  /*d830*/  F2FP.PACK_AB R20, R196, R197 ;  /* 0x000000c5c414723e */ /* 0x000fe400000000ff */
[----:B------:R-:W-:Y:S03]  /*d840*/  F2FP.PACK_AB R22, R194, R195 ;  /* 0x000000c3c216723e */ /* 0x000fe600000000ff */
[----:B------:R-:W-:Y:S02]  /*d850*/  F2FP.PACK_AB R21, R48, R49 ;  /* 0x000000313015723e */ /* 0x000fe400000000ff */
[----:B------:R-:W-:Y:S02]  /*d860*/  F2FP.PACK_AB R23, R51, R50 ;  /* 0x000000323317723e */ /* 0x000fe400000000ff */
[----:B------:R-:W-:Y:S02]  /*d870*/  F2FP.PACK_AB R26, R45, R44 ;  /* 0x0000002c2d1a723e */ /* 0x000fe400000000ff */
[----:B------:R-:W-:Y:S01]  /*d880*/  F2FP.PACK_AB R27, R32, R46 ;  /* 0x0000002e201b723e */ /* 0x000fe200000000ff */
[----:B------:R-:W-:Y:S02]  /*d890*/  FFMA.FTZ R166, R166, R179, R222 ;  /* 0x000000b3a6a67223 */ /* 0x000fe400000100de */
[-C--:B------:R-:W-:Y:S01]  /*d8a0*/  HMMA.16816.F32 R176, R20, R188.reuse, R4 ;  /* 0x000000bc14b0723c */ /* 0x080fe20000001804 */
[----:B------:R-:W3:Y:S07]  /*d8b0*/  LDSM.16.MT88.4 R4, [R227+0x1100] ;  /* 0x00110000e304783b */ /* 0x000eee0000004200 */
[C---:B------:R-:W-:Y:S01]  /*d8c0*/  HMMA.16816.F32 R180, R24.reuse, R188, R8 ;  /* 0x000000bc18b4723c */ /* 0x040fe20000001808 */
[----:B------:R-:W1:Y:S07]  /*d8d0*/  LDSM.16.MT88.4 R8, [R225+0x2900] ;  /* 0x00290000e108783b */ /* 0x000e6e0000004200 */
[-C--:B------:R-:W-:Y:S01]  /*d8e0*/  HMMA.16816.F32 R184, R24, R190.reuse, R12 ;  /* 0x000000be18b8723c */ /* 0x080fe2000000180c */
[----:B------:R-:W1:Y:S07]  /*d8f0*/  LDSM.16.MT88.4 R12, [R226+0x2900] ;  /* 0x00290000e20c783b */ /* 0x000e6e0000004200 */
[C---:B------:R-:W-:Y:S01]  /*d900*/  HMMA.16816.F32 R188, R20.reuse, R190, R16 ;  /* 0x000000be14bc723c */ /* 0x040fe20000001810 */
[----:B------:R-:W3:Y:S07]  /*d910*/  LDSM.16.MT88.4 R16, [R228+0x2900] ;  /* 0x00290000e410783b */ /* 0x000eee0000004200 */
[-C--:B------:R-:W-:Y:S08]  /*d920*/  HMMA.16816.F32 R132, R20, R36.reuse, R132 ;  /* 0x000000241484723c */ /* 0x080ff00000001884 */
[C---:B------:R-:W-:Y:S08]  /*d930*/  HMMA.16816.F32 R136, R24.reuse, R36, R136 ;  /* 0x000000241888723c */ /* 0x040ff00000001888 */
[-C--:B------:R-:W-:Y:S08]  /*d940*/  HMMA.16816.F32 R140, R24, R38.reuse, R140 ;  /* 0x00000026188c723c */ /* 0x080ff0000000188c */
[C---:B------:R-:W-:Y:S08]  /*d950*/  HMMA.16816.F32 R144, R20.reuse, R38, R144 ;  /* 0x000000261490723c */ /* 0x040ff00000001890 */
[-C--:B-1----:R-:W-:Y:S08]  /*d960*/  HMMA.16816.F32 R148, R20, R28.reuse, R148 ;  /* 0x0000001c1494723c */ /* 0x082ff00000001894 */
[C---:B------:R-:W-:Y:S08]  /*d970*/  HMMA.16816.F32 R152, R24.reuse, R28, R152 ;  /* 0x0000001c1898723c */ /* 0x040ff00000001898 */
[-C--:B------:R-:W-:Y:S08]  /*d980*/  HMMA.16816.F32 R156, R24, R30.reuse, R156 ;  /* 0x0000001e189c723c */ /* 0x080ff0000000189c */
[C---:B------:R-:W-:Y:S01]  /*d990*/  HMMA.16816.F32 R160, R20.reuse, R30, R160 ;  /* 0x0000001e14a0723c */ /* 0x040fe200000018a0 */
[----:B------:R-:W1:Y:S07]  /*d9a0*/  LDSM.16.MT88.4 R28, [R227+0x2900] ;  /* 0x00290000e31c783b */ /* 0x000e6e0000004200 */
[-C--:B---3--:R-:W-:Y:S08]  /*d9b0*/  HMMA.16816.F32 R52, R20, R4.reuse, R52 ;  /* 0x000000041434723c */ /* 0x088ff00000001834 */
[C---:B------:R-:W-:Y:S07]  /*d9c0*/  HMMA.16816.F32 R56, R24.reuse, R4, R56 ;  /* 0x000000041838723c */ /* 0x040fee0000001838 */
[----:B------:R-:W-:Y:S01]  /*d9d0*/  FADD.FTZ R5, R247, R166 ;  /* 0x000000a6f7057221 */ /* 0x000fe20000010000 */
[-C--:B------:R-:W-:Y:S04]  /*d9e0*/  HMMA.16816.F32 R60, R24, R6.reuse, R60 ;  /* 0x00000006183c723c */ /* 0x080fe8000000183c */
[----:B------:R-:W-:Y:S04]  /*d9f0*/  FADD.FTZ R5, R250, R5 ;  /* 0x00000005fa057221 */ /* 0x000fe80000010000 */
[C---:B------:R-:W-:Y:S08]  /*da00*/  HMMA.16816.F32 R64, R20.reuse, R6, R64 ;  /* 0x000000061440723c */ /* 0x040ff00000001840 */
        /* <DEDUP_REMOVED lines=14> */
[-C--:B------:R-:W-:Y:S04]  /*daf0*/  HMMA.16816.F32 R124, R24, R30.reuse, R124 ;  /* 0x0000001e187c723c */ /* 0x080fe8000000187c */
[----:B----4-:R-:W-:Y:S02]  /*db00*/  FFMA.FTZ R165, R165, R34, R223 ;  /* 0x00000022a5a57223 */ /* 0x010fe400000100df */
[----:B------:R-:W-:Y:S02]  /*db10*/  FFMA.FTZ R164, R164, R33, R221 ;  /* 0x00000021a4a47223 */ /* 0x000fe400000100dd */
[----:B------:R-:W-:Y:S04]  /*db20*/  HMMA.16816.F32 R128, R20, R30, R128 ;  /* 0x0000001e1480723c */ /* 0x000fe80000001880 */
[----:B--2---:R-:W-:Y:S02]  /*db30*/  FFMA.FTZ R0, R0, R2, R201 ;  /* 0x0000000200007223 */ /* 0x004fe400000100c9 */
[----:B------:R-:W-:Y:S02]  /*db40*/  FADD.FTZ R8, R244, R165 ;  /* 0x000000a5f4087221 */ /* 0x000fe40000010000 */
[----:B------:R-:W-:Y:S01]  /*db50*/  FADD.FTZ R4, R219, R164 ;  /* 0x000000a4db047221 */ /* 0x000fe20000010000 */
[----:B------:R-:W-:Y:S03]  /*db60*/  MOV R164, R167 ;  /* 0x000000a700a47202 */ /* 0x000fe60000000f00 */
        /* <DEDUP_REMOVED lines=37> */
[----:B------:R-:W-:Y:S01]  /*ddc0*/  STL [R1+0x18], R6 ;  /* 0x0000180601007387 */ /* 0x000fe20000100800 */
[----:B------:R-:W-:Y:S02]  /*ddd0*/  FADD.FTZ R0, R46, R4 ;  /* 0x000000042e007221 */ /* 0x000fe40000010000 */
[----:B------:R-:W-:Y:S02]  /*dde0*/  FADD.FTZ R4, R51, R5 ;  /* 0x0000000533047221 */ /* 0x000fe40000010000 */
[----:B------:R-:W-:Y:S02]  /*ddf0*/  FADD.FTZ R2, R45, R2 ;  /* 0x000000022d027221 */ /* 0x000fe40000010000 */
[----:B------:R-:W-:Y:S01]  /*de00*/  FADD.FTZ R0, R32, R0 ;  /* 0x0000000020007221 */ /* 0x000fe20000010000 */
[----:B------:R-:W-:Y:S04]  /*de10*/  STL [R1+0x1c], R4 ;  /* 0x00001c0401007387 */ /* 0x000fe80000100800 */
[----:B------:R1:W-:Y:S04]  /*de20*/  STL [R1+0x20], R2 ;  /* 0x0000200201007387 */ /* 0x0003e80000100800 */
[----:B------:R2:W-:Y:S01]  /*de30*/  STL [R1+0x24], R0 ;  /* 0x0000240001007387 */ /* 0x0005e20000100800 */
[----:B-1----:R-:W-:Y:S02]  /*de40*/  MOV R2, R168 ;  /* 0x000000a800027202 */ /* 0x002fe40000000f00 */
[----:B--2---:R-:W-:Y:S01]  /*de50*/  MOV R0, R169 ;  /* 0x000000a900007202 */ /* 0x004fe20000000f00 */
[----:B------:R-:W-:-:S05]  /*de60*/  @P0 BRA `(.L_x_491) ;  /* 0xffffd31000000947 */ /* 0x000fca000383ffff */
.L_x_490:
[----:B------:R-:W-:-:S13]  /*de70*/  ISETP.GE.AND P0, PT, R242, R249, PT ;  /* 0x000000f9f200720c */ /* 0x000fda0003f06270 */
[----:B------:R-:W-:Y:S05]  /*de80*/  @!P0 BRA `(.L_x_492) ;  /* 0x0000440000008947 */ /* 0x000fea0003800000 */
[----:B--2---:R-:W2:Y:S04]  /*de90*/  LDL.64 R4, [R1+0x48] ;  /* 0x0000480001047983 */ /* 0x004ea80000100a00 */
[----:B------:R-:W3:Y:S01]  /*dea0*/  LDL.64 R6, [R1+0x38] ;  /* 0x0000380001067983 */ /* 0x000ee20000100a00 */
[----:B------:R-:W-:Y:S01]  /*deb0*/  IMAD.MOV.U32 R170, RZ, RZ, R3 ;  /* 0x000000ffffaa7224 */ /* 0x000fe200078e0003 */
[----:B------:R-:W-:Y:S02]  /*dec0*/  ULDC.64 UR4, c[0x0][0x1e0] ;  /* 0x0000780000047ab9 */ /* 0x000fe40000000a00 */
[----:B------:R-:W-:Y:S02]  /*ded0*/  USHF.L.U64.HI UR7, UR4, 0x5, UR5 ;  /* 0x0000000504077899 */ /* 0x000fe40008010205 */
[----:B------:R-:W-:-:S02]  /*dee0*/  USHF.L.U32 UR16, UR4, 0x5, URZ ;  /* 0x0000000504107899 */ /* 0x000fc4000800063f */
[----:B------:R-:W-:Y:S02]  /*def0*/  UMOV UR13, 0x30 ;  /* 0x00000030000d7882 */ /* 0x000fe40000000000 */
[----:B------:R-:W-:Y:S01]  /*df00*/  ULDC.64 UR4, c[0x0][0x208] ;  /* 0x0000820000047ab9 */ /* 0x000fe20000000a00 */
[----:B------:R-:W-:Y:S01]  /*df10*/  IMAD.MOV.U32 R165, RZ, RZ, R168 ;  /* 0x000000ffffa57224 */ /* 0x000fe200078e00a8 */
[----:B------:R-:W-:Y:S01]  /*df20*/  UIADD3 UR12, UP1, UR12, 0x80, URZ ;  /* 0x000000800c0c7890 */ /* 0x000fe2000ff3e03f */
[----:B------:R-:W-:Y:S01]  /*df30*/  MOV R164, R169 ;  /* 0x000000a900a47202 */ /* 0x000fe20000000f00 */
[----:B------:R-:W-:Y:S01]  /*df40*/  UIADD3 UR17, UP0, UR9, 0x80, URZ ;  /* 0x0000008009117890 */ /* 0x000fe2000ff1e03f */
[----:B------:R-:W-:Y:S01]  /*df50*/  MOV R166, R167 ;  /* 0x000000a700a67202 */ /* 0x000fe20000000f00 */
[----:B------:R-:W-:Y:S02]  /*df60*/  UIMAD.WIDE.U32 UR18, UR13, UR4, URZ ;  /* 0x000000040d1272a5 */ /* 0x000fe4000f8e003f */
[----:B------:R-:W-:-:S02]  /*df70*/  UIMAD UR5, UR13, UR5, URZ ;  /* 0x000000050d0572a4 */ /* 0x000fc4000f8e023f */
[----:B------:R-:W-:Y:S02]  /*df80*/  UIADD3.X UR8, URZ, UR8, URZ, UP1, !UPT ;  /* 0x000000083f087290 */ /* 0x000fe40008ffe43f */
[----:B------:R-:W-:Y:S02]  /*df90*/  UIADD3.X UR4, URZ, UR11, URZ, UP0, !UPT ;  /* 0x0000000b3f047290 */ /* 0x000fe400087fe43f */
[----:B------:R-:W-:Y:S01]  /*dfa0*/  UIADD3 UR5, UR19, UR5, URZ ;  /* 0x0000000513057290 */ /* 0x000fe2000fffe03f */
[----:B--2---:R-:W-:Y:S02]  /*dfb0*/  IADD3 R8, P0, R4, 0x40, RZ ;  /* 0x0000004004087810 */ /* 0x004fe40007f1e0ff */
[----:B------:R-:W-:Y:S01]  /*dfc0*/  MOV R2, R4 ;  /* 0x0000000400027202 */ /* 0x000fe20000000f00 */
[--C-:B---3--:R-:W-:Y:S02]  /*dfd0*/  IMAD.MOV.U32 R3, RZ, RZ, R7.reuse ;  /* 0x000000ffff037224 */ /* 0x108fe400078e0007 */
[----:B------:R-:W-:-:S05]  /*dfe0*/  IMAD.X R9, RZ, RZ, R7, P0 ;  /* 0x000000ffff097224 */ /* 0x000fca00000e0607 */
[----:B------:R1:W-:Y:S04]  /*dff0*/  STL.64 [R1], R8 ;  /* 0x0000000801007387 */ /* 0x0003e80000100a00 */
[----:B------:R1:W-:Y:S02]  /*e000*/  STL.64 [R1+0x10], R2 ;  /* 0x0000100201007387 */ /* 0x0003e40000100a00 */
.L_x_509:
[----:B--2---:R-:W2:Y:S01]  /*e010*/  LDL.64 R204, [R1+0x10] ;  /* 0x0000100001cc7983 */ /* 0x004ea20000100a00 */
[----:B------:R-:W-:Y:S04]  /*e020*/  DEPBAR.LE SB0, 0x0 ;  /* 0x000080000000791a */ /* 0x000fe80000000000 */
[----:B------:R-:W3:Y:S05]  /*e030*/  LDL.64 R168, [R1] ;  /* 0x0000000001a87983 */ /* 0x000eea0000100a00 */
[----:B------:R-:W-:Y:S01]  /*e040*/  BAR.SYNC.DEFER_BLOCKING 0x0 ;  /* 0x0000000000007b1d */ /* 0x000fe20000010000 */
[C---:B------:R-:W-:Y:S01]  /*e050*/  ISETP.GT.AND P6, PT, R242.reuse, R249, PT ;  /* 0x000000f9f200720c */ /* 0x040fe20003fc4270 */
[----:B------:R-:W-:Y:S01]  /*e060*/  IMAD R0, R242, UR5, RZ ;  /* 0x00000005f2007c24 */ /* 0x000fe2000f8e02ff */
[----:B-1----:R-:W-:Y:S05]  /*e070*/  SHF.R.S32.HI R2, RZ, 0x1f, R242 ;  /* 0x0000001fff027819 */ /* 0x002fea00000114f2 */
[----:B------:R-:W-:Y:S01]  /*e080*/  IMAD R0, R2, UR18, R0 ;  /* 0x0000001202007c24 */ /* 0x000fe2000f8e0200 */
[----:B-----5:R-:W-:Y:S05]  /*e090*/  LDSM.16.M88.4 R48, [R231+0x6100] ;  /* 0x00610000e730783b */ /* 0x020fea0000000200 */
[----:B------:R-:W1:Y:S05]  /*e0a0*/  LDSM.16.M88.4 R16, [R224+0x3100] ;  /* 0x00310000e010783b */ /* 0x000e6a0000000200 */
[----:B------:R-:W4:Y:S05]  /*e0b0*/  LDSM.16.M88.4 R44, [R231+0x8100] ;  /* 0x00810000e72c783b */ /* 0x000f2a0000000200 */
[----:B------:R-:W4:Y:S05]  /*e0c0*/  LDSM.16.M88.4 R32, [R224+0x3900] ;  /* 0x00390000e020783b */ /* 0x000f2a0000000200 */
[----:B------:R-:W3:Y:S05]  /*e0d0*/  LDL.64 R246, [R1+0x30] ;  /* 0x0000300001f67983 */ /* 0x000eea0000100a00 */
[----:B------:R-:W4:Y:S05]  /*e0e0*/  LDSM.16.M88.4 R172, [R224+0x4100] ;  /* 0x00410000e0ac783b */ /* 0x000f2a0000000200 */
[----:B------:R-:W3:Y:S05]  /*e0f0*/  LDL.64 R244, [R1+0x40] ;  /* 0x0000400001f47983 */ /* 0x000eea0000100a00 */
[----:B------:R-:W-:Y:S05]  /*e100*/  LDSM.16.M88.4 R192, [R233+0x6100] ;  /* 0x00610000e9c0783b */ /* 0x000fea0000000200 */
[----:B------:R-:W3:Y:S01]  /*e110*/  LDL R171, [R1+0x28] ;  /* 0x0000280001ab7983 */ /* 0x000ee20000100800 */
[-C--:B-1----:R-:W-:Y:S04]  /*e120*/  HMMA.16816.F32 R4, R48, R16.reuse, RZ ;  /* 0x000000103004723c */ /* 0x082fe800000018ff */
[----:B------:R-:W1:Y:S05]  /*e130*/  LDSM.16.M88.4 R196, [R235] ;  /* 0x00000000ebc4783b */ /* 0x000e6a0000000200 */
[----:B------:R-:W1:Y:S01]  /*e140*/  LDSM.16.M88.4 R200, [R233+0x8100] ;  /* 0x00810000e9c8783b */ /* 0x000e620000000200 */
[C---:B----4-:R-:W-:Y:S08]  /*e150*/  HMMA.16816.F32 R8, R44.reuse, R16, RZ ;  /* 0x000000102c08723c */ /* 0x050ff000000018ff */
        /* <DEDUP_REMOVED lines=10> */
[----:B------:R-:W4:Y:S07]  /*e200*/  LDSM.16.M88.4 R172, [R241] ;  /* 0x00000000f1ac783b */ /* 0x000f2e0000000200 */
[-C--:B-1----:R-:W-:Y:S08]  /*e210*/  HMMA.16816.F32 R4, R192, R196.reuse, R4 ;  /* 0x000000c4c004723c */ /* 0x082ff00000001804 */
[C---:B------:R-:W-:Y:S08]  /*e220*/  HMMA.16816.F32 R8, R200.reuse, R196, R8 ;  /* 0x000000c4c808723c */ /* 0x040ff00000001808 */
[-C--:B------:R-:W-:Y:S08]  /*e230*/  HMMA.16816.F32 R12, R200, R198.reuse, R12 ;  /* 0x000000c6c80c723c */ /* 0x080ff0000000180c */
[C---:B------:R-:W-:Y:S08]  /*e240*/  HMMA.16816.F32 R16, R192.reuse, R198, R16 ;  /* 0x000000c6c010723c */ /* 0x040ff00000001810 */
[-C--:B----4-:R-:W-:Y:S08]  /*e250*/  HMMA.16816.F32 R20, R192, R172.reuse, R20 ;  /* 0x000000acc014723c */ /* 0x090ff00000001814 */
[C---:B------:R-:W-:Y:S08]  /*e260*/  HMMA.16816.F32 R24, R200.reuse, R172, R24 ;  /* 0x000000acc818723c */ /* 0x040ff00000001818 */
[-C--:B------:R-:W-:Y:S08]  /*e270*/  HMMA.16816.F32 R28, R200, R174.reuse, R28 ;  /* 0x000000aec81c723c */ /* 0x080ff0000000181c */
[C---:B------:R-:W-:Y:S04]  /*e280*/  HMMA.16816.F32 R32, R192.reuse, R174, R32 ;  /* 0x000000aec020723c */ /* 0x040fe80000001820 */
[C---:B--2---:R-:W-:Y:S04]  /*e290*/  IMAD.WIDE.U32 R204, R242.reuse, UR18, R204 ;  /* 0x00000012f2cc7c25 */ /* 0x044fe8000f8e00cc */
[----:B------:R-:W-:Y:S04]  /*e2a0*/  IMAD.IADD R167, R205, 0x1, R0 ;  /* 0x00000001cda77824 */ /* 0x000fe800078e0200 */
[----:B---3--:R-:W-:Y:S01]  /*e2b0*/  IMAD.WIDE.U32 R2, R242, UR18, R168 ;  /* 0x00000012f2027c25 */ /* 0x008fe2000f8e00a8 */
[----:B------:R-:W-:Y:S03]  /*e2c0*/  LEA R168, P1, R204, c[0x0][0x1f8], 0x1 ;  /* 0x00007e00cca87a11 */ /* 0x000fe600078208ff */
[----:B------:R-:W-:Y:S01]  /*e2d0*/  IMAD.IADD R0, R0, 0x1, R3 ;  /* 0x0000000100007824 */ /* 0x000fe200078e0203 */
[----:B------:R-:W-:Y:S02]  /*e2e0*/  LEA.HI.X R169, R204, c[0x0][0x1fc], R167, 0x1, P1 ;  /* 0x00007f00cca97a11 */ /* 0x000fe400008f0ca7 */
[----:B------:R-:W1:Y:S01]  /*e2f0*/  LDSM.16.M88.4 R204, [R240] ;  /* 0x00000000f0cc783b */ /* 0x000e620000000200 */
[C---:B------:R-:W-:Y:S04]  /*e300*/  LEA R208, P0, R2.reuse, c[0x0][0x1f8], 0x1 ;  /* 0x00007e0002d07a11 */ /* 0x040fe800078008ff */
[----:B------:R-:W-:Y:S01]  /*e310*/  @!PT LDS RZ, [RZ] ;  /* 0x00000000fffff984 */ /* 0x000fe20000000800 */
[----:B------:R-:W-:Y:S01]  /*e320*/  @!PT LDS RZ, [RZ] ;  /* 0x00000000fffff984 */ /* 0x000fe20000000800 */
[----:B------:R-:W-:Y:S01]  /*e330*/  @!PT LDS RZ, [RZ] ;  /* 0x00000000fffff984 */ /* 0x000fe20000000800 */
[----:B------:R2:W-:Y:S01]  /*e340*/  LDGSTS.E.BYPASS.LTC128B.128 [R243+0x100], [R168.64], !P4 ;  /* 0x00100000a8f37fae */ /* 0x0005e2000e101d4e */
[----:B------:R-:W-:Y:S02]  /*e350*/  LEA.HI.X R209, R2, c[0x0][0x1fc], R0, 0x1, P0 ;  /* 0x00007f0002d17a11 */ /* 0x000fe400000f0c00 */
[----:B------:R-:W-:Y:S02]  /*e360*/  IADD3 R2, P0, R168, UR9, RZ ;  /* 0x00000009a8027c10 */ /* 0x000fe4000ff1e0ff */
[----:B------:R-:W3:Y:S01]  /*e370*/  LDL R167, [R1+0x8] ;  /* 0x0000080001a77983 */ /* 0x000ee20000100800 */
[----:B------:R-:W-:Y:S02]  /*e380*/  @P6 IADD3 R0, R242, -0x1, RZ ;  /* 0xfffffffff2006810 */ /* 0x000fe40007ffe0ff */
[----:B------:R-:W-:Y:S02]  /*e390*/  IADD3.X R3, R169, UR11, RZ, P0, !PT ;  /* 0x0000000ba9037c10 */ /* 0x000fe400087fe4ff */
[----:B------:R4:W-:Y:S01]  /*e3a0*/  LDGSTS.E.BYPASS.LTC128B.128 [R243+0x1900], [R208.64], !P3 ;  /* 0x01900000d0f37fae */ /* 0x0009e2000d901d4e */
[C---:B------:R-:W-:Y:S04]  /*e3b0*/  IADD3 R196, P1, R2.reuse, UR9, RZ ;  /* 0x0000000902c47c10 */ /* 0x040fe8000ff3e0ff */
[----:B------:R4:W-:Y:S01]  /*e3c0*/  LDGSTS.E.BYPASS.LTC128B.128 [R243+0x900], [R2.64], !P4 ;  /* 0x0090000002f37fae */ /* 0x0009e2000e101d4e */
[C---:B------:R-:W-:Y:S02]  /*e3d0*/  IADD3.X R197, R3.reuse, UR11, RZ, P1, !PT ;  /* 0x0000000b03c57c10 */ /* 0x040fe40008ffe4ff */
[----:B------:R-:W-:Y:S02]  /*e3e0*/  PLOP3.LUT P1, PT, PT, PT, UP3, 0x80, 0x0 ;  /* 0x000000000000781c */ /* 0x000fe40003f2f038 */
[----:B------:R4:W-:Y:S05]  /*e3f0*/  LDGSTS.E.BYPASS.LTC128B.128 [R243+0x2100], [R2.64+0x80], !P3 ;  /* 0x0210008002f37fae */ /* 0x0009ea000d901d4e */
[----:B------:R4:W-:Y:S01]  /*e400*/  LDGSTS.E.BYPASS.LTC128B.128 [R243+0x1100], [R196.64], !P4 ;  /* 0x01100000c4f37fae */ /* 0x0009e2000e101d4e */
[----:B--2---:R-:W-:Y:S04]  /*e410*/  IADD3 R168, P0, R2, UR17, RZ ;  /* 0x0000001102a87c10 */ /* 0x004fe8000ff1e0ff */
[----:B------:R-:W-:Y:S02]  /*e420*/  IADD3.X R169, R3, UR4, RZ, P0, !PT ;  /* 0x0000000403a97c10 */ /* 0x000fe400087fe4ff */
[----:B------:R-:W-:Y:S01]  /*e430*/  PLOP3.LUT P0, PT, PT, PT, UP3, 0x80, 0x0 ;  /* 0x000000000000781c */ /* 0x000fe20003f0f038 */
[-C--:B-1----:R-:W-:Y:S02]  /*e440*/  HMMA.16816.F32 R36, R192, R204.reuse, R36 ;  /* 0x000000ccc024723c */ /* 0x082fe40000001824 */
[----:B------:R1:W-:Y:S05]  /*e450*/  LDGSTS.E.BYPASS.LTC128B.128 [R243+0x2900], [R168.64], !P3 ;  /* 0x02900000a8f37fae */ /* 0x0003ea000d901d4e */
[----:B----4-:R-:W-:Y:S01]  /*e460*/  LDSM.16.M88.4 R208, [R232+0x6100] ;  /* 0x00610000e8d0783b */ /* 0x010fe20000000200 */
[C---:B------:R-:W-:Y:S04]  /*e470*/  HMMA.16816.F32 R40, R200.reuse, R204, R40 ;  /* 0x000000ccc828723c */ /* 0x040fe80000001828 */
[----:B------:R-:W2:Y:S01]  /*e480*/  LDSM.16.M88.4 R212, [R230+0x3100] ;  /* 0x00310000e6d4783b */ /* 0x000ea20000000200 */
[----:B------:R-:W-:Y:S01]  /*e490*/  @P6 SHF.R.S32.HI R2, RZ, 0x1f, R0 ;  /* 0x0000001fff026819 */ /* 0x000fe20000011400 */
[----:B------:R-:W-:Y:S02]  /*e4a0*/  @P6 IMAD.MOV.U32 R3, RZ, RZ, R247 ;  /* 0x000000ffff036224 */ /* 0x000fe400078e00f7 */
[-C--:B------:R-:W-:Y:S01]  /*e4b0*/  HMMA.16816.F32 R44, R200, R206.reuse, R44 ;  /* 0x000000cec82c723c */ /* 0x080fe2000000182c */
[----:B------:R-:W4:Y:S03]  /*e4c0*/  LDSM.16.M88.4 R196, [R232+0x8100] ;  /* 0x00810000e8c4783b */ /* 0x000f260000000200 */
[----:B------:R-:W-:Y:S02]  /*e4d0*/  @P6 IMAD R2, R2, c[0x0][0x1e0], RZ ;  /* 0x0000780002026a24 */ /* 0x000fe400078e02ff */
[----:B------:R-:W0:Y:S02]  /*e4e0*/  LDGDEPBAR ;  /* 0x00000000000079af */ /* 0x000e240000000000 */
[----:B------:R-:W-:Y:S03]  /*e4f0*/  HMMA.16816.F32 R48, R192, R206, R48 ;  /* 0x000000cec030723c */ /* 0x000fe60000001830 */
[----:B------:R-:W4:Y:S01]  /*e500*/  LDSM.16.M88.4 R216, [R230+0x3900] ;  /* 0x00390000e6d8783b */ /* 0x000f220000000200 */
[C---:B-1----:R-:W-:Y:S04]  /*e510*/  @P6 IMAD.WIDE.U32 R168, R0.reuse, c[0x0][0x1e0], RZ ;  /* 0x0000780000a86a25 */ /* 0x042fe800078e00ff */
[----:B------:R-:W1:Y:S01]  /*e520*/  LDSM.16.M88.4 R172, [R230+0x4100] ;  /* 0x00410000e6ac783b */ /* 0x000e620000000200 */
[----:B------:R-:W-:Y:S04]  /*e530*/  @P6 IMAD R2, R0, c[0x0][0x1e4], R2 ;  /* 0x0000790000026a24 */ /* 0x000fe800078e0202 */
[----:B------:R-:W-:Y:S01]  /*e540*/  LDSM.16.M88.4 R192, [R234+0x6100] ;  /* 0x00610000eac0783b */ /* 0x000fe20000000200 */
[----:B------:R-:W-:Y:S02]  /*e550*/  @P6 IMAD.IADD R0, R169, 0x1, R2 ;  /* 0x00000001a9006824 */ /* 0x000fe400078e0202 */
[----:B------:R-:W-:Y:S02]  /*e560*/  @P6 IMAD.MOV.U32 R2, RZ, RZ, R244 ;  /* 0x000000ffff026224 */ /* 0x000fe400078e00f4 */
[----:B------:R-:W1:Y:S01]  /*e570*/  LDSM.16.M88.4 R200, [R229] ;  /* 0x00000000e5c8783b */ /* 0x000e620000000200 */
[----:B------:R-:W-:Y:S02]  /*e580*/  @P6 IMAD R0, R0, 0x30, RZ ;  /* 0x0000003000006824 */ /* 0x000fe400078e02ff */
[----:B------:R-:W-:Y:S02]  /*e590*/  @P6 IMAD.WIDE.U32 R2, R168, 0x30, R2 ;  /* 0x00000030a8026825 */ /* 0x000fe400078e0002 */
[----:B------:R-:W1:Y:S02]  /*e5a0*/  LDSM.16.M88.4 R204, [R234+0x8100] ;  /* 0x00810000eacc783b */ /* 0x000e640000000200 */
[C---:B------:R-:W-:Y:S01]  /*e5b0*/  @P6 IMAD.SHL.U32 R168, R2.reuse, 0x2, RZ ;  /* 0x0000000202a86824 */ /* 0x040fe200078e00ff */
[-C--:B--2---:R-:W-:Y:S02]  /*e5c0*/  HMMA.16816.F32 R4, R208, R212.reuse, R4 ;  /* 0x000000d4d004723c */ /* 0x084fe40000001804 */
[----:B------:R-:W2:Y:S03]  /*e5d0*/  LDSM.16.M88.4 R220, [R229+0x800] ;  /* 0x00080000e5dc783b */ /* 0x000ea60000000200 */
[----:B------:R-:W-:Y:S02]  /*e5e0*/  @P6 IMAD.IADD R3, R3, 0x1, R0 ;  /* 0x0000000103036824 */ /* 0x000fe400078e0200 */
[----:B------:R-:W-:Y:S01]  /*e5f0*/  @P1 IMAD.HI.U32 R0, R171, c[0x0][0x2c8], RZ ;  /* 0x0000b200ab001a27 */ /* 0x000fe200078e00ff */
[C---:B----4-:R-:W-:Y:S04]  /*e600*/  HMMA.16816.F32 R8, R196.reuse, R212, R8 ;  /* 0x000000d4c408723c */ /* 0x050fe80000001808 */
[----:B------:R-:W-:Y:S02]  /*e610*/  @P6 SHF.L.U64.HI R3, R2, 0x1, R3 ;  /* 0x0000000102036819 */ /* 0x000fe40000010203 */
[----:B------:R-:W-:Y:S02]  /*e620*/  @P0 SHF.R.U32.HI R171, RZ, c[0x0][0x2cc], R0 ;  /* 0x0000b300ffab0a19 */ /* 0x000fe40000011600 */
[-C--:B------:R-:W-:Y:S08]  /*e630*/  HMMA.16816.F32 R12, R196, R214.reuse, R12 ;  /* 0x000000d6c40c723c */ /* 0x080ff0000000180c */
[C---:B------:R-:W-:Y:S01]  /*e640*/  HMMA.16816.F32 R16, R208.reuse, R214, R16 ;  /* 0x000000d6d010723c */ /* 0x040fe20000001810 */
[----:B------:R-:W4:Y:S07]  /*e650*/  LDSM.16.M88.4 R212, [R229+0x1000] ;  /* 0x00100000e5d4783b */ /* 0x000f2e0000000200 */
[-C--:B------:R-:W-:Y:S08]  /*e660*/  HMMA.16816.F32 R20, R208, R216.reuse, R20 ;  /* 0x000000d8d014723c */ /* 0x080ff00000001814 */
        /* <DEDUP_REMOVED lines=9> */
[----:B------:R-:W1:Y:S05]  /*e700*/  LDSM.16.M88.4 R172, [R231+0xa100] ;  /* 0x00a10000e7ac783b */ /* 0x000e6a0000000200 */
[----:B------:R-:W1:Y:S02]  /*e710*/  LDSM.16.M88.4 R208, [R231+0xc100] ;  /* 0x00c10000e7d0783b */ /* 0x000e640000000200 */
[-C--:B------:R-:W-:Y:S08]  /*e720*/  HMMA.16816.F32 R4, R192, R200.reuse, R4 ;  /* 0x000000c8c004723c */ /* 0x080ff00000001804 */
        /* <DEDUP_REMOVED lines=8> */
[----:B------:R-:W-:Y:S07]  /*e7b0*/  LDSM.16.M88.4 R220, [R238] ;  /* 0x00000000eedc783b */ /* 0x000fee0000000200 */
[-C--:B----4-:R-:W-:Y:S08]  /*e7c0*/  HMMA.16816.F32 R36, R192, R212.reuse, R36 ;  /* 0x000000d4c024723c */ /* 0x090ff00000001824 */
[C---:B------:R-:W-:Y:S08]  /*e7d0*/  HMMA.16816.F32 R40, R204.reuse, R212, R40 ;  /* 0x000000d4cc28723c */ /* 0x040ff00000001828 */
[-C--:B------:R-:W-:Y:S01]  /*e7e0*/  HMMA.16816.F32 R44, R204, R214.reuse, R44 ;  /* 0x000000d6cc2c723c */ /* 0x080fe2000000182c */
[----:B------:R-:W2:Y:S07]  /*e7f0*/  LDSM.16.M88.4 R204, [R224+0x5900] ;  /* 0x00590000e0cc783b */ /* 0x000eae0000000200 */
[----:B------:R-:W-:Y:S01]  /*e800*/  HMMA.16816.F32 R48, R192, R214, R48 ;  /* 0x000000d6c030723c */ /* 0x000fe20000001830 */
[----:B------:R-:W-:Y:S05]  /*e810*/  LDSM.16.M88.4 R192, [R233+0xa100] ;  /* 0x00a10000e9c0783b */ /* 0x000fea0000000200 */
[----:B------:R-:W4:Y:S02]  /*e820*/  LDSM.16.M88.4 R212, [R239] ;  /* 0x00000000efd4783b */ /* 0x000f240000000200 */
        /* <DEDUP_REMOVED lines=15> */
[----:B------:R-:W2:Y:S05]  /*e920*/  LDSM.16.M88.4 R172, [R232+0xa100] ;  /* 0x00a10000e8ac783b */ /* 0x000eaa0000000200 */
[----:B------:R-:W1:Y:S02]  /*e930*/  LDSM.16.M88.4 R204, [R232+0xc100] ;  /* 0x00c10000e8cc783b */ /* 0x000e640000000200 */
[-C--:B----4-:R-:W-:Y:S08]  /*e940*/  HMMA.16816.F32 R4, R192, R212.reuse, R4 ;  /* 0x000000d4c004723c */ /* 0x090ff00000001804 */
[C---:B------:R-:W-:Y:S08]  /*e950*/  HMMA.16816.F32 R8, R216.reuse, R212, R8 ;  /* 0x000000d4d808723c */ /* 0x040ff00000001808 */
[-C--:B------:R-:W-:Y:S08]  /*e960*/  HMMA.16816.F32 R12, R216, R214.reuse, R12 ;  /* 0x000000d6d80c723c */ /* 0x080ff0000000180c */
[C---:B------:R-:W-:Y:S01]  /*e970*/  HMMA.16816.F32 R16, R192.reuse, R214, R16 ;  /* 0x000000d6c010723c */ /* 0x040fe20000001810 */
[----:B------:R-:W4:Y:S07]  /*e980*/  LDSM.16.M88.4 R212, [R230+0x5900] ;  /* 0x00590000e6d4783b */ /* 0x000f2e0000000200 */
[-C--:B------:R-:W-:Y:S08]  /*e990*/  HMMA.16816.F32 R20, R192, R220.reuse, R20 ;  /* 0x000000dcc014723c */ /* 0x080ff00000001814 */
[C---:B------:R-:W-:Y:S08]  /*e9a0*/  HMMA.16816.F32 R24, R216.reuse, R220, R24 ;  /* 0x000000dcd818723c */ /* 0x040ff00000001818 */
[-C--:B------:R-:W-:Y:S08]  /*e9b0*/  HMMA.16816.F32 R28, R216, R222.reuse, R28 ;  /* 0x000000ded81c723c */ /* 0x080ff0000000181c */
[C---:B------:R-:W-:Y:S08]  /*e9c0*/  HMMA.16816.F32 R32, R192.reuse, R222, R32 ;  /* 0x000000dec020723c */ /* 0x040ff00000001820 */
[-C--:B-1----:R-:W-:Y:S08]  /*e9d0*/  HMMA.16816.F32 R36, R192, R196.reuse, R36 ;  /* 0x000000c4c024723c */ /* 0x082ff00000001824 */
[C---:B------:R-:W-:Y:S08]  /*e9e0*/  HMMA.16816.F32 R40, R216.reuse, R196, R40 ;  /* 0x000000c4d828723c */ /* 0x040ff00000001828 */
[-C--:B------:R-:W-:Y:S01]  /*e9f0*/  HMMA.16816.F32 R44, R216, R198.reuse, R44 ;  /* 0x000000c6d82c723c */ /* 0x080fe2000000182c */
[----:B------:R-:W-:Y:S07]  /*ea00*/  LDSM.16.M88.4 R216, [R236+0xc100] ;  /* 0x00c10000ecd8783b */ /* 0x000fee0000000200 */
[----:B------:R-:W-:Y:S01]  /*ea10*/  HMMA.16816.F32 R48, R192, R198, R48 ;  /* 0x000000c6c030723c */ /* 0x000fe20000001830 */
[----:B------:R-:W-:Y:S05]  /*ea20*/  LDSM.16.M88.4 R192, [R234+0xa100] ;  /* 0x00a10000eac0783b */ /* 0x000fea0000000200 */
[----:B------:R-:W1:Y:S02]  /*ea30*/  LDSM.16.M88.4 R196, [R229+0x1800] ;  /* 0x00180000e5c4783b */ /* 0x000e640000000200 */
[-C--:B--2---:R-:W-:Y:S08]  /*ea40*/  HMMA.16816.F32 R4, R172, R200.reuse, R4 ;  /* 0x000000c8ac04723c */ /* 0x084ff00000001804 */
[C---:B------:R-:W-:Y:S08]  /*ea50*/  HMMA.16816.F32 R8, R204.reuse, R200, R8 ;  /* 0x000000c8cc08723c */ /* 0x040ff00000001808 */
[-C--:B------:R-:W-:Y:S08]  /*ea60*/  HMMA.16816.F32 R12, R204, R202.reuse, R12 ;  /* 0x000000cacc0c723c */ /* 0x080ff0000000180c */
[C---:B------:R-:W-:Y:S01]  /*ea70*/  HMMA.16816.F32 R16, R172.reuse, R202, R16 ;  /* 0x000000caac10723c */ /* 0x040fe20000001810 */
[----:B------:R-:W2:Y:S07]  /*ea80*/  LDSM.16.M88.4 R200, [R229+0x2000] ;  /* 0x00200000e5c8783b */ /* 0x000eae0000000200 */
[-C--:B------:R-:W-:Y:S08]  /*ea90*/  HMMA.16816.F32 R20, R172, R208.reuse, R20 ;  /* 0x000000d0ac14723c */ /* 0x080ff00000001814 */
[C---:B------:R-:W-:Y:S08]  /*eaa0*/  HMMA.16816.F32 R24, R204.reuse, R208, R24 ;  /* 0x000000d0cc18723c */ /* 0x040ff00000001818 */
[-C--:B------:R-:W-:Y:S08]  /*eab0*/  HMMA.16816.F32 R28, R204, R210.reuse, R28 ;  /* 0x000000d2cc1c723c */ /* 0x080ff0000000181c */
[C---:B------:R-:W-:Y:S08]  /*eac0*/  HMMA.16816.F32 R32, R172.reuse, R210, R32 ;  /* 0x000000d2ac20723c */ /* 0x040ff00000001820 */
[-C--:B----4-:R-:W-:Y:S08]  /*ead0*/  HMMA.16816.F32 R36, R172, R212.reuse, R36 ;  /* 0x000000d4ac24723c */ /* 0x090ff00000001824 */
[C---:B------:R-:W-:Y:S08]  /*eae0*/  HMMA.16816.F32 R40, R204.reuse, R212, R40 ;  /* 0x000000d4cc28723c */ /* 0x040ff00000001828 */
[-C--:B------:R-:W-:Y:S08]  /*eaf0*/  HMMA.16816.F32 R44, R204, R214.reuse, R44 ;  /* 0x000000d6cc2c723c */ /* 0x080ff0000000182c */
[----:B------:R-:W-:Y:S01]  /*eb00*/  HMMA.16816.F32 R48, R172, R214, R48 ;  /* 0x000000d6ac30723c */ /* 0x000fe20000001830 */
[----:B------:R-:W4:Y:S01]  /*eb10*/  LDSM.16.M88.4 R172, [R229+0x2800] ;  /* 0x00280000e5ac783b */ /* 0x000f220000000200 */
[----:B------:R-:W-:Y:S04]  /*eb20*/  DEPBAR.LE SB0, 0x0 ;  /* 0x000080000000791a */ /* 0x000fe80000000000 */
[----:B------:R-:W-:Y:S02]  /*eb30*/  BAR.SYNC.DEFER_BLOCKING 0x0 ;  /* 0x0000000000007b1d */ /* 0x000fe40000010000 */
[-C--:B-1----:R-:W-:Y:S08]  /*eb40*/  HMMA.16816.F32 R4, R192, R196.reuse, R4 ;  /* 0x000000c4c004723c */ /* 0x082ff00000001804 */
[C---:B------:R-:W-:Y:S07]  /*eb50*/  HMMA.16816.F32 R8, R216.reuse, R196, R8 ;  /* 0x000000c4d808723c */ /* 0x040fee0000001808 */
[C---:B------:R-:W-:Y:S01]  /*eb60*/  @P6 IADD3 R196, P2, R168.reuse, 0x80, RZ ;  /* 0x00000080a8c46810 */ /* 0x040fe20007f5e0ff */
[-C--:B------:R-:W-:Y:S04]  /*eb70*/  HMMA.16816.F32 R12, R216, R198.reuse, R12 ;  /* 0x000000c6d80c723c */ /* 0x080fe8000000180c */
[----:B------:R-:W-:Y:S02]  /*eb80*/  @P6 IADD3 R168, P5, R168, c[0x0][0x1c8], RZ ;  /* 0x00007200a8a86a10 */ /* 0x000fe40007fbe0ff */
[----:B------:R-:W-:Y:S02]  /*eb90*/  @P6 IADD3 R196, P1, R196, c[0x0][0x1c8], RZ ;  /* 0x00007200c4c46a10 */ /* 0x000fe40007f3e0ff */
[C---:B------:R-:W-:Y:S04]  /*eba0*/  HMMA.16816.F32 R16, R192.reuse, R198, R16 ;  /* 0x000000c6c010723c */ /* 0x040fe80000001810 */
[----:B------:R-:W-:Y:S02]  /*ebb0*/  @P6 IADD3.X R169, R3, c[0x0][0x1cc], RZ, P5, !PT ;  /* 0x0000730003a96a10 */ /* 0x000fe40002ffe4ff */
[----:B------:R-:W-:Y:S02]  /*ebc0*/  @P6 IADD3.X R197, RZ, c[0x0][0x1cc], R3, P1, P2 ;  /* 0x00007300ffc56a10 */ /* 0x000fe40000fe4403 */
[-C--:B--2---:R-:W-:Y:S01]  /*ebd0*/  HMMA.16816.F32 R20, R192, R200.reuse, R20 ;  /* 0x000000c8c014723c */ /* 0x084fe20000001814 */
[----:B------:R-:W-:Y:S01]  /*ebe0*/  @!PT LDS RZ, [RZ] ;  /* 0x00000000fffff984 */ /* 0x000fe20000000800 */
[----:B------:R-:W-:Y:S01]  /*ebf0*/  @!PT LDS RZ, [RZ] ;  /* 0x00000000fffff984 */ /* 0x000fe20000000800 */
[----:B------:R-:W-:Y:S01]  /*ec00*/  @!PT LDS RZ, [RZ] ;  /* 0x00000000fffff984 */ /* 0x000fe20000000800 */
[----:B------:R1:W-:Y:S03]  /*ec10*/  @P6 LDGSTS.E.BYPASS.LTC128B.128 [R243+0x3100], [R168.64], !P4 ;  /* 0x03100000a8f36fae */ /* 0x0003e6000e101d4e */
[----:B------:R-:W-:Y:S02]  /*ec20*/  @P6 IADD3 R2, P0, R168, UR16, RZ ;  /* 0x00000010a8026c10 */ /* 0x000fe4000ff1e0ff */
[----:B------:R2:W-:Y:S02]  /*ec30*/  @P6 LDGSTS.E.BYPASS.LTC128B.128 [R243+0x4900], [R196.64], !P3 ;  /* 0x04900000c4f36fae */ /* 0x0005e4000d901d4e */
[C---:B------:R-:W-:Y:S04]  /*ec40*/  HMMA.16816.F32 R24, R216.reuse, R200, R24 ;  /* 0x000000c8d818723c */ /* 0x040fe80000001818 */
[----:B------:R-:W-:Y:S04]  /*ec50*/  @P6 IADD3.X R3, R169, UR7, RZ, P0, !PT ;  /* 0x00000007a9036c10 */ /* 0x000fe800087fe4ff */
[-C--:B------:R-:W-:Y:S01]  /*ec60*/  HMMA.16816.F32 R28, R216, R202.reuse, R28 ;  /* 0x000000cad81c723c */ /* 0x080fe2000000181c */
[----:B------:R3:W-:Y:S05]  /*ec70*/  @P6 LDGSTS.E.BYPASS.LTC128B.128 [R243+0x3900], [R2.64], !P4 ;  /* 0x0390000002f36fae */ /* 0x0007ea000e101d4e */
[----:B------:R3:W-:Y:S02]  /*ec80*/  @P6 LDGSTS.E.BYPASS.LTC128B.128 [R243+0x5100], [R2.64+0x80], !P3 ;  /* 0x0510008002f36fae */ /* 0x0007e4000d901d4e */
[C---:B------:R-:W-:Y:S04]  /*ec90*/  HMMA.16816.F32 R32, R192.reuse, R202, R32 ;  /* 0x000000cac020723c */ /* 0x040fe80000001820 */
[----:B-1----:R-:W-:Y:S04]  /*eca0*/  IMAD R168, R242, -0x30, RZ ;  /* 0xffffffd0f2a87824 */ /* 0x002fe800078e02ff */
[-C--:B----4-:R-:W-:Y:S04]  /*ecb0*/  HMMA.16816.F32 R36, R192, R172.reuse, R36 ;  /* 0x000000acc024723c */ /* 0x090fe80000001824 */
[C---:B--2---:R-:W-:Y:S04]  /*ecc0*/  @P6 IADD3 R196, P1, R2.reuse, UR16, RZ ;  /* 0x0000001002c46c10 */ /* 0x044fe8000ff3e0ff */
[C---:B------:R-:W-:Y:S04]  /*ecd0*/  HMMA.16816.F32 R40, R216.reuse, R172, R40 ;  /* 0x000000acd828723c */ /* 0x040fe80000001828 */
[C---:B------:R-:W-:Y:S03]  /*ece0*/  @P6 IADD3.X R197, R3.reuse, UR7, RZ, P1, !PT ;  /* 0x0000000703c56c10 */ /* 0x040fe60008ffe4ff */
[----:B------:R-:W-:Y:S01]  /*ecf0*/  @P6 IADD3 R172, P0, R2, UR12, RZ ;  /* 0x0000000c02ac6c10 */ /* 0x000fe2000ff1e0ff */
[-C--:B------:R-:W-:Y:S01]  /*ed00*/  HMMA.16816.F32 R44, R216, R174.reuse, R44 ;  /* 0x000000aed82c723c */ /* 0x080fe2000000182c */
[----:B------:R1:W-:Y:S03]  /*ed10*/  @P6 LDGSTS.E.BYPASS.LTC128B.128 [R243+0x4100], [R196.64], !P4 ;  /* 0x04100000c4f36fae */ /* 0x0003e6000e101d4e */
[----:B------:R-:W-:Y:S02]  /*ed20*/  @P6 IADD3.X R173, R3, UR8, RZ, P0, !PT ;  /* 0x0000000803ad6c10 */ /* 0x000fe400087fe4ff */
[----:B---3--:R-:W2:Y:S01]  /*ed30*/  SHFL.IDX PT, R3, R171, RZ, 0x1c1f ;  /* 0x001c1fffab037589 */ /* 0x008ea200000e0000 */
[----:B------:R-:W-:Y:S01]  /*ed40*/  PLOP3.LUT P0, PT, PT, PT, UP2, 0x40, 0x0 ;  /* 0x000000000000781c */ /* 0x000fe20003f0e828 */
[----:B------:R-:W-:Y:S03]  /*ed50*/  HMMA.16816.F32 R48, R192, R174, R48 ;  /* 0x000000aec030723c */ /* 0x000fe60000001830 */
[----:B------:R3:W-:Y:S04]  /*ed60*/  @P6 LDGSTS.E.BYPASS.LTC128B.128 [R243+0x5900], [R172.64], !P3 ;  /* 0x05900000acf36fae */ /* 0x0007e8000d901d4e */
[----:B------:R-:W-:Y:S01]  /*ed70*/  IMAD.IADD R174, R168, 0x1, -R167 ;  /* 0x00000001a8ae7824 */ /* 0x000fe200078e0aa7 */
[----:B------:R-:W0:Y:S01]  /*ed80*/  LDGDEPBAR ;  /* 0x00000000000079af */ /* 0x000e220000000000 */
[----:B---3--:R-:W-:Y:S04]  /*ed90*/  IADD3 R173, -R167, 0x1, R168 ;  /* 0x00000001a7ad7810 */ /* 0x008fe80007ffe1a8 */
[----:B------:R-:W-:Y:S04]  /*eda0*/  IADD3 R173, R173, c[0x0][0x1d0], RZ ;  /* 0x00007400adad7a10 */ /* 0x000fe80007ffe0ff */
[----:B------:R-:W-:Y:S04]  /*edb0*/  IADD3 R173, R173, -c[0x0][0x168], RZ ;  /* 0x80005a00adad7a10 */ /* 0x000fe80007ffe0ff */
[C---:B------:R-:W-:Y:S02]  /*edc0*/  IADD3 R172, R173.reuse, c[0x0][0x328], RZ ;  /* 0x0000ca00adac7a10 */ /* 0x040fe40007ffe0ff */
[----:B------:R-:W-:Y:S03]  /*edd0*/  IADD3 R173, R173, UR6, RZ ;  /* 0x00000006adad7c10 */ /* 0x000fe6000fffe0ff */
[--C-:B--2---:R-:W-:Y:S02]  /*ede0*/  IMAD.IADD R2, R172, 0x1, R3.reuse ;  /* 0x00000001ac027824 */ /* 0x104fe400078e0203 */
        /* <DEDUP_REMOVED lines=16> */
.L_x_495:
[----:B------:R-:W-:Y:S04]  /*eef0*/  MOV R167, c[0x0][0x32c] ;  /* 0x0000cb0000a77a02 */ /* 0x000fe80000000f00 */
[----:B------:R-:W-:Y:S11]  /*ef00*/  ISETP.NE.AND P0, PT, R167, 0x1, PT ;  /* 0x00000001a700780c */ /* 0x000ff60003f05270 */
[----:B------:R-:W-:Y:S02]  /*ef10*/  @!UPT UIADD3 URZ, URZ, URZ, URZ ;  /* 0x0000003f3f3ff290 */ /* 0x000fe4000fffe03f */
[----:B------:R-:W-:Y:S05]  /*ef20*/  @P0 IMAD.HI.U32 R167, R3, c[0x0][0x330], RZ ;  /* 0x0000cc0003a70a27 */ /* 0x000fea00078e00ff */
[----:B------:R-:W-:Y:S02]  /*ef30*/  @P0 SHF.R.U32.HI R3, RZ, c[0x0][0x334], R167 ;  /* 0x0000cd00ff030a19 */ /* 0x000fe400000116a7 */
.L_x_496:
[----:B------:R-:W-:Y:S05]  /*ef40*/  BSYNC B0 ;  /* 0x0000000000007941 */ /* 0x000fea0003800000 */
.L_x_494:
[----:B------:R-:W-:Y:S05]  /*ef50*/  IMAD R3, R3, c[0x0][0x32c], R174 ;  /* 0x0000cb0003037a24 */ /* 0x000fea00078e02ae */
[----:B------:R-:W-:Y:S02]  /*ef60*/  IADD3 R167, R3, c[0x0][0x32c], RZ ;  /* 0x0000cb0003a77a10 */ /* 0x000fe40007ffe0ff */
[----:B------:R-:W-:Y:S02]  /*ef70*/  IMNMX R0, R0, R3, !PT ;  /* 0x0000000300007217 */ /* 0x000fe40007800200 */
[----:B------:R-:W-:Y:S02]  /*ef80*/  IMNMX R2, R2, R167, PT ;  /* 0x000000a702027217 */ /* 0x000fe40003800200 */
.L_x_493:
[----:B-1----:R-:W-:Y:S01]  /*ef90*/  PLOP3.LUT P0, PT, PT, PT, UP2, 0x40, 0x0 ;  /* 0x000000000000781c */ /* 0x002fe20003f0e828 */
        /* <DEDUP_REMOVED lines=18> */
.L_x_499:
[----:B------:R-:W-:Y:S04]  /*f0c0*/  MOV R175, c[0x0][0x32c] ;  /* 0x0000cb0000af7a02 */ /* 0x000fe80000000f00 */
[----:B------:R-:W-:Y:S11]  /*f0d0*/  ISETP.NE.AND P0, PT, R175, 0x1, PT ;  /* 0x00000001af00780c */ /* 0x000ff60003f05270 */
[----:B------:R-:W-:Y:S02]  /*f0e0*/  @!UPT UIADD3 URZ, URZ, URZ, URZ ;  /* 0x0000003f3f3ff290 */ /* 0x000fe4000fffe03f */
[----:B------:R-:W-:Y:S05]  /*f0f0*/  @P0 IMAD.HI.U32 R175, R169, c[0x0][0x330], RZ ;  /* 0x0000cc00a9af0a27 */ /* 0x000fea00078e00ff */
[----:B------:R-:W-:Y:S02]  /*f100*/  @P0 SHF.R.U32.HI R169, RZ, c[0x0][0x334], R175 ;  /* 0x0000cd00ffa90a19 */ /* 0x000fe400000116af */
.L_x_500:
[----:B------:R-:W-:Y:S05]  /*f110*/  BSYNC B0 ;  /* 0x0000000000007941 */ /* 0x000fea0003800000 */
.L_x_498:
[----:B------:R-:W-:Y:S05]  /*f120*/  IMAD R169, R169, c[0x0][0x32c], R174 ;  /* 0x0000cb00a9a97a24 */ /* 0x000fea00078e02ae */
[----:B------:R-:W-:Y:S02]  /*f130*/  IADD3 R175, R169, c[0x0][0x32c], RZ ;  /* 0x0000cb00a9af7a10 */ /* 0x000fe40007ffe0ff */
[----:B------:R-:W-:Y:S02]  /*f140*/  IMNMX R3, R3, R169, !PT ;  /* 0x000000a903037217 */ /* 0x000fe40007800200 */
[----:B------:R-:W-:Y:S02]  /*f150*/  IMNMX R167, R167, R175, PT ;  /* 0x000000afa7a77217 */ /* 0x000fe40003800200 */
.L_x_497:
[C---:B------:R-:W-:Y:S02]  /*f160*/  ISETP.GE.AND P0, PT, R168.reuse, 0x2, PT ;  /* 0x00000002a800780c */ /* 0x040fe40003f06270 */
[----:B------:R-:W-:Y:S02]  /*f170*/  ISETP.GE.AND P2, PT, R168, 0xa, PT ;  /* 0x0000000aa800780c */ /* 0x000fe40003f46270 */
[----:B------:R-:W-:Y:S02]  /*f180*/  P2R R192, PR, RZ, 0x1 ;  /* 0x00000001ffc07803 */ /* 0x000fe40000000000 */
[----:B------:R-:W-:Y:S02]  /*f190*/  ISETP.GT.AND P0, PT, R0, 0x1, !P0 ;  /* 0x000000010000780c */ /* 0x000fe40004704270 */
[----:B------:R-:W-:Y:S02]  /*f1a0*/  ISETP.GE.AND P1, PT, R168, 0x9, PT ;  /* 0x00000009a800780c */ /* 0x000fe40003f26270 */
[----:B------:R-:W-:Y:S02]  /*f1b0*/  ISETP.LT.OR P0, PT, R2, 0x2, P0 ;  /* 0x000000020200780c */ /* 0x000fe40000701670 */
[----:B------:R-:W-:Y:S02]  /*f1c0*/  P2R R175, PR, RZ, 0x2 ;  /* 0x00000002ffaf7803 */ /* 0x000fe40000000000 */
[----:B------:R-:W-:Y:S02]  /*f1d0*/  FSEL R193, R5, -INF , !P0 ;  /* 0xff80000005c17808 */ /* 0x000fe40004000000 */
[C---:B------:R-:W-:Y:S02]  /*f1e0*/  ISETP.GT.AND P0, PT, R0.reuse, 0x9, !P2 ;  /* 0x000000090000780c */ /* 0x040fe40005704270 */
[----:B------:R-:W-:Y:S02]  /*f1f0*/  ISETP.GT.AND P1, PT, R0, 0x8, !P1 ;  /* 0x000000080000780c */ /* 0x000fe40004f24270 */
[----:B------:R-:W-:Y:S02]  /*f200*/  P2R R169, PR, RZ, 0x4 ;  /* 0x00000004ffa97803 */ /* 0x000fe40000000000 */
[----:B------:R-:W-:Y:S02]  /*f210*/  ISETP.LT.OR P0, PT, R2, 0xa, P0 ;  /* 0x0000000a0200780c */ /* 0x000fe40000701670 */
[----:B------:R-:W-:Y:S02]  /*f220*/  ISETP.GE.AND P2, PT, R168, 0x11, PT ;  /* 0x00000011a800780c */ /* 0x000fe40003f46270 */
[----:B------:R-:W-:Y:S02]  /*f230*/  ISETP.LT.OR P1, PT, R2, 0x9, P1 ;  /* 0x000000090200780c */ /* 0x000fe40000f21670 */
[----:B------:R-:W-:Y:S02]  /*f240*/  FSEL R195, R17, -INF , !P0 ;  /* 0xff80000011c37808 */ /* 0x000fe40004000000 */
[----:B------:R-:W-:Y:S02]  /*f250*/  ISETP.GT.AND P0, PT, R0, 0x10, !P2 ;  /* 0x000000100000780c */ /* 0x000fe40005704270 */
[----:B------:R-:W-:Y:S02]  /*f260*/  FSEL R194, R16, -INF , !P1 ;  /* 0xff80000010c27808 */ /* 0x000fe40004800000 */
        /* <DEDUP_REMOVED lines=19> */
[----:B------:R-:W-:Y:S02]  /*f3a0*/  ISETP.GE.AND P6, PT, R168, 0x22, PT ;  /* 0x00000022a800780c */ /* 0x000fe40003fc6270 */
        /* <DEDUP_REMOVED lines=10> */
[----:B------:R-:W-:Y:S04]  /*f450*/  ISETP.LT.OR P0, PT, R2, 0x29, P0 ;  /* 0x000000290200780c */ /* 0x000fe80000701670 */
[----:B------:R-:W-:Y:S02]  /*f460*/  FSEL R216, R48, -INF , !P0 ;  /* 0xff80000030d87808 */ /* 0x000fe40004000000 */
[----:B------:R-:W-:Y:S04]  /*f470*/  ISETP.GT.AND P0, PT, R0, RZ, !P2 ;  /* 0x000000ff0000720c */ /* 0x000fe80005704270 */
[----:B------:R-:W-:Y:S04]  /*f480*/  ISETP.LT.OR P0, PT, R2, 0x1, P0 ;  /* 0x000000010200780c */ /* 0x000fe80000701670 */
[----:B------:R-:W-:Y:S02]  /*f490*/  FSEL R32, R4, -INF , !P0 ;  /* 0xff80000004207808 */ /* 0x000fe40004000000 */
[----:B------:R-:W-:Y:S01]  /*f4a0*/  ISETP.GE.AND P0, PT, R168, 0x2a, PT ;  /* 0x0000002aa800780c */ /* 0x000fe20003f06270 */
[----:B------:R-:W1:Y:S03]  /*f4b0*/  SHFL.IDX PT, R4, R171, 0x2, 0x1c1f ;  /* 0x005c1f00ab047f89 */ /* 0x000e6600000e0000 */
[----:B------:R-:W-:Y:S04]  /*f4c0*/  ISETP.GT.AND P2, PT, R0, 0x29, !P0 ;  /* 0x000000290000780c */ /* 0x000fe80004744270 */
[----:B------:R-:W-:Y:S04]  /*f4d0*/  ISETP.LT.OR P2, PT, R2, 0x2a, P2 ;  /* 0x0000002a0200780c */ /* 0x000fe80001741670 */
[----:B------:R-:W-:Y:S02]  /*f4e0*/  FSEL R215, R49, -INF , !P2 ;  /* 0xff80000031d77808 */ /* 0x000fe40005000000 */
[----:B------:R-:W-:Y:S01]  /*f4f0*/  PLOP3.LUT P2, PT, PT, PT, UP2, 0x40, 0x0 ;  /* 0x000000000000781c */ /* 0x000fe20003f4e828 */
[--C-:B-1----:R-:W-:Y:S02]  /*f500*/  IMAD.IADD R2, R172, 0x1, R4.reuse ;  /* 0x00000001ac027824 */ /* 0x102fe400078e0204 */
[----:B------:R-:W-:Y:S10]  /*f510*/  IMAD.IADD R0, R173, 0x1, R4 ;  /* 0x00000001ad007824 */ /* 0x000ff400078e0204 */
        /* <DEDUP_REMOVED lines=15> */
.L_x_503:
[----:B------:R-:W-:Y:S04]  /*f610*/  MOV R33, c[0x0][0x32c] ;  /* 0x0000cb0000217a02 */ /* 0x000fe80000000f00 */
[----:B------:R-:W-:Y:S11]  /*f620*/  ISETP.NE.AND P2, PT, R33, 0x1, PT ;  /* 0x000000012100780c */ /* 0x000ff60003f45270 */
[----:B------:R-:W-:Y:S02]  /*f630*/  @!UPT UIADD3 URZ, URZ, URZ, URZ ;  /* 0x0000003f3f3ff290 */ /* 0x000fe4000fffe03f */
[----:B------:R-:W-:Y:S05]  /*f640*/  @P2 IMAD.HI.U32 R33, R4, c[0x0][0x330], RZ ;  /* 0x0000cc0004212a27 */ /* 0x000fea00078e00ff */
[----:B------:R-:W-:Y:S02]  /*f650*/  @P2 SHF.R.U32.HI R4, RZ, c[0x0][0x334], R33 ;  /* 0x0000cd00ff042a19 */ /* 0x000fe40000011621 */
.L_x_504:
[----:B------:R-:W-:Y:S05]  /*f660*/  BSYNC B0 ;  /* 0x0000000000007941 */ /* 0x000fea0003800000 */
.L_x_502:
[----:B------:R-:W-:Y:S05]  /*f670*/  IMAD R4, R4, c[0x0][0x32c], R174 ;  /* 0x0000cb0004047a24 */ /* 0x000fea00078e02ae */
[----:B------:R-:W-:Y:S02]  /*f680*/  IADD3 R33, R4, c[0x0][0x32c], RZ ;  /* 0x0000cb0004217a10 */ /* 0x000fe40007ffe0ff */
[----:B------:R-:W-:Y:S02]  /*f690*/  IMNMX R0, R0, R4, !PT ;  /* 0x0000000400007217 */ /* 0x000fe40007800200 */
[----:B------:R-:W-:Y:S02]  /*f6a0*/  IMNMX R2, R2, R33, PT ;  /* 0x0000002102027217 */ /* 0x000fe40003800200 */
.L_x_501:
[----:B------:R-:W-:Y:S02]  /*f6b0*/  ISETP.NE.AND P2, PT, R175, RZ, PT ;  /* 0x000000ffaf00720c */ /* 0x000fe40003f45270 */
[----:B------:R-:W-:Y:S02]  /*f6c0*/  P2R R48, PR, RZ, 0x10 ;  /* 0x00000010ff307803 */ /* 0x000fe40000000000 */
[----:B------:R-:W-:Y:S02]  /*f6d0*/  ISETP.GT.AND P2, PT, R3, 0x8, !P2 ;  /* 0x000000080300780c */ /* 0x000fe40005744270 */
[----:B------:R-:W-:Y:S02]  /*f6e0*/  ISETP.NE.AND P4, PT, R21, RZ, PT ;  /* 0x000000ff1500720c */ /* 0x000fe40003f85270 */
[----:B------:R-:W-:Y:S02]  /*f6f0*/  ISETP.LT.OR P2, PT, R167, 0x9, P2 ;  /* 0x00000009a700780c */ /* 0x000fe40001741670 */
[----:B------:R-:W-:Y:S02]  /*f700*/  P2R R37, PR, RZ, 0x8 ;  /* 0x00000008ff257803 */ /* 0x000fe40000000000 */
[----:B------:R-:W-:Y:S02]  /*f710*/  FSEL R33, R18, -INF , !P2 ;  /* 0xff80000012217808 */ /* 0x000fe40005000000 */
[----:B------:R-:W-:Y:S02]  /*f720*/  ISETP.NE.AND P2, PT, R169, RZ, PT ;  /* 0x000000ffa900720c */ /* 0x000fe40003f45270 */
[----:B------:R-:W-:Y:S02]  /*f730*/  ISETP.NE.AND P3, PT, R20, RZ, PT ;  /* 0x000000ff1400720c */ /* 0x000fe40003f65270 */
[----:B------:R-:W-:Y:S02]  /*f740*/  ISETP.GT.AND P2, PT, R3, 0x9, !P2 ;  /* 0x000000090300780c */ /* 0x000fe40005744270 */
[----:B------:R-:W-:Y:S02]  /*f750*/  P2R R4, PR, RZ, 0x10 ;  /* 0x00000010ff047803 */ /* 0x000fe40000000000 */
        /* <DEDUP_REMOVED lines=23> */
[----:B------:R-:W-:Y:S04]  /*f8d0*/  ISETP.NE.AND P2, PT, R192, RZ, PT ;  /* 0x000000ffc000720c */ /* 0x000fe80003f45270 */
        /* <DEDUP_REMOVED lines=9> */
[----:B------:R-:W-:Y:S02]  /*f970*/  ISETP.GT.AND P2, PT, R3, 0x29, !P0 ;  /* 0x000000290300780c */ /* 0x000fe40004744270 */
[----:B------:R-:W1:Y:S02]  /*f980*/  SHFL.IDX PT, R3, R171, 0x3, 0x1c1f ;  /* 0x007c1f00ab037f89 */ /* 0x000e6400000e0000 */
[----:B------:R-:W-:Y:S04]  /*f990*/  ISETP.LT.OR P2, PT, R167, 0x2a, P2 ;  /* 0x0000002aa700780c */ /* 0x000fe80001741670 */
[----:B------:R-:W-:Y:S02]  /*f9a0*/  FSEL R214, R51, -INF , !P2 ;  /* 0xff80000033d67808 */ /* 0x000fe40005000000 */
[----:B------:R-:W-:Y:S02]  /*f9b0*/  ISETP.GT.AND P2, PT, R0, RZ, !P4 ;  /* 0x000000ff0000720c */ /* 0x000fe40006744270 */
        /* <DEDUP_REMOVED lines=40> */
[----:B------:R-:W-:Y:S01]  /*fc40*/  ISETP.GT.AND P2, PT, R0, 0x29, !P0 ;  /* 0x000000290000780c */ /* 0x000fe20004744270 */
[--C-:B-1----:R-:W-:Y:S03]  /*fc50*/  IMAD.IADD R0, R173, 0x1, R3.reuse ;  /* 0x00000001ad007824 */ /* 0x102fe600078e0203 */
[----:B------:R-:W-:Y:S01]  /*fc60*/  ISETP.LT.OR P2, PT, R2, 0x2a, P2 ;  /* 0x0000002a0200780c */ /* 0x000fe20001741670 */
[----:B------:R-:W-:Y:S03]  /*fc70*/  IMAD.IADD R2, R172, 0x1, R3 ;  /* 0x00000001ac027824 */ /* 0x000fe600078e0203 */
        /* <DEDUP_REMOVED lines=18> */
.L_x_507:
[----:B------:R-:W-:Y:S04]  /*fda0*/  MOV R4, c[0x0][0x32c] ;  /* 0x0000cb0000047a02 */ /* 0x000fe80000000f00 */
[----:B------:R-:W-:Y:S11]  /*fdb0*/  ISETP.NE.AND P2, PT, R4, 0x1, PT ;  /* 0x000000010400780c */ /* 0x000ff60003f45270 */
[----:B------:R-:W-:Y:S02]  /*fdc0*/  @!UPT UIADD3 URZ, URZ, URZ, URZ ;  /* 0x0000003f3f3ff290 */ /* 0x000fe4000fffe03f */
[----:B------:R-:W-:Y:S05]  /*fdd0*/  @P2 IMAD.HI.U32 R4, R3, c[0x0][0x330], RZ ;  /* 0x0000cc0003042a27 */ /* 0x000fea00078e00ff */
[----:B------:R-:W-:Y:S02]  /*fde0*/  @P2 SHF.R.U32.HI R3, RZ, c[0x0][0x334], R4 ;  /* 0x0000cd00ff032a19 */ /* 0x000fe40000011604 */
.L_x_508:
[----:B------:R-:W-:Y:S05]  /*fdf0*/  BSYNC B0 ;  /* 0x0000000000007941 */ /* 0x000fea0003800000 */
.L_x_506:
[----:B------:R-:W-:Y:S05]  /*fe00*/  IMAD R174, R3, c[0x0][0x32c], R174 ;  /* 0x0000cb0003ae7a24 */ /* 0x000fea00078e02ae */
[----:B------:R-:W-:Y:S02]  /*fe10*/  IADD3 R3, R174, c[0x0][0x32c], RZ ;  /* 0x0000cb00ae037a10 */ /* 0x000fe40007ffe0ff */
[----:B------:R-:W-:Y:S02]  /*fe20*/  IMNMX R0, R0, R174, !PT ;  /* 0x000000ae00007217 */ /* 0x000fe40007800200 */
[----:B------:R-:W-:Y:S02]  /*fe30*/  IMNMX R2, R2, R3, PT ;  /* 0x0000000302027217 */ /* 0x000fe40003800200 */
.L_x_505:
[----:B------:R-:W-:Y:S02]  /*fe40*/  ISETP.NE.AND P2, PT, R17, RZ, PT ;  /* 0x000000ff1100720c */ /* 0x000fe40003f45270 */
[----:B------:R-:W-:Y:S02]  /*fe50*/  FMNMX.FTZ R3, R6, R165, !PT ;  /* 0x000000a506037209 */ /* 0x000fe40007810000 */
[----:B------:R-:W-:Y:S02]  /*fe60*/  ISETP.GT.AND P2, PT, R0, RZ, !P2 ;  /* 0x000000ff0000720c */ /* 0x000fe40005744270 */
        /* <DEDUP_REMOVED lines=40> */
[----:B------:R-:W-:Y:S02]  /*100f0*/  FMNMX.FTZ R3, R208, R3, !PT ;  /* 0x00000003d0037209 */ /* 0x000fe40007810000 */
[----:B------:R-:W-:Y:S02]  /*10100*/  FMNMX.FTZ R169, R215, R169, !PT ;  /* 0x000000a9d7a97209 */ /* 0x000fe40007810000 */
[----:B------:R-:W-:Y:S02]  /*10110*/  FSEL R44, R27, -INF , !P2 ;  /* 0xff8000001b2c7808 */ /* 0x000fe40005000000 */
[----:B------:R-:W-:Y:S01]  /*10120*/  FMNMX.FTZ R3, R211, R3, !PT ;  /* 0x00000003d3037209 */ /* 0x000fe20007810000 */
[----:B------:R-:W1:Y:S01]  /*10130*/  SHFL.BFLY PT, R5, R169, 0x2, 0x1f ;  /* 0x0c401f00a9057f89 */ /* 0x000e6200000e0000 */
[----:B------:R-:W-:Y:S02]  /*10140*/  ISETP.NE.AND P2, PT, R21, RZ, PT ;  /* 0x000000ff1500720c */ /* 0x000fe40003f45270 */
[----:B------:R-:W-:Y:S02]  /*10150*/  FMNMX.FTZ R4, R18, R166, !PT ;  /* 0x000000a612047209 */ /* 0x000fe40007810000 */
[----:B------:R-:W-:Y:S02]  /*10160*/  FMNMX.FTZ R3, R214, R3, !PT ;  /* 0x00000003d6037209 */ /* 0x000fe40007810000 */
[----:B------:R-:W-:Y:S02]  /*10170*/  ISETP.GT.AND P2, PT, R0, 0x18, !P2 ;  /* 0x000000180000780c */ /* 0x000fe40005744270 */
[----:B------:R-:W-:Y:S01]  /*10180*/  FMNMX.FTZ R4, R9, R4, !PT ;  /* 0x0000000409047209 */ /* 0x000fe20007810000 */
[----:B------:R-:W2:Y:S01]  /*10190*/  SHFL.BFLY PT, R168, R3, 0x2, 0x1f ;  /* 0x0c401f0003a87f89 */ /* 0x000ea200000e0000 */
        /* <DEDUP_REMOVED lines=11> */
[----:B------:R-:W-:Y:S02]  /*10250*/  ISETP.GT.AND P1, PT, R0, 0x20, !P1 ;  /* 0x000000200000780c */ /* 0x000fe40004f24270 */
[----:B-1----:R-:W-:Y:S02]  /*10260*/  FMNMX.FTZ R169, R169, R5, !PT ;  /* 0x00000005a9a97209 */ /* 0x002fe40007810000 */
[----:B------:R-:W-:Y:S02]  /*10270*/  FMNMX.FTZ R4, R206, R4, !PT ;  /* 0x00000004ce047209 */ /* 0x000fe40007810000 */
[----:B--2---:R-:W-:Y:S01]  /*10280*/  FMNMX.FTZ R168, R3, R168, !PT ;  /* 0x000000a803a87209 */ /* 0x004fe20007810000 */
[----:B------:R-:W1:Y:S01]  /*10290*/  SHFL.BFLY PT, R5, R169, 0x1, 0x1f ;  /* 0x0c201f00a9057f89 */ /* 0x000e6200000e0000 */
[----:B------:R-:W-:Y:S02]  /*102a0*/  FMNMX.FTZ R3, R212, R4, !PT ;  /* 0x00000004d4037209 */ /* 0x000fe40007810000 */
[----:B------:R-:W-:Y:S02]  /*102b0*/  ISETP.LT.OR P1, PT, R2, 0x21, P1 ;  /* 0x000000210200780c */ /* 0x000fe40000f21670 */
[----:B------:R-:W-:Y:S02]  /*102c0*/  FMNMX.FTZ R3, R213, R3, !PT ;  /* 0x00000003d5037209 */ /* 0x000fe40007810000 */
[----:B------:R-:W-:Y:S01]  /*102d0*/  FSEL R173, R42, -INF , !P1 ;  /* 0xff8000002aad7808 */ /* 0x000fe20004800000 */
[----:B------:R-:W2:Y:S01]  /*102e0*/  SHFL.BFLY PT, R7, R168, 0x1, 0x1f ;  /* 0x0c201f00a8077f89 */ /* 0x000ea200000e0000 */
[----:B------:R-:W-:Y:S02]  /*102f0*/  FMNMX.FTZ R3, R217, R3, !PT ;  /* 0x00000003d9037209 */ /* 0x000fe40007810000 */
[----:B------:R-:W-:Y:S02]  /*10300*/  ISETP.GT.AND P6, PT, R0, 0x21, !P6 ;  /* 0x000000210000780c */ /* 0x000fe400077c4270 */
[----:B------:R-:W-:Y:S02]  /*10310*/  FMNMX.FTZ R3, R218, R3, !PT ;  /* 0x00000003da037209 */ /* 0x000fe40007810000 */
[C---:B------:R-:W-:Y:S02]  /*10320*/  ISETP.GT.AND P5, PT, R0.reuse, 0x28, !P5 ;  /* 0x000000280000780c */ /* 0x040fe40006fa4270 */
[----:B------:R-:W-:Y:S01]  /*10330*/  ISETP.GT.AND P0, PT, R0, 0x29, !P0 ;  /* 0x000000290000780c */ /* 0x000fe20004704270 */
[----:B------:R-:W3:Y:S01]  /*10340*/  SHFL.BFLY PT, R8, R3, 0x2, 0x1f ;  /* 0x0c401f0003087f89 */ /* 0x000ee200000e0000 */
[C---:B------:R-:W-:Y:S02]  /*10350*/  ISETP.LT.OR P6, PT, R2.reuse, 0x22, P6 ;  /* 0x000000220200780c */ /* 0x040fe400037c1670 */
[C---:B------:R-:W-:Y:S02]  /*10360*/  ISETP.LT.OR P0, PT, R2.reuse, 0x2a, P0 ;  /* 0x0000002a0200780c */ /* 0x040fe40000701670 */
[----:B------:R-:W-:Y:S02]  /*10370*/  FSEL R172, R43, -INF , !P6 ;  /* 0xff8000002bac7808 */ /* 0x000fe40007000000 */
[----:B-1----:R-:W-:Y:S02]  /*10380*/  FMNMX.FTZ R169, R169, R5, !PT ;  /* 0x00000005a9a97209 */ /* 0x002fe40007810000 */
[----:B------:R-:W-:Y:S02]  /*10390*/  FSEL R22, R47, -INF , !P0 ;  /* 0xff8000002f167808 */ /* 0x000fe40004000000 */
[C---:B------:R-:W-:Y:S01]  /*103a0*/  FSETP.NEU.FTZ.AND P2, PT, R169.reuse, -INF , PT ;  /* 0xff800000a900780b */ /* 0x040fe20003f5d000 */
[----:B------:R-:W-:Y:S01]  /*103b0*/  FMUL.FTZ R23, R169, c[0x0][0x2d0] ;  /* 0x0000b400a9177a20 */ /* 0x000fe20000410000 */
[----:B------:R-:W-:Y:S02]  /*103c0*/  ISETP.LT.OR P5, PT, R2, 0x29, P5 ;  /* 0x000000290200780c */ /* 0x000fe40002fa1670 */
[----:B--2---:R-:W-:Y:S02]  /*103d0*/  FMNMX.FTZ R168, R168, R7, !PT ;  /* 0x00000007a8a87209 */ /* 0x004fe40007810000 */
[----:B------:R-:W-:Y:S02]  /*103e0*/  FSEL R23, R23, RZ, P2 ;  /* 0x000000ff17177208 */ /* 0x000fe40001000000 */
[C---:B------:R-:W-:Y:S01]  /*103f0*/  FSETP.NEU.FTZ.AND P1, PT, R168.reuse, -INF , PT ;  /* 0xff800000a800780b */ /* 0x040fe20003f3d000 */
[----:B------:R-:W-:Y:S01]  /*10400*/  FMUL.FTZ R48, R168, c[0x0][0x2d0] ;  /* 0x0000b400a8307a20 */ /* 0x000fe20000410000 */
[----:B------:R-:W-:Y:S01]  /*10410*/  FSEL R174, R46, -INF , !P5 ;  /* 0xff8000002eae7808 */ /* 0x000fe20006800000 */
[--C-:B------:R-:W-:Y:S02]  /*10420*/  FFMA.FTZ R4, R32, c[0x0][0x2d0], -R23.reuse ;  /* 0x0000b40020047a23 */ /* 0x100fe40000010817 */
[--C-:B------:R-:W-:Y:S01]  /*10430*/  FFMA.FTZ R5, R193, c[0x0][0x2d0], -R23.reuse ;  /* 0x0000b400c1057a23 */ /* 0x100fe20000010817 */
[----:B---3--:R-:W-:Y:S01]  /*10440*/  FMNMX.FTZ R3, R3, R8, !PT ;  /* 0x0000000803037209 */ /* 0x008fe20007810000 */
[----:B------:R1:W-:Y:S01]  /*10450*/  MUFU.EX2 R192, R4 ;  /* 0x0000000400c07308 */ /* 0x0003e20000000800 */
[----:B------:R-:W-:Y:S01]  /*10460*/  FSEL R48, R48, RZ, P1 ;  /* 0x000000ff30307208 */ /* 0x000fe20000800000 */
[--C-:B------:R-:W-:Y:S02]  /*10470*/  FFMA.FTZ R40, R198, c[0x0][0x2d0], -R23.reuse ;  /* 0x0000b400c6287a23 */ /* 0x100fe40000010817 */
[----:B------:R-:W2:Y:S02]  /*10480*/  SHFL.BFLY PT, R167, R3, 0x1, 0x1f ;  /* 0x0c201f0003a77f89 */ /* 0x000ea400000e0000 */
[--C-:B------:R-:W-:Y:S04]  /*10490*/  FFMA.FTZ R0, R19, c[0x0][0x2d0], -R48.reuse ;  /* 0x0000b40013007a23 */ /* 0x100fe80000010830 */
[----:B------:R3:W-:Y:S10]  /*104a0*/  MUFU.EX2 R25, R5 ;  /* 0x0000000500197308 */ /* 0x0007f40000000800 */
[----:B------:R-:W-:Y:S01]  /*104b0*/  MUFU.EX2 R175, R0 ;  /* 0x0000000000af7308 */ /* 0x000fe20000000800 */
[----:B-1----:R-:W-:Y:S04]  /*104c0*/  FMNMX.FTZ R4, R10, R170, !PT ;  /* 0x000000aa0a047209 */ /* 0x002fe80007810000 */
[----:B------:R-:W-:Y:S02]  /*104d0*/  FMNMX.FTZ R4, R11, R4, !PT ;  /* 0x000000040b047209 */ /* 0x000fe40007810000 */
[----:B--2---:R-:W-:Y:S01]  /*104e0*/  FMNMX.FTZ R167, R3, R167, !PT ;  /* 0x000000a703a77209 */ /* 0x004fe20007810000 */
[--C-:B------:R-:W-:Y:S02]  /*104f0*/  FFMA.FTZ R3, R36, c[0x0][0x2d0], -R48.reuse ;  /* 0x0000b40024037a23 */ /* 0x100fe40000010830 */
[----:B------:R1:W-:Y:S01]  /*10500*/  MUFU.EX2 R223, R40 ;  /* 0x0000002800df7308 */ /* 0x0003e20000000800 */
[----:B------:R-:W-:Y:S01]  /*10510*/  LDSM.16.MT88.4 R36, [R226+0x100] ;  /* 0x00010000e224783b */ /* 0x000fe20000004200 */
[----:B---3--:R-:W-:Y:S01]  /*10520*/  FMNMX.FTZ R5, R14, R4, !PT ;  /* 0x000000040e057209 */ /* 0x008fe20007810000 */
[--C-:B------:R-:W-:Y:S01]  /*10530*/  FFMA.FTZ R4, R194, c[0x0][0x2d0], -R23.reuse ;  /* 0x0000b400c2047a23 */ /* 0x100fe20000010817 */
[C---:B------:R-:W-:Y:S01]  /*10540*/  FSETP.NEU.FTZ.AND P0, PT, R167.reuse, -INF , PT ;  /* 0xff800000a700780b */ /* 0x040fe20003f1d000 */
[----:B------:R-:W-:Y:S01]  /*10550*/  FMUL.FTZ R49, R167, c[0x0][0x2d0] ;  /* 0x0000b400a7317a20 */ /* 0x000fe20000410000 */
[----:B------:R-:W-:Y:S04]  /*10560*/  FMNMX.FTZ R5, R15, R5, !PT ;  /* 0x000000050f057209 */ /* 0x000fe80007810000 */
[----:B------:R2:W-:Y:S01]  /*10570*/  MUFU.EX2 R24, R4 ;  /* 0x0000000400187308 */ /* 0x0005e20000000800 */
[----:B------:R-:W-:Y:S09]  /*10580*/  FSEL R49, R49, RZ, P0 ;  /* 0x000000ff31317208 */ /* 0x000ff20000000000 */
[----:B------:R3:W-:Y:S01]  /*10590*/  MUFU.EX2 R42, R3 ;  /* 0x00000003002a7308 */ /* 0x0007e20000000800 */
[--C-:B-1----:R-:W-:Y:S09]  /*105a0*/  FFMA.FTZ R40, R197, c[0x0][0x2d0], -R48.reuse ;  /* 0x0000b400c5287a23 */ /* 0x102ff20000010830 */
[----:B------:R1:W-:Y:S01]  /*105b0*/  MUFU.EX2 R222, R40 ;  /* 0x0000002800de7308 */ /* 0x0003e20000000800 */
[----:B--2---:R-:W-:Y:S01]  /*105c0*/  FMNMX.FTZ R4, R41, R5, !PT ;  /* 0x0000000529047209 */ /* 0x004fe20007810000 */
[----:B------:R-:W-:Y:S03]  /*105d0*/  FFMA.FTZ R5, R195, c[0x0][0x2d0], -R23 ;  /* 0x0000b400c3057a23 */ /* 0x000fe60000010817 */
[----:B------:R-:W-:Y:S05]  /*105e0*/  FMNMX.FTZ R4, R44, R4, !PT ;  /* 0x000000042c047209 */ /* 0x000fea0007810000 */
[----:B------:R2:W-:Y:S01]  /*105f0*/  MUFU.EX2 R194, R5 ;  /* 0x0000000500c27308 */ /* 0x0005e20000000800 */
[----:B---3--:R-:W-:Y:S09]  /*10600*/  FFMA.FTZ R3, R18, c[0x0][0x2d0], -R49 ;  /* 0x0000b40012037a23 */ /* 0x008ff20000010831 */
[----:B------:R3:W-:Y:S01]  /*10610*/  MUFU.EX2 R251, R3 ;  /* 0x0000000300fb7308 */ /* 0x0007e20000000800 */
[----:B-1----:R-:W-:Y:S09]  /*10620*/  FFMA.FTZ R40, R202, c[0x0][0x2d0], -R23 ;  /* 0x0000b400ca287a23 */ /* 0x002ff20000010817 */
[----:B------:R1:W-:Y:S01]  /*10630*/  MUFU.EX2 R219, R40 ;  /* 0x0000002800db7308 */ /* 0x0003e20000000800 */
[----:B--2---:R-:W-:Y:S01]  /*10640*/  FMNMX.FTZ R5, R171, R4, !PT ;  /* 0x00000004ab057209 */ /* 0x004fe20007810000 */
[--C-:B------:R-:W-:Y:S03]  /*10650*/  FFMA.FTZ R4, R6, c[0x0][0x2d0], -R48.reuse ;  /* 0x0000b40006047a23 */ /* 0x100fe60000010830 */
[----:B------:R-:W-:Y:S05]  /*10660*/  FMNMX.FTZ R5, R45, R5, !PT ;  /* 0x000000052d057209 */ /* 0x000fea0007810000 */
[----:B------:R2:W-:Y:S01]  /*10670*/  MUFU.EX2 R28, R4 ;  /* 0x00000004001c7308 */ /* 0x0005e20000000800 */
[--C-:B---3--:R-:W-:Y:S09]  /*10680*/  FFMA.FTZ R3, R9, c[0x0][0x2d0], -R49.reuse ;  /* 0x0000b40009037a23 */ /* 0x108ff20000010831 */
[----:B------:R-:W3:Y:S01]  /*10690*/  MUFU.EX2 R252, R3 ;  /* 0x0000000300fc7308 */ /* 0x000ee20000000800 */
[--C-:B-1----:R-:W-:Y:S09]  /*106a0*/  FFMA.FTZ R40, R201, c[0x0][0x2d0], -R48.reuse ;  /* 0x0000b400c9287a23 */ /* 0x102ff20000010830 */
[----:B------:R1:W-:Y:S01]  /*106b0*/  MUFU.EX2 R202, R40 ;  /* 0x0000002800ca7308 */ /* 0x0003e20000000800 */
[----:B--2---:R-:W-:Y:S04]  /*106c0*/  FMNMX.FTZ R4, R173, R5, !PT ;  /* 0x00000005ad047209 */ /* 0x004fe80007810000 */
[----:B------:R-:W-:Y:S01]  /*106d0*/  FMNMX.FTZ R2, R172, R4, !PT ;  /* 0x00000004ac027209 */ /* 0x000fe20007810000 */
[--C-:B------:R-:W-:Y:S03]  /*106e0*/  FFMA.FTZ R4, R12, c[0x0][0x2d0], -R49.reuse ;  /* 0x0000b4000c047a23 */ /* 0x100fe60000010831 */
[----:B------:R-:W-:Y:S01]  /*106f0*/  FMNMX.FTZ R0, R174, R2, !PT ;  /* 0x00000002ae007209 */ /* 0x000fe20007810000 */
[----:B------:R-:W-:Y:S01]  /*10700*/  FFMA.FTZ R2, R33, c[0x0][0x2d0], -R48 ;  /* 0x0000b40021027a23 */ /* 0x000fe20000010830 */
[----:B------:R-:W-:Y:S01]  /*10710*/  MUFU.EX2 R250, R4 ;  /* 0x0000000400fa7308 */ /* 0x000fe20000000800 */
[----:B---3--:R-:W-:Y:S02]  /*10720*/  F2FP.PACK_AB R32, R252, R251 ;  /* 0x000000fbfc20723e */ /* 0x008fe400000000ff */
[----:B------:R-:W-:Y:S07]  /*10730*/  FMNMX.FTZ R0, R22, R0, !PT ;  /* 0x0000000016007209 */ /* 0x000fee0007810000 */
[----:B------:R2:W3:Y:S01]  /*10740*/  MUFU.EX2 R193, R2 ;  /* 0x0000000200c17308 */ /* 0x0004e20000000800 */
[--C-:B-1----:R-:W-:Y:S01]  /*10750*/  FFMA.FTZ R40, R204, c[0x0][0x2d0], -R49.reuse ;  /* 0x0000b400cc287a23 */ /* 0x102fe20000010831 */
[----:B------:R-:W-:Y:S01]  /*10760*/  MOV R204, R42 ;  /* 0x0000002a00cc7202 */ /* 0x000fe20000000f00 */
[----:B--2---:R-:W1:Y:S01]  /*10770*/  SHFL.BFLY PT, R2, R0, 0x2, 0x1f ;  /* 0x0c401f0000027f89 */ /* 0x004e6200000e0000 */
[----:B---3--:R-:W-:Y:S02]  /*10780*/  F2FP.PACK_AB R27, R42, R193 ;  /* 0x000000c12a1b723e */ /* 0x008fe400000000ff */
[----:B-1----:R-:W-:Y:S01]  /*10790*/  FMNMX.FTZ R3, R0, R2, !PT ;  /* 0x0000000200037209 */ /* 0x002fe20007810000 */
[----:B------:R-:W-:Y:S01]  /*107a0*/  FFMA.FTZ R2, R13, c[0x0][0x2d0], -R49 ;  /* 0x0000b4000d027a23 */ /* 0x000fe20000010831 */
[----:B------:R-:W-:Y:S03]  /*107b0*/  FSEL R0, R169, RZ, P2 ;  /* 0x000000ffa9007208 */ /* 0x000fe60001000000 */
[----:B------:R1:W2:Y:S01]  /*107c0*/  MUFU.EX2 R195, R2 ;  /* 0x0000000200c37308 */ /* 0x0002a20000000800 */
[----:B------:R-:W3:Y:S01]  /*107d0*/  SHFL.BFLY PT, R4, R3, 0x1, 0x1f ;  /* 0x0c201f0003047f89 */ /* 0x000ee200000e0000 */
[----:B------:R-:W-:Y:S01]  /*107e0*/  FADD.FTZ R0, -R0, R164 ;  /* 0x000000a400007221 */ /* 0x000fe20000010100 */
[----:B------:R-:W-:Y:S03]  /*107f0*/  MOV R164, R28 ;  /* 0x0000001c00a47202 */ /* 0x000fe60000000f00 */
[----:B------:R-:W-:Y:S03]  /*10800*/  FMUL.FTZ R0, R0, c[0x0][0x2d0] ;  /* 0x0000b40000007a20 */ /* 0x000fe60000410000 */
[----:B------:R-:W4:Y:S01]  /*10810*/  LDSM.16.MT88.4 R28, [R225+0x100] ;  /* 0x00010000e11c783b */ /* 0x000f220000004200 */
[----:B------:R5:W5:Y:S01]  /*10820*/  MUFU.EX2 R21, R0 ;  /* 0x0000000000157308 */ /* 0x000b620000000800 */
[----:B-1----:R-:W-:Y:S02]  /*10830*/  FSEL R2, R168, RZ, P1 ;  /* 0x000000ffa8027208 */ /* 0x002fe40000800000 */
[----:B---3--:R-:W-:Y:S02]  /*10840*/  FMNMX.FTZ R3, R3, R4, !PT ;  /* 0x0000000403037209 */ /* 0x008fe40007810000 */
[----:B--2---:R-:W-:Y:S01]  /*10850*/  F2FP.PACK_AB R34, R195, R250 ;  /* 0x000000fac322723e */ /* 0x004fe200000000ff */
[----:B------:R-:W-:Y:S01]  /*10860*/  FADD.FTZ R2, -R2, R165 ;  /* 0x000000a502027221 */ /* 0x000fe20000010100 */
[----:B------:R-:W-:Y:S01]  /*10870*/  MOV R165, R25 ;  /* 0x0000001900a57202 */ /* 0x000fe20000000f00 */
[----:B------:R-:W-:Y:S01]  /*10880*/  FMUL.FTZ R50, R3, c[0x0][0x2d0] ;  /* 0x0000b40003327a20 */ /* 0x000fe20000410000 */
[----:B------:R-:W-:Y:S01]  /*10890*/  F2FP.PACK_AB R25, R175, R164 ;  /* 0x000000a4af19723e */ /* 0x000fe200000000ff */
[----:B------:R-:W-:Y:S01]  /*108a0*/  FMUL.FTZ R2, R2, c[0x0][0x2d0] ;  /* 0x0000b40002027a20 */ /* 0x000fe20000410000 */
[----:B-----5:R-:W-:Y:S01]  /*108b0*/  FSEL R0, R167, RZ, P0 ;  /* 0x000000ffa7007208 */ /* 0x020fe20000000000 */
[----:B------:R-:W-:Y:S01]  /*108c0*/  FMUL.FTZ R5, R21, R177 ;  /* 0x000000b115057220 */ /* 0x000fe20000410000 */
[----:B------:R-:W-:Y:S01]  /*108d0*/  FSETP.NEU.FTZ.AND P0, PT, R3, -INF , PT ;  /* 0xff8000000300780b */ /* 0x000fe20003f1d000 */
[----:B------:R-:W1:Y:S01]  /*108e0*/  MUFU.EX2 R20, R2 ;  /* 0x0000000200147308 */ /* 0x000e620000000800 */
[C---:B------:R-:W-:Y:S02]  /*108f0*/  FMUL.FTZ R16, R21.reuse, R188 ;  /* 0x000000bc15107220 */ /* 0x040fe40000410000 */
[----:B------:R-:W-:Y:S01]  /*10900*/  FADD.FTZ R0, -R0, R166 ;  /* 0x000000a600007221 */ /* 0x000fe20000010100 */
[----:B------:R-:W-:Y:S01]  /*10910*/  FSEL R50, R50, RZ, P0 ;  /* 0x000000ff32327208 */ /* 0x000fe20000000000 */
[----:B------:R-:W-:Y:S01]  /*10920*/  FMUL.FTZ R17, R21, R189 ;  /* 0x000000bd15117220 */ /* 0x000fe20000410000 */
[----:B------:R-:W-:Y:S01]  /*10930*/  MOV R166, R24 ;  /* 0x0000001800a67202 */ /* 0x000fe20000000f00 */
[----:B------:R-:W-:Y:S01]  /*10940*/  FMUL.FTZ R0, R0, c[0x0][0x2d0] ;  /* 0x0000b40000007a20 */ /* 0x000fe20000410000 */
[----:B------:R-:W-:Y:S01]  /*10950*/  F2FP.PACK_AB R24, R165, R192 ;  /* 0x000000c0a518723e */ /* 0x000fe200000000ff */
[--C-:B------:R-:W-:Y:S01]  /*10960*/  FFMA.FTZ R4, R14, c[0x0][0x2d0], -R50.reuse ;  /* 0x0000b4000e047a23 */ /* 0x100fe20000010832 */
[----:B------:R-:W-:Y:S01]  /*10970*/  F2FP.PACK_AB R26, R194, R166 ;  /* 0x000000a6c21a723e */ /* 0x000fe200000000ff */
[----:B------:R2:W3:Y:S01]  /*10980*/  MUFU.EX2 R2, R0 ;  /* 0x0000000000027308 */ /* 0x0004e20000000800 */
[C---:B------:R-:W-:Y:S02]  /*10990*/  FMUL.FTZ R132, R21.reuse, R132 ;  /* 0x0000008415847220 */ /* 0x040fe40000410000 */
[C---:B------:R-:W-:Y:S02]  /*109a0*/  FMUL.FTZ R133, R21.reuse, R133 ;  /* 0x0000008515857220 */ /* 0x040fe40000410000 */
[C---:B------:R-:W-:Y:S02]  /*109b0*/  FMUL.FTZ R144, R21.reuse, R144 ;  /* 0x0000009015907220 */ /* 0x040fe40000410000 */
[C---:B------:R-:W-:Y:S02]  /*109c0*/  FMUL.FTZ R145, R21.reuse, R145 ;  /* 0x0000009115917220 */ /* 0x040fe40000410000 */
[C---:B------:R-:W-:Y:S01]  /*109d0*/  FMUL.FTZ R148, R21.reuse, R148 ;  /* 0x0000009415947220 */ /* 0x040fe20000410000 */
[----:B------:R5:W-:Y:S01]  /*109e0*/  MUFU.EX2 R247, R4 ;  /* 0x0000000400f77308 */ /* 0x000be20000000800 */
[----:B------:R-:W-:Y:S02]  /*109f0*/  FMUL.FTZ R149, R21, R149 ;  /* 0x0000009515957220 */ /* 0x000fe40000410000 */
[C---:B-1----:R-:W-:Y:S02]  /*10a00*/  FMUL.FTZ R6, R20.reuse, R178 ;  /* 0x000000b214067220 */ /* 0x042fe40000410000 */
[C---:B------:R-:W-:Y:S02]  /*10a10*/  FMUL.FTZ R7, R20.reuse, R179 ;  /* 0x000000b314077220 */ /* 0x040fe40000410000 */
[C---:B------:R-:W-:Y:S02]  /*10a20*/  FMUL.FTZ R18, R20.reuse, R190 ;  /* 0x000000be14127220 */ /* 0x040fe40000410000 */
[C---:B------:R-:W-:Y:S02]  /*10a30*/  FMUL.FTZ R19, R20.reuse, R191 ;  /* 0x000000bf14137220 */ /* 0x040fe40000410000 */
[C---:B------:R-:W-:Y:S01]  /*10a40*/  FMUL.FTZ R134, R20.reuse, R134 ;  /* 0x0000008614867220 */ /* 0x040fe20000410000 */
[----:B------:R-:W-:Y:S01]  /*10a50*/  LDSM.16.MT88.4 R188, [R225+0x1100] ;  /* 0x00110000e1bc783b */ /* 0x000fe20000004200 */
[----:B------:R-:W-:Y:S02]  /*10a60*/  FMUL.FTZ R135, R20, R135 ;  /* 0x0000008714877220 */ /* 0x000fe40000410000 */
[--C-:B--2---:R-:W-:Y:S02]  /*10a70*/  FFMA.FTZ R0, R10, c[0x0][0x2d0], -R50.reuse ;  /* 0x0000b4000a007a23 */ /* 0x104fe40000010832 */
[C---:B---3--:R-:W-:Y:S02]  /*10a80*/  FMUL.FTZ R8, R2.reuse, R180 ;  /* 0x000000b402087220 */ /* 0x048fe40000410000 */
[----:B------:R1:W-:Y:S01]  /*10a90*/  MUFU.EX2 R245, R0 ;  /* 0x0000000000f57308 */ /* 0x0003e20000000800 */
[C---:B------:R-:W-:Y:S02]  /*10aa0*/  FMUL.FTZ R9, R2.reuse, R181 ;  /* 0x000000b502097220 */ /* 0x040fe40000410000 */
[C---:B------:R-:W-:Y:S02]  /*10ab0*/  FMUL.FTZ R12, R2.reuse, R184 ;  /* 0x000000b8020c7220 */ /* 0x040fe40000410000 */
[--C-:B-----5:R-:W-:Y:S02]  /*10ac0*/  FFMA.FTZ R4, R15, c[0x0][0x2d0], -R50.reuse ;  /* 0x0000b4000f047a23 */ /* 0x120fe40000010832 */
[C---:B------:R-:W-:Y:S02]  /*10ad0*/  FMUL.FTZ R13, R2.reuse, R185 ;  /* 0x000000b9020d7220 */ /* 0x040fe40000410000 */
[C---:B------:R-:W-:Y:S01]  /*10ae0*/  FMUL.FTZ R136, R2.reuse, R136 ;  /* 0x0000008802887220 */ /* 0x040fe20000410000 */
[----:B------:R2:W3:Y:S01]  /*10af0*/  MUFU.EX2 R248, R4 ;  /* 0x0000000400f87308 */ /* 0x0004e20000000800 */
[C---:B------:R-:W-:Y:S02]  /*10b00*/  FMUL.FTZ R137, R2.reuse, R137 ;  /* 0x0000008902897220 */ /* 0x040fe40000410000 */
[C---:B------:R-:W-:Y:S02]  /*10b10*/  FMUL.FTZ R140, R2.reuse, R140 ;  /* 0x0000008c028c7220 */ /* 0x040fe40000410000 */
[----:B------:R-:W-:Y:S02]  /*10b20*/  FMUL.FTZ R141, R2, R141 ;  /* 0x0000008d028d7220 */ /* 0x000fe40000410000 */
[C---:B------:R-:W-:Y:S02]  /*10b30*/  FMUL.FTZ R146, R20.reuse, R146 ;  /* 0x0000009214927220 */ /* 0x040fe40000410000 */
[C---:B------:R-:W-:Y:S02]  /*10b40*/  FMUL.FTZ R147, R20.reuse, R147 ;  /* 0x0000009314937220 */ /* 0x040fe40000410000 */
[C---:B------:R-:W-:Y:S02]  /*10b50*/  FMUL.FTZ R150, R20.reuse, R150 ;  /* 0x0000009614967220 */ /* 0x040fe40000410000 */
[----:B------:R-:W-:Y:S02]  /*10b60*/  FMUL.FTZ R151, R20, R151 ;  /* 0x0000009714977220 */ /* 0x000fe40000410000 */
[----:B-1----:R-:W-:Y:S02]  /*10b70*/  FFMA.FTZ R0, R11, c[0x0][0x2d0], -R50 ;  /* 0x0000b4000b007a23 */ /* 0x002fe40000010832 */
[C---:B------:R-:W-:Y:S02]  /*10b80*/  FMUL.FTZ R152, R2.reuse, R152 ;  /* 0x0000009802987220 */ /* 0x040fe40000410000 */
[----:B------:R1:W5:Y:S01]  /*10b90*/  MUFU.EX2 R246, R0 ;  /* 0x0000000000f67308 */ /* 0x0003620000000800 */
[C---:B------:R-:W-:Y:S02]  /*10ba0*/  FMUL.FTZ R153, R2.reuse, R153 ;  /* 0x0000009902997220 */ /* 0x040fe40000410000 */
[----:B------:R-:W-:Y:S02]  /*10bb0*/  FMUL.FTZ R156, R2, R156 ;  /* 0x0000009c029c7220 */ /* 0x000fe40000410000 */
[C---:B--2---:R-:W-:Y:S01]  /*10bc0*/  FMUL.FTZ R4, R21.reuse, R176 ;  /* 0x000000b015047220 */ /* 0x044fe20000410000 */
[----:B---3--:R-:W-:Y:S01]  /*10bd0*/  F2FP.PACK_AB R35, R248, R247 ;  /* 0x000000f7f823723e */ /* 0x008fe200000000ff */
[----:B------:R-:W-:Y:S01]  /*10be0*/  FMUL.FTZ R157, R2, R157 ;  /* 0x0000009d029d7220 */ /* 0x000fe20000410000 */
[----:B------:R-:W-:Y:S01]  /*10bf0*/  MOV R176, R192 ;  /* 0x000000c000b07202 */ /* 0x000fe20000000f00 */
[C---:B------:R-:W-:Y:S02]  /*10c00*/  FMUL.FTZ R160, R21.reuse, R160 ;  /* 0x000000a015a07220 */ /* 0x040fe40000410000 */
[C---:B------:R-:W-:Y:S01]  /*10c10*/  FMUL.FTZ R161, R21.reuse, R161 ;  /* 0x000000a115a17220 */ /* 0x040fe20000410000 */
[-C--:B----4-:R-:W-:Y:S05]  /*10c20*/  HMMA.16816.F32 R4, R24, R28.reuse, R4 ;  /* 0x0000001c1804723c */ /* 0x090fea0000001804 */
[C---:B------:R-:W-:Y:S02]  /*10c30*/  FMUL.FTZ R162, R20.reuse, R162 ;  /* 0x000000a214a27220 */ /* 0x040fe40000410000 */
[----:B------:R-:W-:Y:S02]  /*10c40*/  FMUL.FTZ R163, R20, R163 ;  /* 0x000000a314a37220 */ /* 0x000fe40000410000 */
[----:B------:R-:W-:Y:S03]  /*10c50*/  FMUL.FTZ R52, R21, R52 ;  /* 0x0000003415347220 */ /* 0x000fe60000410000 */
[----:B-1----:R-:W-:Y:S01]  /*10c60*/  FSEL R0, R3, RZ, P0 ;  /* 0x000000ff03007208 */ /* 0x002fe20000000000 */
[C---:B------:R-:W-:Y:S01]  /*10c70*/  FMUL.FTZ R53, R21.reuse, R53 ;  /* 0x0000003515357220 */ /* 0x040fe20000410000 */
[----:B-----5:R-:W-:Y:S01]  /*10c80*/  F2FP.PACK_AB R33, R246, R245 ;  /* 0x000000f5f621723e */ /* 0x020fe200000000ff */
[----:B------:R-:W-:Y:S01]  /*10c90*/  FMUL.FTZ R54, R20, R54 ;  /* 0x0000003614367220 */ /* 0x000fe20000410000 */
[----:B------:R-:W-:Y:S01]  /*10ca0*/  ISETP.GT.AND P0, PT, R242, R249, PT ;  /* 0x000000f9f200720c */ /* 0x000fe20003f04270 */
[----:B------:R-:W-:Y:S02]  /*10cb0*/  FADD.FTZ R0, -R0, R170 ;  /* 0x000000aa00007221 */ /* 0x000fe40000010100 */
[----:B------:R-:W-:Y:S02]  /*10cc0*/  FMUL.FTZ R55, R20, R55 ;  /* 0x0000003714377220 */ /* 0x000fe40000410000 */
[----:B------:R-:W-:Y:S02]  /*10cd0*/  FMUL.FTZ R0, R0, c[0x0][0x2d0] ;  /* 0x0000b40000007a20 */ /* 0x000fe40000410000 */
[C---:B------:R-:W-:Y:S02]  /*10ce0*/  FMUL.FTZ R56, R2.reuse, R56 ;  /* 0x0000003802387220 */ /* 0x040fe40000410000 */
[C---:B------:R-:W-:Y:S02]  /*10cf0*/  FMUL.FTZ R57, R2.reuse, R57 ;  /* 0x0000003902397220 */ /* 0x040fe40000410000 */
[----:B------:R-:W1:Y:S01]  /*10d00*/  MUFU.EX2 R0, R0 ;  /* 0x0000000000007308 */ /* 0x000e620000000800 */
[C---:B------:R-:W-:Y:S02]  /*10d10*/  FMUL.FTZ R60, R2.reuse, R60 ;  /* 0x0000003c023c7220 */ /* 0x040fe40000410000 */
[----:B------:R-:W-:Y:S02]  /*10d20*/  FMUL.FTZ R61, R2, R61 ;  /* 0x0000003d023d7220 */ /* 0x000fe40000410000 */
[C---:B------:R-:W-:Y:S02]  /*10d30*/  FMUL.FTZ R64, R21.reuse, R64 ;  /* 0x0000004015407220 */ /* 0x040fe40000410000 */
[C---:B------:R-:W-:Y:S02]  /*10d40*/  FMUL.FTZ R65, R21.reuse, R65 ;  /* 0x0000004115417220 */ /* 0x040fe40000410000 */
[C---:B------:R-:W-:Y:S02]  /*10d50*/  FMUL.FTZ R66, R20.reuse, R66 ;  /* 0x0000004214427220 */ /* 0x040fe40000410000 */
[C---:B------:R-:W-:Y:S02]  /*10d60*/  FMUL.FTZ R67, R20.reuse, R67 ;  /* 0x0000004314437220 */ /* 0x040fe40000410000 */
[C---:B------:R-:W-:Y:S02]  /*10d70*/  FMUL.FTZ R68, R21.reuse, R68 ;  /* 0x0000004415447220 */ /* 0x040fe40000410000 */
[C---:B------:R-:W-:Y:S02]  /*10d80*/  FMUL.FTZ R69, R21.reuse, R69 ;  /* 0x0000004515457220 */ /* 0x040fe40000410000 */
[C---:B------:R-:W-:Y:S02]  /*10d90*/  FMUL.FTZ R70, R20.reuse, R70 ;  /* 0x0000004614467220 */ /* 0x040fe40000410000 */
[----:B------:R-:W-:Y:S02]  /*10da0*/  FMUL.FTZ R71, R20, R71 ;  /* 0x0000004714477220 */ /* 0x000fe40000410000 */
[C---:B------:R-:W-:Y:S02]  /*10db0*/  FMUL.FTZ R72, R2.reuse, R72 ;  /* 0x0000004802487220 */ /* 0x040fe40000410000 */
[----:B------:R-:W-:Y:S02]  /*10dc0*/  FMUL.FTZ R73, R2, R73 ;  /* 0x0000004902497220 */ /* 0x000fe40000410000 */
[C---:B-1----:R-:W-:Y:S02]  /*10dd0*/  FMUL.FTZ R10, R0.reuse, R182 ;  /* 0x000000b6000a7220 */ /* 0x042fe40000410000 */
[C---:B------:R-:W-:Y:S02]  /*10de0*/  FMUL.FTZ R11, R0.reuse, R183 ;  /* 0x000000b7000b7220 */ /* 0x040fe40000410000 */
[C---:B------:R-:W-:Y:S02]  /*10df0*/  FMUL.FTZ R14, R0.reuse, R186 ;  /* 0x000000ba000e7220 */ /* 0x040fe40000410000 */
        /* <DEDUP_REMOVED lines=8> */
[C---:B------:R-:W-:Y:S01]  /*10e80*/  HMMA.16816.F32 R16, R24.reuse, R30, R16 ;  /* 0x0000001e1810723c */ /* 0x040fe20000001810 */
[----:B------:R-:W1:Y:S03]  /*10e90*/  LDSM.16.MT88.4 R28, [R228+0x100] ;  /* 0x00010000e41c783b */ /* 0x000e660000004200 */
[C---:B------:R-:W-:Y:S02]  /*10ea0*/  FMUL.FTZ R155, R0.reuse, R155 ;  /* 0x0000009b009b7220 */ /* 0x040fe40000410000 */
[C---:B------:R-:W-:Y:S02]  /*10eb0*/  FMUL.FTZ R158, R0.reuse, R158 ;  /* 0x0000009e009e7220 */ /* 0x040fe40000410000 */
[-C--:B------:R-:W-:Y:S04]  /*10ec0*/  HMMA.16816.F32 R132, R24, R36.reuse, R132 ;  /* 0x000000241884723c */ /* 0x080fe80000001884 */
[C---:B------:R-:W-:Y:S02]  /*10ed0*/  FMUL.FTZ R159, R0.reuse, R159 ;  /* 0x0000009f009f7220 */ /* 0x040fe40000410000 */
[C---:B------:R-:W-:Y:S02]  /*10ee0*/  FMUL.FTZ R58, R0.reuse, R58 ;  /* 0x0000003a003a7220 */ /* 0x040fe40000410000 */
[C---:B------:R-:W-:Y:S04]  /*10ef0*/  HMMA.16816.F32 R136, R32.reuse, R36, R136 ;  /* 0x000000242088723c */ /* 0x040fe80000001888 */
[C---:B------:R-:W-:Y:S02]  /*10f00*/  FMUL.FTZ R59, R0.reuse, R59 ;  /* 0x0000003b003b7220 */ /* 0x040fe40000410000 */
[C---:B------:R-:W-:Y:S02]  /*10f10*/  FMUL.FTZ R62, R0.reuse, R62 ;  /* 0x0000003e003e7220 */ /* 0x040fe40000410000 */
[-C--:B------:R-:W-:Y:S04]  /*10f20*/  HMMA.16816.F32 R140, R32, R38.reuse, R140 ;  /* 0x00000026208c723c */ /* 0x080fe8000000188c */
[C---:B------:R-:W-:Y:S02]  /*10f30*/  FMUL.FTZ R63, R0.reuse, R63 ;  /* 0x0000003f003f7220 */ /* 0x040fe40000410000 */
[C---:B------:R-:W-:Y:S02]  /*10f40*/  FMUL.FTZ R74, R0.reuse, R74 ;  /* 0x0000004a004a7220 */ /* 0x040fe40000410000 */
[C---:B------:R-:W-:Y:S01]  /*10f50*/  HMMA.16816.F32 R144, R24.reuse, R38, R144 ;  /* 0x000000261890723c */ /* 0x040fe20000001890 */
[----:B------:R-:W2:Y:S03]  /*10f60*/  LDSM.16.MT88.4 R36, [R227+0x100] ;  /* 0x00010000e324783b */ /* 0x000ea60000004200 */
[----:B------:R-:W-:Y:S02]  /*10f70*/  FMUL.FTZ R75, R0, R75 ;  /* 0x0000004b004b7220 */ /* 0x000fe40000410000 */
[C---:B------:R-:W-:Y:S02]  /*10f80*/  FMUL.FTZ R76, R2.reuse, R76 ;  /* 0x0000004c024c7220 */ /* 0x040fe40000410000 */
[----:B------:R-:W-:Y:S01]  /*10f90*/  FMUL.FTZ R77, R2, R77 ;  /* 0x0000004d024d7220 */ /* 0x000fe20000410000 */
[-C--:B-1----:R-:W-:Y:S03]  /*10fa0*/  HMMA.16816.F32 R148, R24, R28.reuse, R148 ;  /* 0x0000001c1894723c */ /* 0x082fe60000001894 */
[C---:B------:R-:W-:Y:S02]  /*10fb0*/  FMUL.FTZ R78, R0.reuse, R78 ;  /* 0x0000004e004e7220 */ /* 0x040fe40000410000 */
[----:B------:R-:W-:Y:S02]  /*10fc0*/  FMUL.FTZ R79, R0, R79 ;  /* 0x0000004f004f7220 */ /* 0x000fe40000410000 */
        /* <DEDUP_REMOVED lines=11> */
[-C--:B--2---:R-:W-:Y:S04]  /*11080*/  HMMA.16816.F32 R52, R24, R36.reuse, R52 ;  /* 0x000000241834723c */ /* 0x084fe80000001834 */
[----:B------:R-:W-:Y:S02]  /*11090*/  FMUL.FTZ R87, R20, R87 ;  /* 0x0000005714577220 */ /* 0x000fe40000410000 */
[C---:B------:R-:W-:Y:S02]  /*110a0*/  FMUL.FTZ R88, R2.reuse, R88 ;  /* 0x0000005802587220 */ /* 0x040fe40000410000 */
[C---:B------:R-:W-:Y:S04]  /*110b0*/  HMMA.16816.F32 R56, R32.reuse, R36, R56 ;  /* 0x000000242038723c */ /* 0x040fe80000001838 */
[----:B------:R-:W-:Y:S02]  /*110c0*/  FMUL.FTZ R89, R2, R89 ;  /* 0x0000005902597220 */ /* 0x000fe40000410000 */
[----:B------:R-:W-:Y:S02]  /*110d0*/  FMUL.FTZ R90, R0, R90 ;  /* 0x0000005a005a7220 */ /* 0x000fe40000410000 */
[-C--:B------:R-:W-:Y:S04]  /*110e0*/  HMMA.16816.F32 R60, R32, R38.reuse, R60 ;  /* 0x00000026203c723c */ /* 0x080fe8000000183c */
[----:B------:R-:W-:Y:S02]  /*110f0*/  FFMA.FTZ R36, R196, c[0x0][0x2d0], -R23 ;  /* 0x0000b400c4247a23 */ /* 0x000fe40000010817 */
[----:B------:R-:W-:Y:S02]  /*11100*/  FMUL.FTZ R91, R0, R91 ;  /* 0x0000005b005b7220 */ /* 0x000fe40000410000 */
[C---:B------:R-:W-:Y:S01]  /*11110*/  HMMA.16816.F32 R64, R24.reuse, R38, R64 ;  /* 0x000000261840723c */ /* 0x040fe20000001840 */
[----:B------:R2:W-:Y:S03]  /*11120*/  MUFU.EX2 R244, R36 ;  /* 0x0000002400f47308 */ /* 0x0005e60000000800 */
[C---:B------:R-:W-:Y:S02]  /*11130*/  FMUL.FTZ R92, R2.reuse, R92 ;  /* 0x0000005c025c7220 */ /* 0x040fe40000410000 */
[----:B------:R-:W-:Y:S02]  /*11140*/  FMUL.FTZ R93, R2, R93 ;  /* 0x0000005d025d7220 */ /* 0x000fe40000410000 */
[C---:B------:R-:W-:Y:S01]  /*11150*/  FMUL.FTZ R94, R0.reuse, R94 ;  /* 0x0000005e005e7220 */ /* 0x040fe20000410000 */
[-C--:B-1----:R-:W-:Y:S03]  /*11160*/  HMMA.16816.F32 R68, R24, R28.reuse, R68 ;  /* 0x0000001c1844723c */ /* 0x082fe60000001844 */
[----:B------:R-:W-:Y:S02]  /*11170*/  FMUL.FTZ R95, R0, R95 ;  /* 0x0000005f005f7220 */ /* 0x000fe40000410000 */
[C---:B------:R-:W-:Y:S02]  /*11180*/  FMUL.FTZ R96, R21.reuse, R96 ;  /* 0x0000006015607220 */ /* 0x040fe40000410000 */
[----:B------:R-:W-:Y:S01]  /*11190*/  FMUL.FTZ R97, R21, R97 ;  /* 0x0000006115617220 */ /* 0x000fe20000410000 */
[C---:B------:R-:W-:Y:S04]  /*111a0*/  HMMA.16816.F32 R72, R32.reuse, R28, R72 ;  /* 0x0000001c2048723c */ /* 0x040fe80000001848 */
[C---:B------:R-:W-:Y:S02]  /*111b0*/  FMUL.FTZ R98, R20.reuse, R98 ;  /* 0x0000006214627220 */ /* 0x040fe40000410000 */
[C---:B------:R-:W-:Y:S02]  /*111c0*/  FMUL.FTZ R99, R20.reuse, R99 ;  /* 0x0000006314637220 */ /* 0x040fe40000410000 */
[-C--:B------:R-:W-:Y:S01]  /*111d0*/  HMMA.16816.F32 R76, R32, R30.reuse, R76 ;  /* 0x0000001e204c723c */ /* 0x080fe2000000184c */
[----:B--2---:R-:W1:Y:S03]  /*111e0*/  LDSM.16.MT88.4 R36, [R226+0x1900] ;  /* 0x00190000e224783b */ /* 0x004e660000004200 */
[--C-:B------:R-:W-:Y:S02]  /*111f0*/  FFMA.FTZ R28, R199, c[0x0][0x2d0], -R48.reuse ;  /* 0x0000b400c71c7a23 */ /* 0x100fe40000010830 */
[C---:B------:R-:W-:Y:S01]  /*11200*/  FMUL.FTZ R100, R21.reuse, R100 ;  /* 0x0000006415647220 */ /* 0x040fe20000410000 */
[----:B------:R2:W-:Y:S01]  /*11210*/  MUFU.EX2 R199, R40 ;  /* 0x0000002800c77308 */ /* 0x0005e20000000800 */
[C---:B------:R-:W-:Y:S04]  /*11220*/  HMMA.16816.F32 R80, R24.reuse, R30, R80 ;  /* 0x0000001e1850723c */ /* 0x040fe80000001850 */
[----:B------:R-:W-:Y:S02]  /*11230*/  FMUL.FTZ R101, R21, R101 ;  /* 0x0000006515657220 */ /* 0x000fe40000410000 */
[C---:B------:R-:W-:Y:S02]  /*11240*/  FMUL.FTZ R102, R20.reuse, R102 ;  /* 0x0000006614667220 */ /* 0x040fe40000410000 */
[----:B------:R-:W-:Y:S01]  /*11250*/  FMUL.FTZ R103, R20, R103 ;  /* 0x0000006714677220 */ /* 0x000fe20000410000 */
[----:B------:R3:W-:Y:S03]  /*11260*/  MUFU.EX2 R221, R28 ;  /* 0x0000001c00dd7308 */ /* 0x0007e60000000800 */
[C---:B------:R-:W-:Y:S02]  /*11270*/  FMUL.FTZ R104, R2.reuse, R104 ;  /* 0x0000006802687220 */ /* 0x040fe40000410000 */
[----:B------:R-:W-:Y:S02]  /*11280*/  FMUL.FTZ R105, R2, R105 ;  /* 0x0000006902697220 */ /* 0x000fe40000410000 */
[C---:B------:R-:W-:Y:S02]  /*11290*/  FMUL.FTZ R106, R0.reuse, R106 ;  /* 0x0000006a006a7220 */ /* 0x040fe40000410000 */
[----:B------:R-:W-:Y:S02]  /*112a0*/  FMUL.FTZ R107, R0, R107 ;  /* 0x0000006b006b7220 */ /* 0x000fe40000410000 */
[C---:B------:R-:W-:Y:S02]  /*112b0*/  FMUL.FTZ R108, R2.reuse, R108 ;  /* 0x0000006c026c7220 */ /* 0x040fe40000410000 */
[----:B------:R-:W-:Y:S02]  /*112c0*/  FMUL.FTZ R109, R2, R109 ;  /* 0x0000006d026d7220 */ /* 0x000fe40000410000 */
[----:B--2---:R-:W-:Y:S01]  /*112d0*/  FFMA.FTZ R40, R205, c[0x0][0x2d0], -R49 ;  /* 0x0000b400cd287a23 */ /* 0x004fe20000010831 */
[----:B------:R-:W-:Y:S01]  /*112e0*/  MOV R205, R194 ;  /* 0x000000c200cd7202 */ /* 0x000fe20000000f00 */
[C---:B------:R-:W-:Y:S02]  /*112f0*/  FMUL.FTZ R110, R0.reuse, R110 ;  /* 0x0000006e006e7220 */ /* 0x040fe40000410000 */
[----:B------:R-:W-:Y:S01]  /*11300*/  MUFU.EX2 R198, R40 ;  /* 0x0000002800c67308 */ /* 0x000fe20000000800 */
[----:B------:R-:W-:Y:S02]  /*11310*/  FMUL.FTZ R111, R0, R111 ;  /* 0x0000006f006f7220 */ /* 0x000fe40000410000 */
[C---:B------:R-:W-:Y:S01]  /*11320*/  FMUL.FTZ R112, R21.reuse, R112 ;  /* 0x0000007015707220 */ /* 0x040fe20000410000 */
[-C--:B-1----:R-:W-:Y:S03]  /*11330*/  HMMA.16816.F32 R84, R24, R36.reuse, R84 ;  /* 0x000000241854723c */ /* 0x082fe60000001854 */
[----:B---3--:R-:W-:Y:S02]  /*11340*/  FFMA.FTZ R28, R200, c[0x0][0x2d0], -R23 ;  /* 0x0000b400c81c7a23 */ /* 0x008fe40000010817 */
[----:B------:R-:W-:Y:S02]  /*11350*/  FMUL.FTZ R113, R21, R113 ;  /* 0x0000007115717220 */ /* 0x000fe40000410000 */
[----:B------:R1:W-:Y:S01]  /*11360*/  MUFU.EX2 R220, R28 ;  /* 0x0000001c00dc7308 */ /* 0x0003e20000000800 */
[C---:B------:R-:W-:Y:S04]  /*11370*/  HMMA.16816.F32 R88, R32.reuse, R36, R88 ;  /* 0x000000242058723c */ /* 0x040fe80000001858 */
[C---:B------:R-:W-:Y:S02]  /*11380*/  FMUL.FTZ R114, R20.reuse, R114 ;  /* 0x0000007214727220 */ /* 0x040fe40000410000 */
[C---:B------:R-:W-:Y:S02]  /*11390*/  FMUL.FTZ R115, R20.reuse, R115 ;  /* 0x0000007314737220 */ /* 0x040fe40000410000 */
[-C--:B------:R-:W-:Y:S04]  /*113a0*/  HMMA.16816.F32 R92, R32, R38.reuse, R92 ;  /* 0x00000026205c723c */ /* 0x080fe8000000185c */
[----:B------:R-:W-:Y:S01]  /*113b0*/  FFMA.FTZ R36, R203, c[0x0][0x2d0], -R48 ;  /* 0x0000b400cb247a23 */ /* 0x000fe20000010830 */
[----:B------:R-:W-:Y:S01]  /*113c0*/  MOV R203, R195 ;  /* 0x000000c300cb7202 */ /* 0x000fe20000000f00 */
[C---:B------:R-:W-:Y:S02]  /*113d0*/  FMUL.FTZ R116, R21.reuse, R116 ;  /* 0x0000007415747220 */ /* 0x040fe40000410000 */
[C---:B------:R-:W-:Y:S01]  /*113e0*/  HMMA.16816.F32 R96, R24.reuse, R38, R96 ;  /* 0x000000261860723c */ /* 0x040fe20000001860 */
[----:B------:R2:W-:Y:S03]  /*113f0*/  MUFU.EX2 R201, R36 ;  /* 0x0000002400c97308 */ /* 0x0005e60000000800 */
[----:B------:R-:W-:Y:S02]  /*11400*/  FMUL.FTZ R117, R21, R117 ;  /* 0x0000007515757220 */ /* 0x000fe40000410000 */
[C---:B------:R-:W-:Y:S01]  /*11410*/  FMUL.FTZ R118, R20.reuse, R118 ;  /* 0x0000007614767220 */ /* 0x040fe20000410000 */
[----:B-1----:R-:W1:Y:S01]  /*11420*/  LDSM.16.MT88.4 R28, [R228+0x1900] ;  /* 0x00190000e41c783b */ /* 0x002e620000004200 */
[----:B------:R-:W-:Y:S04]  /*11430*/  FMUL.FTZ R119, R20, R119 ;  /* 0x0000007714777220 */ /* 0x000fe80000410000 */
[C---:B------:R-:W-:Y:S02]  /*11440*/  FMUL.FTZ R120, R2.reuse, R120 ;  /* 0x0000007802787220 */ /* 0x040fe40000410000 */
[----:B------:R-:W-:Y:S02]  /*11450*/  FMUL.FTZ R121, R2, R121 ;  /* 0x0000007902797220 */ /* 0x000fe40000410000 */
[C---:B------:R-:W-:Y:S02]  /*11460*/  FMUL.FTZ R122, R0.reuse, R122 ;  /* 0x0000007a007a7220 */ /* 0x040fe40000410000 */
[----:B------:R-:W-:Y:S02]  /*11470*/  FMUL.FTZ R123, R0, R123 ;  /* 0x0000007b007b7220 */ /* 0x000fe40000410000 */
[C---:B------:R-:W-:Y:S02]  /*11480*/  FMUL.FTZ R124, R2.reuse, R124 ;  /* 0x0000007c027c7220 */ /* 0x040fe40000410000 */
[----:B------:R-:W-:Y:S02]  /*11490*/  FMUL.FTZ R125, R2, R125 ;  /* 0x0000007d027d7220 */ /* 0x000fe40000410000 */
[C---:B------:R-:W-:Y:S02]  /*114a0*/  FMUL.FTZ R126, R0.reuse, R126 ;  /* 0x0000007e007e7220 */ /* 0x040fe40000410000 */
[--C-:B--2---:R-:W-:Y:S02]  /*114b0*/  FFMA.FTZ R36, R51, c[0x0][0x2d0], -R49.reuse ;  /* 0x0000b40033247a23 */ /* 0x104fe40000010831 */
[----:B------:R-:W-:Y:S02]  /*114c0*/  FMUL.FTZ R127, R0, R127 ;  /* 0x0000007f007f7220 */ /* 0x000fe40000410000 */
[----:B------:R2:W3:Y:S01]  /*114d0*/  MUFU.EX2 R200, R36 ;  /* 0x0000002400c87308 */ /* 0x0004e20000000800 */
[C---:B------:R-:W-:Y:S02]  /*114e0*/  FMUL.FTZ R128, R21.reuse, R128 ;  /* 0x0000008015807220 */ /* 0x040fe40000410000 */
[----:B------:R-:W-:Y:S02]  /*114f0*/  FMUL.FTZ R129, R21, R129 ;  /* 0x0000008115817220 */ /* 0x000fe40000410000 */
[C---:B------:R-:W-:Y:S02]  /*11500*/  FMUL.FTZ R130, R20.reuse, R130 ;  /* 0x0000008214827220 */ /* 0x040fe40000410000 */
[----:B------:R-:W-:Y:S01]  /*11510*/  FMUL.FTZ R131, R20, R131 ;  /* 0x0000008314837220 */ /* 0x000fe20000410000 */
[-C--:B-1----:R-:W-:Y:S01]  /*11520*/  HMMA.16816.F32 R100, R24, R28.reuse, R100 ;  /* 0x0000001c1864723c */ /* 0x082fe20000001864 */
[----:B--2---:R-:W1:Y:S07]  /*11530*/  LDSM.16.MT88.4 R36, [R227+0x1900] ;  /* 0x00190000e324783b */ /* 0x004e6e0000004200 */
[C---:B------:R-:W-:Y:S07]  /*11540*/  HMMA.16816.F32 R104, R32.reuse, R28, R104 ;  /* 0x0000001c2068723c */ /* 0x040fee0000001868 */
[----:B------:R-:W-:Y:S01]  /*11550*/  FFMA.FTZ R28, R206, c[0x0][0x2d0], -R49 ;  /* 0x0000b400ce1c7a23 */ /* 0x000fe20000010831 */
[-C--:B------:R-:W-:Y:S01]  /*11560*/  HMMA.16816.F32 R108, R32, R30.reuse, R108 ;  /* 0x0000001e206c723c */ /* 0x080fe2000000186c */
[----:B------:R-:W2:Y:S02]  /*11570*/  LDL.LU R206, [R1+0x24] ;  /* 0x0000240001ce7983 */ /* 0x000ea40000300800 */
[----:B------:R4:W5:Y:S05]  /*11580*/  MUFU.EX2 R197, R28 ;  /* 0x0000001c00c57308 */ /* 0x00096a0000000800 */
[C---:B------:R-:W-:Y:S04]  /*11590*/  HMMA.16816.F32 R112, R24.reuse, R30, R112 ;  /* 0x0000001e1870723c */ /* 0x040fe80000001870 */
[--C-:B----4-:R-:W-:Y:S02]  /*115a0*/  FFMA.FTZ R28, R41, c[0x0][0x2d0], -R50.reuse ;  /* 0x0000b400291c7a23 */ /* 0x110fe40000010832 */
[----:B------:R-:W-:Y:S02]  /*115b0*/  LDSM.16.MT88.4 R40, [R226+0x900] ;  /* 0x00090000e228783b */ /* 0x000fe40000004200 */
[-C--:B-1----:R-:W-:Y:S01]  /*115c0*/  HMMA.16816.F32 R116, R24, R36.reuse, R116 ;  /* 0x000000241874723c */ /* 0x082fe20000001874 */
[----:B------:R1:W-:Y:S07]  /*115d0*/  MUFU.EX2 R196, R28 ;  /* 0x0000001c00c47308 */ /* 0x0003ee0000000800 */
[C---:B------:R-:W-:Y:S07]  /*115e0*/  HMMA.16816.F32 R120, R32.reuse, R36, R120 ;  /* 0x000000242078723c */ /* 0x040fee0000001878 */
[--C-:B------:R-:W-:Y:S01]  /*115f0*/  FFMA.FTZ R36, R45, c[0x0][0x2d0], -R50.reuse ;  /* 0x0000b4002d247a23 */ /* 0x100fe20000010832 */
[-C--:B------:R-:W-:Y:S03]  /*11600*/  HMMA.16816.F32 R124, R32, R38.reuse, R124 ;  /* 0x00000026207c723c */ /* 0x080fe6000000187c */
[----:B------:R4:W-:Y:S04]  /*11610*/  MUFU.EX2 R51, R36 ;  /* 0x0000002400337308 */ /* 0x0009e80000000800 */
[----:B---3--:R-:W-:Y:S01]  /*11620*/  F2FP.PACK_AB R32, R199, R200 ;  /* 0x000000c8c720723e */ /* 0x008fe200000000ff */
[----:B------:R-:W-:Y:S04]  /*11630*/  HMMA.16816.F32 R128, R24, R38, R128 ;  /* 0x000000261880723c */ /* 0x000fe80000001880 */
[--C-:B-1----:R-:W-:Y:S01]  /*11640*/  FFMA.FTZ R28, R44, c[0x0][0x2d0], -R50.reuse ;  /* 0x0000b4002c1c7a23 */ /* 0x102fe20000010832 */
[----:B-----5:R-:W-:Y:S01]  /*11650*/  F2FP.PACK_AB R34, R197, R198 ;  /* 0x000000c6c522723e */ /* 0x020fe200000000ff */
[----:B------:R-:W-:Y:S01]  /*11660*/  FFMA.FTZ R44, R171, c[0x0][0x2d0], -R50 ;  /* 0x0000b400ab2c7a23 */ /* 0x000fe20000010832 */
[----:B------:R-:W-:Y:S01]  /*11670*/  F2FP.PACK_AB R24, R223, R244 ;  /* 0x000000f4df18723e */ /* 0x000fe200000000ff */
[----:B------:R1:W3:Y:S01]  /*11680*/  MUFU.EX2 R195, R28 ;  /* 0x0000001c00c37308 */ /* 0x0002e20000000800 */
[----:B------:R-:W-:Y:S03]  /*11690*/  F2FP.PACK_AB R25, R221, R222 ;  /* 0x000000dedd19723e */ /* 0x000fe600000000ff */
[----:B------:R-:W-:Y:S02]  /*116a0*/  F2FP.PACK_AB R26, R219, R220 ;  /* 0x000000dcdb1a723e */ /* 0x000fe400000000ff */
[----:B------:R-:W-:Y:S04]  /*116b0*/  F2FP.PACK_AB R27, R201, R202 ;  /* 0x000000cac91b723e */ /* 0x000fe800000000ff */
[----:B------:R5:W5:Y:S01]  /*116c0*/  MUFU.EX2 R194, R44 ;  /* 0x0000002c00c27308 */ /* 0x000b620000000800 */
[--C-:B----4-:R-:W-:Y:S01]  /*116d0*/  FFMA.FTZ R36, R209, c[0x0][0x2d0], -R23.reuse ;  /* 0x0000b400d1247a23 */ /* 0x110fe20000010817 */
[----:B------:R-:W-:Y:S08]  /*116e0*/  MOV R209, R193 ;  /* 0x000000c100d17202 */ /* 0x000ff00000000f00 */
[----:B------:R4:W-:Y:S01]  /*116f0*/  MUFU.EX2 R193, R36 ;  /* 0x0000002400c17308 */ /* 0x0009e20000000800 */
[----:B-1----:R-:W1:Y:S01]  /*11700*/  LDSM.16.MT88.4 R28, [R225+0x900] ;  /* 0x00090000e11c783b */ /* 0x002e620000004200 */
[----:B---3--:R-:W-:Y:S07]  /*11710*/  F2FP.PACK_AB R33, R195, R196 ;  /* 0x000000c4c321723e */ /* 0x008fee00000000ff */
[----:B-----5:R-:W3:Y:S01]  /*11720*/  LDSM.16.MT88.4 R44, [R228+0x900] ;  /* 0x00090000e42c783b */ /* 0x020ee20000004200 */
[----:B------:R-:W-:Y:S01]  /*11730*/  F2FP.PACK_AB R35, R51, R194 ;  /* 0x000000c23323723e */ /* 0x000fe200000000ff */
[--C-:B----4-:R-:W-:Y:S01]  /*11740*/  FFMA.FTZ R36, R210, c[0x0][0x2d0], -R23.reuse ;  /* 0x0000b400d2247a23 */ /* 0x110fe20000010817 */
[----:B------:R-:W-:Y:S03]  /*11750*/  MOV R210, R166 ;  /* 0x000000a600d27202 */ /* 0x000fe60000000f00 */
[----:B------:R4:W-:Y:S01]  /*11760*/  MUFU.EX2 R192, R36 ;  /* 0x0000002400c07308 */ /* 0x0009e20000000800 */
[-C--:B-1----:R-:W-:Y:S08]  /*11770*/  HMMA.16816.F32 R4, R24, R28.reuse, R4 ;  /* 0x0000001c1804723c */ /* 0x082ff00000001804 */
[C---:B------:R-:W-:Y:S04]  /*11780*/  HMMA.16816.F32 R8, R32.reuse, R28, R8 ;  /* 0x0000001c2008723c */ /* 0x040fe80000001808 */
[--C-:B----4-:R-:W-:Y:S01]  /*11790*/  FFMA.FTZ R36, R207, c[0x0][0x2d0], -R48.reuse ;  /* 0x0000b400cf247a23 */ /* 0x110fe20000010830 */
[----:B------:R-:W-:Y:S03]  /*117a0*/  MOV R207, R175 ;  /* 0x000000af00cf7202 */ /* 0x000fe60000000f00 */
[-C--:B------:R-:W-:Y:S01]  /*117b0*/  HMMA.16816.F32 R12, R32, R30.reuse, R12 ;  /* 0x0000001e200c723c */ /* 0x080fe2000000180c */
[----:B------:R1:W-:Y:S07]  /*117c0*/  MUFU.EX2 R175, R36 ;  /* 0x0000002400af7308 */ /* 0x0003ee0000000800 */
[C---:B------:R-:W-:Y:S01]  /*117d0*/  HMMA.16816.F32 R16, R24.reuse, R30, R16 ;  /* 0x0000001e1810723c */ /* 0x040fe20000001810 */
[----:B------:R-:W4:Y:S07]  /*117e0*/  LDSM.16.MT88.4 R28, [R227+0x900] ;  /* 0x00090000e31c783b */ /* 0x000f2e0000004200 */
[-C--:B------:R-:W-:Y:S08]  /*117f0*/  HMMA.16816.F32 R132, R24, R40.reuse, R132 ;  /* 0x000000281884723c */ /* 0x080ff00000001884 */
[C---:B------:R-:W-:Y:S01]  /*11800*/  HMMA.16816.F32 R136, R32.reuse, R40, R136 ;  /* 0x000000282088723c */ /* 0x040fe20000001888 */
[----:B-1----:R-:W1:Y:S06]  /*11810*/  LDSM.16.MT88.4 R36, [R225+0x2100] ;  /* 0x00210000e124783b */ /* 0x002e6c0000004200 */
[--C-:B------:R-:W-:Y:S01]  /*11820*/  FFMA.FTZ R40, R208, c[0x0][0x2d0], -R48.reuse ;  /* 0x0000b400d0287a23 */ /* 0x100fe20000010830 */
[-C--:B------:R-:W-:Y:S03]  /*11830*/  HMMA.16816.F32 R140, R32, R42.reuse, R140 ;  /* 0x0000002a208c723c */ /* 0x080fe6000000188c */
[----:B------:R5:W-:Y:S01]  /*11840*/  MUFU.EX2 R170, R40 ;  /* 0x0000002800aa7308 */ /* 0x000be20000000800 */
[----:B------:R-:W-:Y:S04]  /*11850*/  MOV R208, R165 ;  /* 0x000000a500d07202 */ /* 0x000fe80000000f00 */
[C---:B------:R-:W-:Y:S08]  /*11860*/  HMMA.16816.F32 R144, R24.reuse, R42, R144 ;  /* 0x0000002a1890723c */ /* 0x040ff00000001890 */
[-C--:B---3--:R-:W-:Y:S08]  /*11870*/  HMMA.16816.F32 R148, R24, R44.reuse, R148 ;  /* 0x0000002c1894723c */ /* 0x088ff00000001894 */
[C---:B------:R-:W-:Y:S04]  /*11880*/  HMMA.16816.F32 R152, R32.reuse, R44, R152 ;  /* 0x0000002c2098723c */ /* 0x040fe80000001898 */
[--C-:B-----5:R-:W-:Y:S02]  /*11890*/  FFMA.FTZ R40, R216, c[0x0][0x2d0], -R23.reuse ;  /* 0x0000b400d8287a23 */ /* 0x120fe40000010817 */
[----:B------:R-:W-:Y:S01]  /*118a0*/  FFMA.FTZ R23, R215, c[0x0][0x2d0], -R23 ;  /* 0x0000b400d7177a23 */ /* 0x000fe20000010817 */
[----:B------:R-:W3:Y:S01]  /*118b0*/  LDL.LU R216, [R1+0x20] ;  /* 0x0000200001d87983 */ /* 0x000ee20000300800 */
[-C--:B------:R-:W-:Y:S01]  /*118c0*/  HMMA.16816.F32 R156, R32, R46.reuse, R156 ;  /* 0x0000002e209c723c */ /* 0x080fe2000000189c */
[----:B------:R5:W-:Y:S02]  /*118d0*/  MUFU.EX2 R171, R40 ;  /* 0x0000002800ab7308 */ /* 0x000be40000000800 */
[----:B------:R-:W2:Y:S05]  /*118e0*/  LDL.LU R215, [R1+0x1c] ;  /* 0x00001c0001d77983 */ /* 0x000eaa0000300800 */
[C---:B------:R-:W-:Y:S03]  /*118f0*/  HMMA.16816.F32 R160, R24.reuse, R46, R160 ;  /* 0x0000002e18a0723c */ /* 0x040fe600000018a0 */
[----:B------:R1:W-:Y:S05]  /*11900*/  MUFU.EX2 R166, R23 ;  /* 0x0000001700a67308 */ /* 0x0003ea0000000800 */
[-C--:B----4-:R-:W-:Y:S08]  /*11910*/  HMMA.16816.F32 R52, R24, R28.reuse, R52 ;  /* 0x0000001c1834723c */ /* 0x090ff00000001834 */
[C---:B------:R-:W-:Y:S01]  /*11920*/  HMMA.16816.F32 R56, R32.reuse, R28, R56 ;  /* 0x0000001c2038723c */ /* 0x040fe20000001838 */
[----:B-----5:R-:W4:Y:S07]  /*11930*/  LDSM.16.MT88.4 R40, [R226+0x2100] ;  /* 0x00210000e228783b */ /* 0x020f2e0000004200 */
[-C--:B------:R-:W-:Y:S04]  /*11940*/  HMMA.16816.F32 R60, R32, R30.reuse, R60 ;  /* 0x0000001e203c723c */ /* 0x080fe8000000183c */
[--C-:B-1----:R-:W-:Y:S01]  /*11950*/  FFMA.FTZ R23, R211, c[0x0][0x2d0], -R48.reuse ;  /* 0x0000b400d3177a23 */ /* 0x102fe20000010830 */
[----:B------:R-:W-:Y:S01]  /*11960*/  MOV R211, R164 ;  /* 0x000000a400d37202 */ /* 0x000fe20000000f00 */
[----:B------:R-:W-:Y:S02]  /*11970*/  FFMA.FTZ R48, R214, c[0x0][0x2d0], -R48 ;  /* 0x0000b400d6307a23 */ /* 0x000fe40000010830 */
[C---:B------:R-:W-:Y:S01]  /*11980*/  HMMA.16816.F32 R64, R24.reuse, R30, R64 ;  /* 0x0000001e1840723c */ /* 0x040fe20000001840 */
[----:B------:R1:W-:Y:S01]  /*11990*/  MUFU.EX2 R165, R23 ;  /* 0x0000001700a57308 */ /* 0x0003e20000000800 */
[----:B------:R-:W5:Y:S04]  /*119a0*/  LDL.LU R214, [R1+0x18] ;  /* 0x0000180001d67983 */ /* 0x000f680000300800 */
[----:B------:R-:W4:Y:S02]  /*119b0*/  LDSM.16.MT88.4 R28, [R228+0x2100] ;  /* 0x00210000e41c783b */ /* 0x000f240000004200 */
[-C--:B------:R-:W-:Y:S03]  /*119c0*/  HMMA.16816.F32 R68, R24, R36.reuse, R68 ;  /* 0x000000241844723c */ /* 0x080fe60000001844 */
[----:B------:R-:W-:Y:S05]  /*119d0*/  MUFU.EX2 R164, R48 ;  /* 0x0000003000a47308 */ /* 0x000fea0000000800 */
[C---:B------:R-:W-:Y:S08]  /*119e0*/  HMMA.16816.F32 R72, R32.reuse, R36, R72 ;  /* 0x000000242048723c */ /* 0x040ff00000001848 */
[-C--:B------:R-:W-:Y:S04]  /*119f0*/  HMMA.16816.F32 R76, R32, R38.reuse, R76 ;  /* 0x00000026204c723c */ /* 0x080fe8000000184c */
[--C-:B-1----:R-:W-:Y:S01]  /*11a00*/  FFMA.FTZ R23, R212, c[0x0][0x2d0], -R49.reuse ;  /* 0x0000b400d4177a23 */ /* 0x102fe20000010831 */
[----:B------:R-:W-:Y:S03]  /*11a10*/  MOV R212, R176 ;  /* 0x000000b000d47202 */ /* 0x000fe60000000f00 */
[C---:B------:R-:W-:Y:S01]  /*11a20*/  HMMA.16816.F32 R80, R24.reuse, R38, R80 ;  /* 0x000000261850723c */ /* 0x040fe20000001850 */
[----:B------:R1:W-:Y:S01]  /*11a30*/  MUFU.EX2 R48, R23 ;  /* 0x0000001700307308 */ /* 0x0003e20000000800 */
[----:B------:R-:W1:Y:S06]  /*11a40*/  LDSM.16.MT88.4 R36, [R227+0x2100] ;  /* 0x00210000e324783b */ /* 0x000e6c0000004200 */
[-C--:B----4-:R-:W-:Y:S08]  /*11a50*/  HMMA.16816.F32 R84, R24, R40.reuse, R84 ;  /* 0x000000281854723c */ /* 0x090ff00000001854 */
[C---:B------:R-:W-:Y:S08]  /*11a60*/  HMMA.16816.F32 R88, R32.reuse, R40, R88 ;  /* 0x000000282058723c */ /* 0x040ff00000001858 */
[-C--:B------:R-:W-:Y:S04]  /*11a70*/  HMMA.16816.F32 R92, R32, R42.reuse, R92 ;  /* 0x0000002a205c723c */ /* 0x080fe8000000185c */
[--C-:B-1----:R-:W-:Y:S04]  /*11a80*/  FFMA.FTZ R23, R213, c[0x0][0x2d0], -R49.reuse ;  /* 0x0000b400d5177a23 */ /* 0x102fe80000010831 */
[C---:B------:R-:W-:Y:S01]  /*11a90*/  HMMA.16816.F32 R96, R24.reuse, R42, R96 ;  /* 0x0000002a1860723c */ /* 0x040fe20000001860 */
[----:B------:R1:W4:Y:S01]  /*11aa0*/  MUFU.EX2 R46, R23 ;  /* 0x00000017002e7308 */ /* 0x0003220000000800 */
[----:B------:R-:W3:Y:S06]  /*11ab0*/  LDSM.16.MT88.4 R40, [R226+0x1100] ;  /* 0x00110000e228783b */ /* 0x000eec0000004200 */
[-C--:B------:R-:W-:Y:S08]  /*11ac0*/  HMMA.16816.F32 R100, R24, R28.reuse, R100 ;  /* 0x0000001c1864723c */ /* 0x080ff00000001864 */
[C---:B------:R-:W-:Y:S08]  /*11ad0*/  HMMA.16816.F32 R104, R32.reuse, R28, R104 ;  /* 0x0000001c2068723c */ /* 0x040ff00000001868 */
[-C--:B------:R-:W-:Y:S04]  /*11ae0*/  HMMA.16816.F32 R108, R32, R30.reuse, R108 ;  /* 0x0000001e206c723c */ /* 0x080fe8000000186c */
[--C-:B-1----:R-:W-:Y:S01]  /*11af0*/  FFMA.FTZ R23, R217, c[0x0][0x2d0], -R49.reuse ;  /* 0x0000b400d9177a23 */ /* 0x102fe20000010831 */
[----:B----4-:R-:W-:Y:S01]  /*11b00*/  F2FP.PACK_AB R28, R46, R48 ;  /* 0x000000302e1c723e */ /* 0x010fe200000000ff */
[----:B------:R-:W-:Y:S02]  /*11b10*/  FFMA.FTZ R49, R218, c[0x0][0x2d0], -R49 ;  /* 0x0000b400da317a23 */ /* 0x000fe40000010831 */
[C---:B------:R-:W-:Y:S01]  /*11b20*/  HMMA.16816.F32 R112, R24.reuse, R30, R112 ;  /* 0x0000001e1870723c */ /* 0x040fe20000001870 */
[----:B------:R1:W-:Y:S07]  /*11b30*/  MUFU.EX2 R47, R23 ;  /* 0x00000017002f7308 */ /* 0x0003ee0000000800 */
[-C--:B------:R-:W-:Y:S03]  /*11b40*/  HMMA.16816.F32 R116, R24, R36.reuse, R116 ;  /* 0x000000241874723c */ /* 0x080fe60000001874 */
[----:B------:R-:W4:Y:S05]  /*11b50*/  MUFU.EX2 R49, R49 ;  /* 0x0000003100317308 */ /* 0x000f2a0000000800 */
[C---:B------:R-:W-:Y:S08]  /*11b60*/  HMMA.16816.F32 R120, R32.reuse, R36, R120 ;  /* 0x000000242078723c */ /* 0x040ff00000001878 */
[-C--:B------:R-:W-:Y:S01]  /*11b70*/  HMMA.16816.F32 R124, R32, R38.reuse, R124 ;  /* 0x00000026207c723c */ /* 0x080fe2000000187c */
[----:B------:R-:W2:Y:S03]  /*11b80*/  LDSM.16.MT88.4 R32, [R228+0x1100] ;  /* 0x00110000e420783b */ /* 0x000ea60000004200 */
[--C-:B-1----:R-:W-:Y:S04]  /*11b90*/  FFMA.FTZ R23, R173, c[0x0][0x2d0], -R50.reuse ;  /* 0x0000b400ad177a23 */ /* 0x102fe80000010832 */
[----:B------:R-:W-:Y:S01]  /*11ba0*/  HMMA.16816.F32 R128, R24, R38, R128 ;  /* 0x000000261880723c */ /* 0x000fe20000001880 */
[----:B------:R1:W-:Y:S01]  /*11bb0*/  MUFU.EX2 R45, R23 ;  /* 0x00000017002d7308 */ /* 0x0003e20000000800 */
[----:B------:R-:W2:Y:S02]  /*11bc0*/  LDSM.16.MT88.4 R36, [R227+0x1100] ;  /* 0x00110000e324783b */ /* 0x000ea40000004200 */
[----:B----4-:R-:W-:Y:S03]  /*11bd0*/  F2FP.PACK_AB R30, R49, R47 ;  /* 0x0000002f311e723e */ /* 0x010fe600000000ff */
[----:B------:R-:W-:Y:S02]  /*11be0*/  F2FP.PACK_AB R24, R192, R193 ;  /* 0x000000c1c018723e */ /* 0x000fe400000000ff */
[----:B------:R-:W-:Y:S03]  /*11bf0*/  F2FP.PACK_AB R25, R170, R175 ;  /* 0x000000afaa19723e */ /* 0x000fe600000000ff */
[----:B------:R-:W-:Y:S02]  /*11c00*/  F2FP.PACK_AB R26, R166, R171 ;  /* 0x000000aba61a723e */ /* 0x000fe400000000ff */
[----:B------:R-:W-:Y:S07]  /*11c10*/  F2FP.PACK_AB R27, R164, R165 ;  /* 0x000000a5a41b723e */ /* 0x000fee00000000ff */
[-C--:B------:R-:W-:Y:S01]  /*11c20*/  HMMA.16816.F32 R176, R24, R188.reuse, R4 ;  /* 0x000000bc18b0723c */ /* 0x080fe20000001804 */
[----:B------:R-:W4:Y:S02]  /*11c30*/  LDSM.16.MT88.4 R4, [R225+0x2900] ;  /* 0x00290000e104783b */ /* 0x000f240000004200 */
[--C-:B-1----:R-:W-:Y:S04]  /*11c40*/  FFMA.FTZ R23, R172, c[0x0][0x2d0], -R50.reuse ;  /* 0x0000b400ac177a23 */ /* 0x102fe80000010832 */
[----:B------:R1:W1:Y:S02]  /*11c50*/  MUFU.EX2 R44, R23 ;  /* 0x00000017002c7308 */ /* 0x0002640000000800 */
[--C-:B-1----:R-:W-:Y:S03]  /*11c60*/  FFMA.FTZ R23, R174, c[0x0][0x2d0], -R50.reuse ;  /* 0x0000b400ae177a23 */ /* 0x102fe60000010832 */
[----:B------:R-:W-:Y:S01]  /*11c70*/  F2FP.PACK_AB R29, R44, R45 ;  /* 0x0000002d2c1d723e */ /* 0x000fe200000000ff */
[----:B------:R-:W-:Y:S04]  /*11c80*/  FFMA.FTZ R50, R22, c[0x0][0x2d0], -R50 ;  /* 0x0000b40016327a23 */ /* 0x000fe80000010832 */
[----:B------:R-:W-:Y:S10]  /*11c90*/  MUFU.EX2 R23, R23 ;  /* 0x0000001700177308 */ /* 0x000ff40000000800 */
[----:B------:R-:W1:Y:S02]  /*11ca0*/  MUFU.EX2 R50, R50 ;  /* 0x0000003200327308 */ /* 0x000e640000000800 */
[----:B-1----:R-:W-:Y:S07]  /*11cb0*/  F2FP.PACK_AB R31, R50, R23 ;  /* 0x00000017321f723e */ /* 0x002fee00000000ff */
[C---:B------:R-:W-:Y:S01]  /*11cc0*/  HMMA.16816.F32 R180, R28.reuse, R188, R8 ;  /* 0x000000bc1cb4723c */ /* 0x040fe20000001808 */
[----:B------:R-:W1:Y:S07]  /*11cd0*/  LDSM.16.MT88.4 R8, [R226+0x2900] ;  /* 0x00290000e208783b */ /* 0x000e6e0000004200 */
[-C--:B------:R-:W-:Y:S01]  /*11ce0*/  HMMA.16816.F32 R184, R28, R190.reuse, R12 ;  /* 0x000000be1cb8723c */ /* 0x080fe2000000180c */
[----:B------:R-:W1:Y:S07]  /*11cf0*/  LDSM.16.MT88.4 R12, [R228+0x2900] ;  /* 0x00290000e40c783b */ /* 0x000e6e0000004200 */
[C---:B------:R-:W-:Y:S01]  /*11d00*/  HMMA.16816.F32 R188, R24.reuse, R190, R16 ;  /* 0x000000be18bc723c */ /* 0x040fe20000001810 */
[----:B------:R-:W1:Y:S07]  /*11d10*/  LDSM.16.MT88.4 R16, [R227+0x2900] ;  /* 0x00290000e310783b */ /* 0x000e6e0000004200 */
[-C--:B---3--:R-:W-:Y:S08]  /*11d20*/  HMMA.16816.F32 R132, R24, R40.reuse, R132 ;  /* 0x000000281884723c */ /* 0x088ff00000001884 */
[C---:B------:R-:W-:Y:S04]  /*11d30*/  HMMA.16816.F32 R136, R28.reuse, R40, R136 ;  /* 0x000000281c88723c */ /* 0x040fe80000001888 */
[----:B--2---:R-:W-:Y:S04]  /*11d40*/  FFMA.FTZ R20, R20, R215, R211 ;  /* 0x000000d714147223 */ /* 0x004fe800000100d3 */
[-C--:B------:R-:W-:Y:S04]  /*11d50*/  HMMA.16816.F32 R140, R28, R42.reuse, R140 ;  /* 0x0000002a1c8c723c */ /* 0x080fe8000000188c */
[----:B------:R-:W-:Y:S04]  /*11d60*/  FADD.FTZ R20, R207, R20 ;  /* 0x00000014cf147221 */ /* 0x000fe80000010000 */
[C---:B------:R-:W-:Y:S04]  /*11d70*/  HMMA.16816.F32 R144, R24.reuse, R42, R144 ;  /* 0x0000002a1890723c */ /* 0x040fe80000001890 */
[----:B------:R-:W-:Y:S04]  /*11d80*/  FADD.FTZ R20, R209, R20 ;  /* 0x00000014d1147221 */ /* 0x000fe80000010000 */
[-C--:B------:R-:W-:Y:S08]  /*11d90*/  HMMA.16816.F32 R148, R24, R32.reuse, R148 ;  /* 0x000000201894723c */ /* 0x080ff00000001894 */
[C---:B------:R-:W-:Y:S08]  /*11da0*/  HMMA.16816.F32 R152, R28.reuse, R32, R152 ;  /* 0x000000201c98723c */ /* 0x040ff00000001898 */
[-C--:B------:R-:W-:Y:S04]  /*11db0*/  HMMA.16816.F32 R156, R28, R34.reuse, R156 ;  /* 0x000000221c9c723c */ /* 0x080fe8000000189c */
[----:B-----5:R-:W-:Y:S04]  /*11dc0*/  FFMA.FTZ R21, R21, R214, R212 ;  /* 0x000000d615157223 */ /* 0x020fe800000100d4 */
[C---:B------:R-:W-:Y:S08]  /*11dd0*/  HMMA.16816.F32 R160, R24.reuse, R34, R160 ;  /* 0x0000002218a0723c */ /* 0x040ff000000018a0 */
[-C--:B------:R-:W-:Y:S08]  /*11de0*/  HMMA.16816.F32 R52, R24, R36.reuse, R52 ;  /* 0x000000241834723c */ /* 0x080ff00000001834 */
[C---:B------:R-:W-:Y:S08]  /*11df0*/  HMMA.16816.F32 R56, R28.reuse, R36, R56 ;  /* 0x000000241c38723c */ /* 0x040ff00000001838 */
[-C--:B------:R-:W-:Y:S08]  /*11e00*/  HMMA.16816.F32 R60, R28, R38.reuse, R60 ;  /* 0x000000261c3c723c */ /* 0x080ff0000000183c */
[C---:B------:R-:W-:Y:S08]  /*11e10*/  HMMA.16816.F32 R64, R24.reuse, R38, R64 ;  /* 0x000000261840723c */ /* 0x040ff00000001840 */
[-C--:B----4-:R-:W-:Y:S08]  /*11e20*/  HMMA.16816.F32 R68, R24, R4.reuse, R68 ;  /* 0x000000041844723c */ /* 0x090ff00000001844 */
[C---:B------:R-:W-:Y:S07]  /*11e30*/  HMMA.16816.F32 R72, R28.reuse, R4, R72 ;  /* 0x000000041c48723c */ /* 0x040fee0000001848 */
[----:B------:R-:W-:Y:S01]  /*11e40*/  FFMA.FTZ R4, R2, R216, R251 ;  /* 0x000000d802047223 */ /* 0x000fe200000100fb */
[-C--:B------:R-:W-:Y:S04]  /*11e50*/  HMMA.16816.F32 R76, R28, R6.reuse, R76 ;  /* 0x000000061c4c723c */ /* 0x080fe8000000184c */
[----:B------:R-:W-:Y:S02]  /*11e60*/  FADD.FTZ R4, R252, R4 ;  /* 0x00000004fc047221 */ /* 0x000fe40000010000 */
[----:B------:R-:W-:Y:S02]  /*11e70*/  FADD.FTZ R2, R208, R21 ;  /* 0x00000015d0027221 */ /* 0x000fe40000010000 */
[C---:B------:R-:W-:Y:S04]  /*11e80*/  HMMA.16816.F32 R80, R24.reuse, R6, R80 ;  /* 0x000000061850723c */ /* 0x040fe80000001850 */
[----:B------:R-:W-:Y:S02]  /*11e90*/  FADD.FTZ R5, R250, R4 ;  /* 0x00000004fa057221 */ /* 0x000fe40000010000 */
[----:B------:R-:W-:Y:S02]  /*11ea0*/  FFMA.FTZ R4, R0, R206, R245 ;  /* 0x000000ce00047223 */ /* 0x000fe400000100f5 */
[-C--:B-1----:R-:W-:Y:S04]  /*11eb0*/  HMMA.16816.F32 R84, R24, R8.reuse, R84 ;  /* 0x000000081854723c */ /* 0x082fe80000001854 */
        /* <DEDUP_REMOVED lines=14> */
[----:B------:R-:W-:Y:S01]  /*11fa0*/  FADD.FTZ R2, R223, R6 ;  /* 0x00000006df027221 */ /* 0x000fe20000010000 */
[C---:B------:R-:W-:Y:S04]  /*11fb0*/  HMMA.16816.F32 R104, R28.reuse, R12, R104 ;  /* 0x0000000c1c68723c */ /* 0x040fe80000001868 */
[----:B------:R-:W-:Y:S02]  /*11fc0*/  FADD.FTZ R4, R248, R4 ;  /* 0x00000004f8047221 */ /* 0x000fe40000010000 */
[----:B------:R-:W-:Y:S02]  /*11fd0*/  FADD.FTZ R0, R221, R7 ;  /* 0x00000007dd007221 */ /* 0x000fe40000010000 */
[----:B------:R-:W-:Y:S01]  /*11fe0*/  FADD.FTZ R7, R220, R2 ;  /* 0x00000002dc077221 */ /* 0x000fe20000010000 */
[-C--:B------:R-:W-:Y:S03]  /*11ff0*/  HMMA.16816.F32 R108, R28, R14.reuse, R108 ;  /* 0x0000000e1c6c723c */ /* 0x080fe6000000186c */
        /* <DEDUP_REMOVED lines=17> */
[----:B------:R-:W-:Y:S01]  /*12110*/  FADD.FTZ R6, R170, R2 ;  /* 0x00000002aa067221 */ /* 0x000fe20000010000 */
[----:B------:R-:W-:Y:S01]  /*12120*/  MOV R170, R3 ;  /* 0x0000000300aa7202 */ /* 0x000fe20000000f00 */
[----:B------:R-:W-:Y:S01]  /*12130*/  FADD.FTZ R2, R45, R4 ;  /* 0x000000042d027221 */ /* 0x000fe20000010000 */
[----:B------:R-:W-:Y:S04]  /*12140*/  HMMA.16816.F32 R128, R24, R18, R128 ;  /* 0x000000121880723c */ /* 0x000fe80000001880 */
[----:B------:R-:W-:Y:S02]  /*12150*/  FADD.FTZ R4, R46, R0 ;  /* 0x000000002e047221 */ /* 0x000fe40000010000 */
[----:B------:R-:W-:Y:S02]  /*12160*/  FADD.FTZ R0, R171, R5 ;  /* 0x00000005ab007221 */ /* 0x000fe40000010000 */
[----:B------:R-:W-:Y:S01]  /*12170*/  FADD.FTZ R5, R165, R6 ;  /* 0x00000006a5057221 */ /* 0x000fe20000010000 */
[----:B------:R-:W-:Y:S03]  /*12180*/  MOV R165, R168 ;  /* 0x000000a800a57202 */ /* 0x000fe60000000f00 */
[----:B------:R-:W-:Y:S01]  /*12190*/  FADD.FTZ R0, R166, R0 ;  /* 0x00000000a6007221 */ /* 0x000fe20000010000 */
[----:B------:R-:W-:Y:S01]  /*121a0*/  MOV R166, R167 ;  /* 0x000000a700a67202 */ /* 0x000fe20000000f00 */
[----:B------:R-:W-:Y:S01]  /*121b0*/  FADD.FTZ R5, R164, R5 ;  /* 0x00000005a4057221 */ /* 0x000fe20000010000 */
[----:B------:R-:W-:Y:S01]  /*121c0*/  MOV R164, R169 ;  /* 0x000000a900a47202 */ /* 0x000fe20000000f00 */
[----:B------:R-:W-:Y:S01]  /*121d0*/  FADD.FTZ R4, R47, R4 ;  /* 0x000000042f047221 */ /* 0x000fe20000010000 */
[----:B------:R1:W-:Y:S01]  /*121e0*/  STL [R1+0x18], R0 ;  /* 0x0000180001007387 */ /* 0x0003e20000100800 */
[----:B------:R-:W-:Y:S02]  /*121f0*/  FADD.FTZ R2, R44, R2 ;  /* 0x000000022c027221 */ /* 0x000fe40000010000 */
[----:B------:R-:W-:Y:S01]  /*12200*/  FADD.FTZ R4, R49, R4 ;  /* 0x0000000431047221 */ /* 0x000fe20000010000 */
[----:B------:R2:W-:Y:S01]  /*12210*/  STL [R1+0x1c], R5 ;  /* 0x00001c0501007387 */ /* 0x0005e20000100800 */
[----:B------:R-:W-:Y:S03]  /*12220*/  FADD.FTZ R2, R23, R2 ;  /* 0x0000000217027221 */ /* 0x000fe60000010000 */
[----:B------:R2:W-:Y:S01]  /*12230*/  STL [R1+0x20], R4 ;  /* 0x0000200401007387 */ /* 0x0005e20000100800 */
[----:B------:R-:W-:Y:S05]  /*12240*/  FADD.FTZ R2, R50, R2 ;  /* 0x0000000232027221 */ /* 0x000fea0000010000 */
[----:B------:R2:W-:Y:S01]  /*12250*/  STL [R1+0x24], R2 ;  /* 0x0000240201007387 */ /* 0x0005e20000100800 */
[----:B-1----:R-:W-:Y:S04]  /*12260*/  IADD3 R0, R242, -0x1, RZ ;  /* 0xfffffffff2007810 */ /* 0x002fe80007ffe0ff */
[----:B------:R-:W-:Y:S01]  /*12270*/  MOV R242, R0 ;  /* 0x0000000000f27202 */ /* 0x000fe20000000f00 */
[----:B------:R-:W-:-:S05]  /*12280*/  @P0 BRA `(.L_x_509) ;  /* 0xffffbd8000000947 */ /* 0x000fca000383ffff */
.L_x_492:
[----:B--2---:R-:W2:Y:S04]  /*12290*/  LDL.LU R0, [R1+0x18] ;  /* 0x0000180001007983 */ /* 0x004ea80000300800 */
        /* <DEDUP_REMOVED lines=10> */
[----:B----4-:R-:W3:Y:S04]  /*12340*/  SHFL.BFLY PT, R7, R5, 0x2, 0x1f ;  /* 0x0c401f0005077f89 */ /* 0x010ee800000e0000 */
[----:B------:R-:W4:Y:S01]  /*12350*/  SHFL.BFLY PT, R6, R2, 0x2, 0x1f ;  /* 0x0c401f0002067f89 */ /* 0x000f2200000e0000 */
[----:B-1----:R-:W-:-:S02]  /*12360*/  FADD.FTZ R11, R11, R0 ;  /* 0x000000000b0b7221 */ /* 0x002fc40000010000 */
[----:B--2---:R-:W-:-:S03]  /*12370*/  FADD.FTZ R9, R9, R4 ;  /* 0x0000000409097221 */ /* 0x004fc60000010000 */
[----:B------:R-:W1:Y:S01]  /*12380*/  SHFL.BFLY PT, R0, R11, 0x1, 0x1f ;  /* 0x0c201f000b007f89 */ /* 0x000e6200000e0000 */
[----:B---3--:R-:W-:-:S03]  /*12390*/  FADD.FTZ R7, R7, R5 ;  /* 0x0000000507077221 */ /* 0x008fc60000010000 */
[----:B------:R-:W2:Y:S01]  /*123a0*/  SHFL.BFLY PT, R4, R9, 0x1, 0x1f ;  /* 0x0c201f0009047f89 */ /* 0x000ea200000e0000 */
[----:B----4-:R-:W-:-:S03]  /*123b0*/  FADD.FTZ R6, R6, R2 ;  /* 0x0000000206067221 */ /* 0x010fc60000010000 */
[----:B------:R-:W3:Y:S04]  /*123c0*/  SHFL.BFLY PT, R2, R7, 0x1, 0x1f ;  /* 0x0c201f0007027f89 */ /* 0x000ee800000e0000 */
[----:B------:R-:W4:Y:S01]  /*123d0*/  SHFL.BFLY PT, R5, R6, 0x1, 0x1f ;  /* 0x0c201f0006057f89 */ /* 0x000f2200000e0000 */
[----:B-1----:R-:W-:Y:S01]  /*123e0*/  FADD.FTZ R11, R11, R0 ;  /* 0x000000000b0b7221 */ /* 0x002fe20000010000 */
[----:B------:R-:W-:Y:S01]  /*123f0*/  MOV R0, RZ ;  /* 0x000000ff00007202 */ /* 0x000fe20000000f00 */
[----:B--2---:R-:W-:-:S03]  /*12400*/  FADD.FTZ R9, R9, R4 ;  /* 0x0000000409097221 */ /* 0x004fc60000010000 */
[----:B------:R-:W-:Y:S02]  /*12410*/  FSETP.NE.FTZ.AND P3, PT, R11, RZ, PT ;  /* 0x000000ff0b00720b */ /* 0x000fe40003f75000 */
[----:B------:R-:W-:Y:S01]  /*12420*/  MOV R4, RZ ;  /* 0x000000ff00047202 */ /* 0x000fe20000000f00 */
[----:B---3--:R-:W-:Y:S01]  /*12430*/  FADD.FTZ R7, R7, R2 ;  /* 0x0000000207077221 */ /* 0x008fe20000010000 */
[----:B------:R-:W-:Y:S02]  /*12440*/  FSETP.NE.FTZ.AND P2, PT, R9, RZ, PT ;  /* 0x000000ff0900720b */ /* 0x000fe40003f55000 */
[----:B------:R-:W-:Y:S01]  /*12450*/  MOV R2, RZ ;  /* 0x000000ff00027202 */ /* 0x000fe20000000f00 */
[----:B----4-:R-:W-:Y:S01]  /*12460*/  FADD.FTZ R6, R5, R6 ;  /* 0x0000000605067221 */ /* 0x010fe20000010000 */
[----:B------:R-:W-:-:S05]  /*12470*/  FSETP.NE.FTZ.AND P1, PT, R7, RZ, PT ;  /* 0x000000ff0700720b */ /* 0x000fca0003f35000 */
[----:B------:R-:W1:Y:S01]  /*12480*/  @P3 MUFU.RCP R0, R11 ;  /* 0x0000000b00003308 */ /* 0x000e620000001000 */
[----:B------:R-:W-:-:S07]  /*12490*/  FSETP.NE.FTZ.AND P0, PT, R6, RZ, PT ;  /* 0x000000ff0600720b */ /* 0x000fce0003f15000 */
[----:B------:R-:W-:Y:S06]  /*124a0*/  @P2 MUFU.RCP R4, R9 ;  /* 0x0000000900042308 */ /* 0x000fec0000001000 */
[----:B------:R-:W-:Y:S01]  /*124b0*/  @P0 MOV R8, 0x3f317218 ;  /* 0x3f31721800080802 */ /* 0x000fe20000000f00 */
[C---:B-1----:R-:W-:Y:S01]  /*124c0*/  FMUL.FTZ R176, R0.reuse, R176 ;  /* 0x000000b000b07220 */ /* 0x042fe20000410000 */
[----:B------:R-:W1:Y:S01]  /*124d0*/  @P1 MUFU.RCP R2, R7 ;  /* 0x0000000700021308 */ /* 0x000e620000001000 */
[C---:B------:R-:W-:Y:S02]  /*124e0*/  FMUL.FTZ R177, R0.reuse, R177 ;  /* 0x000000b100b17220 */ /* 0x040fe40000410000 */
        /* <DEDUP_REMOVED lines=12> */
[C---:B------:R-:W-:Y:S01]  /*125b0*/  FMUL.FTZ R52, R0.reuse, R52 ;  /* 0x0000003400347220 */ /* 0x040fe20000410000 */
[----:B------:R-:W-:Y:S01]  /*125c0*/  @P1 MUFU.LG2 R7, R7 ;  /* 0x0000000700071308 */ /* 0x000fe20000000c00 */
        /* <DEDUP_REMOVED lines=19> */
[----:B------:R-:W-:Y:S01]  /*12700*/  MOV R0, RZ ;  /* 0x000000ff00007202 */ /* 0x000fe20000000f00 */
[C---:B-1----:R-:W-:Y:S02]  /*12710*/  FMUL.FTZ R180, R2.reuse, R180 ;  /* 0x000000b402b47220 */ /* 0x042fe40000410000 */
[----:B------:R-:W-:-:S02]  /*12720*/  FMUL.FTZ R181, R2, R181 ;  /* 0x000000b502b57220 */ /* 0x000fc40000410000 */
[C---:B------:R-:W-:Y:S01]  /*12730*/  FMUL.FTZ R184, R2.reuse, R184 ;  /* 0x000000b802b87220 */ /* 0x040fe20000410000 */
[----:B------:R-:W1:Y:S01]  /*12740*/  @P0 MUFU.RCP R0, R6 ;  /* 0x0000000600000308 */ /* 0x000e620000001000 */
[C---:B------:R-:W-:Y:S02]  /*12750*/  FMUL.FTZ R185, R2.reuse, R185 ;  /* 0x000000b902b97220 */ /* 0x040fe40000410000 */
[C---:B------:R-:W-:Y:S02]  /*12760*/  FMUL.FTZ R136, R2.reuse, R136 ;  /* 0x0000008802887220 */ /* 0x040fe40000410000 */
[C---:B------:R-:W-:Y:S02]  /*12770*/  FMUL.FTZ R137, R2.reuse, R137 ;  /* 0x0000008902897220 */ /* 0x040fe40000410000 */
[C---:B------:R-:W-:Y:S01]  /*12780*/  FMUL.FTZ R140, R2.reuse, R140 ;  /* 0x0000008c028c7220 */ /* 0x040fe20000410000 */
[----:B------:R-:W2:Y:S01]  /*12790*/  @P0 MUFU.LG2 R6, R6 ;  /* 0x0000000600060308 */ /* 0x000ea20000000c00 */
        /* <DEDUP_REMOVED lines=98> */
[----:B--2---:R-:W-:Y:S02]  /*12dc0*/  @P0 FMUL.FTZ R4, R6, 0.69314718246459960938 ;  /* 0x3f31721806040820 */ /* 0x004fe40000410000 */
[----:B------:R-:W-:Y:S02]  /*12dd0*/  @P0 FMUL.FTZ R0, R8, c[0x0][0x2d0] ;  /* 0x0000b40008000a20 */ /* 0x000fe40000410000 */
[----:B------:R-:W-:-:S02]  /*12de0*/  @P3 FFMA.FTZ R18, R10, R169, R11 ;  /* 0x000000a90a123223 */ /* 0x000fc4000001000b */
[----:B------:R-:W-:Y:S02]  /*12df0*/  @P2 FFMA.FTZ R19, R5, R168, R9 ;  /* 0x000000a805132223 */ /* 0x000fe40000010009 */
[----:B------:R-:W-:Y:S02]  /*12e00*/  @P1 FFMA.FTZ R20, R2, R167, R7 ;  /* 0x000000a702141223 */ /* 0x000fe40000010007 */
[----:B------:R-:W-:Y:S02]  /*12e10*/  @P0 FFMA.FTZ R21, R0, R3, R4 ;  /* 0x0000000300150223 */ /* 0x000fe40000010004 */
.L_x_434:
        /* <DEDUP_REMOVED lines=227> */
.L_x_512:
[----:B-1----:R-:W-:Y:S05]  /*13c50*/  BSYNC B0 ;  /* 0x0000000000007941 */ /* 0x002fea0003800000 */
.L_x_511:
        /* <DEDUP_REMOVED lines=97> */
.L_x_514:
[----:B------:R-:W-:Y:S05]  /*14270*/  BSYNC B0 ;  /* 0x0000000000007941 */ /* 0x000fea0003800000 */
.L_x_513:
        /* <DEDUP_REMOVED lines=97> */
.L_x_516:
[----:B------:R-:W-:Y:S05]  /*14890*/  BSYNC B0 ;  /* 0x0000000000007941 */ /* 0x000fea0003800000 */
.L_x_515:
        /* <DEDUP_REMOVED lines=98> */
.L_x_510:
        /* <DEDUP_REMOVED lines=50> */
.L_x_517:
        /* <DEDUP_REMOVED lines=10> */
.L_x_1352:


//--------------------- .text._ZN7cutlass13device_kernelIN5flash19enable_sm80_to_sm89INS1_16FlashAttnFwdSm80INS1_25CollectiveMainloopFwdSm80ILi8ELi1ELb1EN4cute5tupleIJNS5_1CILi128EEENS7_ILi96EEES8_EEELi128ENS_6half_tEfNS_4arch4Sm80ELb0ELb1ELb0ELb1ELb0ELb0ELb1ELb1EEENS1_21CollectiveEpilogueFwdINS6_IJS8_S8_S9_EEENS6_IJNS7_ILi1EEESH_SH_EEESB_SD_Li256ELb1ELb1ELb1ELb0EEENS1_36VarlenDynamicPersistentTileSchedulerILi128ELi96ELi256ELi256ELb1ELb1ELb0ELb1ELb0ELb1EEEEEEEEEvNT_6ParamsE --------------------------
	.section	.text._ZN7cutlass13device_kernelIN5flash19enable_sm80_to_sm89INS1_16FlashAttnFwdSm80INS1_25CollectiveMainloopFwdSm80ILi8ELi1ELb1EN4cute5tupleIJNS5_1CILi128EEENS7_ILi96EEES8_EEELi128ENS_6half_tEfNS_4arch4Sm80ELb0ELb1ELb0ELb1ELb0ELb0ELb1ELb1EEENS1_21CollectiveEpilogueFwdINS6_IJS8_S8_S9_EEENS6_IJNS7_ILi1EEESH_SH_EEESB_SD_Li256ELb1ELb1ELb1ELb0EEENS1_36VarlenDynamicPersistentTileSchedulerILi128ELi96ELi256ELi256ELb1ELb1ELb0ELb1ELb0ELb1EEEEEEEEEvNT_6ParamsE,"ax",@progbits
	.sectioninfo	@"SHI_REGISTERS=255"
	.align	128
.text._ZN7cutlass13device_kernelIN5flash19enable_sm80_to_sm89INS1_16FlashAttnFwdSm80INS1_25CollectiveMainloopFwdSm80ILi8ELi1ELb1EN4cute5tupleIJNS5_1CILi128EEENS7_ILi96EEES8_EEELi128ENS_6half_tEfNS_4arch4Sm80ELb0ELb1ELb0ELb1ELb0ELb0ELb1ELb1EEENS1_21CollectiveEpilogueFwdINS6_IJS8_S8_S9_EEENS6_IJNS7_ILi1EEESH_SH_EEESB_SD_Li256ELb1ELb1ELb1ELb0EEENS1_36VarlenDynamicPersistentTileSchedulerILi128ELi96ELi256ELi256ELb1ELb1ELb0ELb1ELb0ELb1EEEEEEEEEvNT_6ParamsE:
        .type           _ZN7cutlass13device_kernelIN5flash19enable_sm80_to_sm89INS1_16FlashAttnFwdSm80INS1_25CollectiveMainloopFwdSm80ILi8ELi1ELb1EN4cute5tupleIJNS5_1CILi128EEENS7_ILi96EEES8_EEELi128ENS_6half_tEfNS_4arch4Sm80ELb0ELb1ELb0ELb1ELb0ELb0ELb1ELb1EEENS1_21CollectiveEpilogueFwdINS6_IJS8_S8_S9_EEENS6_IJNS7_ILi1EEESH_SH_EEESB_SD_Li256ELb1ELb1ELb1ELb0EEENS1_36VarlenDynamicPersistentTileSchedulerILi128ELi96ELi256ELi256ELb1ELb1ELb0ELb1ELb0ELb1EEEEEEEEEvNT_6ParamsE,@function
        .size           _ZN7cutlass13device_kernelIN5flash19enable_sm80_to_sm89INS1_16FlashAttnFwdSm80INS1_25CollectiveMainloopFwdSm80ILi8ELi1ELb1EN4cute5tupleIJNS5_1CILi128EEENS7_ILi96EEES8_EEELi128ENS_6half_tEfNS_4arch4Sm80ELb0ELb1ELb0ELb1ELb0ELb0ELb1ELb1EEENS1_21CollectiveEpilogueFwdINS6_IJS8_S8_S9_EEENS6_IJNS7_ILi1EEESH_SH_EEESB_SD_Li256ELb1ELb1ELb1ELb0EEENS1_36VarlenDynamicPersistentTileSchedulerILi128ELi96ELi256ELi256ELb1ELb1ELb0ELb1ELb0ELb1EEEEEEEEEvNT_6ParamsE,(.L_x_1353 - _ZN7cutlass13device_kernelIN5flash19enable_sm80_to_sm89INS1_16FlashAttnFwdSm80INS1_25CollectiveMainloopFwdSm80ILi8ELi1ELb1EN4cute5tupleIJNS5_1CILi128EEENS7_ILi96EEES8_EEELi128ENS_6half_tEfNS_4arch4Sm80ELb0ELb1ELb0ELb1ELb0ELb0ELb1ELb1EEENS1_21CollectiveEpilogueFwdINS6_IJS8_S8_S9_EEENS6_IJNS7_ILi1EEESH_SH_EEESB_SD_Li256ELb1ELb1ELb1ELb0EEENS1_36VarlenDynamicPersistentTileSchedulerILi128ELi96ELi256ELi256ELb1ELb1ELb0ELb1ELb0ELb1EEEEEEEEEvNT_6ParamsE)
        .other          _ZN7cutlass13device_kernelIN5flash19enable_sm80_to_sm89INS1_16FlashAttnFwdSm80INS1_25CollectiveMainloopFwdSm80ILi8ELi1ELb1EN4cute5tupleIJNS5_1CILi128EEENS7_ILi96EEES8_EEELi128ENS_6half_tEfNS_4arch4Sm80ELb0ELb1ELb0ELb1ELb0ELb0ELb1ELb1EEENS1_21CollectiveEpilogueFwdINS6_IJS8_S8_S9_EEENS6_IJNS7_ILi1EEESH_SH_EEESB_SD_Li256ELb1ELb1ELb1ELb0EEENS1_36VarlenDynamicPersistentTileSchedulerILi128ELi96ELi256ELi256ELb1ELb1ELb0ELb1ELb0ELb1EEEEEEEEEvNT_6ParamsE,@"STO_CUDA_ENTRY STV_DEFAULT"
_ZN7cutlass13device_kernelIN5flash19enable_sm80_to_sm89INS1_16FlashAttnFwdSm80INS1_25CollectiveMainloopFwdSm80ILi8ELi1ELb1EN4cute5tupleIJNS5_1CILi128EEENS7_ILi96EEES8_EEELi128ENS_6half_tEfNS_4arch4Sm80ELb0ELb1ELb0ELb1ELb0ELb0ELb1ELb1EEENS1_21CollectiveEpilogueFwdINS6_IJS8_S8_S9_EEENS6_IJNS7_ILi1EEESH_SH_EEESB_SD_Li256ELb1ELb1ELb1ELb0EEENS1_36VarlenDynamicPersistentTileSchedulerILi128ELi96ELi256ELi256ELb1ELb1ELb0ELb1ELb0ELb1EEEEEEEEEvNT_6ParamsE:
[----:B------:R-:W-:-:S03]  /*0000*/  MOV R1, c[0x0][0x28] ;  /* 0x00000a0000017a02 */ /* 0x000fc60000000f00 */
[----:B------:R-:W1:Y:S01]  /*0010*/  S2R R2, SR_TID.X ;  /* 0x0000000000027919 */ /* 0x000e620000002100 */
[----:B------:R-:W-:Y:S01]  /*0020*/  IADD3 R1, R1, -0x68, RZ ;  /* 0xffffff9801017810 */ /* 0x000fe20007ffe0ff */
[----:B------:R-:W-:Y:S01]  /*0030*/  ULDC.64 UR8, c[0x0][0x118] ;  /* 0x0000460000087ab9 */ /* 0x000fe20000000a00 */
[----:B-1----:R-:W-:-:S05]  /*0040*/  SHF.R.U32.HI R0, RZ, 0x5, R2 ;  /* 0x00000005ff007819 */ /* 0x002fca0000011602 */
[----:B------:R-:W1:Y:S02]  /*0050*/  SHFL.IDX PT, R3, R0, RZ, 0x1f ;  /* 0x00001fff00037589 */ /* 0x000e6400000e0000 */
[----:B-1----:R-:W-:Y:S02]  /*0060*/  ISETP.NE.AND P0, PT, R3, RZ, PT ;  /* 0x000000ff0300720c */ /* 0x002fe40003f05270 */
[----:B------:R-:W-:Y:S11]  /*0070*/  STL [R1+0x5c], R3 ;  /* 0x00005c0301007387 */ /* 0x000ff60000100800 */
[----:B------:R-:W-:Y:S06]  /*0080*/  @P0 BAR.SYNC.DEFER_BLOCKING 0x5, 0x100 ;  /* 0x0144000000000b1d */ /* 0x000fec0000010000 */
[----:B------:R-:W1:Y:S04]  /*0090*/  @P0 LDS.128 R4, [0xe100] ;  /* 0x00e10000ff040984 */ /* 0x000e680000000c00 */
[----:B-1----:R1:W-:Y:S04]  /*00a0*/  @P0 STL.64 [R1+0x28], R4 ;  /* 0x0000280401000387 */ /* 0x0023e80000100a00 */
[----:B------:R1:W-:Y:S04]  /*00b0*/  @P0 STL.64 [R1+0x30], R6 ;  /* 0x0000300601000387 */ /* 0x0003e80000100a00 */
[----:B------:R-:W-:Y:S06]  /*00c0*/  @P0 BAR.ARV 0x4, 0x100 ;  /* 0x0104000000000b1d */ /* 0x000fec0000002000 */
[----:B------:R-:W-:Y:S05]  /*00d0*/  @P0 BRA `(.L_x_518) ;  /* 0x00000ff000000947 */ /* 0x000fea0003800000 */
[----:B------:R-:W-:Y:S01]  /*00e0*/  LOP3.LUT R13, R2, 0x1f, RZ, 0xc0, !PT ;  /* 0x0000001f020d7812 */ /* 0x000fe200078ec0ff */
[----:B------:R-:W-:-:S02]  /*00f0*/  IMAD.MOV.U32 R10, RZ, RZ, RZ ;  /* 0x000000ffff0a7224 */ /* 0x000fc400078e00ff */
[----:B------:R-:W-:Y:S01]  /*0100*/  IMAD.MOV.U32 R8, RZ, RZ, RZ ;  /* 0x000000ffff087224 */ /* 0x000fe200078e00ff */
[----:B------:R-:W-:-:S04]  /*0110*/  ISETP.NE.AND P6, PT, R13, 0x1f, PT ;  /* 0x0000001f0d00780c */ /* 0x000fc80003fc5270 */
[----:B------:R-:W-:-:S13]  /*0120*/  ISETP.GE.OR P0, PT, R13, c[0x0][0x53c], !P6 ;  /* 0x00014f000d007a0c */ /* 0x000fda0007706670 */
[----:B-1----:R-:W-:Y:S02]  /*0130*/  @!P0 IMAD.MOV.U32 R4, RZ, RZ, 0x4 ;  /* 0x00000004ff048424 */ /* 0x002fe400078e00ff */
[----:B------:R-:W-:Y:S02]  /*0140*/  @!P0 IMAD.MOV.U32 R2, RZ, RZ, 0x4 ;  /* 0x00000004ff028424 */ /* 0x000fe400078e00ff */
[----:B------:R-:W-:-:S04]  /*0150*/  @!P0 IMAD.WIDE.U32 R4, R13, R4, c[0x0][0x580] ;  /* 0x000160000d048625 */ /* 0x000fc800078e0004 */
[C---:B------:R-:W-:Y:S01]  /*0160*/  @!P0 IMAD.WIDE.U32 R2, R13.reuse, R2, c[0x0][0x578] ;  /* 0x00015e000d028625 */ /* 0x040fe200078e0002 */
[----:B------:R-:W2:Y:S04]  /*0170*/  @!P0 LDG.E R10, [R4.64] ;  /* 0x00000008040a8981 */ /* 0x000ea8000c1e1900 */
[----:B------:R-:W2:Y:S01]  /*0180*/  @!P0 LDG.E R8, [R2.64] ;  /* 0x0000000802088981 */ /* 0x000ea2000c1e1900 */
[C---:B------:R-:W-:Y:S01]  /*0190*/  ISETP.NE.AND P5, PT, R13.reuse, RZ, PT ;  /* 0x000000ff0d00720c */ /* 0x040fe20003fa5270 */
[----:B------:R-:W1:Y:S01]  /*01a0*/  S2UR UR4, SR_CTAID.X ;  /* 0x00000000000479c3 */ /* 0x000e620000002500 */
[C---:B------:R-:W-:Y:S02]  /*01b0*/  ISETP.GE.U32.AND P4, PT, R13.reuse, 0x2, PT ;  /* 0x000000020d00780c */ /* 0x040fe40003f86070 */
[----:B------:R-:W-:-:S02]  /*01c0*/  ISETP.GE.U32.AND P3, PT, R13, 0x4, PT ;  /* 0x000000040d00780c */ /* 0x000fc40003f66070 */
[C---:B------:R-:W-:Y:S02]  /*01d0*/  ISETP.GE.U32.AND P2, PT, R13.reuse, 0x8, PT ;  /* 0x000000080d00780c */ /* 0x040fe40003f46070 */
[----:B------:R-:W-:Y:S02]  /*01e0*/  ISETP.GE.U32.AND P1, PT, R13, 0x10, PT ;  /* 0x000000100d00780c */ /* 0x000fe40003f26070 */
[----:B------:R-:W-:Y:S01]  /*01f0*/  MOV R6, RZ ;  /* 0x000000ff00067202 */ /* 0x000fe20000000f00 */
[----:B--2---:R-:W-:-:S05]  /*0200*/  IMAD R4, R10, R8, RZ ;  /* 0x000000080a047224 */ /* 0x004fca00078e02ff */
[----:B------:R-:W2:Y:S02]  /*0210*/  SHFL.UP PT, R0, R4, 0x1, RZ ;  /* 0x0420000004007989 */ /* 0x000ea400000e00ff */
[----:B--2---:R-:W-:-:S05]  /*0220*/  SEL R0, R0, RZ, P5 ;  /* 0x000000ff00007207 */ /* 0x004fca0002800000 */
[----:B------:R-:W-:-:S05]  /*0230*/  IMAD.IADD R4, R4, 0x1, R0 ;  /* 0x0000000104047824 */ /* 0x000fca00078e0200 */
[----:B------:R-:W2:Y:S02]  /*0240*/  SHFL.UP PT, R0, R4, 0x2, RZ ;  /* 0x0440000004007989 */ /* 0x000ea400000e00ff */
[----:B--2---:R-:W-:-:S04]  /*0250*/  SEL R0, R0, RZ, P4 ;  /* 0x000000ff00007207 */ /* 0x004fc80002000000 */
[----:B------:R-:W-:-:S05]  /*0260*/  IADD3 R4, R4, R0, RZ ;  /* 0x0000000004047210 */ /* 0x000fca0007ffe0ff */
[----:B------:R-:W2:Y:S02]  /*0270*/  SHFL.UP PT, R0, R4, 0x4, RZ ;  /* 0x0480000004007989 */ /* 0x000ea400000e00ff */
[----:B--2---:R-:W-:-:S05]  /*0280*/  SEL R0, R0, RZ, P3 ;  /* 0x000000ff00007207 */ /* 0x004fca0001800000 */
[----:B------:R-:W-:-:S05]  /*0290*/  IMAD.IADD R4, R4, 0x1, R0 ;  /* 0x0000000104047824 */ /* 0x000fca00078e0200 */
[----:B------:R-:W2:Y:S02]  /*02a0*/  SHFL.UP PT, R0, R4, 0x8, RZ ;  /* 0x0500000004007989 */ /* 0x000ea400000e00ff */
[----:B--2---:R-:W-:-:S05]  /*02b0*/  SEL R0, R0, RZ, P2 ;  /* 0x000000ff00007207 */ /* 0x004fca0001000000 */
[----:B------:R-:W-:-:S05]  /*02c0*/  IMAD.IADD R4, R4, 0x1, R0 ;  /* 0x0000000104047824 */ /* 0x000fca00078e0200 */
[----:B------:R-:W2:Y:S02]  /*02d0*/  SHFL.UP PT, R0, R4, 0x10, RZ ;  /* 0x0600000004007989 */ /* 0x000ea400000e00ff */
[----:B--2---:R-:W-:-:S05]  /*02e0*/  SEL R0, R0, RZ, P1 ;  /* 0x000000ff00007207 */ /* 0x004fca0000800000 */
[----:B------:R-:W-:-:S05]  /*02f0*/  IMAD.IADD R4, R4, 0x1, R0 ;  /* 0x0000000104047824 */ /* 0x000fca00078e0200 */
[----:B------:R-:W2:Y:S02]  /*0300*/  SHFL.IDX PT, R7, R4, 0x1f, 0x1f ;  /* 0x03e01f0004077f89 */ /* 0x000ea400000e0000 */
[----:B--2---:R-:W-:-:S04]  /*0310*/  IMAD R7, R7, c[0x0][0x538], RZ ;  /* 0x00014e0007077a24 */ /* 0x004fc800078e02ff */
[----:B------:R-:W-:Y:S01]  /*0320*/  IMAD.MOV.U32 R0, RZ, RZ, R7 ;  /* 0x000000ffff007224 */ /* 0x000fe200078e0007 */
[----:B-1----:R-:W-:-:S13]  /*0330*/  ISETP.GT.AND P0, PT, R7, UR4, PT ;  /* 0x0000000407007c0c */ /* 0x002fda000bf04270 */
[----:B------:R-:W-:Y:S05]  /*0340*/  @P0 BRA `(.L_x_519) ;  /* 0x0000027000000947 */ /* 0x000fea0003800000 */
[----:B------:R-:W-:Y:S02]  /*0350*/  MOV R7, R0 ;  /* 0x0000000000077202 */ /* 0x000fe40000000f00 */
[----:B------:R-:W-:-:S04]  /*0360*/  MOV R6, RZ ;  /* 0x000000ff00067202 */ /* 0x000fc80000000f00 */
.L_x_523:
        /* <DEDUP_REMOVED lines=12> */
[----:B------:R-:W2:Y:S04]  /*0430*/  @!P0 LDG.E R10, [R4.64] ;  /* 0x00000008040a8981 */ /* 0x000ea8000c1e1900 */
[----:B------:R-:W2:Y:S02]  /*0440*/  @!P0 LDG.E R8, [R2.64] ;  /* 0x0000000802088981 */ /* 0x000ea4000c1e1900 */
[----:B--2---:R-:W-:Y:S01]  /*0450*/  IMAD R5, R10, R8, RZ ;  /* 0x000000080a057224 */ /* 0x004fe200078e02ff */
[----:B------:R-:W-:Y:S05]  /*0460*/  BRA.DIV ~URZ, `(.L_x_521) ;  /* 0x000153327f007947 */ /* 0x000fea000b800000 */
[----:B------:R1:W2:Y:S02]  /*0470*/  SHFL.UP PT, R0, R5, 0x1, RZ ;  /* 0x0420000005007989 */ /* 0x0002a400000e00ff */
.L_x_650:
        /* <DEDUP_REMOVED lines=16> */
.L_x_651:
[----:B--2---:R-:W-:-:S05]  /*0580*/  IMAD R0, R0, c[0x0][0x538], RZ ;  /* 0x00014e0000007a24 */ /* 0x004fca00078e02ff */
[----:B------:R-:W-:-:S04]  /*0590*/  IADD3 R7, R0, R7, RZ ;  /* 0x0000000700077210 */ /* 0x000fc80007ffe0ff */
[----:B------:R-:W-:-:S13]  /*05a0*/  ISETP.GT.AND P0, PT, R7, UR4, PT ;  /* 0x0000000407007c0c */ /* 0x000fda000bf04270 */
[----:B-1----:R-:W-:Y:S05]  /*05b0*/  @!P0 BRA `(.L_x_523) ;  /* 0xfffffdb000008947 */ /* 0x002fea000383ffff */
.L_x_519:
[----:B------:R-:W-:-:S05]  /*05c0*/  IADD3 R11, -R0, R7, RZ ;  /* 0x00000007000b7210 */ /* 0x000fca0007ffe1ff */
[----:B------:R-:W-:-:S05]  /*05d0*/  IMAD R0, R4, c[0x0][0x538], R11 ;  /* 0x00014e0004007a24 */ /* 0x000fca00078e020b */
[----:B------:R-:W-:Y:S01]  /*05e0*/  ISETP.GT.AND P0, PT, R0, UR4, PT ;  /* 0x0000000400007c0c */ /* 0x000fe2000bf04270 */
[----:B------:R-:W-:-:S12]  /*05f0*/  BRA.DIV ~URZ, `(.L_x_524) ;  /* 0x000153c27f007947 */ /* 0x000fd8000b800000 */
[----:B------:R-:W-:-:S04]  /*0600*/  VOTE.ANY R7, PT, !P0 ;  /* 0x0000000000077806 */ /* 0x000fc800040e0100 */
.L_x_652:
[----:B------:R-:W1:Y:S02]  /*0610*/  POPC R0, R7 ;  /* 0x0000000700007309 */ /* 0x000e640000000000 */
[----:B-1----:R-:W-:-:S05]  /*0620*/  IADD3 R2, R0, R6, RZ ;  /* 0x0000000600027210 */ /* 0x002fca0007ffe0ff */
[----:B------:R1:W-:Y:S01]  /*0630*/  STL [R1+0x34], R2 ;  /* 0x0000340201007387 */ /* 0x0003e20000100800 */
[----:B------:R-:W-:Y:S05]  /*0640*/  BRA.DIV ~URZ, `(.L_x_525) ;  /* 0x000153c27f007947 */ /* 0x000fea000b800000 */
[----:B------:R2:W3:Y:S01]  /*0650*/  SHFL.IDX PT, R12, R10, R0, 0x1f ;  /* 0x00001f000a0c7589 */ /* 0x0004e200000e0000 */
[----:B------:R-:W-:-:S03]  /*0660*/  MOV R6, RZ ;  /* 0x000000ff00067202 */ /* 0x000fc60000000f00 */
[----:B------:R2:W4:Y:S04]  /*0670*/  SHFL.IDX PT, R10, R8, R0, 0x1f ;  /* 0x00001f00080a7589 */ /* 0x00052800000e0000 */
.L_x_653:
[----:B------:R-:W-:Y:S01]  /*0680*/  ISETP.NE.AND P0, PT, R7, RZ, PT ;  /* 0x000000ff0700720c */ /* 0x000fe20003f05270 */
[----:B------:R-:W-:-:S12]  /*0690*/  BSSY B0, `(.L_x_526) ;  /* 0x0000005000007945 */ /* 0x000fd80003800000 */
[----:B------:R-:W-:Y:S05]  /*06a0*/  @!P0 BRA `(.L_x_527) ;  /* 0x0000003000008947 */ /* 0x000fea0003800000 */
[----:B------:R-:W-:Y:S01]  /*06b0*/  IADD3 R5, R0, -0x1, RZ ;  /* 0xffffffff00057810 */ /* 0x000fe20007ffe0ff */
[----:B------:R-:W-:Y:S05]  /*06c0*/  BRA.DIV ~URZ, `(.L_x_528) ;  /* 0x000154227f007947 */ /* 0x000fea000b800000 */
[----:B------:R1:W2:Y:S02]  /*06d0*/  SHFL.IDX PT, R6, R4, R5, 0x1f ;  /* 0x00001f0504067589 */ /* 0x0002a400000e0000 */
.L_x_527:
[----:B------:R-:W-:Y:S05]  /*06e0*/  BSYNC B0 ;  /* 0x0000000000007941 */ /* 0x000fea0003800000 */
.L_x_526:
[----:B--2---:R-:W-:Y:S01]  /*06f0*/  IMAD R0, R6, c[0x0][0x538], R11 ;  /* 0x00014e0006007a24 */ /* 0x004fe200078e020b */
[----:B----4-:R-:W-:Y:S01]  /*0700*/  ISETP.NE.AND P0, PT, R10, 0x1, PT ;  /* 0x000000010a00780c */ /* 0x010fe20003f05270 */
[----:B------:R-:W-:Y:S03]  /*0710*/  BSSY B0, `(.L_x_529) ;  /* 0x0000089000007945 */ /* 0x000fe60003800000 */
[----:B------:R2:W-:Y:S01]  /*0720*/  STL [R1+0x28], R0 ;  /* 0x0000280001007387 */ /* 0x0005e20000100800 */
[----:B------:R-:W-:-:S08]  /*0730*/  IADD3 R9, -R0, UR4, RZ ;  /* 0x0000000400097c10 */ /* 0x000fd0000fffe1ff */
[----:B------:R-:W-:Y:S05]  /*0740*/  @!P0 BRA `(.L_x_530) ;  /* 0x000003f000008947 */ /* 0x000fea0003800000 */
[-C--:B--23--:R-:W-:Y:S02]  /*0750*/  IABS R0, R12.reuse ;  /* 0x0000000c00007213 */ /* 0x08cfe40000000000 */
[----:B------:R-:W-:-:S03]  /*0760*/  IABS R6, R12 ;  /* 0x0000000c00067213 */ /* 0x000fc60000000000 */
[----:B-1----:R-:W-:Y:S01]  /*0770*/  IMAD.MOV.U32 R5, RZ, RZ, R0 ;  /* 0x000000ffff057224 */ /* 0x002fe200078e0000 */
[----:B------:R-:W-:-:S03]  /*0780*/  IABS R0, R10 ;  /* 0x0000000a00007213 */ /* 0x000fc60000000000 */
[----:B------:R-:W1:Y:S02]  /*0790*/  I2F.RP R2, R5 ;  /* 0x0000000500027306 */ /* 0x000e640000209400 */
[----:B------:R-:W-:Y:S01]  /*07a0*/  IMAD.MOV.U32 R8, RZ, RZ, R0 ;  /* 0x000000ffff087224 */ /* 0x000fe200078e0000 */
[----:B------:R-:W-:-:S05]  /*07b0*/  IABS R0, R9 ;  /* 0x0000000900007213 */ /* 0x000fca0000000000 */
[----:B------:R-:W-:Y:S08]  /*07c0*/  I2F.RP R7, R8 ;  /* 0x0000000800077306 */ /* 0x000ff00000209400 */
[----:B-1----:R-:W1:Y:S02]  /*07d0*/  MUFU.RCP R2, R2 ;  /* 0x0000000200027308 */ /* 0x002e640000001000 */
[----:B-1----:R-:W-:-:S06]  /*07e0*/  IADD3 R2, R2, 0xffffffe, RZ ;  /* 0x0ffffffe02027810 */ /* 0x002fcc0007ffe0ff */
[----:B------:R-:W1:Y:S02]  /*07f0*/  F2I.FTZ.U32.TRUNC.NTZ R3, R2 ;  /* 0x0000000200037305 */ /* 0x000e64000021f000 */
[----:B-1----:R-:W-:-:S04]  /*0800*/  IMAD.MOV R2, RZ, RZ, -R3 ;  /* 0x000000ffff027224 */ /* 0x002fc800078e0a03 */
[----:B------:R-:W-:Y:S02]  /*0810*/  IMAD R4, R2, R5, RZ ;  /* 0x0000000502047224 */ /* 0x000fe400078e02ff */
[----:B------:R-:W-:-:S04]  /*0820*/  IMAD.MOV.U32 R2, RZ, RZ, RZ ;  /* 0x000000ffff027224 */ /* 0x000fc800078e00ff */
[----:B------:R-:W-:Y:S01]  /*0830*/  IMAD.HI.U32 R2, R3, R4, R2 ;  /* 0x0000000403027227 */ /* 0x000fe200078e0002 */
[----:B------:R-:W-:-:S03]  /*0840*/  MOV R3, R0 ;  /* 0x0000000000037202 */ /* 0x000fc60000000f00 */
[----:B------:R-:W-:Y:S02]  /*0850*/  IMAD.MOV R0, RZ, RZ, -R6 ;  /* 0x000000ffff007224 */ /* 0x000fe400078e0a06 */
        /* <DEDUP_REMOVED lines=28> */
[----:B------:R-:W-:-:S03]  /*0a20*/  IMAD.MOV R5, RZ, RZ, -R4 ;  /* 0x000000ffff057224 */ /* 0x000fc600078e0a04 */
        /* <DEDUP_REMOVED lines=10> */
[----:B------:R-:W-:-:S04]  /*0ad0*/  IMAD.MOV R2, RZ, RZ, -R0 ;  /* 0x000000ffff027224 */ /* 0x000fc800078e0a00 */
[C---:B------:R-:W-:Y:S01]  /*0ae0*/  IMAD R3, R10.reuse, R2, R4 ;  /* 0x000000020a037224 */ /* 0x040fe200078e0204 */
[----:B------:R-:W-:Y:S01]  /*0af0*/  LEA R2, R10, R0, 0x18 ;  /* 0x000000000a027211 */ /* 0x000fe200078ec0ff */
[----:B------:R-:W-:-:S04]  /*0b00*/  IMAD R0, R12, R5, R9 ;  /* 0x000000050c007224 */ /* 0x000fc800078e0209 */
[----:B------:R-:W-:-:S05]  /*0b10*/  IMAD R2, R3, 0x10000, R2 ;  /* 0x0001000003027824 */ /* 0x000fca00078e0202 */
[----:B------:R1:W-:Y:S01]  /*0b20*/  STL [R1+0x30], R2 ;  /* 0x0000300201007387 */ /* 0x0003e20000100800 */
[----:B------:R-:W-:Y:S05]  /*0b30*/  BRA `(.L_x_531) ;  /* 0x0000046000007947 */ /* 0x000fea0003800000 */
.L_x_530:
[----:B------:R-:W4:Y:S01]  /*0b40*/  LDL R3, [R1+0x34] ;  /* 0x0000340001037983 */ /* 0x000f220000100800 */
[----:B-1----:R-:W-:-:S04]  /*0b50*/  IMAD.MOV.U32 R2, RZ, RZ, 0x4 ;  /* 0x00000004ff027424 */ /* 0x002fc800078e00ff */
[----:B----4-:R-:W-:-:S05]  /*0b60*/  IMAD.WIDE R2, R3, R2, c[0x0][0x590] ;  /* 0x0001640003027625 */ /* 0x010fca00078e0202 */
[----:B------:R-:W4:Y:S02]  /*0b70*/  LDG.E R7, [R2.64] ;  /* 0x0000000802077981 */ /* 0x000f24000c1e1900 */
[----:B---34-:R-:W-:-:S05]  /*0b80*/  IMAD R11, R7, R12, RZ ;  /* 0x0000000c070b7224 */ /* 0x018fca00078e02ff */
[-C--:B--2---:R-:W-:Y:S02]  /*0b90*/  IABS R0, R11.reuse ;  /* 0x0000000b00007213 */ /* 0x084fe40000000000 */
[----:B------:R-:W-:-:S03]  /*0ba0*/  IABS R8, R11 ;  /* 0x0000000b00087213 */ /* 0x000fc60000000000 */
[----:B------:R-:W-:-:S04]  /*0bb0*/  IMAD.MOV.U32 R6, RZ, RZ, R0 ;  /* 0x000000ffff067224 */ /* 0x000fc800078e0000 */
        /* <DEDUP_REMOVED lines=8> */
[----:B------:R-:W-:Y:S01]  /*0c40*/  MOV R5, R0 ;  /* 0x0000000000057202 */ /* 0x000fe20000000f00 */
[----:B------:R-:W-:-:S04]  /*0c50*/  IMAD.MOV.U32 R2, RZ, RZ, RZ ;  /* 0x000000ffff027224 */ /* 0x000fc800078e00ff */
[----:B------:R-:W-:-:S04]  /*0c60*/  IMAD.HI.U32 R0, R3, R4, R2 ;  /* 0x0000000403007227 */ /* 0x000fc800078e0002 */
[----:B------:R-:W-:Y:S02]  /*0c70*/  IMAD.MOV R2, RZ, RZ, -R8 ;  /* 0x000000ffff027224 */ /* 0x000fe400078e0a08 */
        /* <DEDUP_REMOVED lines=9> */
[----:B------:R-:W-:-:S04]  /*0d10*/  @P2 IADD3 R0, R0, 0x1, RZ ;  /* 0x0000000100002810 */ /* 0x000fc80007ffe0ff */
[----:B------:R-:W-:-:S05]  /*0d20*/  MOV R4, R0 ;  /* 0x0000000000047202 */ /* 0x000fca0000000f00 */
[----:B------:R-:W-:Y:S01]  /*0d30*/  @!P0 IMAD.MOV R4, RZ, RZ, -R4 ;  /* 0x000000ffff048224 */ /* 0x000fe200078e0a04 */
[----:B------:R-:W-:-:S05]  /*0d40*/  @!P1 LOP3.LUT R4, RZ, R11, RZ, 0x33, !PT ;  /* 0x0000000bff049212 */ /* 0x000fca00078e33ff */
[----:B------:R-:W-:-:S05]  /*0d50*/  IMAD R10, R7, R4, RZ ;  /* 0x00000004070a7224 */ /* 0x000fca00078e02ff */
[----:B------:R-:W-:-:S04]  /*0d60*/  IADD3 R0, -R10, c[0x0][0x538], RZ ;  /* 0x00014e000a007a10 */ /* 0x000fc80007ffe1ff */
[----:B------:R-:W-:-:S04]  /*0d70*/  IMNMX R6, R7, R0, PT ;  /* 0x0000000007067217 */ /* 0x000fc80003800200 */
[----:B------:R-:W-:-:S05]  /*0d80*/  IABS R0, R6 ;  /* 0x0000000600007213 */ /* 0x000fca0000000000 */
[----:B------:R-:W-:-:S04]  /*0d90*/  IMAD.MOV.U32 R5, RZ, RZ, R0 ;  /* 0x000000ffff057224 */ /* 0x000fc800078e0000 */
[----:B------:R-:W1:Y:S08]  /*0da0*/  I2F.RP R2, R5 ;  /* 0x0000000500027306 */ /* 0x000e700000209400 */
[----:B-1----:R-:W1:Y:S02]  /*0db0*/  MUFU.RCP R2, R2 ;  /* 0x0000000200027308 */ /* 0x002e640000001000 */
[----:B-1----:R-:W-:-:S06]  /*0dc0*/  IADD3 R2, R2, 0xffffffe, RZ ;  /* 0x0ffffffe02027810 */ /* 0x002fcc0007ffe0ff */
[----:B------:R1:W2:Y:S02]  /*0dd0*/  F2I.FTZ.U32.TRUNC.NTZ R3, R2 ;  /* 0x0000000200037305 */ /* 0x0002a4000021f000 */
[----:B-1----:R-:W-:Y:S01]  /*0de0*/  IMAD.MOV R2, RZ, RZ, -R4 ;  /* 0x000000ffff027224 */ /* 0x002fe200078e0a04 */
[----:B--2---:R-:W-:-:S03]  /*0df0*/  IADD3 R0, RZ, -R3, RZ ;  /* 0x80000003ff007210 */ /* 0x004fc60007ffe0ff */
[----:B------:R-:W-:Y:S01]  /*0e00*/  IMAD R8, R11, R2, R9 ;  /* 0x000000020b087224 */ /* 0x000fe200078e0209 */
[----:B------:R-:W-:Y:S01]  /*0e10*/  IABS R9, R6 ;  /* 0x0000000600097213 */ /* 0x000fe20000000000 */
[----:B------:R-:W-:-:S03]  /*0e20*/  IMAD.MOV.U32 R2, RZ, RZ, R0 ;  /* 0x000000ffff027224 */ /* 0x000fc600078e0000 */
[----:B------:R-:W-:Y:S01]  /*0e30*/  IABS R0, R8 ;  /* 0x0000000800007213 */ /* 0x000fe20000000000 */
[----:B------:R-:W-:Y:S02]  /*0e40*/  IMAD R7, R2, R5, RZ ;  /* 0x0000000502077224 */ /* 0x000fe400078e02ff */
[----:B------:R-:W-:Y:S02]  /*0e50*/  IMAD.MOV.U32 R2, RZ, RZ, RZ ;  /* 0x000000ffff027224 */ /* 0x000fe400078e00ff */
[----:B------:R-:W-:Y:S01]  /*0e60*/  IMAD.MOV.U32 R4, RZ, RZ, R0 ;  /* 0x000000ffff047224 */ /* 0x000fe200078e0000 */
[----:B------:R-:W-:Y:S01]  /*0e70*/  IADD3 R0, RZ, -R9, RZ ;  /* 0x80000009ff007210 */ /* 0x000fe20007ffe0ff */
[----:B------:R-:W-:-:S04]  /*0e80*/  IMAD.HI.U32 R3, R3, R7, R2 ;  /* 0x0000000703037227 */ /* 0x000fc800078e0002 */
[----:B------:R-:W-:Y:S02]  /*0e90*/  IMAD.MOV.U32 R2, RZ, RZ, R0 ;  /* 0x000000ffff027224 */ /* 0x000fe400078e0000 */
[----:B------:R-:W-:Y:S01]  /*0ea0*/  IMAD.HI.U32 R0, R3, R4, RZ ;  /* 0x0000000403007227 */ /* 0x000fe200078e00ff */
[----:B------:R-:W-:-:S03]  /*0eb0*/  IADD3 R3, R10, 0x1000000, R8 ;  /* 0x010000000a037810 */ /* 0x000fc60007ffe008 */
[----:B------:R-:W-:-:S05]  /*0ec0*/  IMAD R2, R0, R2, R4 ;  /* 0x0000000200027224 */ /* 0x000fca00078e0204 */
[----:B------:R-:W-:-:S13]  /*0ed0*/  ISETP.GT.U32.AND P1, PT, R5, R2, PT ;  /* 0x000000020500720c */ /* 0x000fda0003f24070 */
[----:B------:R-:W-:Y:S01]  /*0ee0*/  @!P1 IMAD.IADD R2, R2, 0x1, -R5 ;  /* 0x0000000102029824 */ /* 0x000fe200078e0a05 */
[----:B------:R-:W-:Y:S02]  /*0ef0*/  @!P1 IADD3 R0, R0, 0x1, RZ ;  /* 0x0000000100009810 */ /* 0x000fe40007ffe0ff */
[----:B------:R-:W-:Y:S02]  /*0f00*/  ISETP.NE.AND P1, PT, R6, RZ, PT ;  /* 0x000000ff0600720c */ /* 0x000fe40003f25270 */
[----:B------:R-:W-:Y:S02]  /*0f10*/  ISETP.GE.U32.AND P2, PT, R2, R5, PT ;  /* 0x000000050200720c */ /* 0x000fe40003f46070 */
[----:B------:R-:W-:-:S04]  /*0f20*/  LOP3.LUT R2, R8, R6, RZ, 0x3c, !PT ;  /* 0x0000000608027212 */ /* 0x000fc800078e3cff */
[----:B------:R-:W-:Y:S01]  /*0f30*/  ISETP.GE.AND P0, PT, R2, RZ, PT ;  /* 0x000000ff0200720c */ /* 0x000fe20003f06270 */
[----:B------:R-:W-:-:S06]  /*0f40*/  IMAD.MOV R2, RZ, RZ, -R6 ;  /* 0x000000ffff027224 */ /* 0x000fcc00078e0a06 */
[----:B------:R-:W-:-:S06]  /*0f50*/  @P2 IADD3 R0, R0, 0x1, RZ ;  /* 0x0000000100002810 */ /* 0x000fcc0007ffe0ff */
[----:B------:R-:W-:Y:S02]  /*0f60*/  @!P0 IADD3 R0, -R0, RZ, RZ ;  /* 0x000000ff00008210 */ /* 0x000fe40007ffe1ff */
[----:B------:R-:W-:-:S05]  /*0f70*/  @!P1 LOP3.LUT R0, RZ, R6, RZ, 0x33, !PT ;  /* 0x00000006ff009212 */ /* 0x000fca00078e33ff */
[----:B------:R-:W-:-:S05]  /*0f80*/  IMAD R2, R0, R2, R3 ;  /* 0x0000000200027224 */ /* 0x000fca00078e0203 */
[----:B------:R1:W-:Y:S02]  /*0f90*/  STL [R1+0x30], R2 ;  /* 0x0000300201007387 */ /* 0x0003e40000100800 */
.L_x_531:
[----:B------:R-:W-:Y:S05]  /*0fa0*/  BSYNC B0 ;  /* 0x0000000000007941 */ /* 0x000fea0003800000 */
.L_x_529:
[----:B------:R-:W-:-:S04]  /*0fb0*/  LOP3.LUT R0, RZ, R0, RZ, 0x33, !PT ;  /* 0x00000000ff007212 */ /* 0x000fc800078e33ff */
[----:B------:R-:W-:-:S05]  /*0fc0*/  IADD3 R0, R0, R12, RZ ;  /* 0x0000000c00007210 */ /* 0x000fca0007ffe0ff */
[----:B------:R2:W-:Y:S01]  /*0fd0*/  STL [R1+0x2c], R0 ;  /* 0x00002c0001007387 */ /* 0x0005e20000100800 */
[----:B------:R-:W-:Y:S05]  /*0fe0*/  BRA `(.L_x_532) ;  /* 0x0000006000007947 */ /* 0x000fea0003800000 */
.L_x_520:
[----:B------:R-:W-:Y:S01]  /*0ff0*/  MOV R0, UR4 ;  /* 0x0000000400007c02 */ /* 0x000fe20008000f00 */
[----:B------:R-:W-:Y:S04]  /*1000*/  STL [R1+0x2c], RZ ;  /* 0x00002cff01007387 */ /* 0x000fe80000100800 */
[----:B------:R-:W-:Y:S04]  /*1010*/  STL [R1+0x30], RZ ;  /* 0x000030ff01007387 */ /* 0x000fe80000100800 */
[----:B------:R1:W-:Y:S02]  /*1020*/  STL [R1+0x28], R0 ;  /* 0x0000280001007387 */ /* 0x0003e40000100800 */
[----:B-1----:R-:W-:-:S05]  /*1030*/  MOV R0, c[0x0][0x53c] ;  /* 0x00014f0000007a02 */ /* 0x002fca0000000f00 */
[----:B------:R1:W-:Y:S02]  /*1040*/  STL [R1+0x34], R0 ;  /* 0x0000340001007387 */ /* 0x0003e40000100800 */
.L_x_532:
[----:B------:R-:W3:Y:S04]  /*1050*/  LDL R4, [R1+0x28] ;  /* 0x0000280001047983 */ /* 0x000ee80000100800 */
[----:B------:R-:W3:Y:S04]  /*1060*/  LDL R5, [R1+0x2c] ;  /* 0x00002c0001057983 */ /* 0x000ee80000100800 */
[----:B------:R-:W3:Y:S04]  /*1070*/  LDL R6, [R1+0x30] ;  /* 0x0000300001067983 */ /* 0x000ee80000100800 */
[----:B------:R-:W3:Y:S01]  /*1080*/  LDL R7, [R1+0x34] ;  /* 0x0000340001077983 */ /* 0x000ee20000100800 */
[----:B------:R-:W-:Y:S01]  /*1090*/  ISETP.NE.AND P0, PT, R13, RZ, PT ;  /* 0x000000ff0d00720c */ /* 0x000fe20003f05270 */
[----:B------:R-:W-:-:S12]  /*10a0*/  WARPSYNC 0xffffffff ;  /* 0xffffffff00007948 */ /* 0x000fd80003800000 */
[----:B---3--:R3:W-:Y:S04]  /*10b0*/  @!P0 STS.128 [0xe100], R4 ;  /* 0x00e10004ff008388 */ /* 0x0087e80000000c00 */
[----:B------:R-:W-:Y:S06]  /*10c0*/  BAR.ARV 0x5, 0x100 ;  /* 0x0144000000007b1d */ /* 0x000fec0000002000 */
.L_x_518:
[----:B-12---:R-:W2:Y:S02]  /*10d0*/  LDL R0, [R1+0x34] ;  /* 0x0000340001007983 */ /* 0x006ea40000100800 */
[----:B--2---:R-:W-:-:S13]  /*10e0*/  ISETP.GE.AND P0, PT, R0, c[0x0][0x53c], PT ;  /* 0x00014f0000007a0c */ /* 0x004fda0003f06270 */
        /* <DEDUP_REMOVED lines=8> */
[----:B---3--:R-:W-:-:S02]  /*1170*/  SHF.R.S32.HI R6, RZ, 0x2, R15 ;  /* 0x00000002ff067819 */ /* 0x008fc4000001140f */
[----:B------:R-:W-:Y:S02]  /*1180*/  LOP3.LUT R0, R0, 0xfffffffe, RZ, 0xc0, !PT ;  /* 0xfffffffe00007812 */ /* 0x000fe400078ec0ff */
[----:B------:R-:W-:Y:S02]  /*1190*/  SHF.R.S32.HI R18, RZ, 0x3, R14 ;  /* 0x00000003ff127819 */ /* 0x000fe4000001140e */
[----:B------:R-:W-:Y:S01]  /*11a0*/  LOP3.LUT R7, R14, 0xfffffff8, RZ, 0xc0, !PT ;  /* 0xfffffff80e077812 */ /* 0x000fe200078ec0ff */
[----:B------:R-:W-:Y:S01]  /*11b0*/  IMAD.IADD R13, R3, 0x1, -R0 ;  /* 0x00000001030d7824 */ /* 0x000fe200078e0a00 */
[----:B------:R-:W-:Y:S01]  /*11c0*/  LOP3.LUT R0, R2, 0xfffffff0, RZ, 0xc0, !PT ;  /* 0xfffffff002007812 */ /* 0x000fe200078ec0ff */
[----:B------:R-:W-:Y:S01]  /*11d0*/  IMAD.SHL.U32 R4, R18, 0x40, RZ ;  /* 0x0000004012047824 */ /* 0x000fe200078e00ff */
[----:B------:R-:W-:Y:S01]  /*11e0*/  SHF.R.S32.HI R2, RZ, 0x1f, R15 ;  /* 0x0000001fff027819 */ /* 0x000fe2000001140f */
[C---:B------:R-:W-:Y:S01]  /*11f0*/  IMAD.IADD R7, R19.reuse, 0x1, -R7 ;  /* 0x0000000113077824 */ /* 0x040fe200078e0a07 */
[----:B------:R-:W-:Y:S01]  /*1200*/  LEA.HI R11, R12, R19, RZ, 0x5 ;  /* 0x000000130c0b7211 */ /* 0x000fe200078f28ff */
[----:B------:R-:W-:Y:S01]  /*1210*/  IMAD.IADD R0, R19, 0x1, -R0 ;  /* 0x0000000113007824 */ /* 0x000fe200078e0a00 */
[----:B------:R-:W-:Y:S01]  /*1220*/  LEA.HI R2, R2, R6, RZ, 0x3 ;  /* 0x0000000602027211 */ /* 0x000fe200078f18ff */
[C---:B------:R-:W-:Y:S01]  /*1230*/  IMAD.SHL.U32 R246, R7.reuse, 0x8, RZ ;  /* 0x0000000807f67824 */ /* 0x040fe200078e00ff */
[----:B------:R-:W-:Y:S01]  /*1240*/  SHF.R.S32.HI R208, RZ, 0x5, R11 ;  /* 0x00000005ffd07819 */ /* 0x000fe2000001140b */
[----:B------:R-:W-:Y:S01]  /*1250*/  IMAD.SHL.U32 R9, R7, 0x40, RZ ;  /* 0x0000004007097824 */ /* 0x000fe200078e00ff */
[----:B------:R-:W-:-:S02]  /*1260*/  SHF.R.S32.HI R5, RZ, 0x1f, R0 ;  /* 0x0000001fff057819 */ /* 0x000fc40000011400 */
[----:B------:R-:W-:Y:S02]  /*1270*/  LOP3.LUT R3, R2, 0xfffffff8, RZ, 0xc0, !PT ;  /* 0xfffffff802037812 */ /* 0x000fe400078ec0ff */
[----:B------:R-:W-:Y:S02]  /*1280*/  LOP3.LUT R2, R4, 0x1c0, RZ, 0xc0, !PT ;  /* 0x000001c004027812 */ /* 0x000fe400078ec0ff */
[----:B------:R-:W-:Y:S01]  /*1290*/  LEA.HI R10, R5, R0, RZ, 0x3 ;  /* 0x00000000050a7211 */ /* 0x000fe200078f18ff */
[----:B------:R-:W-:Y:S01]  /*12a0*/  IMAD.IADD R6, R6, 0x1, -R3 ;  /* 0x0000000106067824 */ /* 0x000fe200078e0a03 */
[----:B------:R-:W-:Y:S02]  /*12b0*/  SHF.R.U32.HI R4, RZ, 0x3, R2 ;  /* 0x00000003ff047819 */ /* 0x000fe40000011602 */
[----:B------:R-:W-:Y:S02]  /*12c0*/  LOP3.LUT R3, R2, 0x38, R246, 0xf8, !PT ;  /* 0x0000003802037812 */ /* 0x000fe400078ef8f6 */
[----:B------:R-:W-:-:S02]  /*12d0*/  LOP3.LUT R2, R10, 0xfffffff8, RZ, 0xc0, !PT ;  /* 0xfffffff80a027812 */ /* 0x000fc400078ec0ff */
[----:B------:R-:W-:Y:S02]  /*12e0*/  LOP3.LUT R8, R3, R4, RZ, 0x3c, !PT ;  /* 0x0000000403087212 */ /* 0x000fe400078e3cff */
[----:B------:R-:W-:Y:S01]  /*12f0*/  SHF.R.S32.HI R3, RZ, 0x1f, R11 ;  /* 0x0000001fff037819 */ /* 0x000fe2000001140b */
[----:B------:R-:W-:Y:S01]  /*1300*/  IMAD.IADD R5, R0, 0x1, -R2 ;  /* 0x0000000100057824 */ /* 0x000fe200078e0a02 */
[----:B------:R-:W-:Y:S02]  /*1310*/  LOP3.LUT R2, R11, 0xffffffe0, RZ, 0xc0, !PT ;  /* 0xffffffe00b027812 */ /* 0x000fe400078ec0ff */
[----:B------:R-:W-:Y:S02]  /*1320*/  LOP3.LUT R0, R9, 0x1c0, RZ, 0xc0, !PT ;  /* 0x000001c009007812 */ /* 0x000fe400078ec0ff */
[----:B------:R-:W-:Y:S01]  /*1330*/  LEA.HI R9, R12, R19, RZ, 0x6 ;  /* 0x000000130c097211 */ /* 0x000fe200078f30ff */
[----:B------:R-:W-:Y:S01]  /*1340*/  IMAD.IADD R17, R19, 0x1, -R2 ;  /* 0x0000000113117824 */ /* 0x000fe200078e0a02 */
[----:B------:R-:W-:Y:S01]  /*1350*/  LOP3.LUT R4, R0, 0x8, R14, 0xf8, !PT ;  /* 0x0000000800047812 */ /* 0x000fe200078ef80e */
[----:B------:R-:W-:Y:S01]  /*1360*/  IMAD.MOV.U32 R14, RZ, RZ, 0x20 ;  /* 0x00000020ff0e7424 */ /* 0x000fe200078e00ff */
[----:B------:R-:W-:-:S02]  /*1370*/  SHF.R.U32.HI R2, RZ, 0x3, R0 ;  /* 0x00000003ff027819 */ /* 0x000fc40000011600 */
[----:B------:R-:W-:Y:S02]  /*1380*/  LEA.HI R0, R3, R208, RZ, 0x3 ;  /* 0x000000d003007211 */ /* 0x000fe400078f18ff */
[----:B------:R-:W-:Y:S02]  /*1390*/  SHF.R.S32.HI R3, RZ, 0x1f, R17 ;  /* 0x0000001fff037819 */ /* 0x000fe40000011411 */
[----:B------:R-:W-:Y:S01]  /*13a0*/  LOP3.LUT R12, R4, R2, RZ, 0x3c, !PT ;  /* 0x00000002040c7212 */ /* 0x000fe200078e3cff */
[----:B------:R-:W-:Y:S01]  /*13b0*/  IMAD.SHL.U32 R2, R9, 0x8, RZ ;  /* 0x0000000809027824 */ /* 0x000fe200078e00ff */
[----:B------:R-:W-:Y:S02]  /*13c0*/  LOP3.LUT R0, R0, 0xffffff8, RZ, 0xc0, !PT ;  /* 0x0ffffff800007812 */ /* 0x000fe400078ec0ff */
[----:B------:R-:W-:Y:S02]  /*13d0*/  LEA.HI R9, R3, R17, RZ, 0x2 ;  /* 0x0000001103097211 */ /* 0x000fe400078f10ff */
[----:B------:R-:W-:-:S02]  /*13e0*/  LOP3.LUT R3, R6, 0x1, RZ, 0xc0, !PT ;  /* 0x0000000106037812 */ /* 0x000fc400078ec0ff */
[----:B------:R-:W-:Y:S01]  /*13f0*/  LOP3.LUT R213, R8, 0x7ffffe00, R2, 0xf8, !PT ;  /* 0x7ffffe0008d57812 */ /* 0x000fe200078ef802 */
[----:B------:R-:W-:Y:S01]  /*1400*/  IMAD.IADD R2, R208, 0x1, -R0 ;  /* 0x00000001d0027824 */ /* 0x000fe200078e0a00 */
[----:B------:R-:W-:Y:S02]  /*1410*/  SHF.R.S32.HI R0, RZ, 0x2, R9 ;  /* 0x00000002ff007819 */ /* 0x000fe40000011409 */
[----:B------:R-:W-:Y:S01]  /*1420*/  ISETP.NE.U32.AND P0, PT, R3, 0x1, PT ;  /* 0x000000010300780c */ /* 0x000fe20003f05070 */
[----:B------:R-:W-:Y:S01]  /*1430*/  IMAD.SHL.U32 R3, R5, 0x40, RZ ;  /* 0x0000004005037824 */ /* 0x000fe200078e00ff */
[----:B------:R-:W-:Y:S01]  /*1440*/  LOP3.LUT R4, R15, 0xfffffffc, RZ, 0xc0, !PT ;  /* 0xfffffffc0f047812 */ /* 0x000fe200078ec0ff */
[----:B------:R-:W-:Y:S01]  /*1450*/  IMAD R16, R2, 0x10, R0 ;  /* 0x0000001002107824 */ /* 0x000fe200078e0200 */
[----:B------:R-:W-:Y:S01]  /*1460*/  LOP3.LUT P4, RZ, R5, 0x2, RZ, 0xc0, !PT ;  /* 0x0000000205ff7812 */ /* 0x000fe2000788c0ff */
[----:B------:R-:W-:Y:S01]  /*1470*/  IMAD.SHL.U32 R2, R13, 0x8, RZ ;  /* 0x000000080d027824 */ /* 0x000fe200078e00ff */
[----:B------:R-:W-:Y:S01]  /*1480*/  LOP3.LUT R0, R3, 0x1c0, RZ, 0xc0, !PT ;  /* 0x000001c003007812 */ /* 0x000fe200078ec0ff */
[----:B------:R-:W-:Y:S01]  /*1490*/  IMAD.IADD R3, R19, 0x1, -R4 ;  /* 0x0000000113037824 */ /* 0x000fe200078e0a04 */
[----:B------:R-:W-:Y:S01]  /*14a0*/  LOP3.LUT P3, RZ, R5, 0x4, RZ, 0xc0, !PT ;  /* 0x0000000405ff7812 */ /* 0x000fe2000786c0ff */
[----:B------:R-:W-:Y:S01]  /*14b0*/  IMAD.SHL.U32 R4, R6, 0x40, RZ ;  /* 0x0000004006047824 */ /* 0x000fe200078e00ff */
[----:B------:R-:W-:Y:S01]  /*14c0*/  LOP3.LUT R5, R0, 0x8, R2, 0xf8, !PT ;  /* 0x0000000800057812 */ /* 0x000fe200078ef802 */
[----:B------:R-:W-:Y:S01]  /*14d0*/  STL [R1+0x60], R16 ;  /* 0x0000601001007387 */ /* 0x000fe20000100800 */
[----:B------:R-:W-:Y:S01]  /*14e0*/  SHF.R.U32.HI R2, RZ, 0x3, R0 ;  /* 0x00000003ff027819 */ /* 0x000fe20000011600 */
[----:B------:R-:W-:Y:S01]  /*14f0*/  IMAD.SHL.U32 R213, R213, 0x2, RZ ;  /* 0x00000002d5d57824 */ /* 0x000fe200078e00ff */
[----:B------:R-:W-:-:S02]  /*1500*/  LEA.HI R0, R3, R3, RZ, 0x1 ;  /* 0x0000000303007211 */ /* 0x000fc400078f08ff */
[----:B------:R-:W-:Y:S01]  /*1510*/  LOP3.LUT R8, R5, R2, RZ, 0x3c, !PT ;  /* 0x0000000205087212 */ /* 0x000fe200078e3cff */
[----:B------:R-:W-:Y:S01]  /*1520*/  IMAD.MOV.U32 R5, RZ, RZ, 0x10 ;  /* 0x00000010ff057424 */ /* 0x000fe200078e00ff */
[----:B------:R-:W-:Y:S02]  /*1530*/  LOP3.LUT R0, R0, 0x1ffffffe, RZ, 0xc0, !PT ;  /* 0x1ffffffe00007812 */ /* 0x000fe400078ec0ff */
[----:B------:R-:W-:Y:S01]  /*1540*/  LOP3.LUT R2, R4, 0x1c0, RZ, 0xc0, !PT ;  /* 0x000001c004027812 */ /* 0x000fe200078ec0ff */
[----:B------:R-:W-:Y:S01]  /*1550*/  IMAD R4, R208, 0x200, R3 ;  /* 0x00000200d0047824 */ /* 0x000fe200078e0203 */
[----:B------:R-:W-:Y:S01]  /*1560*/  SEL R5, R5, 0xfffffff0, !P4 ;  /* 0xfffffff005057807 */ /* 0x000fe20006000000 */
[----:B------:R-:W-:Y:S01]  /*1570*/  IMAD.IADD R11, R3, 0x1, -R0 ;  /* 0x00000001030b7824 */ /* 0x000fe200078e0a00 */
[----:B------:R-:W-:Y:S01]  /*1580*/  SEL R3, R14, 0xffffffe0, !P3 ;  /* 0xffffffe00e037807 */ /* 0x000fe20005800000 */
[----:B------:R-:W-:Y:S01]  /*1590*/  IMAD R0, R13, 0x200, R12 ;  /* 0x000002000d007824 */ /* 0x000fe200078e020c */
[----:B------:R-:W-:Y:S01]  /*15a0*/  R2P PR, R6, 0x6 ;  /* 0x0000000606007804 */ /* 0x000fe20000000000 */
[----:B------:R-:W-:Y:S01]  /*15b0*/  IMAD.SHL.U32 R6, R10, 0x40, RZ ;  /* 0x000000400a067824 */ /* 0x000fe200078e00ff */
[----:B------:R-:W-:Y:S01]  /*15c0*/  LEA.HI R2, R2, R2, RZ, 0x1d ;  /* 0x0000000202027211 */ /* 0x000fe200078fe8ff */
[----:B------:R-:W-:Y:S01]  /*15d0*/  IMAD.IADD R5, R5, 0x1, R3 ;  /* 0x0000000105057824 */ /* 0x000fe200078e0203 */
[----:B------:R-:W-:-:S02]  /*15e0*/  LOP3.LUT R3, R9, 0x7ffffffc, RZ, 0xc0, !PT ;  /* 0x7ffffffc09037812 */ /* 0x000fc400078ec0ff */
[----:B------:R-:W-:Y:S01]  /*15f0*/  LOP3.LUT P6, RZ, R7, 0x2, RZ, 0xc0, !PT ;  /* 0x0000000207ff7812 */ /* 0x000fe200078cc0ff */
[----:B------:R-:W-:Y:S01]  /*1600*/  IMAD.U32 R10, R4, 0x2, R2 ;  /* 0x00000002040a7824 */ /* 0x000fe200078e0002 */
[----:B------:R-:W-:Y:S01]  /*1610*/  LOP3.LUT R4, R8, 0x7ffffe00, R6, 0xf8, !PT ;  /* 0x7ffffe0008047812 */ /* 0x000fe200078ef806 */
[----:B------:R-:W-:Y:S01]  /*1620*/  IMAD.IADD R3, R17, 0x1, -R3 ;  /* 0x0000000111037824 */ /* 0x000fe200078e0a03 */
[----:B------:R-:W-:Y:S01]  /*1630*/  LEA R189, R0, 0x8100, 0x1 ;  /* 0x0000810000bd7811 */ /* 0x000fe200078e08ff */
[C---:B------:R-:W-:Y:S01]  /*1640*/  IMAD R6, R7.reuse, 0x20, R18 ;  /* 0x0000002007067824 */ /* 0x040fe200078e0212 */
[----:B------:R-:W-:Y:S01]  /*1650*/  LOP3.LUT P5, RZ, R7, 0x4, RZ, 0xc0, !PT ;  /* 0x0000000407ff7812 */ /* 0x000fe200078ac0ff */
[----:B------:R-:W-:Y:S01]  /*1660*/  IMAD.MOV.U32 R8, RZ, RZ, 0x40 ;  /* 0x00000040ff087424 */ /* 0x000fe200078e00ff */
[----:B------:R-:W-:Y:S01]  /*1670*/  SEL R7, R14, 0xffffffe0, !P1 ;  /* 0xffffffe00e077807 */ /* 0x000fe20004800000 */
[----:B------:R-:W-:Y:S01]  /*1680*/  IMAD.SHL.U32 R9, R3, 0x2, RZ ;  /* 0x0000000203097824 */ /* 0x000fe200078e00ff */
[----:B------:R-:W-:Y:S01]  /*1690*/  LEA R10, R10, 0x80, 0x1 ;  /* 0x000000800a0a7811 */ /* 0x000fe200078e08ff */
[----:B------:R-:W-:Y:S01]  /*16a0*/  IMAD R0, R11, 0x8, R16 ;  /* 0x000000080b007824 */ /* 0x000fe200078e0210 */
[----:B------:R1:W-:Y:S01]  /*16b0*/  STL [R1+0x58], R6 ;  /* 0x0000580601007387 */ /* 0x0003e20000100800 */
[----:B------:R-:W-:-:S02]  /*16c0*/  IADD3 R195, R189, 0x20, RZ ;  /* 0x00000020bdc37810 */ /* 0x000fc40007ffe0ff */
[----:B------:R-:W-:Y:S01]  /*16d0*/  SEL R2, R8, 0xffffffc0, !P5 ;  /* 0xffffffc008027807 */ /* 0x000fe20006800000 */
[----:B------:R2:W-:Y:S01]  /*16e0*/  STL [R1+0x10], R9 ;  /* 0x0000100901007387 */ /* 0x0005e20000100800 */
[C---:B------:R-:W-:Y:S01]  /*16f0*/  @P6 IADD3 R195, R189.reuse, -0x20, RZ ;  /* 0xffffffe0bdc36810 */ /* 0x040fe20007ffe0ff */
[----:B------:R-:W-:Y:S01]  /*1700*/  IMAD.IADD R12, R10, 0x1, R7 ;  /* 0x000000010a0c7824 */ /* 0x000fe200078e0207 */
[----:B------:R-:W-:Y:S01]  /*1710*/  LEA R188, R4, 0x100, 0x1 ;  /* 0x0000010004bc7811 */ /* 0x000fe200078e08ff */
[----:B------:R3:W-:Y:S01]  /*1720*/  STL [R1+0x1c], R0 ;  /* 0x00001c0001007387 */ /* 0x0007e20000100800 */
[----:B------:R-:W-:Y:S01]  /*1730*/  IMAD.IADD R193, R189, 0x1, R2 ;  /* 0x00000001bdc17824 */ /* 0x000fe200078e0202 */
[----:B------:R-:W-:Y:S01]  /*1740*/  SEL R3, R14, 0xffffffe0, !P4 ;  /* 0xffffffe00e037807 */ /* 0x000fe20006000000 */
[----:B------:R-:W-:Y:S01]  /*1750*/  IMAD.IADD R190, R2, 0x1, R195 ;  /* 0x0000000102be7824 */ /* 0x000fe200078e02c3 */
[----:B------:R-:W-:Y:S01]  /*1760*/  STL [R1+0x38], R10 ;  /* 0x0000380a01007387 */ /* 0x000fe20000100800 */
[--C-:B------:R-:W-:Y:S01]  /*1770*/  IMAD R208, R208, 0x800, R188.reuse ;  /* 0x00000800d0d07824 */ /* 0x100fe200078e02bc */
[----:B------:R-:W-:Y:S01]  /*1780*/  IADD3 R206, R195, 0x800, RZ ;  /* 0x00000800c3ce7810 */ /* 0x000fe20007ffe0ff */
[----:B------:R-:W-:Y:S01]  /*1790*/  IMAD R207, R5, 0x2, R188 ;  /* 0x0000000205cf7824 */ /* 0x000fe200078e02bc */
[----:B------:R-:W-:Y:S01]  /*17a0*/  IADD3 R205, R195, 0x1000, RZ ;  /* 0x00001000c3cd7810 */ /* 0x000fe20007ffe0ff */
[----:B------:R-:W-:Y:S01]  /*17b0*/  IMAD.IADD R209, R3, 0x1, R208 ;  /* 0x0000000103d17824 */ /* 0x000fe200078e02d0 */
[C---:B------:R-:W-:Y:S01]  /*17c0*/  IADD3 R204, R195.reuse, 0x1800, RZ ;  /* 0x00001800c3cc7810 */ /* 0x040fe20007ffe0ff */
[----:B------:R-:W-:Y:S01]  /*17d0*/  IMAD.IADD R192, R188, 0x1, R3 ;  /* 0x00000001bcc07824 */ /* 0x000fe200078e0203 */
[----:B------:R-:W-:-:S02]  /*17e0*/  IADD3 R203, R195, 0x2000, RZ ;  /* 0x00002000c3cb7810 */ /* 0x000fc40007ffe0ff */
[C---:B------:R-:W-:Y:S02]  /*17f0*/  IADD3 R202, R195.reuse, 0x2800, RZ ;  /* 0x00002800c3ca7810 */ /* 0x040fe40007ffe0ff */
[C---:B------:R-:W-:Y:S02]  /*1800*/  IADD3 R201, R195.reuse, 0x3000, RZ ;  /* 0x00003000c3c97810 */ /* 0x040fe40007ffe0ff */
[----:B-1----:R-:W-:Y:S02]  /*1810*/  SEL R6, R8, 0xffffffc0, !P2 ;  /* 0xffffffc008067807 */ /* 0x002fe40005000000 */
[----:B------:R-:W-:Y:S02]  /*1820*/  IADD3 R200, R195, 0x3800, RZ ;  /* 0x00003800c3c87810 */ /* 0x000fe40007ffe0ff */
[----:B--2---:R-:W-:Y:S01]  /*1830*/  IADD3 R9, R10, -0x10, RZ ;  /* 0xfffffff00a097810 */ /* 0x004fe20007ffe0ff */
[----:B------:R-:W-:Y:S01]  /*1840*/  IMAD.IADD R2, R12, 0x1, R6 ;  /* 0x000000010c027824 */ /* 0x000fe200078e0206 */
[----:B------:R-:W-:-:S02]  /*1850*/  @P0 IADD3 R9, R10, 0x10, RZ ;  /* 0x000000100a090810 */ /* 0x000fc40007ffe0ff */
[----:B---3--:R-:W-:Y:S01]  /*1860*/  SEL R0, R8, 0xffffffc0, !P3 ;  /* 0xffffffc008007807 */ /* 0x008fe20005800000 */
[----:B------:R-:W-:Y:S01]  /*1870*/  IMAD.IADD R8, R10, 0x1, R6 ;  /* 0x000000010a087824 */ /* 0x000fe200078e0206 */
[C---:B------:R-:W-:Y:S01]  /*1880*/  IADD3 R199, R195.reuse, 0x4000, RZ ;  /* 0x00004000c3c77810 */ /* 0x040fe20007ffe0ff */
[----:B------:R-:W-:Y:S01]  /*1890*/  IMAD.IADD R4, R6, 0x1, R9 ;  /* 0x0000000106047824 */ /* 0x000fe200078e0209 */
[C---:B------:R-:W-:Y:S01]  /*18a0*/  IADD3 R198, R195.reuse, 0x4800, RZ ;  /* 0x00004800c3c67810 */ /* 0x040fe20007ffe0ff */
[----:B------:R-:W-:Y:S01]  /*18b0*/  IMAD.IADD R191, R188, 0x1, R0 ;  /* 0x00000001bcbf7824 */ /* 0x000fe200078e0200 */
[----:B------:R-:W-:Y:S01]  /*18c0*/  STL [R1+0x54], R8 ;  /* 0x0000540801007387 */ /* 0x000fe20000100800 */
[C---:B------:R-:W-:Y:S01]  /*18d0*/  IADD3 R197, R195.reuse, 0x5000, RZ ;  /* 0x00005000c3c57810 */ /* 0x040fe20007ffe0ff */
[C---:B------:R-:W-:Y:S01]  /*18e0*/  IMAD.IADD R211, R0.reuse, 0x1, R208 ;  /* 0x0000000100d37824 */ /* 0x040fe200078e02d0 */
[----:B------:R-:W-:Y:S01]  /*18f0*/  IADD3 R196, R195, 0x5800, RZ ;  /* 0x00005800c3c47810 */ /* 0x000fe20007ffe0ff */
[----:B------:R-:W-:Y:S01]  /*1900*/  STL [R1+0x44], R12 ;  /* 0x0000440c01007387 */ /* 0x000fe20000100800 */
[C---:B------:R-:W-:Y:S01]  /*1910*/  IADD3 R194, R0.reuse, R188, R3 ;  /* 0x000000bc00c27210 */ /* 0x040fe20007ffe003 */
[----:B------:R-:W-:-:S02]  /*1920*/  IMAD.IADD R210, R0, 0x1, R209 ;  /* 0x0000000100d27824 */ /* 0x000fc400078e02d1 */
[----:B------:R1:W-:Y:S04]  /*1930*/  STL [R1+0x50], R2 ;  /* 0x0000500201007387 */ /* 0x0003e80000100800 */
[----:B------:R-:W-:Y:S04]  /*1940*/  STL [R1+0x3c], R9 ;  /* 0x00003c0901007387 */ /* 0x000fe80000100800 */
[----:B------:R-:W-:Y:S01]  /*1950*/  STL [R1+0x4c], R4 ;  /* 0x00004c0401007387 */ /* 0x000fe20000100800 */
[----:B-1----:R-:W-:-:S05]  /*1960*/  IMAD.IADD R2, R7, 0x1, R9 ;  /* 0x0000000107027824 */ /* 0x002fca00078e0209 */
[----:B------:R1:W-:Y:S02]  /*1970*/  STL [R1+0x40], R2 ;  /* 0x0000400201007387 */ /* 0x0003e40000100800 */
[----:B-1----:R-:W-:-:S05]  /*1980*/  IMAD.IADD R2, R2, 0x1, R6 ;  /* 0x0000000102027824 */ /* 0x002fca00078e0206 */
[----:B------:R1:W-:Y:S02]  /*1990*/  STL [R1+0x48], R2 ;  /* 0x0000480201007387 */ /* 0x0003e40000100800 */
.L_x_649:
[----:B------:R-:W2:Y:S01]  /*19a0*/  LDL R15, [R1+0x34] ;  /* 0x00003400010f7983 */ /* 0x000ea20000100800 */
[----:B------:R-:W-:-:S03]  /*19b0*/  ISETP.NE.U32.AND P0, PT, RZ, c[0x0][0x360], PT ;  /* 0x0000d800ff007a0c */ /* 0x000fc60003f05070 */
[----:B------:R-:W3:Y:S01]  /*19c0*/  LDL R16, [R1+0x30] ;  /* 0x0000300001107983 */ /* 0x000ee20000100800 */
[----:B------:R-:W-:Y:S01]  /*19d0*/  ISETP.NE.AND.EX P0, PT, RZ, c[0x0][0x364], PT, P0 ;  /* 0x0000d900ff007a0c */ /* 0x000fe20003f05300 */
[----:B------:R-:W-:Y:S01]  /*19e0*/  IMAD.MOV.U32 R14, RZ, RZ, 0x4 ;  /* 0x00000004ff0e7424 */ /* 0x000fe200078e00ff */
[----:B------:R-:W-:Y:S02]  /*19f0*/  ISETP.NE.U32.AND P1, PT, RZ, c[0x0][0x370], PT ;  /* 0x0000dc00ff007a0c */ /* 0x000fe40003f25070 */
[----:B------:R-:W-:Y:S02]  /*1a00*/  ISETP.NE.U32.AND P5, PT, RZ, c[0x0][0x348], PT ;  /* 0x0000d200ff007a0c */ /* 0x000fe40003fa5070 */
[----:B------:R-:W-:Y:S02]  /*1a10*/  ISETP.NE.AND.EX P1, PT, RZ, c[0x0][0x374], PT, P1 ;  /* 0x0000dd00ff007a0c */ /* 0x000fe40003f25310 */
[----:B------:R-:W-:Y:S02]  /*1a20*/  ISETP.NE.U32.AND P4, PT, RZ, c[0x0][0x350], PT ;  /* 0x0000d400ff007a0c */ /* 0x000fe40003f85070 */
[----:B------:R-:W-:-:S02]  /*1a30*/  ISETP.NE.AND.EX P5, PT, RZ, c[0x0][0x34c], PT, P5 ;  /* 0x0000d300ff007a0c */ /* 0x000fc40003fa5350 */
[----:B------:R-:W-:Y:S01]  /*1a40*/  ISETP.NE.AND.EX P4, PT, RZ, c[0x0][0x354], PT, P4 ;  /* 0x0000d500ff007a0c */ /* 0x000fe20003f85340 */
[----:B------:R-:W-:Y:S01]  /*1a50*/  CS2R R4, SRZ ;  /* 0x0000000000047805 */ /* 0x000fe2000001ff00 */
[----:B------:R-:W-:Y:S02]  /*1a60*/  IMAD.MOV.U32 R12, RZ, RZ, RZ ;  /* 0x000000ffff0c7224 */ /* 0x000fe400078e00ff */
[----:B--2---:R-:W-:-:S05]  /*1a70*/  @P0 IMAD.WIDE R8, R15, R14, c[0x0][0x360] ;  /* 0x0000d8000f080625 */ /* 0x004fca00078e020e */
[----:B------:R-:W2:Y:S01]  /*1a80*/  @P0 LDG.E R0, [R8.64] ;  /* 0x0000000808000981 */ /* 0x000ea2000c1e1900 */
[----:B------:R-:W-:-:S04]  /*1a90*/  @P1 IMAD.WIDE R10, R15, R14, c[0x0][0x370] ;  /* 0x0000dc000f0a1625 */ /* 0x000fc800078e020e */
[CC--:B------:R-:W-:Y:S01]  /*1aa0*/  IMAD.WIDE R6, R15.reuse, R14.reuse, c[0x0][0x348] ;  /* 0x0000d2000f067625 */ /* 0x0c0fe200078e020e */
[----:B------:R4:W5:Y:S03]  /*1ab0*/  @P1 LDG.E R4, [R10.64] ;  /* 0x000000080a041981 */ /* 0x000966000c1e1900 */
[----:B-1----:R-:W-:Y:S01]  /*1ac0*/  IMAD.WIDE R2, R15, R14, c[0x0][0x350] ;  /* 0x0000d4000f027625 */ /* 0x002fe200078e020e */
[----:B------:R4:W5:Y:S04]  /*1ad0*/  @P5 LDG.E R12, [R6.64] ;  /* 0x00000008060c5981 */ /* 0x000968000c1e1900 */
[----:B------:R4:W5:Y:S01]  /*1ae0*/  @P4 LDG.E R5, [R2.64] ;  /* 0x0000000802054981 */ /* 0x000962000c1e1900 */
[----:B---3--:R-:W-:-:S05]  /*1af0*/  LOP3.LUT R17, R16, 0xffff, RZ, 0xc0, !PT ;  /* 0x0000ffff10117812 */ /* 0x008fca00078ec0ff */
[----:B------:R4:W-:Y:S01]  /*1b00*/  STL [R1+0x20], R17 ;  /* 0x0000201101007387 */ /* 0x0009e20000100800 */
[----:B------:R-:W-:Y:S03]  /*1b10*/  YIELD ;  /* 0x0000000000007946 */ /* 0x000fe60003800000 */
[----:B--2---:R4:W-:Y:S01]  /*1b20*/  @P0 STL [R1+0x8], R0 ;  /* 0x0000080001000387 */ /* 0x0049e20000100800 */
[----:B------:R-:W-:Y:S05]  /*1b30*/  @P0 BRA `(.L_x_533) ;  /* 0x0000007000000947 */ /* 0x000fea0003800000 */
[----:B----4-:R-:W-:-:S05]  /*1b40*/  MOV R0, c[0x0][0x168] ;  /* 0x00005a0000007a02 */ /* 0x010fca0000000f00 */
[----:B------:R1:W-:Y:S01]  /*1b50*/  STL [R1+0x8], R0 ;  /* 0x0000080001007387 */ /* 0x0003e20000100800 */
[----:B------:R-:W-:Y:S05]  /*1b60*/  @!P5 BRA `(.L_x_533) ;  /* 0x000000400000d947 */ /* 0x000fea0003800000 */
[----:B------:R-:W2:Y:S04]  /*1b70*/  LDG.E R8, [R6.64] ;  /* 0x0000000806087981 */ /* 0x000ea8000c1e1900 */
[----:B-1----:R-:W2:Y:S02]  /*1b80*/  LDG.E R0, [R6.64+0x4] ;  /* 0x0000040806007981 */ /* 0x002ea4000c1e1900 */
[----:B--2---:R-:W-:-:S05]  /*1b90*/  IADD3 R0, -R8, R0, RZ ;  /* 0x0000000008007210 */ /* 0x004fca0007ffe1ff */
[----:B------:R1:W-:Y:S02]  /*1ba0*/  STL [R1+0x8], R0 ;  /* 0x0000080001007387 */ /* 0x0003e40000100800 */
.L_x_533:
[----:B------:R-:W-:-:S04]  /*1bb0*/  ISETP.NE.U32.AND P0, PT, RZ, c[0x0][0x368], PT ;  /* 0x0000da00ff007a0c */ /* 0x000fc80003f05070 */
[----:B------:R-:W-:-:S13]  /*1bc0*/  ISETP.NE.AND.EX P0, PT, RZ, c[0x0][0x36c], PT, P0 ;  /* 0x0000db00ff007a0c */ /* 0x000fda0003f05300 */
[----:B------:R-:W-:Y:S05]  /*1bd0*/  @!P0 BRA `(.L_x_534) ;  /* 0x0000003000008947 */ /* 0x000fea0003800000 */
[----:B----4-:R-:W-:-:S05]  /*1be0*/  IMAD.WIDE R2, R15, R14, c[0x0][0x368] ;  /* 0x0000da000f027625 */ /* 0x010fca00078e020e */
[----:B-1----:R1:W5:Y:S01]  /*1bf0*/  LDG.E R0, [R2.64] ;  /* 0x0000000802007981 */ /* 0x002362000c1e1900 */
[----:B------:R-:W-:Y:S05]  /*1c00*/  BRA `(.L_x_535) ;  /* 0x0000005000007947 */ /* 0x000fea0003800000 */
.L_x_534:
[----:B-1--4-:R-:W-:Y:S01]  /*1c10*/  MOV R0, c[0x0][0x1d0] ;  /* 0x0000740000007a02 */ /* 0x012fe20000000f00 */
[----:B------:R-:W-:Y:S05]  /*1c20*/  @!P4 BRA `(.L_x_535) ;  /* 0x000000300000c947 */ /* 0x000fea0003800000 */
[----:B------:R-:W2:Y:S04]  /*1c30*/  LDG.E R6, [R2.64] ;  /* 0x0000000802067981 */ /* 0x000ea8000c1e1900 */
[----:B------:R-:W2:Y:S02]  /*1c40*/  LDG.E R0, [R2.64+0x4] ;  /* 0x0000040802007981 */ /* 0x000ea4000c1e1900 */
[----:B--2---:R-:W-:Y:S02]  /*1c50*/  IADD3 R0, -R6, R0, RZ ;  /* 0x0000000006007210 */ /* 0x004fe40007ffe1ff */
.L_x_535:
[----:B-1----:R-:W2:Y:S04]  /*1c60*/  LDL R2, [R1+0x8] ;  /* 0x0000080001027983 */ /* 0x002ea80000100800 */
[----:B------:R-:W3:Y:S01]  /*1c70*/  LDL.LU R3, [R1+0x2c] ;  /* 0x00002c0001037983 */ /* 0x000ee20000300800 */
[----:B-----5:R-:W-:Y:S01]  /*1c80*/  IMAD.IADD R158, R0, 0x1, -R4 ;  /* 0x00000001009e7824 */ /* 0x020fe200078e0a04 */
[----:B------:R-:W-:-:S02]  /*1c90*/  MOV R243, c[0x0][0x32c] ;  /* 0x0000cb0000f37a02 */ /* 0x000fc40000000f00 */
[----:B------:R-:W-:Y:S02]  /*1ca0*/  IADD3 R13, R5, R4, RZ ;  /* 0x00000004050d7210 */ /* 0x000fe40007ffe0ff */
[----:B------:R-:W-:Y:S01]  /*1cb0*/  ISETP.GE.AND P1, PT, R243, 0x1, PT ;  /* 0x00000001f300780c */ /* 0x000fe20003f26270 */
[----:B--2---:R-:W-:Y:S02]  /*1cc0*/  IMAD.MOV.U32 R157, RZ, RZ, R2 ;  /* 0x000000ffff9d7224 */ /* 0x004fe400078e0002 */
[----:B------:R-:W-:Y:S01]  /*1cd0*/  IMAD.MOV.U32 R2, RZ, RZ, c[0x0][0x2c4] ;  /* 0x0000b100ff027624 */ /* 0x000fe200078e00ff */
[----:B---3--:R-:W-:-:S04]  /*1ce0*/  SHF.L.U32 R244, R3, 0x7, RZ ;  /* 0x0000000703f47819 */ /* 0x008fc800000006ff */
[----:B------:R-:W-:Y:S01]  /*1cf0*/  ISETP.NE.AND P2, PT, R2, 0x1, PT ;  /* 0x000000010200780c */ /* 0x000fe20003f45270 */
[----:B------:R1:W-:Y:S01]  /*1d00*/  STL [R1+0x18], R244 ;  /* 0x000018f401007387 */ /* 0x0003e20000100800 */
[----:B------:R-:W-:-:S03]  /*1d10*/  IADD3 R2, R244, 0x7f, RZ ;  /* 0x0000007ff4027810 */ /* 0x000fc60007ffe0ff */
[----:B------:R1:W-:Y:S02]  /*1d20*/  STL [R1+0xc], R158 ;  /* 0x00000c9e01007387 */ /* 0x0003e40000100800 */
[----:B------:R-:W-:-:S06]  /*1d30*/  IMAD.MOV.U32 R0, RZ, RZ, R2 ;  /* 0x000000ffff007224 */ /* 0x000fcc00078e0002 */
[----:B------:R-:W-:Y:S01]  /*1d40*/  @P2 IMAD.HI.U32 R3, R2, c[0x0][0x2c8], RZ ;  /* 0x0000b20002032a27 */ /* 0x000fe200078e00ff */
[----:B------:R-:W-:-:S04]  /*1d50*/  IADD3 R2, R158, 0x1, -R157 ;  /* 0x000000019e027810 */ /* 0x000fc80007ffe89d */
[----:B------:R-:W-:-:S05]  /*1d60*/  @P2 SHF.R.U32.HI R0, RZ, c[0x0][0x2cc], R3 ;  /* 0x0000b300ff002a19 */ /* 0x000fca0000011603 */
[----:B------:R-:W-:-:S05]  /*1d70*/  IMAD.IADD R0, R2, 0x1, R0 ;  /* 0x0000000102007824 */ /* 0x000fca00078e0200 */
[----:B------:R-:W-:Y:S01]  /*1d80*/  IADD3 R3, R0, c[0x0][0x328], RZ ;  /* 0x0000ca0000037a10 */ /* 0x000fe20007ffe0ff */
[----:B------:R-:W-:Y:S05]  /*1d90*/  @!P1 BRA `(.L_x_536) ;  /* 0x0000010000009947 */ /* 0x000fea0003800000 */
[C---:B------:R-:W-:Y:S01]  /*1da0*/  ISETP.GT.AND P0, PT, R0.reuse, RZ, PT ;  /* 0x000000ff0000720c */ /* 0x040fe20003f04270 */
[----:B------:R-:W-:Y:S01]  /*1db0*/  BSSY B0, `(.L_x_537) ;  /* 0x000000c000007945 */ /* 0x000fe20003800000 */
[----:B------:R-:W-:-:S11]  /*1dc0*/  IADD3 R2, R0, -0x1, RZ ;  /* 0xffffffff00027810 */ /* 0x000fd60007ffe0ff */
[----:B------:R-:W-:Y:S05]  /*1dd0*/  @P0 BRA `(.L_x_538) ;  /* 0x0000006000000947 */ /* 0x000fea0003800000 */
[----:B------:R-:W-:Y:S01]  /*1de0*/  ISETP.NE.AND P0, PT, R243, 0x1, PT ;  /* 0x00000001f300780c */ /* 0x000fe20003f05270 */
[----:B------:R-:W-:-:S12]  /*1df0*/  IMAD.MOV R0, RZ, RZ, -R0 ;  /* 0x000000ffff007224 */ /* 0x000fd800078e0a00 */
[----:B------:R-:W-:-:S05]  /*1e00*/  @P0 IMAD.HI.U32 R2, R0, c[0x0][0x330], RZ ;  /* 0x0000cc0000020a27 */ /* 0x000fca00078e00ff */
[----:B------:R-:W-:-:S04]  /*1e10*/  @P0 SHF.R.U32.HI R0, RZ, c[0x0][0x334], R2 ;  /* 0x0000cd00ff000a19 */ /* 0x000fc80000011602 */
[----:B------:R-:W-:Y:S01]  /*1e20*/  LOP3.LUT R2, RZ, R0, RZ, 0x33, !PT ;  /* 0x00000000ff027212 */ /* 0x000fe200078e33ff */
[----:B------:R-:W-:Y:S05]  /*1e30*/  BRA `(.L_x_539) ;  /* 0x0000003000007947 */ /* 0x000fea0003800000 */
.L_x_538:
[----:B------:R-:W-:-:S13]  /*1e40*/  ISETP.NE.AND P0, PT, R243, 0x1, PT ;  /* 0x00000001f300780c */ /* 0x000fda0003f05270 */
[----:B------:R-:W-:-:S05]  /*1e50*/  @P0 IMAD.HI.U32 R0, R2, c[0x0][0x330], RZ ;  /* 0x0000cc0002000a27 */ /* 0x000fca00078e00ff */
[----:B------:R-:W-:Y:S02]  /*1e60*/  @P0 SHF.R.U32.HI R2, RZ, c[0x0][0x334], R0 ;  /* 0x0000cd00ff020a19 */ /* 0x000fe40000011600 */
.L_x_539:
[----:B------:R-:W-:Y:S05]  /*1e70*/  BSYNC B0 ;  /* 0x0000000000007941 */ /* 0x000fea0003800000 */
.L_x_537:
[----:B------:R-:W-:-:S05]  /*1e80*/  IMAD R2, R2, R243, c[0x0][0x32c] ;  /* 0x0000cb0002027624 */ /* 0x000fca00078e02f3 */
[----:B------:R-:W-:-:S04]  /*1e90*/  IMNMX R3, R3, R2, PT ;  /* 0x0000000203037217 */ /* 0x000fc80003800200 */
.L_x_536:
[----:B------:R-:W-:Y:S01]  /*1ea0*/  IADD3 R3, R3, 0x5f, RZ ;  /* 0x0000005f03037810 */ /* 0x000fe20007ffe0ff */
[----:B------:R-:W-:Y:S01]  /*1eb0*/  @P2 IMAD.HI.U32 R4, R244, c[0x0][0x2c8], RZ ;  /* 0x0000b200f4042a27 */ /* 0x000fe200078e00ff */
[----:B------:R-:W-:-:S03]  /*1ec0*/  IADD3 R2, R158, 0x5f, RZ ;  /* 0x0000005f9e027810 */ /* 0x000fc60007ffe0ff */
[----:B------:R-:W-:-:S04]  /*1ed0*/  IMAD.HI R5, R3, 0x2aaaaaab, RZ ;  /* 0x2aaaaaab03057827 */ /* 0x000fc800078e02ff */
[----:B------:R-:W-:Y:S01]  /*1ee0*/  IMAD.HI R2, R2, 0x2aaaaaab, RZ ;  /* 0x2aaaaaab02027827 */ /* 0x000fe200078e02ff */
[----:B------:R-:W-:-:S03]  /*1ef0*/  SHF.R.U32.HI R7, RZ, 0x1f, R5 ;  /* 0x0000001fff077819 */ /* 0x000fc60000011605 */
[----:B------:R-:W-:Y:S01]  /*1f00*/  IMAD.MOV.U32 R0, RZ, RZ, R244 ;  /* 0x000000ffff007224 */ /* 0x000fe200078e00f4 */
[----:B------:R-:W-:Y:S01]  /*1f10*/  @P2 SHF.R.U32.HI R0, RZ, c[0x0][0x2cc], R4 ;  /* 0x0000b300ff002a19 */ /* 0x000fe20000011604 */
[----:B------:R-:W-:Y:S01]  /*1f20*/  IMAD.IADD R240, R158, 0x1, -R157 ;  /* 0x000000019ef07824 */ /* 0x000fe200078e0a9d */
[----:B------:R-:W-:Y:S02]  /*1f30*/  SHF.R.U32.HI R3, RZ, 0x1f, R2 ;  /* 0x0000001fff037819 */ /* 0x000fe40000011602 */
[----:B------:R-:W-:Y:S01]  /*1f40*/  LEA.HI.SX32 R7, R5, R7, 0x1c ;  /* 0x0000000705077211 */ /* 0x000fe200078fe2ff */
[----:B------:R-:W-:Y:S01]  /*1f50*/  IMAD.IADD R0, R240, 0x1, R0 ;  /* 0x00000001f0007824 */ /* 0x000fe200078e0200 */
[----:B------:R-:W-:-:S04]  /*1f60*/  LEA.HI.SX32 R3, R2, R3, 0x1c ;  /* 0x0000000302037211 */ /* 0x000fc800078fe2ff */
[----:B------:R-:W-:Y:S02]  /*1f70*/  IADD3 R2, R0, -c[0x0][0x324], RZ ;  /* 0x8000c90000027a10 */ /* 0x000fe40007ffe0ff */
[----:B------:R-:W-:Y:S01]  /*1f80*/  IMNMX R7, R3, R7, PT ;  /* 0x0000000703077217 */ /* 0x000fe20003800200 */
[----:B------:R-:W-:Y:S05]  /*1f90*/  @!P1 BRA `(.L_x_540) ;  /* 0x000000f000009947 */ /* 0x000fea0003800000 */
[----:B------:R-:W-:Y:S01]  /*1fa0*/  ISETP.GT.AND P0, PT, R0, -0x1, PT ;  /* 0xffffffff0000780c */ /* 0x000fe20003f04270 */
[----:B------:R-:W-:-:S12]  /*1fb0*/  BSSY B0, `(.L_x_541) ;  /* 0x000000b000007945 */ /* 0x000fd80003800000 */
[----:B------:R-:W-:Y:S05]  /*1fc0*/  @P0 BRA `(.L_x_542) ;  /* 0x0000006000000947 */ /* 0x000fea0003800000 */
[----:B------:R-:W-:Y:S02]  /*1fd0*/  ISETP.NE.AND P0, PT, R243, 0x1, PT ;  /* 0x00000001f300780c */ /* 0x000fe40003f05270 */
[----:B------:R-:W-:-:S11]  /*1fe0*/  LOP3.LUT R0, RZ, R0, RZ, 0x33, !PT ;  /* 0x00000000ff007212 */ /* 0x000fd600078e33ff */
[----:B------:R-:W-:-:S05]  /*1ff0*/  @P0 IMAD.HI.U32 R3, R0, c[0x0][0x330], RZ ;  /* 0x0000cc0000030a27 */ /* 0x000fca00078e00ff */
[----:B------:R-:W-:-:S04]  /*2000*/  @P0 SHF.R.U32.HI R0, RZ, c[0x0][0x334], R3 ;  /* 0x0000cd00ff000a19 */ /* 0x000fc80000011603 */
[----:B------:R-:W-:Y:S01]  /*2010*/  LOP3.LUT R0, RZ, R0, RZ, 0x33, !PT ;  /* 0x00000000ff007212 */ /* 0x000fe200078e33ff */
[----:B------:R-:W-:Y:S05]  /*2020*/  BRA `(.L_x_543) ;  /* 0x0000003000007947 */ /* 0x000fea0003800000 */
.L_x_542:
[----:B------:R-:W-:-:S13]  /*2030*/  ISETP.NE.AND P0, PT, R243, 0x1, PT ;  /* 0x00000001f300780c */ /* 0x000fda0003f05270 */
[----:B------:R-:W-:-:S05]  /*2040*/  @P0 IMAD.HI.U32 R3, R0, c[0x0][0x330], RZ ;  /* 0x0000cc0000030a27 */ /* 0x000fca00078e00ff */
[----:B------:R-:W-:Y:S02]  /*2050*/  @P0 SHF.R.U32.HI R0, RZ, c[0x0][0x334], R3 ;  /* 0x0000cd00ff000a19 */ /* 0x000fe40000011603 */
.L_x_543:
[----:B------:R-:W-:Y:S05]  /*2060*/  BSYNC B0 ;  /* 0x0000000000007941 */ /* 0x000fea0003800000 */
.L_x_541:
[----:B------:R-:W-:-:S05]  /*2070*/  IMAD R0, R0, c[0x0][0x32c], RZ ;  /* 0x0000cb0000007a24 */ /* 0x000fca00078e02ff */
[----:B------:R-:W-:-:S05]  /*2080*/  IMNMX R2, R2, R0, !PT ;  /* 0x0000000002027217 */ /* 0x000fca0007800200 */
.L_x_540:
[----:B------:R-:W-:Y:S01]  /*2090*/  IMAD.HI R2, R2, 0x2aaaaaab, RZ ;  /* 0x2aaaaaab02027827 */ /* 0x000fe200078e02ff */
[----:B------:R-:W-:Y:S01]  /*20a0*/  LOP3.LUT R3, R16, 0xff000000, RZ, 0xc0, !PT ;  /* 0xff00000010037812 */ /* 0x000fe200078ec0ff */
[----:B------:R-:W-:Y:S03]  /*20b0*/  BSSY B0, `(.L_x_544) ;  /* 0x000002d000007945 */ /* 0x000fe60003800000 */
[----:B------:R-:W-:Y:S02]  /*20c0*/  SHF.R.U32.HI R0, RZ, 0x1f, R2 ;  /* 0x0000001fff007819 */ /* 0x000fe40000011602 */
[----:B------:R-:W-:Y:S02]  /*20d0*/  SHF.R.U32.HI R3, RZ, 0x8, R3 ;  /* 0x00000008ff037819 */ /* 0x000fe40000011603 */
[----:B------:R-:W-:Y:S02]  /*20e0*/  LEA.HI.SX32 R2, R2, R0, 0x1c ;  /* 0x0000000002027211 */ /* 0x000fe400078fe2ff */
[----:B------:R-:W-:-:S02]  /*20f0*/  LOP3.LUT R0, R16, 0xff0000, RZ, 0xc0, !PT ;  /* 0x00ff000010007812 */ /* 0x000fc400078ec0ff */
[----:B------:R-:W-:Y:S01]  /*2100*/  IMNMX R6, RZ, R2, !PT ;  /* 0x00000002ff067217 */ /* 0x000fe20007800200 */
[----:B------:R-:W-:Y:S01]  /*2110*/  IMAD.MOV.U32 R2, RZ, RZ, RZ ;  /* 0x000000ffff027224 */ /* 0x000fe200078e00ff */
[----:B------:R-:W-:Y:S02]  /*2120*/  LEA.HI R0, R0, R3, RZ, 0x10 ;  /* 0x0000000300007211 */ /* 0x000fe400078f80ff */
[----:B------:R-:W-:Y:S02]  /*2130*/  ISETP.GT.AND P0, PT, R7, R6, PT ;  /* 0x000000060700720c */ /* 0x000fe40003f04270 */
[----:B------:R-:W-:Y:S02]  /*2140*/  LOP3.LUT R16, R0, 0xff, RZ, 0xc0, !PT ;  /* 0x000000ff00107812 */ /* 0x000fe400078ec0ff */
[----:B------:R-:W-:-:S03]  /*2150*/  SHF.R.U32.HI R5, RZ, 0x10, R0 ;  /* 0x00000010ff057819 */ /* 0x000fc60000011600 */
[----:B------:R2:W-:Y:S04]  /*2160*/  STL [R1+0x30], R16 ;  /* 0x0000301001007387 */ /* 0x0005e80000100800 */
[----:B------:R2:W-:Y:S02]  /*2170*/  STL [R1+0x2c], R5 ;  /* 0x00002c0501007387 */ /* 0x0005e40000100800 */
[----:B------:R-:W-:Y:S05]  /*2180*/  @!P0 BRA `(.L_x_545) ;  /* 0x000001f000008947 */ /* 0x000fea0003800000 */
[----:B------:R-:W-:-:S04]  /*2190*/  ISETP.NE.AND P0, PT, R5, RZ, PT ;  /* 0x000000ff0500720c */ /* 0x000fc80003f05270 */
[----:B------:R-:W-:-:S04]  /*21a0*/  SEL R0, R5, c[0x0][0x338], P0 ;  /* 0x0000ce0005007a07 */ /* 0x000fc80000000000 */
[----:B------:R-:W-:Y:S02]  /*21b0*/  IABS R3, R0 ;  /* 0x0000000000037213 */ /* 0x000fe40000000000 */
[----:B------:R-:W-:Y:S02]  /*21c0*/  IADD3 R4, R0, -0x1, R7 ;  /* 0xffffffff00047810 */ /* 0x000fe40007ffe007 */
[----:B------:R-:W3:Y:S03]  /*21d0*/  I2F.RP R2, R3 ;  /* 0x0000000300027306 */ /* 0x000ee60000209400 */
[----:B------:R-:W-:Y:S02]  /*21e0*/  IMAD.IADD R8, R4, 0x1, -R6 ;  /* 0x0000000104087824 */ /* 0x000fe400078e0a06 */
[----:B------:R-:W-:-:S03]  /*21f0*/  IMAD.MOV.U32 R4, RZ, RZ, RZ ;  /* 0x000000ffff047224 */ /* 0x000fc600078e00ff */
[----:B------:R-:W-:Y:S01]  /*2200*/  IABS R11, R8 ;  /* 0x00000008000b7213 */ /* 0x000fe20000000000 */
[----:B---3--:R-:W3:Y:S02]  /*2210*/  MUFU.RCP R2, R2 ;  /* 0x0000000200027308 */ /* 0x008ee40000001000 */
[----:B---3--:R-:W-:-:S06]  /*2220*/  IADD3 R2, R2, 0xffffffe, RZ ;  /* 0x0ffffffe02027810 */ /* 0x008fcc0007ffe0ff */
[----:B--2---:R-:W2:Y:S02]  /*2230*/  F2I.FTZ.U32.TRUNC.NTZ R5, R2 ;  /* 0x0000000200057305 */ /* 0x004ea4000021f000 */
[----:B--2---:R-:W-:-:S04]  /*2240*/  IMAD.MOV R2, RZ, RZ, -R5 ;  /* 0x000000ffff027224 */ /* 0x004fc800078e0a05 */
        /* <DEDUP_REMOVED lines=19> */
.L_x_545:
[----:B------:R-:W-:Y:S05]  /*2380*/  BSYNC B0 ;  /* 0x0000000000007941 */ /* 0x000fea0003800000 */
.L_x_544:
[----:B------:R-:W-:Y:S01]  /*2390*/  IMAD R223, R16, R2, R6 ;  /* 0x0000000210df7224 */ /* 0x000fe200078e0206 */
        /* <DEDUP_REMOVED lines=38> */
[----:B------:R-:W3:Y:S01]  /*2600*/  S2R R3, SR_TID.X ;  /* 0x0000000000037919 */ /* 0x000ee20000002100 */
[----:B------:R-:W-:-:S04]  /*2610*/  ISETP.NE.U32.AND P3, PT, RZ, c[0x0][0x340], PT ;  /* 0x0000d000ff007a0c */ /* 0x000fc80003f65070 */
[----:B------:R-:W-:Y:S02]  /*2620*/  ISETP.NE.AND.EX P3, PT, RZ, c[0x0][0x344], PT, P3 ;  /* 0x0000d100ff007a0c */ /* 0x000fe40003f65330 */
[----:B--23--:R-:W-:-:S04]  /*2630*/  SHF.R.S32.HI R16, RZ, 0x1f, R3 ;  /* 0x0000001fff107819 */ /* 0x00cfc80000011403 */
[----:B------:R-:W-:-:S07]  /*2640*/  LEA.HI R16, R16, R3, RZ, 0x3 ;  /* 0x0000000310107211 */ /* 0x000fce00078f18ff */
[----:B------:R-:W-:Y:S01]  /*2650*/  @P3 IMAD.WIDE R2, R15, R14, c[0x0][0x340] ;  /* 0x0000d0000f023625 */ /* 0x000fe200078e020e */
[----:B------:R-:W-:-:S04]  /*2660*/  SHF.R.S32.HI R16, RZ, 0x3, R16 ;  /* 0x00000003ff107819 */ /* 0x000fc80000011410 */
[----:B------:R2:W3:Y:S01]  /*2670*/  @P3 LDG.E R9, [R2.64] ;  /* 0x0000000802093981 */ /* 0x0004e2000c1e1900 */
[----:B------:R-:W-:Y:S01]  /*2680*/  SHF.R.S32.HI R247, RZ, 0x1f, R246 ;  /* 0x0000001ffff77819 */ /* 0x000fe200000114f6 */
[----:B------:R-:W-:Y:S01]  /*2690*/  WARPSYNC 0xffffffff ;  /* 0xffffffff00007948 */ /* 0x000fe20003800000 */
[----:B------:R-:W-:Y:S02]  /*26a0*/  IADD3 R0, P0, R16, R13, RZ ;  /* 0x0000000d10007210 */ /* 0x000fe40007f1e0ff */
[----:B------:R-:W-:Y:S02]  /*26b0*/  SHF.R.S32.HI R8, RZ, 0x1f, R15 ;  /* 0x0000001fff087819 */ /* 0x000fe4000001140f */
[----:B------:R-:W-:Y:S01]  /*26c0*/  SHF.R.S32.HI R10, RZ, 0x1f, R12 ;  /* 0x0000001fff0a7819 */ /* 0x000fe2000001140c */
[----:B------:R-:W-:Y:S01]  /*26d0*/  IMAD.WIDE.U32 R4, R0, c[0x0][0x208], R246 ;  /* 0x0000820000047a25 */ /* 0x000fe200078e00f6 */
[----:B------:R-:W-:Y:S02]  /*26e0*/  IADD3 R14, R246, 0x40, RZ ;  /* 0x00000040f60e7810 */ /* 0x000fe40007ffe0ff */
[----:B------:R-:W-:-:S02]  /*26f0*/  IADD3 R150, R212, -0x1, RZ ;  /* 0xffffffffd4967810 */ /* 0x000fc40007ffe0ff */
[----:B--2---:R-:W-:-:S04]  /*2700*/  SHF.R.S32.HI R2, RZ, 0x1f, R13 ;  /* 0x0000001fff027819 */ /* 0x004fc8000001140d */
[----:B------:R-:W-:-:S05]  /*2710*/  LEA.HI.X.SX32 R2, R16, R2, 0x1, P0 ;  /* 0x0000000210027211 */ /* 0x000fca00000f0eff */
[C---:B------:R-:W-:Y:S02]  /*2720*/  IMAD R6, R2.reuse, c[0x0][0x1e0], RZ ;  /* 0x0000780002067a24 */ /* 0x040fe400078e02ff */
[----:B------:R-:W-:Y:S02]  /*2730*/  IMAD R7, R2, c[0x0][0x208], RZ ;  /* 0x0000820002077a24 */ /* 0x000fe400078e02ff */
[----:B------:R-:W-:-:S04]  /*2740*/  IMAD.WIDE.U32 R2, R0, c[0x0][0x1e0], R246 ;  /* 0x0000780000027a25 */ /* 0x000fc800078e00f6 */
[C---:B------:R-:W-:Y:S02]  /*2750*/  IMAD R6, R0.reuse, c[0x0][0x1e4], R6 ;  /* 0x0000790000067a24 */ /* 0x040fe400078e0206 */
[----:B------:R-:W-:-:S03]  /*2760*/  IMAD R0, R0, c[0x0][0x20c], R7 ;  /* 0x0000830000007a24 */ /* 0x000fc600078e0207 */
[----:B------:R-:W-:Y:S01]  /*2770*/  IADD3 R7, R3, R6, RZ ;  /* 0x0000000603077210 */ /* 0x000fe20007ffe0ff */
[----:B------:R-:W-:Y:S01]  /*2780*/  IMAD.MOV.U32 R6, RZ, RZ, R2 ;  /* 0x000000ffff067224 */ /* 0x000fe200078e0002 */
[----:B------:R-:W-:-:S03]  /*2790*/  IADD3 R5, R5, R0, RZ ;  /* 0x0000000005057210 */ /* 0x000fc60007ffe0ff */
[----:B------:R-:W-:-:S04]  /*27a0*/  IMAD.WIDE.U32 R6, R17, c[0x0][0x1e8], R6 ;  /* 0x00007a0011067a25 */ /* 0x000fc800078e0006 */
[----:B------:R-:W-:-:S04]  /*27b0*/  IMAD.WIDE.U32 R4, R17, c[0x0][0x210], R4 ;  /* 0x0000840011047a25 */ /* 0x000fc800078e0004 */
[C---:B------:R-:W-:Y:S02]  /*27c0*/  IMAD R7, R17.reuse, c[0x0][0x1ec], R7 ;  /* 0x00007b0011077a24 */ /* 0x040fe400078e0207 */
[----:B------:R-:W-:Y:S01]  /*27d0*/  IMAD R5, R17, c[0x0][0x214], R5 ;  /* 0x0000850011057a24 */ /* 0x000fe200078e0205 */
[----:B---3--:R-:W-:Y:S02]  /*27e0*/  @P3 SHF.R.S32.HI R3, RZ, 0x1f, R9 ;  /* 0x0000001fff033819 */ /* 0x008fe40000011409 */
[----:B------:R-:W-:Y:S02]  /*27f0*/  @!P3 MOV R3, R8 ;  /* 0x000000080003b202 */ /* 0x000fe40000000f00 */
[----:B------:R-:W-:Y:S01]  /*2800*/  @P3 MOV R2, R9 ;  /* 0x0000000900023202 */ /* 0x000fe20000000f00 */
[----:B------:R-:W-:Y:S01]  /*2810*/  @!P3 IMAD.MOV.U32 R2, RZ, RZ, R15 ;  /* 0x000000ffff02b224 */ /* 0x000fe200078e000f */
[----:B------:R-:W-:Y:S01]  /*2820*/  SEL R0, R3, RZ, !P4 ;  /* 0x000000ff03007207 */ /* 0x000fe20006000000 */
[----:B------:R-:W-:Y:S01]  /*2830*/  IMAD R9, R10, c[0x0][0x178], RZ ;  /* 0x00005e000a097a24 */ /* 0x000fe200078e02ff */
[----:B------:R-:W-:-:S02]  /*2840*/  SEL R8, R8, RZ, !P5 ;  /* 0x000000ff08087207 */ /* 0x000fc40006800000 */
[----:B------:R-:W-:Y:S01]  /*2850*/  SEL R2, R2, RZ, !P4 ;  /* 0x000000ff02027207 */ /* 0x000fe20006000000 */
[C---:B------:R-:W-:Y:S02]  /*2860*/  IMAD R3, R0.reuse, c[0x0][0x1f0], RZ ;  /* 0x00007c0000037a24 */ /* 0x040fe400078e02ff */
[----:B------:R-:W-:Y:S02]  /*2870*/  IMAD R0, R0, c[0x0][0x218], RZ ;  /* 0x0000860000007a24 */ /* 0x000fe400078e02ff */
[----:B------:R-:W-:-:S04]  /*2880*/  IMAD.WIDE.U32 R226, R2, c[0x0][0x1f0], R6 ;  /* 0x00007c0002e27a25 */ /* 0x000fc800078e0006 */
[C---:B------:R-:W-:Y:S01]  /*2890*/  IMAD.WIDE.U32 R224, R2.reuse, c[0x0][0x218], R4 ;  /* 0x0000860002e07a25 */ /* 0x040fe200078e0004 */
[----:B------:R-:W-:Y:S02]  /*28a0*/  SEL R5, R15, RZ, !P5 ;  /* 0x000000ff0f057207 */ /* 0x000fe40006800000 */
[----:B------:R-:W-:Y:S01]  /*28b0*/  SHF.R.S32.HI R15, RZ, 0x1f, R14 ;  /* 0x0000001fff0f7819 */ /* 0x000fe2000001140e */
[C---:B------:R-:W-:Y:S02]  /*28c0*/  IMAD R6, R2.reuse, c[0x0][0x1f4], R3 ;  /* 0x00007d0002067a24 */ /* 0x040fe400078e0203 */
[----:B------:R-:W-:Y:S02]  /*28d0*/  IMAD R4, R2, c[0x0][0x21c], R0 ;  /* 0x0000870002047a24 */ /* 0x000fe400078e0200 */
[C---:B------:R-:W-:Y:S01]  /*28e0*/  IMAD R0, R12.reuse, c[0x0][0x17c], R9 ;  /* 0x00005f000c007a24 */ /* 0x040fe200078e0209 */
[----:B------:R-:W-:Y:S01]  /*28f0*/  IADD3 R229, R227, R6, RZ ;  /* 0x00000006e3e57210 */ /* 0x000fe20007ffe0ff */
[----:B------:R-:W-:-:S04]  /*2900*/  IMAD.WIDE.U32 R2, R12, c[0x0][0x178], RZ ;  /* 0x00005e000c027a25 */ /* 0x000fc800078e00ff */
[----:B------:R-:W-:Y:S02]  /*2910*/  IMAD.IADD R0, R3, 0x1, R0 ;  /* 0x0000000103007824 */ /* 0x000fe400078e0200 */
[----:B------:R-:W-:Y:S02]  /*2920*/  IMAD.IADD R228, R225, 0x1, R4 ;  /* 0x00000001e1e47824 */ /* 0x000fe400078e0204 */
[----:B------:R-:W2:Y:S01]  /*2930*/  LDL R11, [R1+0x58] ;  /* 0x00005800010b7983 */ /* 0x000ea20000100800 */
[----:B------:R-:W-:Y:S01]  /*2940*/  IMAD.MOV.U32 R3, RZ, RZ, R0 ;  /* 0x000000ffff037224 */ /* 0x000fe200078e0000 */
[----:B------:R-:W-:Y:S01]  /*2950*/  ISETP.GE.AND P6, PT, R246, c[0x0][0x198], PT ;  /* 0x00006600f6007a0c */ /* 0x000fe20003fc6270 */
[----:B------:R-:W-:Y:S01]  /*2960*/  IMAD R6, R8, c[0x0][0x1c0], RZ ;  /* 0x0000700008067a24 */ /* 0x000fe200078e02ff */
[----:B------:R-:W-:Y:S01]  /*2970*/  ISETP.GE.AND P3, PT, R14, c[0x0][0x198], PT ;  /* 0x000066000e007a0c */ /* 0x000fe20003f66270 */
[C---:B------:R-:W-:Y:S01]  /*2980*/  IMAD.WIDE.U32 R2, R17.reuse, c[0x0][0x1b8], R2 ;  /* 0x00006e0011027a25 */ /* 0x040fe200078e0002 */
[----:B------:R-:W-:Y:S01]  /*2990*/  ULDC.64 UR4, c[0x0][0x208] ;  /* 0x0000820000047ab9 */ /* 0x000fe20000000a00 */
[----:B------:R-:W-:Y:S01]  /*29a0*/  BSSY B0, `(.L_x_547) ;  /* 0x000014e000007945 */ /* 0x000fe20003800000 */
[----:B------:R-:W-:Y:S01]  /*29b0*/  USHF.L.U32 UR7, UR4, 0x6, URZ ;  /* 0x0000000604077899 */ /* 0x000fe2000800063f */
[----:B------:R-:W-:Y:S01]  /*29c0*/  IMAD R3, R17, c[0x0][0x1bc], R3 ;  /* 0x00006f0011037a24 */ /* 0x000fe200078e0203 */
[----:B------:R-:W-:Y:S01]  /*29d0*/  UMOV UR6, 0x6 ;  /* 0x0000000600067882 */ /* 0x000fe20000000000 */
[C---:B------:R-:W-:Y:S01]  /*29e0*/  IMAD R8, R5.reuse, c[0x0][0x1c4], R6 ;  /* 0x0000710005087a24 */ /* 0x040fe200078e0206 */
[----:B------:R-:W-:Y:S01]  /*29f0*/  USHF.L.U64.HI UR5, UR4, UR6, UR5 ;  /* 0x0000000604057299 */ /* 0x000fe20008010205 */
[----:B------:R-:W-:-:S04]  /*2a00*/  IMAD.WIDE.U32 R2, R5, c[0x0][0x1c0], R2 ;  /* 0x0000700005027a25 */ /* 0x000fc800078e0002 */
[----:B------:R-:W-:Y:S02]  /*2a10*/  IMAD.IADD R3, R3, 0x1, R8 ;  /* 0x0000000103037824 */ /* 0x000fe400078e0208 */
[----:B------:R-:W-:Y:S02]  /*2a20*/  IMAD R13, R157, c[0x0][0x2c4], RZ ;  /* 0x0000b1009d0d7a24 */ /* 0x000fe400078e02ff */
[----:B------:R-:W-:Y:S02]  /*2a30*/  IMAD.MOV.U32 R148, RZ, RZ, R226 ;  /* 0x000000ffff947224 */ /* 0x000fe400078e00e2 */
[----:B------:R-:W-:Y:S01]  /*2a40*/  IMAD.MOV.U32 R149, RZ, RZ, R229 ;  /* 0x000000ffff957224 */ /* 0x000fe200078e00e5 */
[----:B------:R-:W-:Y:S01]  /*2a50*/  BAR.SYNC.DEFER_BLOCKING 0x0 ;  /* 0x0000000000007b1d */ /* 0x000fe20000010000 */
[----:B--2---:R-:W-:-:S04]  /*2a60*/  IMAD.IADD R4, R11, 0x1, R244 ;  /* 0x000000010b047824 */ /* 0x004fc800078e02f4 */
[----:B------:R-:W-:-:S04]  /*2a70*/  @P2 IMAD.HI.U32 R7, R4, c[0x0][0x2c8], RZ ;  /* 0x0000b20004072a27 */ /* 0x000fc800078e00ff */
[----:B------:R-:W-:Y:S01]  /*2a80*/  IMAD.MOV.U32 R0, RZ, RZ, R4 ;  /* 0x000000ffff007224 */ /* 0x000fe200078e0004 */
[----:B------:R-:W-:-:S04]  /*2a90*/  @P2 SHF.R.U32.HI R0, RZ, c[0x0][0x2cc], R7 ;  /* 0x0000b300ff002a19 */ /* 0x000fc80000011607 */
[--C-:B------:R-:W-:Y:S01]  /*2aa0*/  SHF.R.S32.HI R7, RZ, 0x1f, R0.reuse ;  /* 0x0000001fff077819 */ /* 0x100fe20000011400 */
[----:B------:R-:W-:Y:S02]  /*2ab0*/  IMAD.MOV R6, RZ, RZ, -R0 ;  /* 0x000000ffff067224 */ /* 0x000fe400078e0a00 */
[----:B------:R-:W-:-:S04]  /*2ac0*/  IMAD.WIDE.U32 R2, R0, c[0x0][0x1b0], R2 ;  /* 0x00006c0000027a25 */ /* 0x000fc800078e0002 */
[----:B------:R-:W-:Y:S02]  /*2ad0*/  IMAD R4, R6, c[0x0][0x2c4], R4 ;  /* 0x0000b10006047a24 */ /* 0x000fe400078e0204 */
[----:B------:R-:W-:-:S04]  /*2ae0*/  IMAD R5, R7, c[0x0][0x1b0], RZ ;  /* 0x00006c0007057a24 */ /* 0x000fc800078e02ff */
[----:B------:R-:W-:Y:S01]  /*2af0*/  IMAD R6, R0, c[0x0][0x1b4], R5 ;  /* 0x00006d0000067a24 */ /* 0x000fe200078e0205 */
[----:B------:R-:W-:-:S03]  /*2b00*/  SHF.R.S32.HI R5, RZ, 0x1f, R4 ;  /* 0x0000001fff057819 */ /* 0x000fc60000011404 */
[----:B------:R-:W-:Y:S02]  /*2b10*/  IMAD.IADD R3, R3, 0x1, R6 ;  /* 0x0000000103037824 */ /* 0x000fe400078e0206 */
[----:B------:R-:W-:-:S04]  /*2b20*/  IMAD R0, R5, c[0x0][0x1a8], RZ ;  /* 0x00006a0005007a24 */ /* 0x000fc800078e02ff */
[C---:B------:R-:W-:Y:S02]  /*2b30*/  IMAD R0, R4.reuse, c[0x0][0x1ac], R0 ;  /* 0x00006b0004007a24 */ /* 0x040fe400078e0200 */
[----:B------:R-:W-:-:S04]  /*2b40*/  IMAD.WIDE.U32 R4, R4, c[0x0][0x1a8], R2 ;  /* 0x00006a0004047a25 */ /* 0x000fc800078e0002 */
[----:B------:R-:W-:Y:S01]  /*2b50*/  IMAD.IADD R0, R5, 0x1, R0 ;  /* 0x0000000105007824 */ /* 0x000fe200078e0200 */
[----:B------:R-:W-:Y:S01]  /*2b60*/  LEA R2, P0, R4, c[0x0][0x160], 0x1 ;  /* 0x0000580004027a11 */ /* 0x000fe200078008ff */
[----:B------:R-:W-:-:S03]  /*2b70*/  IMAD.IADD R3, R16, 0x1, R244 ;  /* 0x0000000110037824 */ /* 0x000fc600078e02f4 */
[----:B------:R-:W-:Y:S01]  /*2b80*/  LEA.HI.X R0, R4, c[0x0][0x164], R0, 0x1, P0 ;  /* 0x0000590004007a11 */ /* 0x000fe200000f0c00 */
[----:B------:R-:W-:Y:S01]  /*2b90*/  SHFL.IDX PT, R8, R2, 0x1, 0x181f ;  /* 0x00381f0002087f89 */ /* 0x000fe200000e0000 */
[CC--:B------:R-:W-:Y:S02]  /*2ba0*/  ISETP.GE.AND P5, PT, R3.reuse, R13.reuse, PT ;  /* 0x0000000d0300720c */ /* 0x0c0fe40003fa6270 */
[----:B------:R-:W-:Y:S01]  /*2bb0*/  IADD3 R7, R3, 0x20, RZ ;  /* 0x0000002003077810 */ /* 0x000fe20007ffe0ff */
[----:B------:R-:W2:Y:S03]  /*2bc0*/  SHFL.IDX PT, R4, R2, RZ, 0x181f ;  /* 0x00181fff02047589 */ /* 0x000ea600000e0000 */
[----:B------:R-:W-:Y:S01]  /*2bd0*/  ISETP.GE.AND P0, PT, R7, R13, PT ;  /* 0x0000000d0700720c */ /* 0x000fe20003f06270 */
[----:B------:R-:W3:Y:S04]  /*2be0*/  SHFL.IDX PT, R5, R0, RZ, 0x181f ;  /* 0x00181fff00057589 */ /* 0x000ee800000e0000 */
[----:B------:R-:W4:Y:S04]  /*2bf0*/  SHFL.IDX PT, R9, R0, 0x1, 0x181f ;  /* 0x00381f0000097f89 */ /* 0x000f2800000e0000 */
[----:B------:R-:W5:Y:S04]  /*2c00*/  SHFL.IDX PT, R11, R2, 0x2, 0x181f ;  /* 0x00581f00020b7f89 */ /* 0x000f6800000e0000 */
[----:B------:R-:W1:Y:S04]  /*2c10*/  SHFL.IDX PT, R12, R0, 0x2, 0x181f ;  /* 0x00581f00000c7f89 */ /* 0x000e6800000e0000 */
[----:B------:R5:W1:Y:S01]  /*2c20*/  SHFL.IDX PT, R10, R2, 0x3, 0x181f ;  /* 0x00781f00020a7f89 */ /* 0x000a6200000e0000 */
[----:B--2---:R-:W-:-:S04]  /*2c30*/  @!P5 LEA R6, P4, R246, R4, 0x1 ;  /* 0x00000004f606d211 */ /* 0x004fc800078808ff */
[----:B---3--:R-:W-:Y:S02]  /*2c40*/  @!P5 LEA.HI.X R7, R246, R5, R247, 0x1, P4 ;  /* 0x00000005f607d211 */ /* 0x008fe400020f0cf7 */
[----:B------:R-:W-:-:S03]  /*2c50*/  @!P5 LEA R4, P4, R14, R4, 0x1 ;  /* 0x000000040e04d211 */ /* 0x000fc600078808ff */
[----:B------:R2:W-:Y:S01]  /*2c60*/  @!P5 LDGSTS.E.BYPASS.LTC128B.128 [R213+0x100], [R6.64], !P6 ;  /* 0x0010000006d5dfae */ /* 0x0005e2000f101d48 */
[----:B------:R-:W-:-:S05]  /*2c70*/  @!P5 LEA.HI.X R5, R14, R5, R15, 0x1, P4 ;  /* 0x000000050e05d211 */ /* 0x000fca00020f0c0f */
[----:B------:R3:W-:Y:S01]  /*2c80*/  @!P5 LDGSTS.E.BYPASS.LTC128B.128 [R213+0x4100], [R4.64], !P3 ;  /* 0x0410000004d5dfae */ /* 0x0007e2000d901d48 */
[C---:B--2---:R-:W-:Y:S02]  /*2c90*/  IADD3 R6, R3.reuse, 0x40, RZ ;  /* 0x0000004003067810 */ /* 0x044fe40007ffe0ff */
[----:B------:R-:W-:Y:S02]  /*2ca0*/  IADD3 R3, R3, 0x60, RZ ;  /* 0x0000006003037810 */ /* 0x000fe40007ffe0ff */
[----:B------:R-:W-:Y:S02]  /*2cb0*/  ISETP.GE.AND P5, PT, R6, R13, PT ;  /* 0x0000000d0600720c */ /* 0x000fe40003fa6270 */
[----:B---3--:R-:W-:-:S04]  /*2cc0*/  @!P0 LEA R4, P4, R246, R8, 0x1 ;  /* 0x00000008f6048211 */ /* 0x008fc800078808ff */
[-C--:B----4-:R-:W-:Y:S02]  /*2cd0*/  @!P0 LEA.HI.X R5, R246, R9.reuse, R247, 0x1, P4 ;  /* 0x00000009f6058211 */ /* 0x090fe400020f0cf7 */
[C---:B------:R-:W-:Y:S02]  /*2ce0*/  @!P0 LEA R6, P4, R14.reuse, R8, 0x1 ;  /* 0x000000080e068211 */ /* 0x040fe400078808ff */
[----:B------:R2:W3:Y:S02]  /*2cf0*/  SHFL.IDX PT, R8, R0, 0x3, 0x181f ;  /* 0x00781f0000087f89 */ /* 0x0004e400000e0000 */
[----:B------:R-:W-:Y:S02]  /*2d00*/  @!P0 LEA.HI.X R7, R14, R9, R15, 0x1, P4 ;  /* 0x000000090e078211 */ /* 0x000fe400020f0c0f */
[----:B------:R4:W-:Y:S01]  /*2d10*/  @!P0 LDGSTS.E.BYPASS.LTC128B.128 [R213+0x1100], [R4.64], !P6 ;  /* 0x0110000004d58fae */ /* 0x0009e2000f101d48 */
[----:B-----5:R-:W-:-:S03]  /*2d20*/  @!P5 LEA R2, P4, R246, R11, 0x1 ;  /* 0x0000000bf602d211 */ /* 0x020fc600078808ff */
[----:B------:R5:W-:Y:S01]  /*2d30*/  @!P0 LDGSTS.E.BYPASS.LTC128B.128 [R213+0x5100], [R6.64], !P3 ;  /* 0x0510000006d58fae */ /* 0x000be2000d901d48 */
[----:B------:R-:W-:Y:S02]  /*2d40*/  ISETP.GE.AND P0, PT, R3, R13, PT ;  /* 0x0000000d0300720c */ /* 0x000fe40003f06270 */
[----:B-1----:R-:W-:-:S05]  /*2d50*/  @!P5 LEA.HI.X R3, R246, R12, R247, 0x1, P4 ;  /* 0x0000000cf603d211 */ /* 0x002fca00020f0cf7 */
[----:B------:R1:W-:Y:S01]  /*2d60*/  @!P5 LDGSTS.E.BYPASS.LTC128B.128 [R213+0x2100], [R2.64], !P6 ;  /* 0x0210000002d5dfae */ /* 0x0003e2000f101d48 */
[----:B--2---:R-:W-:-:S04]  /*2d70*/  IMAD.MOV.U32 R0, RZ, RZ, -0x60 ;  /* 0xffffffa0ff007424 */ /* 0x004fc800078e00ff */
[----:B------:R-:W-:Y:S01]  /*2d80*/  IMAD R0, R212, R0, 0x60 ;  /* 0x00000060d4007424 */ /* 0x000fe200078e0200 */
[C---:B----4-:R-:W-:Y:S02]  /*2d90*/  @!P5 LEA R4, P4, R14.reuse, R11, 0x1 ;  /* 0x0000000b0e04d211 */ /* 0x050fe400078808ff */
[----:B------:R-:W-:Y:S02]  /*2da0*/  SHF.R.S32.HI R11, RZ, 0x1f, R150 ;  /* 0x0000001fff0b7819 */ /* 0x000fe40000011496 */
[----:B------:R-:W-:Y:S01]  /*2db0*/  @!P5 LEA.HI.X R5, R14, R12, R15, 0x1, P4 ;  /* 0x0000000c0e05d211 */ /* 0x000fe200020f0c0f */
[----:B------:R-:W-:Y:S01]  /*2dc0*/  IMAD.WIDE.U32 R12, R150, c[0x0][0x1e0], RZ ;  /* 0x00007800960c7a25 */ /* 0x000fe200078e00ff */
[----:B------:R-:W-:-:S03]  /*2dd0*/  IADD3 R9, R0, R158, -R16 ;  /* 0x0000009e00097210 */ /* 0x000fc60007ffe810 */
[----:B------:R2:W-:Y:S01]  /*2de0*/  @!P5 LDGSTS.E.BYPASS.LTC128B.128 [R213+0x6100], [R4.64], !P3 ;  /* 0x0610000004d5dfae */ /* 0x0005e2000d901d48 */
[----:B-----5:R-:W-:Y:S02]  /*2df0*/  IMAD.MOV.U32 R7, RZ, RZ, 0x20 ;  /* 0x00000020ff077424 */ /* 0x020fe400078e00ff */
[----:B-1----:R-:W-:Y:S01]  /*2e00*/  IMAD R3, R11, c[0x0][0x1e0], RZ ;  /* 0x000078000b037a24 */ /* 0x002fe200078e02ff */
[----:B------:R-:W-:-:S03]  /*2e10*/  @!P0 LEA R2, P4, R246, R10, 0x1 ;  /* 0x0000000af6028211 */ /* 0x000fc600078808ff */
[----:B------:R-:W-:Y:S01]  /*2e20*/  IMAD R6, R150, c[0x0][0x1e4], R3 ;  /* 0x0000790096067a24 */ /* 0x000fe200078e0203 */
[----:B---3--:R-:W-:Y:S02]  /*2e30*/  @!P0 LEA.HI.X R3, R246, R8, R247, 0x1, P4 ;  /* 0x00000008f6038211 */ /* 0x008fe400020f0cf7 */
[----:B------:R-:W-:Y:S01]  /*2e40*/  ISETP.GE.AND P4, PT, R9, 0x1, PT ;  /* 0x000000010900780c */ /* 0x000fe20003f86270 */
[----:B------:R-:W-:Y:S02]  /*2e50*/  IMAD.IADD R6, R13, 0x1, R6 ;  /* 0x000000010d067824 */ /* 0x000fe400078e0206 */
[----:B------:R1:W-:Y:S01]  /*2e60*/  @!P0 LDGSTS.E.BYPASS.LTC128B.128 [R213+0x3100], [R2.64], !P6 ;  /* 0x0310000002d58fae */ /* 0x0003e2000f101d48 */
[----:B------:R-:W-:Y:S01]  /*2e70*/  ISETP.GE.AND P6, PT, R9, 0x21, PT ;  /* 0x000000210900780c */ /* 0x000fe20003fc6270 */
[----:B------:R-:W-:Y:S01]  /*2e80*/  IMAD R6, R6, 0x60, RZ ;  /* 0x0000006006067824 */ /* 0x000fe200078e02ff */
[----:B--2---:R-:W-:Y:S01]  /*2e90*/  @!P0 LEA R4, P5, R14, R10, 0x1 ;  /* 0x0000000a0e048211 */ /* 0x004fe200078a08ff */
[----:B------:R-:W-:-:S03]  /*2ea0*/  IMAD.MOV.U32 R10, RZ, RZ, 0x40 ;  /* 0x00000040ff0a7424 */ /* 0x000fc600078e00ff */
[----:B------:R-:W-:Y:S01]  /*2eb0*/  @!P0 LEA.HI.X R5, R14, R8, R15, 0x1, P5 ;  /* 0x000000080e058211 */ /* 0x000fe200028f0c0f */
[----:B------:R-:W-:Y:S01]  /*2ec0*/  IMAD R8, R7, c[0x0][0x1e4], RZ ;  /* 0x0000790007087a24 */ /* 0x000fe200078e02ff */
[----:B------:R-:W-:-:S03]  /*2ed0*/  ISETP.GE.AND P5, PT, R9, 0x41, PT ;  /* 0x000000410900780c */ /* 0x000fc60003fa6270 */
[----:B------:R2:W-:Y:S01]  /*2ee0*/  @!P0 LDGSTS.E.BYPASS.LTC128B.128 [R213+0x7100], [R4.64], !P3 ;  /* 0x0710000004d58fae */ /* 0x0005e2000d901d48 */
[----:B------:R-:W-:Y:S01]  /*2ef0*/  @P4 ISETP.GE.AND P3, PT, R246, c[0x0][0x1d4], PT ;  /* 0x00007500f6004a0c */ /* 0x000fe20003f66270 */
[----:B-1----:R-:W-:Y:S02]  /*2f00*/  IMAD.WIDE.U32 R2, R12, 0x60, R148 ;  /* 0x000000600c027825 */ /* 0x002fe400078e0094 */
[----:B------:R-:W0:Y:S02]  /*2f10*/  LDGDEPBAR ;  /* 0x00000000000079af */ /* 0x000e240000000000 */
[----:B------:R-:W-:Y:S02]  /*2f20*/  IMAD.IADD R3, R3, 0x1, R6 ;  /* 0x0000000103037824 */ /* 0x000fe400078e0206 */
[----:B------:R-:W-:Y:S01]  /*2f30*/  IMAD.WIDE.U32 R12, R7, c[0x0][0x1e0], RZ ;  /* 0x00007800070c7a25 */ /* 0x000fe200078e00ff */
[----:B--2---:R-:W-:-:S04]  /*2f40*/  @P4 LEA R4, P0, R2, c[0x0][0x1c8], 0x1 ;  /* 0x0000720002044a11 */ /* 0x004fc800078008ff */
[C---:B------:R-:W-:Y:S02]  /*2f50*/  @P4 LEA.HI.X R5, R2.reuse, c[0x0][0x1cc], R3, 0x1, P0 ;  /* 0x0000730002054a11 */ /* 0x040fe400000f0c03 */
[----:B------:R-:W-:-:S03]  /*2f60*/  @P6 IADD3 R7, P0, R2, R12, RZ ;  /* 0x0000000c02076210 */ /* 0x000fc60007f1e0ff */
[----:B------:R1:W-:Y:S01]  /*2f70*/  @P4 LDGSTS.E.BYPASS.LTC128B.128 [R213+0x8100], [R4.64], !P3 ;  /* 0x0810000004d54fae */ /* 0x0003e2000d901d48 */
[----:B------:R-:W-:Y:S02]  /*2f80*/  ISETP.GE.AND P3, PT, R14, c[0x0][0x1d4], PT ;  /* 0x000075000e007a0c */ /* 0x000fe40003f66270 */
[----:B------:R-:W-:Y:S01]  /*2f90*/  @P6 IADD3.X R8, R3, R13, R8, P0, !PT ;  /* 0x0000000d03086210 */ /* 0x000fe200007fe408 */
[----:B------:R-:W-:Y:S01]  /*2fa0*/  IMAD.WIDE.U32 R12, R10, c[0x0][0x1e0], RZ ;  /* 0x000078000a0c7a25 */ /* 0x000fe200078e00ff */
[----:B------:R-:W-:-:S03]  /*2fb0*/  @P6 LEA R6, P0, R7, c[0x0][0x1c8], 0x1 ;  /* 0x0000720007066a11 */ /* 0x000fc600078008ff */
[----:B------:R-:W-:Y:S01]  /*2fc0*/  IMAD R10, R10, c[0x0][0x1e4], RZ ;  /* 0x000079000a0a7a24 */ /* 0x000fe200078e02ff */
[----:B------:R-:W-:Y:S02]  /*2fd0*/  @P6 LEA.HI.X R7, R7, c[0x0][0x1cc], R8, 0x1, P0 ;  /* 0x0000730007076a11 */ /* 0x000fe400000f0c08 */
[----:B------:R-:W-:-:S03]  /*2fe0*/  @P5 IADD3 R8, P0, R2, R12, RZ ;  /* 0x0000000c02085210 */ /* 0x000fc60007f1e0ff */
[----:B------:R1:W-:Y:S01]  /*2ff0*/  @P4 LDGSTS.E.BYPASS.LTC128B.128 [R213+0xb100], [R4.64+0x80], !P3 ;  /* 0x0b10008004d54fae */ /* 0x0003e2000d901d48 */
[----:B------:R-:W-:Y:S02]  /*3000*/  @P5 IADD3.X R3, R3, R13, R10, P0, !PT ;  /* 0x0000000d03035210 */ /* 0x000fe400007fe40a */
[----:B------:R-:W-:Y:S02]  /*3010*/  @P5 LEA R2, P0, R8, c[0x0][0x1c8], 0x1 ;  /* 0x0000720008025a11 */ /* 0x000fe400078008ff */
[----:B------:R-:W-:Y:S02]  /*3020*/  @P6 ISETP.GE.AND P4, PT, R246, c[0x0][0x1d4], PT ;  /* 0x00007500f6006a0c */ /* 0x000fe40003f86270 */
[----:B------:R-:W-:Y:S02]  /*3030*/  @P5 LEA.HI.X R3, R8, c[0x0][0x1cc], R3, 0x1, P0 ;  /* 0x0000730008035a11 */ /* 0x000fe400000f0c03 */
[----:B------:R-:W-:-:S09]  /*3040*/  @P5 ISETP.GE.AND P0, PT, R246, c[0x0][0x1d4], PT ;  /* 0x00007500f6005a0c */ /* 0x000fd20003f06270 */
[----:B------:R1:W-:Y:S01]  /*3050*/  @P6 LDGSTS.E.BYPASS.LTC128B.128 [R213+0x9100], [R6.64], !P4 ;  /* 0x0910000006d56fae */ /* 0x0003e2000e101d48 */
[----:B------:R-:W-:-:S03]  /*3060*/  ISETP.LT.OR P4, PT, R9, 0x1, P3 ;  /* 0x000000010900780c */ /* 0x000fc60001f81670 */
[----:B------:R1:W-:Y:S01]  /*3070*/  @P6 LDGSTS.E.BYPASS.LTC128B.128 [R213+0xc100], [R6.64+0x80], !P3 ;  /* 0x0c10008006d56fae */ /* 0x0003e2000d901d48 */
[----:B------:R-:W-:-:S03]  /*3080*/  ISETP.GE.AND P6, PT, R246, c[0x0][0x1d4], PT ;  /* 0x00007500f6007a0c */ /* 0x000fc60003fc6270 */
[----:B------:R2:W-:Y:S04]  /*3090*/  @P5 LDGSTS.E.BYPASS.LTC128B.128 [R213+0xa100], [R2.64], !P0 ;  /* 0x0a10000002d55fae */ /* 0x0005e8000c101d48 */
[----:B------:R2:W-:Y:S01]  /*30a0*/  @P5 LDGSTS.E.BYPASS.LTC128B.128 [R213+0xd100], [R2.64+0x80], !P3 ;  /* 0x0d10008002d55fae */ /* 0x0005e2000d901d48 */
[----:B------:R-:W-:-:S03]  /*30b0*/  ISETP.LT.OR P5, PT, R9, 0x1, P6 ;  /* 0x000000010900780c */ /* 0x000fc600037a1670 */
[----:B------:R-:W0:Y:S01]  /*30c0*/  LDGDEPBAR ;  /* 0x00000000000079af */ /* 0x000e220000000000 */
[----:B--2---:R-:W-:Y:S01]  /*30d0*/  IMAD R2, R11, c[0x0][0x208], RZ ;  /* 0x000082000b027a24 */ /* 0x004fe200078e02ff */
[----:B------:R-:W-:-:S04]  /*30e0*/  DEPBAR.LE SB0, 0x1 ;  /* 0x000080400000791a */ /* 0x000fc80000000000 */
[----:B------:R-:W-:Y:S01]  /*30f0*/  BAR.SYNC.DEFER_BLOCKING 0x0 ;  /* 0x0000000000007b1d */ /* 0x000fe20000010000 */
[----:B------:R-:W-:Y:S02]  /*3100*/  IMAD R2, R150, c[0x0][0x20c], R2 ;  /* 0x0000830096027a24 */ /* 0x000fe400078e0202 */
[----:B------:R-:W-:-:S03]  /*3110*/  IMAD.MOV.U32 R3, RZ, RZ, R228 ;  /* 0x000000ffff037224 */ /* 0x000fc600078e00e4 */
        /* <DEDUP_REMOVED lines=11> */
[----:B------:R-:W2:Y:S04]  /*31d0*/  LDSM.16.M88.4 R12, [R189] ;  /* 0x00000000bd0c783b */ /* 0x000ea80000000200 */
[----:B-1----:R-:W1:Y:S04]  /*31e0*/  LDSM.16.M88.4 R4, [R189+0x800] ;  /* 0x00080000bd04783b */ /* 0x002e680000000200 */
[----:B------:R-:W3:Y:S04]  /*31f0*/  LDSM.16.M88.4 R28, [R189+0x1000] ;  /* 0x00100000bd1c783b */ /* 0x000ee80000000200 */
[----:B------:R-:W-:Y:S04]  /*3200*/  LDSM.16.M88.4 R44, [R205] ;  /* 0x00000000cd2c783b */ /* 0x000fe80000000200 */
[----:B------:R-:W4:Y:S04]  /*3210*/  LDSM.16.M88.4 R36, [R195] ;  /* 0x00000000c324783b */ /* 0x000f280000000200 */
[----:B------:R-:W5:Y:S04]  /*3220*/  LDSM.16.M88.4 R32, [R206] ;  /* 0x00000000ce20783b */ /* 0x000f680000000200 */
[----:B------:R-:W3:Y:S01]  /*3230*/  LDSM.16.M88.4 R40, [R189+0x1800] ;  /* 0x00180000bd28783b */ /* 0x000ee20000000200 */
[C---:B--2---:R-:W-:Y:S08]  /*3240*/  HMMA.16816.F32 R24, R120.reuse, R12, RZ ;  /* 0x0000000c7818723c */ /* 0x044ff000000018ff */
[C---:B------:R-:W-:Y:S08]  /*3250*/  HMMA.16816.F32 R20, R120.reuse, R14, RZ ;  /* 0x0000000e7814723c */ /* 0x040ff000000018ff */
[C---:B-1----:R-:W-:Y:S08]  /*3260*/  HMMA.16816.F32 R16, R120.reuse, R4, RZ ;  /* 0x000000047810723c */ /* 0x042ff000000018ff */
[C---:B------:R-:W-:Y:S08]  /*3270*/  HMMA.16816.F32 R12, R120.reuse, R6, RZ ;  /* 0x00000006780c723c */ /* 0x040ff000000018ff */
[----:B---3--:R-:W-:Y:S08]  /*3280*/  HMMA.16816.F32 R4, R120, R28, RZ ;  /* 0x0000001c7804723c */ /* 0x008ff000000018ff */
[C---:B----4-:R-:W-:Y:S08]  /*3290*/  HMMA.16816.F32 R56, R124.reuse, R36, R24 ;  /* 0x000000247c38723c */ /* 0x050ff00000001818 */
[C---:B------:R-:W-:Y:S01]  /*32a0*/  HMMA.16816.F32 R52, R124.reuse, R38, R20 ;  /* 0x000000267c34723c */ /* 0x040fe20000001814 */
[----:B------:R-:W1:Y:S04]  /*32b0*/  LDSM.16.M88.4 R36, [R189+0x2000] ;  /* 0x00200000bd24783b */ /* 0x000e680000000200 */
[----:B------:R-:W-:Y:S03]  /*32c0*/  LDSM.16.M88.4 R20, [R203] ;  /* 0x00000000cb14783b */ /* 0x000fe60000000200 */
[C---:B------:R-:W-:Y:S07]  /*32d0*/  HMMA.16816.F32 R68, R124.reuse, R44, R4 ;  /* 0x0000002c7c44723c */ /* 0x040fee0000001804 */
[----:B------:R-:W-:Y:S01]  /*32e0*/  IMAD.WIDE.U32 R4, R150, c[0x0][0x208], RZ ;  /* 0x0000820096047a25 */ /* 0x000fe200078e00ff */
[----:B-----5:R-:W-:Y:S03]  /*32f0*/  HMMA.16816.F32 R60, R124, R32, R16 ;  /* 0x000000207c3c723c */ /* 0x020fe60000001810 */
[----:B------:R-:W-:-:S02]  /*3300*/  IMAD.IADD R5, R5, 0x1, R2 ;  /* 0x0000000105057824 */ /* 0x000fc400078e0202 */
[----:B------:R-:W-:Y:S02]  /*3310*/  IMAD.MOV.U32 R2, RZ, RZ, R224 ;  /* 0x000000ffff027224 */ /* 0x000fe400078e00e0 */
[----:B------:R-:W-:Y:S01]  /*3320*/  IMAD R5, R5, 0x60, RZ ;  /* 0x0000006005057824 */ /* 0x000fe200078e02ff */
[----:B------:R-:W-:Y:S01]  /*3330*/  HMMA.16816.F32 R64, R124, R34, R12 ;  /* 0x000000227c40723c */ /* 0x000fe2000000180c */
[----:B------:R-:W2:Y:S01]  /*3340*/  LDSM.16.M88.4 R32, [R204] ;  /* 0x00000000cc20783b */ /* 0x000ea20000000200 */
[----:B------:R-:W-:-:S04]  /*3350*/  IMAD.WIDE.U32 R2, R4, 0x60, R2 ;  /* 0x0000006004027825 */ /* 0x000fc800078e0002 */
[----:B------:R-:W-:Y:S01]  /*3360*/  IMAD.IADD R3, R3, 0x1, R5 ;  /* 0x0000000103037824 */ /* 0x000fe200078e0205 */
[C---:B------:R-:W-:Y:S01]  /*3370*/  LEA R4, P0, R2.reuse, c[0x0][0x1f8], 0x1 ;  /* 0x00007e0002047a11 */ /* 0x040fe200078008ff */
[----:B------:R-:W-:Y:S01]  /*3380*/  HMMA.16816.F32 R16, R120, R30, RZ ;  /* 0x0000001e7810723c */ /* 0x000fe200000018ff */
[----:B------:R-:W3:Y:S02]  /*3390*/  LDSM.16.M88.4 R28, [R189+0x2800] ;  /* 0x00280000bd1c783b */ /* 0x000ee40000000200 */
[----:B------:R-:W-:Y:S02]  /*33a0*/  LEA.HI.X R5, R2, c[0x0][0x1fc], R3, 0x1, P0 ;  /* 0x00007f0002057a11 */ /* 0x000fe400000f0c03 */
[----:B------:R-:W-:-:S03]  /*33b0*/  IADD3 R2, P0, R4, UR7, RZ ;  /* 0x0000000704027c10 */ /* 0x000fc6000ff1e0ff */
[----:B------:R-:W-:Y:S01]  /*33c0*/  HMMA.16816.F32 R12, R120, R40, RZ ;  /* 0x00000028780c723c */ /* 0x000fe200000018ff */
[----:B------:R-:W-:Y:S02]  /*33d0*/  IADD3.X R3, R5, UR5, RZ, P0, !PT ;  /* 0x0000000505037c10 */ /* 0x000fe400087fe4ff */
[----:B------:R-:W-:-:S04]  /*33e0*/  IADD3 R6, P0, R2, UR7, RZ ;  /* 0x0000000702067c10 */ /* 0x000fc8000ff1e0ff */
[----:B------:R-:W-:Y:S01]  /*33f0*/  IADD3.X R7, R3, UR5, RZ, P0, !PT ;  /* 0x0000000503077c10 */ /* 0x000fe200087fe4ff */
[----:B------:R-:W-:Y:S01]  /*3400*/  HMMA.16816.F32 R24, R120, R42, RZ ;  /* 0x0000002a7818723c */ /* 0x000fe200000018ff */
[----:B------:R-:W4:Y:S01]  /*3410*/  LDSM.16.M88.4 R40, [R202] ;  /* 0x00000000ca28783b */ /* 0x000f220000000200 */
[C---:B------:R-:W-:Y:S02]  /*3420*/  ISETP.LT.OR P0, PT, R9.reuse, 0x21, P6 ;  /* 0x000000210900780c */ /* 0x040fe40003701670 */
[C---:B------:R-:W-:Y:S01]  /*3430*/  ISETP.LT.OR P6, PT, R9.reuse, 0x41, P6 ;  /* 0x000000410900780c */ /* 0x040fe200037c1670 */
[----:B------:R-:W-:Y:S01]  /*3440*/  @!PT LDS RZ, [RZ] ;  /* 0x00000000fffff984 */ /* 0x000fe20000000800 */
[----:B------:R-:W-:Y:S01]  /*3450*/  @!PT LDS RZ, [RZ] ;  /* 0x00000000fffff984 */ /* 0x000fe20000000800 */
[----:B------:R-:W-:Y:S01]  /*3460*/  @!PT LDS RZ, [RZ] ;  /* 0x00000000fffff984 */ /* 0x000fe20000000800 */
[----:B------:R5:W-:Y:S01]  /*3470*/  LDGSTS.E.BYPASS.LTC128B.128 [R213+0x100], [R4.64], !P5 ;  /* 0x0010000004d57fae */ /* 0x000be2000e901d48 */
[C---:B------:R-:W-:Y:S02]  /*3480*/  ISETP.LT.OR P5, PT, R9.reuse, 0x21, P3 ;  /* 0x000000210900780c */ /* 0x040fe40001fa1670 */
[----:B------:R-:W-:Y:S01]  /*3490*/  HMMA.16816.F32 R76, R124, R46, R16 ;  /* 0x0000002e7c4c723c */ /* 0x000fe20000001810 */
[----:B------:R5:W-:Y:S01]  /*34a0*/  LDGSTS.E.BYPASS.LTC128B.128 [R213+0x3100], [R4.64+0x80], !P4 ;  /* 0x0310008004d57fae */ /* 0x000be2000e101d48 */
[----:B------:R-:W-:-:S05]  /*34b0*/  ISETP.LT.OR P4, PT, R9, 0x41, P3 ;  /* 0x000000410900780c */ /* 0x000fca0001f81670 */
[----:B------:R4:W-:Y:S01]  /*34c0*/  LDGSTS.E.BYPASS.LTC128B.128 [R213+0x1100], [R2.64], !P0 ;  /* 0x0110000002d57fae */ /* 0x0009e2000c101d48 */
[----:B-1----:R-:W-:Y:S01]  /*34d0*/  HMMA.16816.F32 R16, R120, R36, RZ ;  /* 0x000000247810723c */ /* 0x002fe200000018ff */
[----:B------:R-:W-:Y:S02]  /*34e0*/  ISETP.GT.AND P0, PT, R150, R223, PT ;  /* 0x000000df9600720c */ /* 0x000fe40003f04270 */
[----:B------:R1:W-:Y:S04]  /*34f0*/  LDGSTS.E.BYPASS.LTC128B.128 [R213+0x4100], [R2.64+0x80], !P5 ;  /* 0x0410008002d57fae */ /* 0x0003e8000e901d48 */
[----:B------:R5:W-:Y:S01]  /*3500*/  LDGSTS.E.BYPASS.LTC128B.128 [R213+0x2100], [R6.64], !P6 ;  /* 0x0210000006d57fae */ /* 0x000be2000f101d48 */
[----:B--2---:R-:W-:Y:S03]  /*3510*/  HMMA.16816.F32 R80, R124, R32, R12 ;  /* 0x000000207c50723c */ /* 0x004fe6000000180c */
[----:B------:R5:W-:Y:S04]  /*3520*/  LDGSTS.E.BYPASS.LTC128B.128 [R213+0x5100], [R6.64+0x80], !P4 ;  /* 0x0510008006d57fae */ /* 0x000be8000e101d48 */
[----:B------:R-:W2:Y:S01]  /*3530*/  LDSM.16.M88.4 R48, [R193] ;  /* 0x00000000c130783b */ /* 0x000ea20000000200 */
[C---:B------:R-:W-:Y:S03]  /*3540*/  HMMA.16816.F32 R12, R120.reuse, R38, RZ ;  /* 0x00000026780c723c */ /* 0x040fe600000018ff */
[----:B------:R-:W1:Y:S04]  /*3550*/  LDSM.16.M88.4 R44, [R193+0x800] ;  /* 0x00080000c12c783b */ /* 0x000e680000000200 */
[----:B------:R-:W-:Y:S01]  /*3560*/  LDSM.16.M88.4 R100, [R190+0x1800] ;  /* 0x00180000be64783b */ /* 0x000fe20000000200 */
[----:B---3--:R-:W-:Y:S03]  /*3570*/  HMMA.16816.F32 R8, R120, R28, RZ ;  /* 0x0000001c7808723c */ /* 0x008fe600000018ff */
[----:B------:R-:W-:Y:S04]  /*3580*/  LDSM.16.M88.4 R92, [R190+0x1000] ;  /* 0x00100000be5c783b */ /* 0x000fe80000000200 */
[----:B------:R-:W-:Y:S01]  /*3590*/  LDSM.16.M88.4 R72, [R190+0x800] ;  /* 0x00080000be48783b */ /* 0x000fe20000000200 */
[----:B------:R-:W-:Y:S03]  /*35a0*/  HMMA.16816.F32 R84, R124, R34, R24 ;  /* 0x000000227c54723c */ /* 0x000fe60000001818 */
[----:B------:R-:W-:Y:S04]  /*35b0*/  LDSM.16.M88.4 R32, [R193+0x1000] ;  /* 0x00100000c120783b */ /* 0x000fe80000000200 */
[----:B------:R-:W-:Y:S01]  /*35c0*/  LDSM.16.M88.4 R24, [R193+0x2000] ;  /* 0x00200000c118783b */ /* 0x000fe20000000200 */
[----:B-----5:R-:W-:Y:S03]  /*35d0*/  HMMA.16816.F32 R4, R120, R30, RZ ;  /* 0x0000001e7804723c */ /* 0x020fe600000018ff */
[----:B------:R-:W3:Y:S04]  /*35e0*/  LDSM.16.M88.4 R28, [R193+0x1800] ;  /* 0x00180000c11c783b */ /* 0x000ee80000000200 */
[----:B------:R-:W-:Y:S01]  /*35f0*/  LDSM.16.M88.4 R128, [R190+0x2000] ;  /* 0x00200000be80783b */ /* 0x000fe20000000200 */
[C---:B------:R-:W-:Y:S03]  /*3600*/  HMMA.16816.F32 R36, R124.reuse, R20, R16 ;  /* 0x000000147c24723c */ /* 0x040fe60000001810 */
[----:B------:R-:W5:Y:S04]  /*3610*/  LDSM.16.M88.4 R16, [R193+0x2800] ;  /* 0x00280000c110783b */ /* 0x000f680000000200 */
[----:B------:R-:W-:Y:S01]  /*3620*/  LDSM.16.M88.4 R88, [R189+0x3000] ;  /* 0x00300000bd58783b */ /* 0x000fe20000000200 */
[C---:B------:R-:W-:Y:S03]  /*3630*/  HMMA.16816.F32 R20, R124.reuse, R22, R12 ;  /* 0x000000167c14723c */ /* 0x040fe6000000180c */
[----:B------:R-:W-:Y:S04]  /*3640*/  LDSM.16.M88.4 R108, [R189+0x4000] ;  /* 0x00400000bd6c783b */ /* 0x000fe80000000200 */
[----:B------:R-:W-:Y:S01]  /*3650*/  LDSM.16.M88.4 R96, [R189+0x3800] ;  /* 0x00380000bd60783b */ /* 0x000fe20000000200 */
[C---:B----4-:R-:W-:Y:S03]  /*3660*/  HMMA.16816.F32 R12, R124.reuse, R40, R8 ;  /* 0x000000287c0c723c */ /* 0x050fe60000001808 */
[----:B------:R-:W-:Y:S04]  /*3670*/  LDSM.16.M88.4 R116, [R189+0x4800] ;  /* 0x00480000bd74783b */ /* 0x000fe80000000200 */
[----:B------:R-:W-:Y:S01]  /*3680*/  LDSM.16.M88.4 R112, [R201] ;  /* 0x00000000c970783b */ /* 0x000fe20000000200 */
[----:B------:R-:W-:Y:S03]  /*3690*/  HMMA.16816.F32 R8, R124, R42, R4 ;  /* 0x0000002a7c08723c */ /* 0x000fe60000001804 */
[----:B------:R-:W4:Y:S04]  /*36a0*/  LDSM.16.M88.4 R40, [R190] ;  /* 0x00000000be28783b */ /* 0x000f280000000200 */
[----:B------:R-:W-:Y:S01]  /*36b0*/  LDSM.16.M88.4 R140, [R199] ;  /* 0x00000000c78c783b */ /* 0x000fe20000000200 */
[C---:B--2---:R-:W-:Y:S03]  /*36c0*/  HMMA.16816.F32 R4, R152.reuse, R48, R56 ;  /* 0x000000309804723c */ /* 0x044fe60000001838 */
[----:B------:R-:W-:Y:S04]  /*36d0*/  LDSM.16.M88.4 R104, [R200] ;  /* 0x00000000c868783b */ /* 0x000fe80000000200 */
[----:B------:R-:W-:Y:S01]  /*36e0*/  LDSM.16.M88.4 R144, [R193+0x3000] ;  /* 0x00300000c190783b */ /* 0x000fe20000000200 */
[C---:B-1----:R-:W-:Y:S03]  /*36f0*/  HMMA.16816.F32 R56, R152.reuse, R44, R60 ;  /* 0x0000002c9838723c */ /* 0x042fe6000000183c */
[----:B------:R-:W-:Y:S04]  /*3700*/  LDSM.16.M88.4 R132, [R193+0x4800] ;  /* 0x00480000c184783b */ /* 0x000fe80000000200 */
[----:B------:R-:W-:Y:S01]  /*3710*/  LDSM.16.M88.4 R136, [R193+0x5000] ;  /* 0x00500000c188783b */ /* 0x000fe20000000200 */
[C---:B------:R-:W-:Y:S03]  /*3720*/  HMMA.16816.F32 R60, R152.reuse, R46, R64 ;  /* 0x0000002e983c723c */ /* 0x040fe60000001840 */
[----:B------:R-:W0:Y:S05]  /*3730*/  LDGDEPBAR ;  /* 0x00000000000079af */ /* 0x000e2a0000000000 */
[C---:B---3--:R-:W-:Y:S08]  /*3740*/  HMMA.16816.F32 R80, R152.reuse, R28, R80 ;  /* 0x0000001c9850723c */ /* 0x048ff00000001850 */
[C---:B------:R-:W-:Y:S08]  /*3750*/  HMMA.16816.F32 R48, R152.reuse, R50, R52 ;  /* 0x000000329830723c */ /* 0x040ff00000001834 */
[C---:B------:R-:W-:Y:S08]  /*3760*/  HMMA.16816.F32 R68, R152.reuse, R32, R68 ;  /* 0x000000209844723c */ /* 0x040ff00000001844 */
[C---:B------:R-:W-:Y:S08]  /*3770*/  HMMA.16816.F32 R76, R152.reuse, R34, R76 ;  /* 0x00000022984c723c */ /* 0x040ff0000000184c */
[C---:B------:R-:W-:Y:S08]  /*3780*/  HMMA.16816.F32 R84, R152.reuse, R30, R84 ;  /* 0x0000001e9854723c */ /* 0x040ff00000001854 */
[C---:B------:R-:W-:Y:S01]  /*3790*/  HMMA.16816.F32 R64, R152.reuse, R24, R36 ;  /* 0x000000189840723c */ /* 0x040fe20000001824 */
[----:B------:R-:W1:Y:S07]  /*37a0*/  LDSM.16.M88.4 R36, [R190+0x2800] ;  /* 0x00280000be24783b */ /* 0x000e6e0000000200 */
[C---:B------:R-:W-:Y:S08]  /*37b0*/  HMMA.16816.F32 R52, R152.reuse, R26, R20 ;  /* 0x0000001a9834723c */ /* 0x040ff00000001814 */
[C---:B-----5:R-:W-:Y:S08]  /*37c0*/  HMMA.16816.F32 R44, R152.reuse, R16, R12 ;  /* 0x00000010982c723c */ /* 0x060ff0000000180c */
[----:B------:R-:W-:Y:S08]  /*37d0*/  HMMA.16816.F32 R32, R152, R18, R8 ;  /* 0x000000129820723c */ /* 0x000ff00000001808 */
[C---:B----4-:R-:W-:Y:S08]  /*37e0*/  HMMA.16816.F32 R28, R164.reuse, R40, R4 ;  /* 0x00000028a41c723c */ /* 0x050ff00000001804 */
[C---:B------:R-:W-:Y:S08]  /*37f0*/  HMMA.16816.F32 R4, R164.reuse, R100, R80 ;  /* 0x00000064a404723c */ /* 0x040ff00000001850 */
[C---:B------:R-:W-:Y:S08]  /*3800*/  HMMA.16816.F32 R24, R164.reuse, R42, R48 ;  /* 0x0000002aa418723c */ /* 0x040ff00000001830 */
[C---:B------:R-:W-:Y:S08]  /*3810*/  HMMA.16816.F32 R12, R164.reuse, R92, R68 ;  /* 0x0000005ca40c723c */ /* 0x040ff00000001844 */
[C---:B------:R-:W-:Y:S01]  /*3820*/  HMMA.16816.F32 R8, R164.reuse, R94, R76 ;  /* 0x0000005ea408723c */ /* 0x040fe2000000184c */
[----:B------:R-:W-:Y:S07]  /*3830*/  LDSM.16.M88.4 R92, [R189+0x5800] ;  /* 0x00580000bd5c783b */ /* 0x000fee0000000200 */
[C---:B------:R-:W-:Y:S01]  /*3840*/  HMMA.16816.F32 R80, R164.reuse, R102, R84 ;  /* 0x00000066a450723c */ /* 0x040fe20000001854 */
[----:B------:R-:W2:Y:S07]  /*3850*/  LDSM.16.M88.4 R84, [R189+0x5000] ;  /* 0x00500000bd54783b */ /* 0x000eae0000000200 */
[C---:B------:R-:W-:Y:S08]  /*3860*/  HMMA.16816.F32 R20, R164.reuse, R72, R56 ;  /* 0x00000048a414723c */ /* 0x040ff00000001838 */
[C---:B------:R-:W-:Y:S08]  /*3870*/  HMMA.16816.F32 R16, R164.reuse, R74, R60 ;  /* 0x0000004aa410723c */ /* 0x040ff0000000183c */
[C---:B------:R-:W-:Y:S08]  /*3880*/  HMMA.16816.F32 R76, R164.reuse, R128, R64 ;  /* 0x00000080a44c723c */ /* 0x040ff00000001840 */
[C---:B------:R-:W-:Y:S01]  /*3890*/  HMMA.16816.F32 R72, R164.reuse, R130, R52 ;  /* 0x00000082a448723c */ /* 0x040fe20000001834 */
[----:B------:R-:W-:Y:S07]  /*38a0*/  LDSM.16.M88.4 R128, [R196] ;  /* 0x00000000c480783b */ /* 0x000fee0000000200 */
[C---:B-1----:R-:W-:Y:S08]  /*38b0*/  HMMA.16816.F32 R68, R164.reuse, R36, R44 ;  /* 0x00000024a444723c */ /* 0x042ff0000000182c */
[----:B------:R-:W-:Y:S01]  /*38c0*/  HMMA.16816.F32 R64, R164, R38, R32 ;  /* 0x00000026a440723c */ /* 0x000fe20000001820 */
[----:B------:R-:W1:Y:S04]  /*38d0*/  LDSM.16.M88.4 R36, [R198] ;  /* 0x00000000c624783b */ /* 0x000e680000000200 */
[----:B------:R-:W3:Y:S03]  /*38e0*/  LDSM.16.M88.4 R32, [R197] ;  /* 0x00000000c520783b */ /* 0x000ee60000000200 */
[C---:B------:R-:W-:Y:S08]  /*38f0*/  HMMA.16816.F32 R60, R168.reuse, R88, R28 ;  /* 0x00000058a83c723c */ /* 0x040ff0000000181c */
[C---:B------:R-:W-:Y:S08]  /*3900*/  HMMA.16816.F32 R56, R168.reuse, R90, R24 ;  /* 0x0000005aa838723c */ /* 0x040ff00000001818 */
[C---:B------:R-:W-:Y:S08]  /*3910*/  HMMA.16816.F32 R44, R168.reuse, R108, R12 ;  /* 0x0000006ca82c723c */ /* 0x040ff0000000180c */
[C---:B------:R-:W-:Y:S08]  /*3920*/  HMMA.16816.F32 R40, R168.reuse, R110, R8 ;  /* 0x0000006ea828723c */ /* 0x040ff00000001808 */
[C---:B------:R-:W-:Y:S08]  /*3930*/  HMMA.16816.F32 R52, R168.reuse, R96, R20 ;  /* 0x00000060a834723c */ /* 0x040ff00000001814 */
[C---:B------:R-:W-:Y:S08]  /*3940*/  HMMA.16816.F32 R48, R168.reuse, R98, R16 ;  /* 0x00000062a830723c */ /* 0x040ff00000001810 */
[C---:B------:R-:W-:Y:S08]  /*3950*/  HMMA.16816.F32 R28, R168.reuse, R116, R4 ;  /* 0x00000074a81c723c */ /* 0x040ff00000001804 */
[C---:B------:R-:W-:Y:S01]  /*3960*/  HMMA.16816.F32 R24, R168.reuse, R118, R80 ;  /* 0x00000076a818723c */ /* 0x040fe20000001850 */
[----:B------:R-:W4:Y:S04]  /*3970*/  LDSM.16.M88.4 R80, [R193+0x3800] ;  /* 0x00380000c150783b */ /* 0x000f280000000200 */
[----:B------:R-:W5:Y:S03]  /*3980*/  LDSM.16.M88.4 R116, [R193+0x4000] ;  /* 0x00400000c174783b */ /* 0x000f660000000200 */
[C---:B--2---:R-:W-:Y:S08]  /*3990*/  HMMA.16816.F32 R20, R168.reuse, R84, R76 ;  /* 0x00000054a814723c */ /* 0x044ff0000000184c */
[C---:B------:R-:W-:Y:S01]  /*39a0*/  HMMA.16816.F32 R16, R168.reuse, R86, R72 ;  /* 0x00000056a810723c */ /* 0x040fe20000001848 */
[----:B------:R-:W-:Y:S07]  /*39b0*/  LDSM.16.M88.4 R84, [R190+0x3000] ;  /* 0x00300000be54783b */ /* 0x000fee0000000200 */
[C---:B------:R-:W-:Y:S08]  /*39c0*/  HMMA.16816.F32 R12, R168.reuse, R92, R68 ;  /* 0x0000005ca80c723c */ /* 0x040ff00000001844 */
[----:B------:R-:W-:Y:S08]  /*39d0*/  HMMA.16816.F32 R8, R168, R94, R64 ;  /* 0x0000005ea808723c */ /* 0x000ff00000001840 */
[C---:B------:R-:W-:Y:S01]  /*39e0*/  HMMA.16816.F32 R4, R172.reuse, R112, R60 ;  /* 0x00000070ac04723c */ /* 0x040fe2000000183c */
[----:B------:R-:W-:Y:S07]  /*39f0*/  LDSM.16.M88.4 R60, [R190+0x3800] ;  /* 0x00380000be3c783b */ /* 0x000fee0000000200 */
[C---:B------:R-:W-:Y:S01]  /*3a00*/  HMMA.16816.F32 R112, R172.reuse, R114, R56 ;  /* 0x00000072ac70723c */ /* 0x040fe20000001838 */
[----:B------:R-:W-:Y:S07]  /*3a10*/  LDSM.16.M88.4 R56, [R190+0x4000] ;  /* 0x00400000be38783b */ /* 0x000fee0000000200 */
[C---:B------:R-:W-:Y:S08]  /*3a20*/  HMMA.16816.F32 R100, R172.reuse, R140, R44 ;  /* 0x0000008cac64723c */ /* 0x040ff0000000182c */
[C---:B------:R-:W-:Y:S01]  /*3a30*/  HMMA.16816.F32 R96, R172.reuse, R142, R40 ;  /* 0x0000008eac60723c */ /* 0x040fe20000001828 */
[----:B------:R-:W2:Y:S07]  /*3a40*/  LDSM.16.M88.4 R140, [R193+0x5800] ;  /* 0x00580000c18c783b */ /* 0x000eae0000000200 */
[C---:B------:R-:W-:Y:S01]  /*3a50*/  HMMA.16816.F32 R108, R172.reuse, R104, R52 ;  /* 0x00000068ac6c723c */ /* 0x040fe20000001834 */
[----:B------:R-:W2:Y:S07]  /*3a60*/  LDSM.16.M88.4 R52, [R190+0x4800] ;  /* 0x00480000be34783b */ /* 0x000eae0000000200 */
[C---:B------:R-:W-:Y:S08]  /*3a70*/  HMMA.16816.F32 R104, R172.reuse, R106, R48 ;  /* 0x0000006aac68723c */ /* 0x040ff00000001830 */
[C---:B-1----:R-:W-:Y:S08]  /*3a80*/  HMMA.16816.F32 R92, R172.reuse, R36, R28 ;  /* 0x00000024ac5c723c */ /* 0x042ff0000000181c */
[C---:B------:R-:W-:Y:S08]  /*3a90*/  HMMA.16816.F32 R88, R172.reuse, R38, R24 ;  /* 0x00000026ac58723c */ /* 0x040ff00000001818 */
[C---:B---3--:R-:W-:Y:S08]  /*3aa0*/  HMMA.16816.F32 R76, R172.reuse, R32, R20 ;  /* 0x00000020ac4c723c */ /* 0x048ff00000001814 */
[C---:B------:R-:W-:Y:S08]  /*3ab0*/  HMMA.16816.F32 R72, R172.reuse, R34, R16 ;  /* 0x00000022ac48723c */ /* 0x040ff00000001810 */
[C---:B------:R-:W-:Y:S08]  /*3ac0*/  HMMA.16816.F32 R68, R172.reuse, R128, R12 ;  /* 0x00000080ac44723c */ /* 0x040ff0000000180c */
[----:B------:R-:W-:Y:S01]  /*3ad0*/  HMMA.16816.F32 R64, R172, R130, R8 ;  /* 0x00000082ac40723c */ /* 0x000fe20000001808 */
[----:B------:R-:W1:Y:S07]  /*3ae0*/  LDSM.16.M88.4 R128, [R190+0x5000] ;  /* 0x00500000be80783b */ /* 0x000e6e0000000200 */
[----:B------:R-:W-:Y:S01]  /*3af0*/  HMMA.16816.F32 R44, R176, R146, R112 ;  /* 0x00000092b02c723c */ /* 0x000fe20000001870 */
[----:B------:R-:W3:Y:S01]  /*3b00*/  LDSM.16.M88.4 R112, [R190+0x5800] ;  /* 0x00580000be70783b */ /* 0x000ee20000000200 */
[----:B------:R-:W-:-:S06]  /*3b10*/  DEPBAR.LE SB0, 0x0 ;  /* 0x000080000000791a */ /* 0x000fcc0000000000 */
[C---:B------:R-:W-:Y:S08]  /*3b20*/  HMMA.16816.F32 R48, R176.reuse, R144, R4 ;  /* 0x00000090b030723c */ /* 0x040ff00000001804 */
[C---:B----4-:R-:W-:Y:S08]  /*3b30*/  HMMA.16816.F32 R40, R176.reuse, R80, R108 ;  /* 0x00000050b028723c */ /* 0x050ff0000000186c */
[C---:B------:R-:W-:Y:S08]  /*3b40*/  HMMA.16816.F32 R36, R176.reuse, R82, R104 ;  /* 0x00000052b024723c */ /* 0x040ff00000001868 */
[C---:B-----5:R-:W-:Y:S08]  /*3b50*/  HMMA.16816.F32 R32, R176.reuse, R116, R100 ;  /* 0x00000074b020723c */ /* 0x060ff00000001864 */
[C---:B------:R-:W-:Y:S08]  /*3b60*/  HMMA.16816.F32 R24, R176.reuse, R132, R92 ;  /* 0x00000084b018723c */ /* 0x040ff0000000185c */
[C---:B------:R-:W-:Y:S08]  /*3b70*/  HMMA.16816.F32 R28, R176.reuse, R118, R96 ;  /* 0x00000076b01c723c */ /* 0x040ff00000001860 */
[C---:B------:R-:W-:Y:S08]  /*3b80*/  HMMA.16816.F32 R20, R176.reuse, R134, R88 ;  /* 0x00000086b014723c */ /* 0x040ff00000001858 */
[C---:B------:R-:W-:Y:S08]  /*3b90*/  HMMA.16816.F32 R16, R176.reuse, R136, R76 ;  /* 0x00000088b010723c */ /* 0x040ff0000000184c */
[C---:B------:R-:W-:Y:S08]  /*3ba0*/  HMMA.16816.F32 R12, R176.reuse, R138, R72 ;  /* 0x0000008ab00c723c */ /* 0x040ff00000001848 */
[C---:B--2---:R-:W-:Y:S08]  /*3bb0*/  HMMA.16816.F32 R8, R176.reuse, R140, R68 ;  /* 0x0000008cb008723c */ /* 0x044ff00000001844 */
        /* <DEDUP_REMOVED lines=11> */
[C---:B---3--:R-:W-:Y:S08]  /*3c70*/  HMMA.16816.F32 R72, R180.reuse, R112, R8 ;  /* 0x00000070b448723c */ /* 0x048ff00000001808 */
[----:B------:R-:W-:Y:S01]  /*3c80*/  HMMA.16816.F32 R60, R180, R114, R4 ;  /* 0x00000072b43c723c */ /* 0x000fe20000001804 */
[----:B------:R-:W-:Y:S06]  /*3c90*/  BAR.SYNC.DEFER_BLOCKING 0x0 ;  /* 0x0000000000007b1d */ /* 0x000fec0000010000 */
[----:B------:R-:W-:Y:S01]  /*3ca0*/  @!UPT UIADD3 URZ, URZ, URZ, URZ ;  /* 0x0000003f3f3ff290 */ /* 0x000fe2000fffe03f */
[----:B------:R-:W-:Y:S11]  /*3cb0*/  @!P0 BRA `(.L_x_548) ;  /* 0x000001c000008947 */ /* 0x000ff60003800000 */
[----:B------:R-:W-:Y:S01]  /*3cc0*/  IADD3 R2, R212, -0x2, RZ ;  /* 0xfffffffed4027810 */ /* 0x000fe20007ffe0ff */
[----:B------:R-:W-:Y:S01]  /*3cd0*/  ULDC.64 UR4, c[0x0][0x1e0] ;  /* 0x0000780000047ab9 */ /* 0x000fe20000000a00 */
[----:B------:R-:W-:Y:S01]  /*3ce0*/  ISETP.GE.AND P0, PT, R246, c[0x0][0x1d4], PT ;  /* 0x00007500f6007a0c */ /* 0x000fe20003f06270 */
[----:B------:R-:W-:Y:S01]  /*3cf0*/  USHF.L.U32 UR7, UR4, 0x6, URZ ;  /* 0x0000000604077899 */ /* 0x000fe2000800063f */
[----:B------:R-:W-:Y:S01]  /*3d00*/  SHF.R.S32.HI R3, RZ, 0x1f, R2 ;  /* 0x0000001fff037819 */ /* 0x000fe20000011402 */
[----:B------:R-:W-:Y:S01]  /*3d10*/  IMAD.WIDE.U32 R6, R2, c[0x0][0x1e0], RZ ;  /* 0x0000780002067a25 */ /* 0x000fe200078e00ff */
[----:B------:R-:W-:-:S03]  /*3d20*/  USHF.L.U64.HI UR5, UR4, UR6, UR5 ;  /* 0x0000000604057299 */ /* 0x000fc60008010205 */
[----:B------:R-:W-:-:S04]  /*3d30*/  IMAD R3, R3, c[0x0][0x1e0], RZ ;  /* 0x0000780003037a24 */ /* 0x000fc800078e02ff */
[----:B------:R-:W-:-:S04]  /*3d40*/  IMAD R2, R2, c[0x0][0x1e4], R3 ;  /* 0x0000790002027a24 */ /* 0x000fc800078e0203 */
[----:B------:R-:W-:Y:S02]  /*3d50*/  IMAD.IADD R2, R7, 0x1, R2 ;  /* 0x0000000107027824 */ /* 0x000fe400078e0202 */
[----:B------:R-:W-:-:S04]  /*3d60*/  IMAD.WIDE.U32 R6, R6, 0x60, R148 ;  /* 0x0000006006067825 */ /* 0x000fc800078e0094 */
[----:B------:R-:W-:Y:S01]  /*3d70*/  IMAD R2, R2, 0x60, RZ ;  /* 0x0000006002027824 */ /* 0x000fe200078e02ff */
[----:B------:R-:W-:-:S03]  /*3d80*/  LEA R4, P4, R6, c[0x0][0x1c8], 0x1 ;  /* 0x0000720006047a11 */ /* 0x000fc600078808ff */
[----:B------:R-:W-:Y:S01]  /*3d90*/  IMAD.IADD R3, R7, 0x1, R2 ;  /* 0x0000000107037824 */ /* 0x000fe200078e0202 */
[----:B------:R-:W-:-:S04]  /*3da0*/  IADD3 R2, P5, R4, UR7, RZ ;  /* 0x0000000704027c10 */ /* 0x000fc8000ffbe0ff */
[----:B------:R-:W-:Y:S02]  /*3db0*/  LEA.HI.X R5, R6, c[0x0][0x1cc], R3, 0x1, P4 ;  /* 0x0000730006057a11 */ /* 0x000fe400020f0c03 */
[----:B------:R-:W-:Y:S02]  /*3dc0*/  IADD3 R6, P4, R2, UR7, RZ ;  /* 0x0000000702067c10 */ /* 0x000fe4000ff9e0ff */
[----:B------:R-:W-:Y:S01]  /*3dd0*/  IADD3.X R3, R5, UR5, RZ, P5, !PT ;  /* 0x0000000505037c10 */ /* 0x000fe2000affe4ff */
[----:B------:R-:W-:Y:S01]  /*3de0*/  @!PT LDS RZ, [RZ] ;  /* 0x00000000fffff984 */ /* 0x000fe20000000800 */
[----:B------:R-:W-:Y:S01]  /*3df0*/  @!PT LDS RZ, [RZ] ;  /* 0x00000000fffff984 */ /* 0x000fe20000000800 */
[----:B------:R-:W-:Y:S01]  /*3e00*/  @!PT LDS RZ, [RZ] ;  /* 0x00000000fffff984 */ /* 0x000fe20000000800 */
[----:B------:R1:W-:Y:S03]  /*3e10*/  LDGSTS.E.BYPASS.LTC128B.128 [R213+0x8100], [R4.64], !P0 ;  /* 0x0810000004d57fae */ /* 0x0003e6000c101d48 */
[----:B------:R-:W-:Y:S01]  /*3e20*/  IADD3.X R7, R3, UR5, RZ, P4, !PT ;  /* 0x0000000503077c10 */ /* 0x000fe2000a7fe4ff */
[----:B------:R1:W-:Y:S04]  /*3e30*/  LDGSTS.E.BYPASS.LTC128B.128 [R213+0xb100], [R4.64+0x80], !P3 ;  /* 0x0b10008004d57fae */ /* 0x0003e8000d901d48 */
[----:B------:R1:W-:Y:S04]  /*3e40*/  LDGSTS.E.BYPASS.LTC128B.128 [R213+0x9100], [R2.64], !P0 ;  /* 0x0910000002d57fae */ /* 0x0003e8000c101d48 */
[----:B------:R1:W-:Y:S04]  /*3e50*/  LDGSTS.E.BYPASS.LTC128B.128 [R213+0xc100], [R2.64+0x80], !P3 ;  /* 0x0c10008002d57fae */ /* 0x0003e8000d901d48 */
[----:B------:R1:W-:Y:S04]  /*3e60*/  LDGSTS.E.BYPASS.LTC128B.128 [R213+0xa100], [R6.64], !P0 ;  /* 0x0a10000006d57fae */ /* 0x0003e8000c101d48 */
[----:B------:R1:W-:Y:S02]  /*3e70*/  LDGSTS.E.BYPASS.LTC128B.128 [R213+0xd100], [R6.64+0x80], !P3 ;  /* 0x0d10008006d57fae */ /* 0x0003e4000d901d48 */
.L_x_548:
[----:B------:R-:W-:Y:S05]  /*3e80*/  BSYNC B0 ;  /* 0x0000000000007941 */ /* 0x000fea0003800000 */
.L_x_547:
[----:B-1----:R-:W2:Y:S04]  /*3e90*/  LDL R2, [R1+0x1c] ;  /* 0x00001c0001027983 */ /* 0x002ea80000100800 */
[----:B------:R-:W3:Y:S01]  /*3ea0*/  LDL R9, [R1+0x10] ;  /* 0x0000100001097983 */ /* 0x000ee20000100800 */
[----:B------:R-:W-:-:S02]  /*3eb0*/  ULDC UR4, c[0x0][0x324] ;  /* 0x0000c90000047ab9 */ /* 0x000fc40000000800 */
[----:B------:R-:W-:Y:S01]  /*3ec0*/  ULOP3.LUT UR4, URZ, UR4, URZ, 0x33, !UPT ;  /* 0x000000043f047292 */ /* 0x000fe2000f8e333f */
[----:B------:R-:W0:Y:S01]  /*3ed0*/  LDGDEPBAR ;  /* 0x00000000000079af */ /* 0x000e220000000000 */
[----:B--2---:R-:W-:-:S04]  /*3ee0*/  IMAD.IADD R2, R2, 0x1, R244 ;  /* 0x0000000102027824 */ /* 0x004fc800078e02f4 */
[----:B------:R-:W-:-:S04]  /*3ef0*/  @P2 IMAD.HI.U32 R3, R2, c[0x0][0x2c8], RZ ;  /* 0x0000b20002032a27 */ /* 0x000fc800078e00ff */
[----:B------:R-:W-:Y:S01]  /*3f00*/  IMAD.MOV.U32 R5, RZ, RZ, R2 ;  /* 0x000000ffff057224 */ /* 0x000fe200078e0002 */
[----:B------:R-:W-:Y:S02]  /*3f10*/  @P2 SHF.R.U32.HI R5, RZ, c[0x0][0x2cc], R3 ;  /* 0x0000b300ff052a19 */ /* 0x000fe40000011603 */
[----:B------:R-:W-:-:S03]  /*3f20*/  IADD3 R2, R158, R0, RZ ;  /* 0x000000009e027210 */ /* 0x000fc60007ffe0ff */
[----:B------:R-:W1:Y:S01]  /*3f30*/  SHFL.IDX PT, R4, R5, RZ, 0x1c1f ;  /* 0x001c1fff05047589 */ /* 0x000e6200000e0000 */
[----:B---3--:R-:W-:Y:S01]  /*3f40*/  IADD3 R3, -R9, 0x1, R2 ;  /* 0x0000000109037810 */ /* 0x008fe20007ffe102 */
[--C-:B------:R-:W-:Y:S02]  /*3f50*/  IMAD.IADD R8, R2, 0x1, -R9.reuse ;  /* 0x0000000102087824 */ /* 0x100fe400078e0a09 */
[----:B------:R-:W-:Y:S02]  /*3f60*/  IMAD.IADD R9, R0, 0x1, -R9 ;  /* 0x0000000100097824 */ /* 0x000fe400078e0a09 */
[----:B------:R-:W-:-:S05]  /*3f70*/  IMAD.IADD R3, R3, 0x1, -R157 ;  /* 0x0000000103037824 */ /* 0x000fca00078e0a9d */
[C---:B------:R-:W-:Y:S02]  /*3f80*/  IADD3 R6, R3.reuse, c[0x0][0x328], RZ ;  /* 0x0000ca0003067a10 */ /* 0x040fe40007ffe0ff */
[----:B------:R-:W-:Y:S02]  /*3f90*/  IADD3 R7, R3, UR4, RZ ;  /* 0x0000000403077c10 */ /* 0x000fe4000fffe0ff */
[-C--:B-1----:R-:W-:Y:S02]  /*3fa0*/  IADD3 R3, R6, R4.reuse, RZ ;  /* 0x0000000406037210 */ /* 0x082fe40007ffe0ff */
[----:B------:R-:W-:Y:S02]  /*3fb0*/  IADD3 R2, R7, R4, RZ ;  /* 0x0000000407027210 */ /* 0x000fe40007ffe0ff */
[----:B------:R-:W-:Y:S01]  /*3fc0*/  IMNMX R3, R8, R3, PT ;  /* 0x0000000308037217 */ /* 0x000fe20003800200 */
[----:B------:R-:W-:Y:S05]  /*3fd0*/  @!P1 BRA `(.L_x_549) ;  /* 0x0000012000009947 */ /* 0x000fea0003800000 */
[----:B------:R-:W-:Y:S01]  /*3fe0*/  IADD3 R4, -R157, R158, R4 ;  /* 0x0000009e9d047210 */ /* 0x000fe20007ffe104 */
[----:B------:R-:W-:Y:S03]  /*3ff0*/  BSSY B0, `(.L_x_550) ;  /* 0x000000c000007945 */ /* 0x000fe60003800000 */
[----:B------:R-:W-:-:S13]  /*4000*/  ISETP.GT.AND P0, PT, R4, -0x1, PT ;  /* 0xffffffff0400780c */ /* 0x000fda0003f04270 */
[----:B------:R-:W-:Y:S05]  /*4010*/  @P0 BRA `(.L_x_551) ;  /* 0x0000006000000947 */ /* 0x000fea0003800000 */
[----:B------:R-:W-:Y:S02]  /*4020*/  ISETP.NE.AND P0, PT, R243, 0x1, PT ;  /* 0x00000001f300780c */ /* 0x000fe40003f05270 */
[----:B------:R-:W-:-:S11]  /*4030*/  LOP3.LUT R4, RZ, R4, RZ, 0x33, !PT ;  /* 0x00000004ff047212 */ /* 0x000fd600078e33ff */
[----:B------:R-:W-:-:S05]  /*4040*/  @P0 IMAD.HI.U32 R10, R4, c[0x0][0x330], RZ ;  /* 0x0000cc00040a0a27 */ /* 0x000fca00078e00ff */
[----:B------:R-:W-:-:S04]  /*4050*/  @P0 SHF.R.U32.HI R4, RZ, c[0x0][0x334], R10 ;  /* 0x0000cd00ff040a19 */ /* 0x000fc8000001160a */
[----:B------:R-:W-:Y:S01]  /*4060*/  LOP3.LUT R4, RZ, R4, RZ, 0x33, !PT ;  /* 0x00000004ff047212 */ /* 0x000fe200078e33ff */
[----:B------:R-:W-:Y:S05]  /*4070*/  BRA `(.L_x_552) ;  /* 0x0000003000007947 */ /* 0x000fea0003800000 */
.L_x_551:
[----:B------:R-:W-:-:S13]  /*4080*/  ISETP.NE.AND P0, PT, R243, 0x1, PT ;  /* 0x00000001f300780c */ /* 0x000fda0003f05270 */
[----:B------:R-:W-:-:S05]  /*4090*/  @P0 IMAD.HI.U32 R10, R4, c[0x0][0x330], RZ ;  /* 0x0000cc00040a0a27 */ /* 0x000fca00078e00ff */
[----:B------:R-:W-:Y:S02]  /*40a0*/  @P0 SHF.R.U32.HI R4, RZ, c[0x0][0x334], R10 ;  /* 0x0000cd00ff040a19 */ /* 0x000fe4000001160a */
.L_x_552:
[----:B------:R-:W-:Y:S05]  /*40b0*/  BSYNC B0 ;  /* 0x0000000000007941 */ /* 0x000fea0003800000 */
.L_x_550:
[----:B------:R-:W-:-:S05]  /*40c0*/  IMAD R4, R4, c[0x0][0x32c], R9 ;  /* 0x0000cb0004047a24 */ /* 0x000fca00078e0209 */
[----:B------:R-:W-:Y:S02]  /*40d0*/  IADD3 R10, R4, c[0x0][0x32c], RZ ;  /* 0x0000cb00040a7a10 */ /* 0x000fe40007ffe0ff */
[----:B------:R-:W-:Y:S02]  /*40e0*/  IMNMX R2, R2, R4, !PT ;  /* 0x0000000402027217 */ /* 0x000fe40007800200 */
[----:B------:R-:W-:Y:S02]  /*40f0*/  IMNMX R3, R3, R10, PT ;  /* 0x0000000a03037217 */ /* 0x000fe40003800200 */
.L_x_549:
[C---:B------:R-:W-:Y:S02]  /*4100*/  ISETP.GE.AND P0, PT, R0.reuse, 0x9, PT ;  /* 0x000000090000780c */ /* 0x040fe40003f06270 */
[----:B------:R-:W-:Y:S02]  /*4110*/  ISETP.GE.AND P4, PT, R0, 0x2, PT ;  /* 0x000000020000780c */ /* 0x000fe40003f86270 */
[----:B------:R-:W-:Y:S02]  /*4120*/  P2R R29, PR, RZ, 0x1 ;  /* 0x00000001ff1d7803 */ /* 0x000fe40000000000 */
[----:B------:R-:W-:-:S02]  /*4130*/  ISETP.GT.AND P0, PT, R2, 0x8, !P0 ;  /* 0x000000080200780c */ /* 0x000fc40004704270 */
[----:B------:R-:W-:Y:S02]  /*4140*/  P2R R30, PR, RZ, 0x10 ;  /* 0x00000010ff1e7803 */ /* 0x000fe40000000000 */
[C---:B------:R-:W-:Y:S02]  /*4150*/  ISETP.LT.OR P0, PT, R3.reuse, 0x9, P0 ;  /* 0x000000090300780c */ /* 0x040fe40000701670 */
[----:B------:R-:W-:Y:S02]  /*4160*/  ISETP.GT.AND P4, PT, R2, 0x1, !P4 ;  /* 0x000000010200780c */ /* 0x000fe40006784270 */
[----:B------:R-:W-:Y:S02]  /*4170*/  ISETP.GE.AND P5, PT, R0, 0xa, PT ;  /* 0x0000000a0000780c */ /* 0x000fe40003fa6270 */
[----:B------:R-:W-:Y:S02]  /*4180*/  FSEL R32, R84, -INF , !P0 ;  /* 0xff80000054207808 */ /* 0x000fe40004000000 */
[----:B------:R-:W-:-:S02]  /*4190*/  ISETP.LT.OR P4, PT, R3, 0x2, P4 ;  /* 0x000000020300780c */ /* 0x000fc40002781670 */
[----:B------:R-:W-:Y:S02]  /*41a0*/  ISETP.GT.AND P0, PT, R2, 0x9, !P5 ;  /* 0x000000090200780c */ /* 0x000fe40006f04270 */
[----:B------:R-:W-:Y:S02]  /*41b0*/  FSEL R28, R81, -INF , !P4 ;  /* 0xff800000511c7808 */ /* 0x000fe40006000000 */
        /* <DEDUP_REMOVED lines=84> */
[----:B------:R-:W-:Y:S02]  /*4700*/  ISETP.GE.AND P6, PT, R0, 0x52, PT ;  /* 0x000000520000780c */ /* 0x000fe40003fc6270 */
[----:B------:R-:W-:Y:S02]  /*4710*/  ISETP.LT.OR P0, PT, R3, 0x51, P0 ;  /* 0x000000510300780c */ /* 0x000fe40000701670 */
[----:B------:R-:W-:Y:S02]  /*4720*/  P2R R27, PR, RZ, 0x20 ;  /* 0x00000020ff1b7803 */ /* 0x000fe40000000000 */
[----:B------:R-:W-:-:S02]  /*4730*/  FSEL R161, R72, -INF , !P0 ;  /* 0xff80000048a17808 */ /* 0x000fc40004000000 */
[----:B------:R-:W-:Y:S02]  /*4740*/  ISETP.GT.AND P0, PT, R2, 0x51, !P6 ;  /* 0x000000510200780c */ /* 0x000fe40007704270 */
[----:B------:R-:W-:Y:S02]  /*4750*/  ISETP.GE.AND P5, PT, R0, 0x59, PT ;  /* 0x000000590000780c */ /* 0x000fe40003fa6270 */
[----:B------:R-:W-:Y:S02]  /*4760*/  ISETP.LT.OR P0, PT, R3, 0x52, P0 ;  /* 0x000000520300780c */ /* 0x000fe40000701670 */
[----:B------:R-:W-:Y:S02]  /*4770*/  P2R R33, PR, RZ, 0x10 ;  /* 0x00000010ff217803 */ /* 0x000fe40000000000 */
[----:B------:R-:W-:Y:S02]  /*4780*/  FSEL R162, R73, -INF , !P0 ;  /* 0xff80000049a27808 */ /* 0x000fe40004000000 */
[----:B------:R-:W-:-:S02]  /*4790*/  ISETP.GT.AND P0, PT, R2, 0x58, !P5 ;  /* 0x000000580200780c */ /* 0x000fc40006f04270 */
[----:B------:R-:W-:Y:S02]  /*47a0*/  ISETP.GE.AND P4, PT, R0, 0x1, PT ;  /* 0x000000010000780c */ /* 0x000fe40003f86270 */
[----:B------:R-:W-:Y:S02]  /*47b0*/  ISETP.LT.OR P0, PT, R3, 0x59, P0 ;  /* 0x000000590300780c */ /* 0x000fe40000701670 */
[----:B------:R-:W-:Y:S02]  /*47c0*/  P2R R31, PR, RZ, 0x10 ;  /* 0x00000010ff1f7803 */ /* 0x000fe40000000000 */
[----:B------:R-:W-:Y:S02]  /*47d0*/  FSEL R163, R60, -INF , !P0 ;  /* 0xff8000003ca37808 */ /* 0x000fe40004000000 */
[----:B------:R-:W-:Y:S02]  /*47e0*/  ISETP.GT.AND P0, PT, R2, RZ, !P4 ;  /* 0x000000ff0200720c */ /* 0x000fe40006704270 */
[----:B------:R-:W-:-:S02]  /*47f0*/  ISETP.GE.AND P4, PT, R0, 0x5a, PT ;  /* 0x0000005a0000780c */ /* 0x000fc40003f86270 */
[----:B------:R-:W-:-:S04]  /*4800*/  ISETP.LT.OR P0, PT, R3, 0x1, P0 ;  /* 0x000000010300780c */ /* 0x000fc80000701670 */
[----:B------:R-:W-:Y:S02]  /*4810*/  FSEL R26, R80, -INF , !P0 ;  /* 0xff800000501a7808 */ /* 0x000fe40004000000 */
[----:B------:R-:W-:-:S04]  /*4820*/  ISETP.GT.AND P0, PT, R2, 0x59, !P4 ;  /* 0x000000590200780c */ /* 0x000fc80006704270 */
[----:B------:R-:W-:Y:S02]  /*4830*/  ISETP.LT.OR P0, PT, R3, 0x5a, P0 ;  /* 0x0000005a0300780c */ /* 0x000fe40000701670 */
[----:B------:R-:W1:Y:S02]  /*4840*/  SHFL.IDX PT, R3, R5, 0x1, 0x1c1f ;  /* 0x003c1f0005037f89 */ /* 0x000e6400000e0000 */
[----:B------:R-:W-:Y:S01]  /*4850*/  FSEL R184, R61, -INF , !P0 ;  /* 0xff8000003db87808 */ /* 0x000fe20004000000 */
[--C-:B-1----:R-:W-:Y:S02]  /*4860*/  IMAD.IADD R2, R6, 0x1, R3.reuse ;  /* 0x0000000106027824 */ /* 0x102fe400078e0203 */
[----:B------:R-:W-:-:S03]  /*4870*/  IMAD.IADD R0, R7, 0x1, R3 ;  /* 0x0000000107007824 */ /* 0x000fc600078e0203 */
        /* <DEDUP_REMOVED lines=12> */
.L_x_555:
[----:B------:R-:W-:-:S13]  /*4940*/  ISETP.NE.AND P0, PT, R243, 0x1, PT ;  /* 0x00000001f300780c */ /* 0x000fda0003f05270 */
[----:B------:R-:W-:-:S05]  /*4950*/  @P0 IMAD.HI.U32 R4, R3, c[0x0][0x330], RZ ;  /* 0x0000cc0003040a27 */ /* 0x000fca00078e00ff */
[----:B------:R-:W-:Y:S02]  /*4960*/  @P0 SHF.R.U32.HI R3, RZ, c[0x0][0x334], R4 ;  /* 0x0000cd00ff030a19 */ /* 0x000fe40000011604 */
.L_x_556:
[----:B------:R-:W-:Y:S05]  /*4970*/  BSYNC B0 ;  /* 0x0000000000007941 */ /* 0x000fea0003800000 */
.L_x_554:
[----:B------:R-:W-:-:S05]  /*4980*/  IMAD R3, R3, c[0x0][0x32c], R9 ;  /* 0x0000cb0003037a24 */ /* 0x000fca00078e0209 */
[----:B------:R-:W-:Y:S02]  /*4990*/  IADD3 R4, R3, c[0x0][0x32c], RZ ;  /* 0x0000cb0003047a10 */ /* 0x000fe40007ffe0ff */
[----:B------:R-:W-:Y:S02]  /*49a0*/  IMNMX R0, R0, R3, !PT ;  /* 0x0000000300007217 */ /* 0x000fe40007800200 */
[----:B------:R-:W-:Y:S02]  /*49b0*/  IMNMX R2, R2, R4, PT ;  /* 0x0000000402027217 */ /* 0x000fe40003800200 */
.L_x_553:
[----:B------:R-:W-:Y:S02]  /*49c0*/  ISETP.NE.AND P0, PT, R29, RZ, PT ;  /* 0x000000ff1d00720c */ /* 0x000fe40003f05270 */
[----:B------:R-:W-:Y:S02]  /*49d0*/  FMNMX.FTZ R3, R26, R28, !PT ;  /* 0x0000001c1a037209 */ /* 0x000fe40007810000 */
[----:B------:R-:W-:Y:S02]  /*49e0*/  ISETP.GT.AND P0, PT, R0, 0x8, !P0 ;  /* 0x000000080000780c */ /* 0x000fe40004704270 */
[----:B------:R-:W-:-:S02]  /*49f0*/  FMNMX.FTZ R3, R32, R3, !PT ;  /* 0x0000000320037209 */ /* 0x000fc40007810000 */
[----:B------:R-:W-:Y:S02]  /*4a00*/  ISETP.LT.OR P0, PT, R2, 0x9, P0 ;  /* 0x000000090200780c */ /* 0x000fe40000701670 */
[----:B------:R-:W-:Y:S02]  /*4a10*/  FMNMX.FTZ R3, R34, R3, !PT ;  /* 0x0000000322037209 */ /* 0x000fe40007810000 */
[----:B------:R-:W-:Y:S02]  /*4a20*/  FSEL R8, R86, -INF , !P0 ;  /* 0xff80000056087808 */ /* 0x000fe40004000000 */
[----:B------:R-:W-:Y:S02]  /*4a30*/  ISETP.NE.AND P0, PT, R27, RZ, PT ;  /* 0x000000ff1b00720c */ /* 0x000fe40003f05270 */
[----:B------:R-:W-:Y:S02]  /*4a40*/  FMNMX.FTZ R3, R35, R3, !PT ;  /* 0x0000000323037209 */ /* 0x000fe40007810000 */
[----:B------:R-:W-:-:S02]  /*4a50*/  ISETP.GT.AND P0, PT, R0, 0x9, !P0 ;  /* 0x000000090000780c */ /* 0x000fc40004704270 */
[----:B------:R-:W-:Y:S02]  /*4a60*/  FMNMX.FTZ R3, R64, R3, !PT ;  /* 0x0000000340037209 */ /* 0x000fe40007810000 */
[----:B------:R-:W-:Y:S02]  /*4a70*/  ISETP.LT.OR P0, PT, R2, 0xa, P0 ;  /* 0x0000000a0200780c */ /* 0x000fe40000701670 */
[----:B------:R-:W-:Y:S02]  /*4a80*/  FMNMX.FTZ R3, R65, R3, !PT ;  /* 0x0000000341037209 */ /* 0x000fe40007810000 */
[----:B------:R-:W-:Y:S02]  /*4a90*/  FSEL R9, R87, -INF , !P0 ;  /* 0xff80000057097808 */ /* 0x000fe40004000000 */
[----:B------:R-:W-:Y:S02]  /*4aa0*/  ISETP.NE.AND P0, PT, R25, RZ, PT ;  /* 0x000000ff1900720c */ /* 0x000fe40003f05270 */
[----:B------:R-:W-:-:S02]  /*4ab0*/  FMNMX.FTZ R3, R68, R3, !PT ;  /* 0x0000000344037209 */ /* 0x000fc40007810000 */
[----:B------:R-:W-:Y:S02]  /*4ac0*/  ISETP.GT.AND P0, PT, R0, 0x10, !P0 ;  /* 0x000000100000780c */ /* 0x000fe40004704270 */
[----:B------:R-:W-:Y:S02]  /*4ad0*/  FMNMX.FTZ R3, R109, R3, !PT ;  /* 0x000000036d037209 */ /* 0x000fe40007810000 */
[----:B------:R-:W-:Y:S02]  /*4ae0*/  ISETP.LT.OR P0, PT, R2, 0x11, P0 ;  /* 0x000000110200780c */ /* 0x000fe40000701670 */
[----:B------:R-:W-:Y:S02]  /*4af0*/  FMNMX.FTZ R3, R110, R3, !PT ;  /* 0x000000036e037209 */ /* 0x000fe40007810000 */
[----:B------:R-:W-:Y:S02]  /*4b00*/  FSEL R40, R42, -INF , !P0 ;  /* 0xff8000002a287808 */ /* 0x000fe40004000000 */
[----:B------:R-:W-:-:S02]  /*4b10*/  ISETP.NE.AND P0, PT, R24, RZ, PT ;  /* 0x000000ff1800720c */ /* 0x000fc40003f05270 */
[----:B------:R-:W-:Y:S02]  /*4b20*/  FMNMX.FTZ R3, R111, R3, !PT ;  /* 0x000000036f037209 */ /* 0x000fe40007810000 */
[----:B------:R-:W-:Y:S02]  /*4b30*/  ISETP.GT.AND P0, PT, R0, 0x11, !P0 ;  /* 0x000000110000780c */ /* 0x000fe40004704270 */
[----:B------:R-:W-:Y:S02]  /*4b40*/  FMNMX.FTZ R3, R136, R3, !PT ;  /* 0x0000000388037209 */ /* 0x000fe40007810000 */
[----:B------:R-:W-:Y:S02]  /*4b50*/  ISETP.LT.OR P0, PT, R2, 0x12, P0 ;  /* 0x000000120200780c */ /* 0x000fe40000701670 */
[----:B------:R-:W-:Y:S02]  /*4b60*/  FMNMX.FTZ R3, R141, R3, !PT ;  /* 0x000000038d037209 */ /* 0x000fe40007810000 */
[----:B------:R-:W-:-:S02]  /*4b70*/  FSEL R42, R43, -INF , !P0 ;  /* 0xff8000002b2a7808 */ /* 0x000fc40004000000 */
[----:B------:R-:W-:Y:S02]  /*4b80*/  ISETP.NE.AND P0, PT, R23, RZ, PT ;  /* 0x000000ff1700720c */ /* 0x000fe40003f05270 */
[----:B------:R-:W-:Y:S02]  /*4b90*/  FMNMX.FTZ R3, R142, R3, !PT ;  /* 0x000000038e037209 */ /* 0x000fe40007810000 */
[----:B------:R-:W-:Y:S02]  /*4ba0*/  ISETP.GT.AND P0, PT, R0, 0x18, !P0 ;  /* 0x000000180000780c */ /* 0x000fe40004704270 */
[----:B------:R-:W-:Y:S02]  /*4bb0*/  FMNMX.FTZ R3, R143, R3, !PT ;  /* 0x000000038f037209 */ /* 0x000fe40007810000 */
[----:B------:R-:W-:Y:S02]  /*4bc0*/  ISETP.LT.OR P0, PT, R2, 0x19, P0 ;  /* 0x000000190200780c */ /* 0x000fe40000701670 */
[----:B------:R-:W-:-:S02]  /*4bd0*/  FMNMX.FTZ R3, R144, R3, !PT ;  /* 0x0000000390037209 */ /* 0x000fc40007810000 */
[----:B------:R-:W-:Y:S02]  /*4be0*/  FSEL R41, R70, -INF , !P0 ;  /* 0xff80000046297808 */ /* 0x000fe40004000000 */
[----:B------:R-:W-:Y:S02]  /*4bf0*/  ISETP.NE.AND P0, PT, R22, RZ, PT ;  /* 0x000000ff1600720c */ /* 0x000fe40003f05270 */
        /* <DEDUP_REMOVED lines=14> */
[----:B------:R-:W-:Y:S01]  /*4ce0*/  FMNMX.FTZ R3, R163, R3, !PT ;  /* 0x00000003a3037209 */ /* 0x000fe20007810000 */
[----:B------:R-:W-:Y:S01]  /*4cf0*/  LDSM.16.MT88.4 R20, [R188] ;  /* 0x00000000bc14783b */ /* 0x000fe20000004200 */
[----:B------:R-:W-:-:S02]  /*4d00*/  ISETP.GT.AND P0, PT, R0, 0x21, !P0 ;  /* 0x000000210000780c */ /* 0x000fc40004704270 */
[----:B------:R-:W-:Y:S02]  /*4d10*/  FMNMX.FTZ R3, R184, R3, !PT ;  /* 0x00000003b8037209 */ /* 0x000fe40007810000 */
[----:B------:R-:W-:Y:S02]  /*4d20*/  ISETP.LT.OR P0, PT, R2, 0x22, P0 ;  /* 0x000000220200780c */ /* 0x000fe40000701670 */
[C---:B------:R-:W-:Y:S01]  /*4d30*/  ISETP.GT.AND P6, PT, R0.reuse, 0x51, !P6 ;  /* 0x000000510000780c */ /* 0x040fe200077c4270 */
[----:B------:R-:W1:Y:S01]  /*4d40*/  SHFL.BFLY PT, R5, R3, 0x2, 0x1f ;  /* 0x0c401f0003057f89 */ /* 0x000e6200000e0000 */
[----:B------:R-:W-:Y:S02]  /*4d50*/  FSEL R106, R79, -INF , !P0 ;  /* 0xff8000004f6a7808 */ /* 0x000fe40004000000 */
[----:B------:R-:W-:Y:S02]  /*4d60*/  ISETP.NE.AND P0, PT, R19, RZ, PT ;  /* 0x000000ff1300720c */ /* 0x000fe40003f05270 */
[----:B------:R-:W-:-:S02]  /*4d70*/  ISETP.GT.AND P5, PT, R0, 0x58, !P5 ;  /* 0x000000580000780c */ /* 0x000fc40006fa4270 */
[----:B------:R-:W-:Y:S02]  /*4d80*/  ISETP.GT.AND P0, PT, R0, 0x28, !P0 ;  /* 0x000000280000780c */ /* 0x000fe40004704270 */
[C---:B------:R-:W-:Y:S02]  /*4d90*/  ISETP.LT.OR P6, PT, R2.reuse, 0x52, P6 ;  /* 0x000000520200780c */ /* 0x040fe400037c1670 */
[----:B------:R-:W-:Y:S02]  /*4da0*/  ISETP.LT.OR P0, PT, R2, 0x29, P0 ;  /* 0x000000290200780c */ /* 0x000fe40000701670 */
[----:B------:R-:W-:Y:S02]  /*4db0*/  ISETP.GT.AND P4, PT, R0, 0x59, !P4 ;  /* 0x000000590000780c */ /* 0x000fe40006784270 */
[----:B------:R-:W-:Y:S02]  /*4dc0*/  FSEL R105, R58, -INF , !P0 ;  /* 0xff8000003a697808 */ /* 0x000fe40004000000 */
[----:B------:R-:W-:-:S02]  /*4dd0*/  ISETP.NE.AND P0, PT, R18, RZ, PT ;  /* 0x000000ff1200720c */ /* 0x000fc40003f05270 */
[----:B------:R-:W-:Y:S02]  /*4de0*/  FSEL R157, R75, -INF , !P6 ;  /* 0xff8000004b9d7808 */ /* 0x000fe40007000000 */
[----:B------:R-:W-:Y:S02]  /*4df0*/  ISETP.GT.AND P0, PT, R0, 0x29, !P0 ;  /* 0x000000290000780c */ /* 0x000fe40004704270 */
[C---:B------:R-:W-:Y:S02]  /*4e00*/  ISETP.LT.OR P5, PT, R2.reuse, 0x59, P5 ;  /* 0x000000590200780c */ /* 0x040fe40002fa1670 */
[C---:B------:R-:W-:Y:S02]  /*4e10*/  ISETP.LT.OR P0, PT, R2.reuse, 0x2a, P0 ;  /* 0x0000002a0200780c */ /* 0x040fe40000701670 */
[----:B------:R-:W-:Y:S02]  /*4e20*/  ISETP.LT.OR P4, PT, R2, 0x5a, P4 ;  /* 0x0000005a0200780c */ /* 0x000fe40002781670 */
[----:B------:R-:W-:-:S02]  /*4e30*/  FSEL R107, R59, -INF , !P0 ;  /* 0xff8000003b6b7808 */ /* 0x000fc40004000000 */
[----:B------:R-:W-:Y:S02]  /*4e40*/  ISETP.NE.AND P0, PT, R17, RZ, PT ;  /* 0x000000ff1100720c */ /* 0x000fe40003f05270 */
[----:B------:R-:W-:Y:S02]  /*4e50*/  FSEL R160, R62, -INF , !P5 ;  /* 0xff8000003ea07808 */ /* 0x000fe40006800000 */
[----:B------:R-:W-:Y:S02]  /*4e60*/  ISETP.GT.AND P0, PT, R0, 0x30, !P0 ;  /* 0x000000300000780c */ /* 0x000fe40004704270 */
[----:B------:R-:W-:Y:S02]  /*4e70*/  FSEL R159, R63, -INF , !P4 ;  /* 0xff8000003f9f7808 */ /* 0x000fe40006000000 */
[----:B------:R-:W-:Y:S02]  /*4e80*/  ISETP.LT.OR P0, PT, R2, 0x31, P0 ;  /* 0x000000310200780c */ /* 0x000fe40000701670 */
[----:B------:R-:W-:-:S02]  /*4e90*/  IADD3 R212, R212, -0x2, RZ ;  /* 0xfffffffed4d47810 */ /* 0x000fc40007ffe0ff */
[----:B------:R-:W-:Y:S02]  /*4ea0*/  FSEL R137, R50, -INF , !P0 ;  /* 0xff80000032897808 */ /* 0x000fe40004000000 */
[----:B------:R-:W-:Y:S02]  /*4eb0*/  ISETP.NE.AND P0, PT, R16, RZ, PT ;  /* 0x000000ff1000720c */ /* 0x000fe40003f05270 */
[----:B------:R-:W-:Y:S02]  /*4ec0*/  LDSM.16.MT88.4 R16, [R192] ;  /* 0x00000000c010783b */ /* 0x000fe40000004200 */
        /* <DEDUP_REMOVED lines=33> */
[----:B------:R-:W-:-:S04]  /*50e0*/  ISETP.GT.AND P0, PT, R0, RZ, !P0 ;  /* 0x000000ff0000720c */ /* 0x000fc80004704270 */
[----:B------:R-:W-:-:S04]  /*50f0*/  ISETP.LT.OR P0, PT, R2, 0x1, P0 ;  /* 0x000000010200780c */ /* 0x000fc80000701670 */
        /* <DEDUP_REMOVED lines=25> */
[----:B------:R-:W-:Y:S02]  /*5290*/  FMNMX.FTZ R2, R157, R0, !PT ;  /* 0x000000009d027209 */ /* 0x000fe40007810000 */
[----:B-1----:R-:W-:Y:S02]  /*52a0*/  FMNMX.FTZ R0, R3, R5, !PT ;  /* 0x0000000503007209 */ /* 0x002fe40007810000 */
[----:B------:R-:W-:-:S03]  /*52b0*/  FMNMX.FTZ R2, R160, R2, !PT ;  /* 0x00000002a0027209 */ /* 0x000fc60007810000 */
[----:B------:R-:W1:Y:S01]  /*52c0*/  SHFL.BFLY PT, R4, R0, 0x1, 0x1f ;  /* 0x0c201f0000047f89 */ /* 0x000e6200000e0000 */
[----:B------:R-:W-:-:S05]  /*52d0*/  FMNMX.FTZ R2, R159, R2, !PT ;  /* 0x000000029f027209 */ /* 0x000fca0007810000 */
[----:B------:R-:W2:Y:S01]  /*52e0*/  SHFL.BFLY PT, R3, R2, 0x2, 0x1f ;  /* 0x0c401f0002037f89 */ /* 0x000ea200000e0000 */
[----:B-1----:R-:W-:-:S04]  /*52f0*/  FMNMX.FTZ R108, R0, R4, !PT ;  /* 0x00000004006c7209 */ /* 0x002fc80007810000 */
[----:B------:R-:W-:Y:S02]  /*5300*/  FSETP.NEU.FTZ.AND P0, PT, R108, -INF , PT ;  /* 0xff8000006c00780b */ /* 0x000fe40003f1d000 */
[----:B--2---:R-:W-:Y:S01]  /*5310*/  FMNMX.FTZ R3, R2, R3, !PT ;  /* 0x0000000302037209 */ /* 0x004fe20007810000 */
[----:B------:R-:W-:-:S04]  /*5320*/  FMUL.FTZ R2, R108, c[0x0][0x2d0] ;  /* 0x0000b4006c027a20 */ /* 0x000fc80000410000 */
[----:B------:R-:W1:Y:S01]  /*5330*/  SHFL.BFLY PT, R4, R3, 0x1, 0x1f ;  /* 0x0c201f0003047f89 */ /* 0x000e6200000e0000 */
[----:B------:R-:W-:-:S05]  /*5340*/  FSEL R2, R2, RZ, P0 ;  /* 0x000000ff02027208 */ /* 0x000fca0000000000 */
[--C-:B------:R-:W-:Y:S02]  /*5350*/  FFMA.FTZ R0, R26, c[0x0][0x2d0], -R2.reuse ;  /* 0x0000b4001a007a23 */ /* 0x100fe40000010802 */
[----:B------:R-:W-:Y:S02]  /*5360*/  LDSM.16.MT88.4 R24, [R207] ;  /* 0x00000000cf18783b */ /* 0x000fe40000004200 */
[----:B------:R2:W-:Y:S01]  /*5370*/  MUFU.EX2 R242, R0 ;  /* 0x0000000000f27308 */ /* 0x0005e20000000800 */
[----:B-1----:R-:W-:Y:S01]  /*5380*/  FMNMX.FTZ R4, R3, R4, !PT ;  /* 0x0000000403047209 */ /* 0x002fe20007810000 */
[--C-:B------:R-:W-:Y:S02]  /*5390*/  FFMA.FTZ R3, R34, c[0x0][0x2d0], -R2.reuse ;  /* 0x0000b40022037a23 */ /* 0x100fe40000010802 */
[----:B--2---:R-:W-:Y:S01]  /*53a0*/  FFMA.FTZ R0, R28, c[0x0][0x2d0], -R2 ;  /* 0x0000b4001c007a23 */ /* 0x004fe20000010802 */
[----:B------:R-:W-:-:S03]  /*53b0*/  FSETP.NEU.FTZ.AND P0, PT, R4, -INF , PT ;  /* 0xff8000000400780b */ /* 0x000fc60003f1d000 */
[----:B------:R-:W-:Y:S01]  /*53c0*/  MUFU.EX2 R239, R3 ;  /* 0x0000000300ef7308 */ /* 0x000fe20000000800 */
[----:B------:R-:W1:Y:S07]  /*53d0*/  LDSM.16.MT88.4 R28, [R188+0x3000] ;  /* 0x00300000bc1c783b */ /* 0x000e6e0000004200 */
[----:B------:R2:W-:Y:S02]  /*53e0*/  MUFU.EX2 R238, R0 ;  /* 0x0000000000ee7308 */ /* 0x0005e40000000800 */
[----:B--2---:R-:W-:-:S06]  /*53f0*/  FFMA.FTZ R0, R32, c[0x0][0x2d0], -R2 ;  /* 0x0000b40020007a23 */ /* 0x004fcc0000010802 */
[----:B------:R2:W3:Y:S02]  /*5400*/  MUFU.EX2 R241, R0 ;  /* 0x0000000000f17308 */ /* 0x0004e40000000800 */
[----:B--2---:R-:W-:Y:S01]  /*5410*/  FMUL.FTZ R0, R4, c[0x0][0x2d0] ;  /* 0x0000b40004007a20 */ /* 0x004fe20000410000 */
[----:B---3--:R-:W-:-:S04]  /*5420*/  F2FP.PACK_AB R10, R239, R241 ;  /* 0x000000f1ef0a723e */ /* 0x008fc800000000ff */
[----:B------:R-:W-:-:S05]  /*5430*/  FSEL R0, R0, RZ, P0 ;  /* 0x000000ff00007208 */ /* 0x000fca0000000000 */
[----:B------:R-:W-:-:S04]  /*5440*/  FFMA.FTZ R3, R6, c[0x0][0x2d0], -R0 ;  /* 0x0000b40006037a23 */ /* 0x000fc80000010800 */
[----:B------:R2:W-:Y:S02]  /*5450*/  MUFU.EX2 R235, R3 ;  /* 0x0000000300eb7308 */ /* 0x0005e40000000800 */
[----:B--2---:R-:W-:-:S06]  /*5460*/  FFMA.FTZ R3, R7, c[0x0][0x2d0], -R0 ;  /* 0x0000b40007037a23 */ /* 0x004fcc0000010800 */
[----:B------:R2:W3:Y:S02]  /*5470*/  MUFU.EX2 R7, R3 ;  /* 0x0000000300077308 */ /* 0x0004e40000000800 */
[----:B--2---:R-:W-:Y:S01]  /*5480*/  FFMA.FTZ R3, R8, c[0x0][0x2d0], -R0 ;  /* 0x0000b40008037a23 */ /* 0x004fe20000010800 */
[----:B------:R-:W-:-:S05]  /*5490*/  F2FP.PACK_AB R8, R238, R242 ;  /* 0x000000f2ee08723e */ /* 0x000fca00000000ff */
[----:B------:R2:W4:Y:S02]  /*54a0*/  MUFU.EX2 R237, R3 ;  /* 0x0000000300ed7308 */ /* 0x0005240000000800 */
[----:B--2---:R-:W-:Y:S01]  /*54b0*/  FFMA.FTZ R3, R9, c[0x0][0x2d0], -R0 ;  /* 0x0000b40009037a23 */ /* 0x004fe20000010800 */
[----:B---3--:R-:W-:Y:S01]  /*54c0*/  F2FP.PACK_AB R9, R7, R235 ;  /* 0x000000eb0709723e */ /* 0x008fe200000000ff */
[----:B------:R-:W-:-:S04]  /*54d0*/  FADD.FTZ R7, R235, R7 ;  /* 0x00000007eb077221 */ /* 0x000fc80000010000 */
[----:B------:R-:W2:Y:S01]  /*54e0*/  MUFU.EX2 R236, R3 ;  /* 0x0000000300ec7308 */ /* 0x000ea20000000800 */
[----:B----4-:R-:W-:Y:S01]  /*54f0*/  FADD.FTZ R7, R237, R7 ;  /* 0x00000007ed077221 */ /* 0x010fe20000010000 */
[C---:B--2---:R-:W-:Y:S01]  /*5500*/  F2FP.PACK_AB R11, R236.reuse, R237 ;  /* 0x000000edec0b723e */ /* 0x044fe200000000ff */
[----:B------:R-:W-:Y:S02]  /*5510*/  FFMA.FTZ R3, R35, c[0x0][0x2d0], -R2 ;  /* 0x0000b40023037a23 */ /* 0x000fe40000010802 */
[----:B------:R-:W-:-:S03]  /*5520*/  FADD.FTZ R7, R236, R7 ;  /* 0x00000007ec077221 */ /* 0x000fc60000010000 */
[----:B------:R2:W-:Y:S01]  /*5530*/  MUFU.EX2 R6, R3 ;  /* 0x0000000300067308 */ /* 0x0005e20000000800 */
[C---:B------:R-:W-:Y:S08]  /*5540*/  HMMA.16816.F32 R44, R8.reuse, R12, RZ ;  /* 0x0000000c082c723c */ /* 0x040ff000000018ff */
[----:B------:R-:W-:Y:S01]  /*5550*/  HMMA.16816.F32 R36, R8, R14, RZ ;  /* 0x0000000e0824723c */ /* 0x000fe200000018ff */
[----:B------:R-:W3:Y:S01]  /*5560*/  LDSM.16.MT88.4 R12, [R191+0x3000] ;  /* 0x00300000bf0c783b */ /* 0x000ee20000004200 */
[----:B--2---:R-:W-:-:S06]  /*5570*/  FFMA.FTZ R3, R64, c[0x0][0x2d0], -R2 ;  /* 0x0000b40040037a23 */ /* 0x004fcc0000010802 */
[C---:B------:R-:W-:Y:S01]  /*5580*/  HMMA.16816.F32 R52, R8.reuse, R20, RZ ;  /* 0x000000140834723c */ /* 0x040fe200000018ff */
[----:B------:R2:W4:Y:S07]  /*5590*/  MUFU.EX2 R233, R3 ;  /* 0x0000000300e97308 */ /* 0x00052e0000000800 */
[C---:B------:R-:W-:Y:S01]  /*55a0*/  HMMA.16816.F32 R60, R8.reuse, R22, RZ ;  /* 0x00000016083c723c */ /* 0x040fe200000018ff */
[----:B------:R-:W5:Y:S07]  /*55b0*/  LDSM.16.MT88.4 R20, [R192+0x3000] ;  /* 0x00300000c014783b */ /* 0x000f6e0000004200 */
[----:B------:R-:W-:Y:S01]  /*55c0*/  HMMA.16816.F32 R48, R8, R16, RZ ;  /* 0x000000100830723c */ /* 0x000fe200000018ff */
[----:B--2---:R-:W-:-:S04]  /*55d0*/  FFMA.FTZ R3, R65, c[0x0][0x2d0], -R2 ;  /* 0x0000b40041037a23 */ /* 0x004fc80000010802 */
[----:B------:R2:W-:Y:S03]  /*55e0*/  MUFU.EX2 R234, R3 ;  /* 0x0000000300ea7308 */ /* 0x0005e60000000800 */
[C---:B------:R-:W-:Y:S01]  /*55f0*/  HMMA.16816.F32 R56, R8.reuse, R18, RZ ;  /* 0x000000120838723c */ /* 0x040fe200000018ff */
[----:B------:R-:W4:Y:S07]  /*5600*/  LDSM.16.MT88.4 R16, [R194+0x3000] ;  /* 0x00300000c210783b */ /* 0x000f2e0000004200 */
[----:B-1----:R-:W-:Y:S01]  /*5610*/  HMMA.16816.F32 R76, R8, R30, RZ ;  /* 0x0000001e084c723c */ /* 0x002fe200000018ff */
[----:B--2---:R-:W-:-:S07]  /*5620*/  FFMA.FTZ R3, R68, c[0x0][0x2d0], -R2 ;  /* 0x0000b40044037a23 */ /* 0x004fce0000010802 */
[C---:B------:R-:W-:Y:S01]  /*5630*/  HMMA.16816.F32 R68, R8.reuse, R28, RZ ;  /* 0x0000001c0844723c */ /* 0x040fe200000018ff */
[----:B------:R-:W1:Y:S01]  /*5640*/  LDSM.16.MT88.4 R28, [R188+0x800] ;  /* 0x00080000bc1c783b */ /* 0x000e620000004200 */
[----:B------:R2:W1:Y:S06]  /*5650*/  MUFU.EX2 R232, R3 ;  /* 0x0000000300e87308 */ /* 0x00046c0000000800 */
[C---:B---3--:R-:W-:Y:S08]  /*5660*/  HMMA.16816.F32 R88, R8.reuse, R12, RZ ;  /* 0x0000000c0858723c */ /* 0x048ff000000018ff */
[----:B------:R-:W-:Y:S01]  /*5670*/  HMMA.16816.F32 R92, R8, R14, RZ ;  /* 0x0000000e085c723c */ /* 0x000fe200000018ff */
[----:B------:R-:W3:Y:S01]  /*5680*/  LDSM.16.MT88.4 R12, [R191+0x800] ;  /* 0x00080000bf0c783b */ /* 0x000ee20000004200 */
[----:B--2---:R-:W-:-:S04]  /*5690*/  FFMA.FTZ R3, R40, c[0x0][0x2d0], -R0 ;  /* 0x0000b40028037a23 */ /* 0x004fc80000010800 */
[----:B------:R2:W-:Y:S02]  /*56a0*/  MUFU.EX2 R231, R3 ;  /* 0x0000000300e77308 */ /* 0x0005e40000000800 */
[C---:B------:R-:W-:Y:S08]  /*56b0*/  HMMA.16816.F32 R32, R8.reuse, R24, RZ ;  /* 0x000000180820723c */ /* 0x040ff000000018ff */
[----:B------:R-:W-:Y:S01]  /*56c0*/  HMMA.16816.F32 R64, R8, R26, RZ ;  /* 0x0000001a0840723c */ /* 0x000fe200000018ff */
[----:B------:R-:W1:Y:S01]  /*56d0*/  LDSM.16.MT88.4 R24, [R192+0x800] ;  /* 0x00080000c018783b */ /* 0x000e620000004200 */
[----:B--2---:R-:W-:-:S06]  /*56e0*/  FFMA.FTZ R3, R42, c[0x0][0x2d0], -R0 ;  /* 0x0000b4002a037a23 */ /* 0x004fcc0000010800 */
[C---:B-----5:R-:W-:Y:S01]  /*56f0*/  HMMA.16816.F32 R80, R8.reuse, R20, RZ ;  /* 0x000000140850723c */ /* 0x060fe200000018ff */
[----:B------:R2:W5:Y:S07]  /*5700*/  MUFU.EX2 R222, R3 ;  /* 0x0000000300de7308 */ /* 0x00056e0000000800 */
[C---:B------:R-:W-:Y:S01]  /*5710*/  HMMA.16816.F32 R84, R8.reuse, R22, RZ ;  /* 0x000000160854723c */ /* 0x040fe200000018ff */
[----:B------:R-:W3:Y:S07]  /*5720*/  LDSM.16.MT88.4 R20, [R194+0x800] ;  /* 0x00080000c214783b */ /* 0x000eee0000004200 */
[----:B----4-:R-:W-:Y:S01]  /*5730*/  HMMA.16816.F32 R96, R8, R16, RZ ;  /* 0x000000100860723c */ /* 0x010fe200000018ff */
[----:B--2---:R-:W-:-:S04]  /*5740*/  FFMA.FTZ R3, R41, c[0x0][0x2d0], -R0 ;  /* 0x0000b40029037a23 */ /* 0x004fc80000010800 */
[----:B------:R2:W-:Y:S03]  /*5750*/  MUFU.EX2 R230, R3 ;  /* 0x0000000300e67308 */ /* 0x0005e60000000800 */
[----:B------:R-:W-:Y:S01]  /*5760*/  HMMA.16816.F32 R100, R8, R18, RZ ;  /* 0x000000120864723c */ /* 0x000fe200000018ff */
[----:B------:R-:W-:Y:S06]  /*5770*/  LDSM.16.MT88.4 R16, [R188+0x3800] ;  /* 0x00380000bc10783b */ /* 0x000fec0000004200 */
[----:B------:R-:W-:-:S02]  /*5780*/  F2FP.PACK_AB R8, R233, R6 ;  /* 0x00000006e908723e */ /* 0x000fc400000000ff */
[----:B-1----:R-:W-:Y:S02]  /*5790*/  F2FP.PACK_AB R10, R232, R234 ;  /* 0x000000eae80a723e */ /* 0x002fe400000000ff */
[----:B-----5:R-:W-:Y:S01]  /*57a0*/  F2FP.PACK_AB R9, R222, R231 ;  /* 0x000000e7de09723e */ /* 0x020fe200000000ff */
[----:B--2---:R-:W-:-:S04]  /*57b0*/  FFMA.FTZ R3, R43, c[0x0][0x2d0], -R0 ;  /* 0x0000b4002b037a23 */ /* 0x004fc80000010800 */
        /* <DEDUP_REMOVED lines=8> */
[C---:B---3--:R-:W-:Y:S01]  /*5840*/  HMMA.16816.F32 R72, R8.reuse, R12, R44 ;  /* 0x0000000c0848723c */ /* 0x048fe2000000182c */
[----:B------:R1:W3:Y:S07]  /*5850*/  MUFU.EX2 R219, R3 ;  /* 0x0000000300db7308 */ /* 0x0002ee0000000800 */
[C---:B------:R-:W-:Y:S01]  /*5860*/  HMMA.16816.F32 R52, R8.reuse, R14, R36 ;  /* 0x0000000e0834723c */ /* 0x040fe20000001824 */
[----:B------:R-:W4:Y:S07]  /*5870*/  LDSM.16.MT88.4 R12, [R194+0x3800] ;  /* 0x00380000c20c783b */ /* 0x000f2e0000004200 */
[----:B------:R-:W-:Y:S01]  /*5880*/  HMMA.16816.F32 R116, R8, R24, R48 ;  /* 0x000000180874723c */ /* 0x000fe20000001830 */
[----:B-1----:R-:W-:-:S04]  /*5890*/  FFMA.FTZ R3, R111, c[0x0][0x2d0], -R2 ;  /* 0x0000b4006f037a23 */ /* 0x002fc80000010802 */
[----:B------:R1:W-:Y:S03]  /*58a0*/  MUFU.EX2 R218, R3 ;  /* 0x0000000300da7308 */ /* 0x0003e60000000800 */
[C---:B------:R-:W-:Y:S01]  /*58b0*/  HMMA.16816.F32 R128, R8.reuse, R26, R56 ;  /* 0x0000001a0880723c */ /* 0x040fe20000001838 */
[----:B------:R-:W5:Y:S07]  /*58c0*/  LDSM.16.MT88.4 R24, [R191+0x3800] ;  /* 0x00380000bf18783b */ /* 0x000f6e0000004200 */
[----:B------:R-:W-:Y:S01]  /*58d0*/  HMMA.16816.F32 R40, R8, R20, R32 ;  /* 0x000000140828723c */ /* 0x000fe20000001820 */
[----:B------:R-:W-:Y:S01]  /*58e0*/  LDSM.16.MT88.4 R32, [R188+0x1000] ;  /* 0x00100000bc20783b */ /* 0x000fe20000004200 */
[----:B-1----:R-:W-:-:S06]  /*58f0*/  FFMA.FTZ R3, R136, c[0x0][0x2d0], -R2 ;  /* 0x0000b40088037a23 */ /* 0x002fcc0000010802 */
[C---:B------:R-:W-:Y:S01]  /*5900*/  HMMA.16816.F32 R44, R8.reuse, R22, R64 ;  /* 0x00000016082c723c */ /* 0x040fe20000001840 */
[----:B------:R-:W1:Y:S01]  /*5910*/  LDSM.16.MT88.4 R20, [R191+0x1000] ;  /* 0x00100000bf14783b */ /* 0x000e620000004200 */
[----:B------:R3:W1:Y:S06]  /*5920*/  MUFU.EX2 R217, R3 ;  /* 0x0000000300d97308 */ /* 0x00066c0000000800 */
[C---:B--2---:R-:W-:Y:S08]  /*5930*/  HMMA.16816.F32 R56, R8.reuse, R28, R80 ;  /* 0x0000001c0838723c */ /* 0x044ff00000001850 */
[----:B------:R-:W-:Y:S01]  /*5940*/  HMMA.16816.F32 R60, R8, R30, R84 ;  /* 0x0000001e083c723c */ /* 0x000fe20000001854 */
[----:B------:R-:W-:Y:S01]  /*5950*/  LDSM.16.MT88.4 R28, [R192+0x1000] ;  /* 0x00100000c01c783b */ /* 0x000fe20000004200 */
[----:B---3--:R-:W-:-:S04]  /*5960*/  FFMA.FTZ R3, R104, c[0x0][0x2d0], -R0 ;  /* 0x0000b40068037a23 */ /* 0x008fc80000010800 */
[----:B------:R2:W-:Y:S02]  /*5970*/  MUFU.EX2 R216, R3 ;  /* 0x0000000300d87308 */ /* 0x0005e40000000800 */
[C---:B----4-:R-:W-:Y:S08]  /*5980*/  HMMA.16816.F32 R80, R8.reuse, R12, R96 ;  /* 0x0000000c0850723c */ /* 0x050ff00000001860 */
[----:B------:R-:W-:Y:S01]  /*5990*/  HMMA.16816.F32 R84, R8, R14, R100 ;  /* 0x0000000e0854723c */ /* 0x000fe20000001864 */
[----:B------:R-:W3:Y:S01]  /*59a0*/  LDSM.16.MT88.4 R12, [R194+0x1000] ;  /* 0x00100000c20c783b */ /* 0x000ee20000004200 */
[----:B--2---:R-:W-:-:S06]  /*59b0*/  FFMA.FTZ R3, R106, c[0x0][0x2d0], -R0 ;  /* 0x0000b4006a037a23 */ /* 0x004fcc0000010800 */
[C---:B------:R-:W-:Y:S01]  /*59c0*/  HMMA.16816.F32 R48, R8.reuse, R18, R76 ;  /* 0x000000120830723c */ /* 0x040fe2000000184c */
[----:B------:R2:W4:Y:S07]  /*59d0*/  MUFU.EX2 R215, R3 ;  /* 0x0000000300d77308 */ /* 0x00052e0000000800 */
[C---:B------:R-:W-:Y:S01]  /*59e0*/  HMMA.16816.F32 R36, R8.reuse, R16, R68 ;  /* 0x000000100824723c */ /* 0x040fe20000001844 */
[----:B------:R-:W3:Y:S07]  /*59f0*/  LDSM.16.MT88.4 R16, [R188+0x4000] ;  /* 0x00400000bc10783b */ /* 0x000eee0000004200 */
[----:B-----5:R-:W-:Y:S01]  /*5a00*/  HMMA.16816.F32 R64, R8, R24, R88 ;  /* 0x000000180840723c */ /* 0x020fe20000001858 */
[----:B--2---:R-:W-:-:S04]  /*5a10*/  FFMA.FTZ R3, R105, c[0x0][0x2d0], -R0 ;  /* 0x0000b40069037a23 */ /* 0x004fc80000010800 */
[----:B------:R2:W-:Y:S03]  /*5a20*/  MUFU.EX2 R214, R3 ;  /* 0x0000000300d67308 */ /* 0x0005e60000000800 */
[----:B------:R-:W-:Y:S01]  /*5a30*/  HMMA.16816.F32 R76, R8, R26, R92 ;  /* 0x0000001a084c723c */ /* 0x000fe2000000185c */
[----:B------:R-:W5:Y:S06]  /*5a40*/  LDSM.16.MT88.4 R24, [R192+0x4000] ;  /* 0x00400000c018783b */ /* 0x000f6c0000004200 */
[----:B------:R-:W-:-:S02]  /*5a50*/  F2FP.PACK_AB R8, R219, R220 ;  /* 0x000000dcdb08723e */ /* 0x000fc400000000ff */
[----:B-1----:R-:W-:Y:S02]  /*5a60*/  F2FP.PACK_AB R10, R217, R218 ;  /* 0x000000dad90a723e */ /* 0x002fe400000000ff */
[----:B----4-:R-:W-:Y:S01]  /*5a70*/  F2FP.PACK_AB R9, R215, R216 ;  /* 0x000000d8d709723e */ /* 0x010fe200000000ff */
        /* <DEDUP_REMOVED lines=16> */
[C---:B------:R-:W-:Y:S08]  /*5b80*/  HMMA.16816.F32 R100, R8.reuse, R34, R132 ;  /* 0x000000220864723c */ /* 0x040ff00000001884 */
[----:B------:R-:W-:Y:S01]  /*5b90*/  HMMA.16816.F32 R40, R8, R18, R48 ;  /* 0x000000120828723c */ /* 0x000fe20000001830 */
[----:B-1----:R-:W-:-:S07]  /*5ba0*/  FFMA.FTZ R3, R144, c[0x0][0x2d0], -R2 ;  /* 0x0000b40090037a23 */ /* 0x002fce0000010802 */
[C---:B-----5:R-:W-:Y:S01]  /*5bb0*/  HMMA.16816.F32 R32, R8.reuse, R24, R56 ;  /* 0x000000180820723c */ /* 0x060fe20000001838 */
[----:B------:R1:W5:Y:S07]  /*5bc0*/  MUFU.EX2 R142, R3 ;  /* 0x00000003008e7308 */ /* 0x00036e0000000800 */
[C---:B------:R-:W-:Y:S01]  /*5bd0*/  HMMA.16816.F32 R44, R8.reuse, R26, R60 ;  /* 0x0000001a082c723c */ /* 0x040fe2000000183c */
[----:B------:R-:W3:Y:S07]  /*5be0*/  LDSM.16.MT88.4 R24, [R192+0x1800] ;  /* 0x00180000c018783b */ /* 0x000eee0000004200 */
[----:B--2---:R-:W-:Y:S01]  /*5bf0*/  HMMA.16816.F32 R48, R8, R20, R64 ;  /* 0x000000140830723c */ /* 0x004fe20000001840 */
[----:B-1----:R-:W-:-:S04]  /*5c00*/  FFMA.FTZ R3, R137, c[0x0][0x2d0], -R0 ;  /* 0x0000b40089037a23 */ /* 0x002fc80000010800 */
[----:B------:R1:W-:Y:S03]  /*5c10*/  MUFU.EX2 R141, R3 ;  /* 0x00000003008d7308 */ /* 0x0003e60000000800 */
[C---:B------:R-:W-:Y:S01]  /*5c20*/  HMMA.16816.F32 R56, R8.reuse, R22, R76 ;  /* 0x000000160838723c */ /* 0x040fe2000000184c */
[----:B------:R-:W2:Y:S07]  /*5c30*/  LDSM.16.MT88.4 R20, [R191+0x1800] ;  /* 0x00180000bf14783b */ /* 0x000eae0000004200 */
[----:B------:R-:W-:Y:S01]  /*5c40*/  HMMA.16816.F32 R96, R8, R28, R116 ;  /* 0x0000001c0860723c */ /* 0x000fe20000001874 */
[----:B------:R-:W-:Y:S01]  /*5c50*/  LDSM.16.MT88.4 R116, [R188+0x2800] ;  /* 0x00280000bc74783b */ /* 0x000fe20000004200 */
[----:B-1----:R-:W-:-:S06]  /*5c60*/  FFMA.FTZ R3, R139, c[0x0][0x2d0], -R0 ;  /* 0x0000b4008b037a23 */ /* 0x002fcc0000010800 */
[C---:B------:R-:W-:Y:S01]  /*5c70*/  HMMA.16816.F32 R104, R8.reuse, R30, R128 ;  /* 0x0000001e0868723c */ /* 0x040fe20000001880 */
[----:B------:R-:W1:Y:S01]  /*5c80*/  LDSM.16.MT88.4 R28, [R188+0x1800] ;  /* 0x00180000bc1c783b */ /* 0x000e620000004200 */
[----:B------:R3:W2:Y:S06]  /*5c90*/  MUFU.EX2 R139, R3 ;  /* 0x00000003008b7308 */ /* 0x0006ac0000000800 */
[C---:B----4-:R-:W-:Y:S08]  /*5ca0*/  HMMA.16816.F32 R52, R8.reuse, R12, R80 ;  /* 0x0000000c0834723c */ /* 0x050ff00000001850 */
[----:B------:R-:W-:Y:S01]  /*5cb0*/  HMMA.16816.F32 R60, R8, R14, R84 ;  /* 0x0000000e083c723c */ /* 0x000fe20000001854 */
[----:B------:R-:W4:Y:S01]  /*5cc0*/  LDSM.16.MT88.4 R12, [R194+0x1800] ;  /* 0x00180000c20c783b */ /* 0x000f220000004200 */
[----:B---3--:R-:W-:-:S04]  /*5cd0*/  FFMA.FTZ R3, R138, c[0x0][0x2d0], -R0 ;  /* 0x0000b4008a037a23 */ /* 0x008fc80000010800 */
[----:B------:R3:W-:Y:S02]  /*5ce0*/  MUFU.EX2 R137, R3 ;  /* 0x0000000300897308 */ /* 0x0007e40000000800 */
[----:B------:R-:W-:Y:S01]  /*5cf0*/  HMMA.16816.F32 R36, R8, R16, R36 ;  /* 0x000000100824723c */ /* 0x000fe20000001824 */
[----:B------:R-:W1:Y:S06]  /*5d00*/  LDSM.16.MT88.4 R16, [R188+0x4800] ;  /* 0x00480000bc10783b */ /* 0x000e6c0000004200 */
[----:B------:R-:W-:Y:S02]  /*5d10*/  F2FP.PACK_AB R8, R185, R186 ;  /* 0x000000bab908723e */ /* 0x000fe400000000ff */
[----:B-----5:R-:W-:-:S02]  /*5d20*/  F2FP.PACK_AB R10, R142, R143 ;  /* 0x0000008f8e0a723e */ /* 0x020fc400000000ff */
[----:B--2---:R-:W-:Y:S01]  /*5d30*/  F2FP.PACK_AB R9, R139, R141 ;  /* 0x0000008d8b09723e */ /* 0x004fe200000000ff */
[----:B---3--:R-:W-:-:S04]  /*5d40*/  FFMA.FTZ R3, R140, c[0x0][0x2d0], -R0 ;  /* 0x0000b4008c037a23 */ /* 0x008fc80000010800 */
[----:B------:R2:W3:Y:S02]  /*5d50*/  MUFU.EX2 R136, R3 ;  /* 0x0000000300887308 */ /* 0x0004e40000000800 */
[----:B--2---:R-:W-:Y:S01]  /*5d60*/  FFMA.FTZ R3, R149, c[0x0][0x2d0], -R2 ;  /* 0x0000b40095037a23 */ /* 0x004fe20000010802 */
[----:B---3--:R-:W-:-:S05]  /*5d70*/  F2FP.PACK_AB R11, R136, R137 ;  /* 0x00000089880b723e */ /* 0x008fca00000000ff */
[----:B------:R2:W-:Y:S02]  /*5d80*/  MUFU.EX2 R135, R3 ;  /* 0x0000000300877308 */ /* 0x0005e40000000800 */
[C---:B------:R-:W-:Y:S08]  /*5d90*/  HMMA.16816.F32 R76, R8.reuse, R24, R96 ;  /* 0x00000018084c723c */ /* 0x040ff00000001860 */
[----:B------:R-:W-:Y:S01]  /*5da0*/  HMMA.16816.F32 R96, R8, R20, R92 ;  /* 0x000000140860723c */ /* 0x000fe2000000185c */
[----:B--2---:R-:W-:-:S04]  /*5db0*/  FFMA.FTZ R3, R150, c[0x0][0x2d0], -R2 ;  /* 0x0000b40096037a23 */ /* 0x004fc80000010802 */
[----:B------:R2:W3:Y:S03]  /*5dc0*/  MUFU.EX2 R134, R3 ;  /* 0x0000000300867308 */ /* 0x0004e60000000800 */
[C---:B-1----:R-:W-:Y:S08]  /*5dd0*/  HMMA.16816.F32 R112, R8.reuse, R28, R112 ;  /* 0x0000001c0870723c */ /* 0x042ff00000001870 */
[----:B------:R-:W-:Y:S01]  /*5de0*/  HMMA.16816.F32 R100, R8, R30, R100 ;  /* 0x0000001e0864723c */ /* 0x000fe20000001864 */
[----:B------:R-:W1:Y:S01]  /*5df0*/  LDSM.16.MT88.4 R28, [R192+0x4800] ;  /* 0x00480000c01c783b */ /* 0x000e620000004200 */
[----:B--2---:R-:W-:-:S06]  /*5e00*/  FFMA.FTZ R3, R151, c[0x0][0x2d0], -R2 ;  /* 0x0000b40097037a23 */ /* 0x004fcc0000010802 */
[C---:B------:R-:W-:Y:S01]  /*5e10*/  HMMA.16816.F32 R92, R8.reuse, R22, R88 ;  /* 0x00000016085c723c */ /* 0x040fe20000001858 */
[----:B------:R-:W2:Y:S01]  /*5e20*/  LDSM.16.MT88.4 R20, [R191+0x4800] ;  /* 0x00480000bf14783b */ /* 0x000ea20000004200 */
[----:B------:R5:W-:Y:S06]  /*5e30*/  MUFU.EX2 R133, R3 ;  /* 0x0000000300857308 */ /* 0x000bec0000000800 */
[C---:B----4-:R-:W-:Y:S08]  /*5e40*/  HMMA.16816.F32 R84, R8.reuse, R12, R72 ;  /* 0x0000000c0854723c */ /* 0x050ff00000001848 */
[----:B------:R-:W-:Y:S01]  /*5e50*/  HMMA.16816.F32 R88, R8, R14, R68 ;  /* 0x0000000e0858723c */ /* 0x000fe20000001844 */
[----:B------:R-:W4:Y:S01]  /*5e60*/  LDSM.16.MT88.4 R12, [R194+0x4800] ;  /* 0x00480000c20c783b */ /* 0x000f220000004200 */
[----:B-----5:R-:W-:-:S04]  /*5e70*/  FFMA.FTZ R3, R156, c[0x0][0x2d0], -R2 ;  /* 0x0000b4009c037a23 */ /* 0x020fc80000010802 */
[----:B------:R5:W1:Y:S02]  /*5e80*/  MUFU.EX2 R132, R3 ;  /* 0x0000000300847308 */ /* 0x000a640000000800 */
[C---:B------:R-:W-:Y:S08]  /*5e90*/  HMMA.16816.F32 R80, R8.reuse, R16, R36 ;  /* 0x000000100850723c */ /* 0x040ff00000001824 */
[----:B------:R-:W-:Y:S01]  /*5ea0*/  HMMA.16816.F32 R72, R8, R18, R40 ;  /* 0x000000120848723c */ /* 0x000fe20000001828 */
[----:B------:R-:W3:Y:S01]  /*5eb0*/  LDSM.16.MT88.4 R16, [R188+0x2000] ;  /* 0x00200000bc10783b */ /* 0x000ee20000004200 */
[----:B-----5:R-:W-:-:S06]  /*5ec0*/  FFMA.FTZ R3, R145, c[0x0][0x2d0], -R0 ;  /* 0x0000b40091037a23 */ /* 0x020fcc0000010800 */
[C---:B-1----:R-:W-:Y:S01]  /*5ed0*/  HMMA.16816.F32 R36, R8.reuse, R30, R44 ;  /* 0x0000001e0824723c */ /* 0x042fe2000000182c */
[----:B------:R1:W-:Y:S07]  /*5ee0*/  MUFU.EX2 R131, R3 ;  /* 0x0000000300837308 */ /* 0x0003ee0000000800 */
[C---:B--2---:R-:W-:Y:S08]  /*5ef0*/  HMMA.16816.F32 R40, R8.reuse, R20, R48 ;  /* 0x000000140828723c */ /* 0x044ff00000001830 */
[----:B------:R-:W-:Y:S01]  /*5f00*/  HMMA.16816.F32 R104, R8, R26, R104 ;  /* 0x0000001a0868723c */ /* 0x000fe20000001868 */
[----:B------:R-:W-:Y:S01]  /*5f10*/  LDSM.16.MT88.4 R24, [R191+0x2000] ;  /* 0x00200000bf18783b */ /* 0x000fe20000004200 */
[----:B-1----:R-:W-:-:S04]  /*5f20*/  FFMA.FTZ R3, R147, c[0x0][0x2d0], -R0 ;  /* 0x0000b40093037a23 */ /* 0x002fc80000010800 */
[----:B------:R1:W2:Y:S02]  /*5f30*/  MUFU.EX2 R130, R3 ;  /* 0x0000000300827308 */ /* 0x0002a40000000800 */
[C---:B------:R-:W-:Y:S01]  /*5f40*/  HMMA.16816.F32 R32, R8.reuse, R28, R32 ;  /* 0x0000001c0820723c */ /* 0x040fe20000001820 */
[----:B------:R-:W5:Y:S07]  /*5f50*/  LDSM.16.MT88.4 R28, [R192+0x2000] ;  /* 0x00200000c01c783b */ /* 0x000f6e0000004200 */
[----:B------:R-:W-:Y:S01]  /*5f60*/  HMMA.16816.F32 R64, R8, R22, R56 ;  /* 0x000000160840723c */ /* 0x000fe20000001838 */
[----:B------:R-:W-:Y:S01]  /*5f70*/  LDSM.16.MT88.4 R20, [R194+0x2000] ;  /* 0x00200000c214783b */ /* 0x000fe20000004200 */
[----:B-1----:R-:W-:-:S06]  /*5f80*/  FFMA.FTZ R3, R146, c[0x0][0x2d0], -R0 ;  /* 0x0000b40092037a23 */ /* 0x002fcc0000010800 */
[C---:B----4-:R-:W-:Y:S01]  /*5f90*/  HMMA.16816.F32 R48, R8.reuse, R12, R52 ;  /* 0x0000000c0830723c */ /* 0x050fe20000001834 */
[----:B------:R1:W-:Y:S07]  /*5fa0*/  MUFU.EX2 R129, R3 ;  /* 0x0000000300817308 */ /* 0x0003ee0000000800 */
[----:B------:R-:W-:Y:S01]  /*5fb0*/  HMMA.16816.F32 R44, R8, R14, R60 ;  /* 0x0000000e082c723c */ /* 0x000fe2000000183c */
[----:B------:R-:W4:Y:S06]  /*5fc0*/  LDSM.16.MT88.4 R12, [R188+0x5000] ;  /* 0x00500000bc0c783b */ /* 0x000f2c0000004200 */
[----:B---3--:R-:W-:-:S02]  /*5fd0*/  F2FP.PACK_AB R8, R134, R135 ;  /* 0x000000878608723e */ /* 0x008fc400000000ff */
[----:B------:R-:W-:Y:S01]  /*5fe0*/  F2FP.PACK_AB R10, R132, R133 ;  /* 0x00000085840a723e */ /* 0x000fe200000000ff */
[----:B-1----:R-:W-:Y:S01]  /*5ff0*/  FFMA.FTZ R3, R148, c[0x0][0x2d0], -R0 ;  /* 0x0000b40094037a23 */ /* 0x002fe20000010800 */
[----:B--2---:R-:W-:-:S03]  /*6000*/  F2FP.PACK_AB R9, R130, R131 ;  /* 0x000000838209723e */ /* 0x004fc600000000ff */
        /* <DEDUP_REMOVED lines=8> */
[C---:B-----5:R-:W-:Y:S01]  /*6090*/  HMMA.16816.F32 R68, R8.reuse, R28, R76 ;  /* 0x0000001c0844723c */ /* 0x060fe2000000184c */
[----:B------:R1:W3:Y:S07]  /*60a0*/  MUFU.EX2 R110, R3 ;  /* 0x00000003006e7308 */ /* 0x0002ee0000000800 */
[C---:B------:R-:W-:Y:S01]  /*60b0*/  HMMA.16816.F32 R76, R8.reuse, R24, R96 ;  /* 0x00000018084c723c */ /* 0x040fe20000001860 */
[----:B------:R-:W-:Y:S07]  /*60c0*/  LDSM.16.MT88.4 R96, [R188+0x5800] ;  /* 0x00580000bc60783b */ /* 0x000fee0000004200 */
[----:B------:R-:W-:Y:S01]  /*60d0*/  HMMA.16816.F32 R56, R8, R26, R92 ;  /* 0x0000001a0838723c */ /* 0x000fe2000000185c */
[----:B------:R-:W5:Y:S01]  /*60e0*/  LDSM.16.MT88.4 R24, [R191+0x5000] ;  /* 0x00500000bf18783b */ /* 0x000f620000004200 */
[----:B-1----:R-:W-:-:S02]  /*60f0*/  FFMA.FTZ R3, R163, c[0x0][0x2d0], -R2 ;  /* 0x0000b400a3037a23 */ /* 0x002fc40000010802 */
[----:B------:R-:W-:Y:S02]  /*6100*/  FFMA.FTZ R2, R184, c[0x0][0x2d0], -R2 ;  /* 0x0000b400b8027a23 */ /* 0x000fe40000010802 */
[----:B------:R-:W-:Y:S02]  /*6110*/  MUFU.EX2 R109, R3 ;  /* 0x00000003006d7308 */ /* 0x000fe40000000800 */
[C---:B----4-:R-:W-:Y:S01]  /*6120*/  HMMA.16816.F32 R92, R8.reuse, R12, R80 ;  /* 0x0000000c085c723c */ /* 0x050fe20000001850 */
[----:B------:R-:W-:Y:S07]  /*6130*/  LDSM.16.MT88.4 R80, [R191+0x2800] ;  /* 0x00280000bf50783b */ /* 0x000fee0000004200 */
[C---:B------:R-:W-:Y:S01]  /*6140*/  HMMA.16816.F32 R60, R8.reuse, R14, R72 ;  /* 0x0000000e083c723c */ /* 0x040fe20000001848 */
[----:B------:R-:W1:Y:S04]  /*6150*/  LDSM.16.MT88.4 R12, [R194+0x5000] ;  /* 0x00500000c20c783b */ /* 0x000e680000004200 */
[----:B------:R-:W-:Y:S03]  /*6160*/  LDSM.16.MT88.4 R72, [R192+0x2800] ;  /* 0x00280000c048783b */ /* 0x000fe60000004200 */
[C---:B--2---:R-:W-:Y:S01]  /*6170*/  HMMA.16816.F32 R32, R8.reuse, R16, R32 ;  /* 0x000000100820723c */ /* 0x044fe20000001820 */
[----:B------:R2:W4:Y:S07]  /*6180*/  MUFU.EX2 R17, R2 ;  /* 0x0000000200117308 */ /* 0x00052e0000000800 */
[C---:B------:R-:W-:Y:S08]  /*6190*/  HMMA.16816.F32 R84, R8.reuse, R20, R84 ;  /* 0x000000140854723c */ /* 0x040ff00000001854 */
[C---:B------:R-:W-:Y:S01]  /*61a0*/  HMMA.16816.F32 R28, R8.reuse, R30, R104 ;  /* 0x0000001e081c723c */ /* 0x040fe20000001868 */
[--C-:B--2---:R-:W-:Y:S01]  /*61b0*/  FFMA.FTZ R2, R158, c[0x0][0x2d0], -R0.reuse ;  /* 0x0000b4009e027a23 */ /* 0x104fe20000010800 */
[----:B------:R-:W-:Y:S03]  /*61c0*/  LDSM.16.MT88.4 R104, [R192+0x5800] ;  /* 0x00580000c068783b */ /* 0x000fe60000004200 */
[----:B------:R2:W-:Y:S03]  /*61d0*/  MUFU.EX2 R16, R2 ;  /* 0x0000000200107308 */ /* 0x0005e60000000800 */
[C---:B-----5:R-:W-:Y:S08]  /*61e0*/  HMMA.16816.F32 R40, R8.reuse, R24, R40 ;  /* 0x000000180828723c */ /* 0x060ff00000001828 */
[----:B------:R-:W-:Y:S01]  /*61f0*/  HMMA.16816.F32 R20, R8, R22, R88 ;  /* 0x000000160814723c */ /* 0x000fe20000001858 */
[----:B------:R-:W-:Y:S01]  /*6200*/  LDSM.16.MT88.4 R88, [R194+0x2800] ;  /* 0x00280000c258783b */ /* 0x000fe20000004200 */
[----:B--2---:R-:W-:-:S06]  /*6210*/  FFMA.FTZ R2, R157, c[0x0][0x2d0], -R0 ;  /* 0x0000b4009d027a23 */ /* 0x004fcc0000010800 */
[C---:B------:R-:W-:Y:S01]  /*6220*/  HMMA.16816.F32 R36, R8.reuse, R18, R36 ;  /* 0x000000120824723c */ /* 0x040fe20000001824 */
[----:B------:R2:W5:Y:S07]  /*6230*/  MUFU.EX2 R5, R2 ;  /* 0x0000000200057308 */ /* 0x00056e0000000800 */
[C---:B------:R-:W-:Y:S07]  /*6240*/  HMMA.16816.F32 R24, R8.reuse, R26, R64 ;  /* 0x0000001a0818723c */ /* 0x040fee0000001840 */
[----:B---3--:R-:W-:Y:S01]  /*6250*/  F2FP.PACK_AB R64, R110, R111 ;  /* 0x0000006f6e40723e */ /* 0x008fe200000000ff */
[C---:B-1----:R-:W-:Y:S01]  /*6260*/  HMMA.16816.F32 R48, R8.reuse, R12, R48 ;  /* 0x0000000c0830723c */ /* 0x042fe20000001830 */
[--C-:B--2---:R-:W-:Y:S01]  /*6270*/  FFMA.FTZ R2, R160, c[0x0][0x2d0], -R0.reuse ;  /* 0x0000b400a0027a23 */ /* 0x104fe20000010800 */
[----:B----4-:R-:W-:Y:S01]  /*6280*/  F2FP.PACK_AB R66, R17, R109 ;  /* 0x0000006d1142723e */ /* 0x010fe200000000ff */
[----:B------:R-:W-:Y:S01]  /*6290*/  FFMA.FTZ R0, R159, c[0x0][0x2d0], -R0 ;  /* 0x0000b4009f007a23 */ /* 0x000fe20000010800 */
[----:B-----5:R-:W-:Y:S01]  /*62a0*/  F2FP.PACK_AB R65, R5, R16 ;  /* 0x000000100541723e */ /* 0x020fe200000000ff */
[----:B------:R-:W-:Y:S03]  /*62b0*/  MUFU.EX2 R3, R2 ;  /* 0x0000000200037308 */ /* 0x000fe60000000800 */
[----:B------:R-:W-:Y:S01]  /*62c0*/  HMMA.16816.F32 R44, R8, R14, R44 ;  /* 0x0000000e082c723c */ /* 0x000fe2000000182c */
[----:B------:R-:W1:Y:S04]  /*62d0*/  LDSM.16.MT88.4 R8, [R194+0x5800] ;  /* 0x00580000c208783b */ /* 0x000e680000004200 */
[----:B------:R2:W3:Y:S02]  /*62e0*/  MUFU.EX2 R2, R0 ;  /* 0x0000000000027308 */ /* 0x0004e40000000800 */
[----:B--2---:R-:W-:Y:S01]  /*62f0*/  FADD.FTZ R0, R242, R238 ;  /* 0x000000eef2007221 */ /* 0x004fe20000010000 */
[----:B---3--:R-:W-:-:S03]  /*6300*/  F2FP.PACK_AB R67, R2, R3 ;  /* 0x000000030243723e */ /* 0x008fc600000000ff */
[----:B------:R-:W-:-:S04]  /*6310*/  FADD.FTZ R0, R241, R0 ;  /* 0x00000000f1007221 */ /* 0x000fc80000010000 */
[----:B------:R-:W-:Y:S01]  /*6320*/  FADD.FTZ R0, R239, R0 ;  /* 0x00000000ef007221 */ /* 0x000fe20000010000 */
[C---:B------:R-:W-:Y:S03]  /*6330*/  HMMA.16816.F32 R76, R64.reuse, R80, R76 ;  /* 0x00000050404c723c */ /* 0x040fe6000000184c */
        /* <DEDUP_REMOVED lines=49> */
[C---:B--2---:R-:W-:Y:S01]  /*6650*/  HMMA.16816.F32 R52, R64.reuse, R56, R40 ;  /* 0x000000384034723c */ /* 0x044fe20000001828 */
[----:B------:R-:W-:Y:S02]  /*6660*/  FADD.FTZ R2, R2, R3 ;  /* 0x0000000302027221 */ /* 0x000fe40000010000 */
[----:B------:R-:W-:Y:S01]  /*6670*/  @P2 IMAD.HI.U32 R8, R244, c[0x0][0x2c8], RZ ;  /* 0x0000b200f4082a27 */ /* 0x000fe200078e00ff */
[----:B------:R1:W-:Y:S03]  /*6680*/  STL [R1], R5 ;  /* 0x0000000501007387 */ /* 0x0003e60000100800 */
[----:B------:R-:W-:Y:S01]  /*6690*/  IMAD.MOV.U32 R0, RZ, RZ, R244 ;  /* 0x000000ffff007224 */ /* 0x000fe200078e00f4 */
[----:B------:R1:W-:Y:S01]  /*66a0*/  STL [R1+0x4], R2 ;  /* 0x0000040201007387 */ /* 0x0003e20000100800 */
[----:B------:R-:W-:Y:S01]  /*66b0*/  @P2 SHF.R.U32.HI R0, RZ, c[0x0][0x2cc], R8 ;  /* 0x0000b300ff002a19 */ /* 0x000fe20000011608 */
[----:B------:R-:W-:Y:S04]  /*66c0*/  HMMA.16816.F32 R72, R64, R74, R28 ;  /* 0x0000004a4048723c */ /* 0x000fe8000000181c */
[----:B------:R-:W-:-:S04]  /*66d0*/  IMAD.IADD R0, R240, 0x1, R0 ;  /* 0x00000001f0007824 */ /* 0x000fc800078e0200 */
[----:B------:R-:W-:Y:S01]  /*66e0*/  HMMA.16816.F32 R88, R64, R90, R20 ;  /* 0x0000005a4058723c */ /* 0x000fe20000001814 */
[----:B------:R-:W-:-:S07]  /*66f0*/  IADD3 R3, R0, c[0x0][0x328], RZ ;  /* 0x0000ca0000037a10 */ /* 0x000fce0007ffe0ff */
[C---:B------:R-:W-:Y:S08]  /*6700*/  HMMA.16816.F32 R104, R64.reuse, R106, R36 ;  /* 0x0000006a4068723c */ /* 0x040ff00000001824 */
[C---:B------:R-:W-:Y:S08]  /*6710*/  HMMA.16816.F32 R56, R64.reuse, R58, R24 ;  /* 0x0000003a4038723c */ /* 0x040ff00000001818 */
[----:B------:R-:W-:Y:S01]  /*6720*/  HMMA.16816.F32 R64, R64, R10, R44 ;  /* 0x0000000a4040723c */ /* 0x000fe2000000182c */
[----:B------:R-:W-:Y:S07]  /*6730*/  @!P1 BRA `(.L_x_557) ;  /* 0x0000010000009947 */ /* 0x000fee0003800000 */
[C---:B-1----:R-:W-:Y:S01]  /*6740*/  ISETP.GT.AND P0, PT, R0.reuse, RZ, PT ;  /* 0x000000ff0000720c */ /* 0x042fe20003f04270 */
        /* <DEDUP_REMOVED lines=9> */
.L_x_559:
[----:B------:R-:W-:-:S13]  /*67e0*/  ISETP.NE.AND P0, PT, R243, 0x1, PT ;  /* 0x00000001f300780c */ /* 0x000fda0003f05270 */
[----:B------:R-:W-:-:S05]  /*67f0*/  @P0 IMAD.HI.U32 R0, R2, c[0x0][0x330], RZ ;  /* 0x0000cc0002000a27 */ /* 0x000fca00078e00ff */
[----:B------:R-:W-:Y:S02]  /*6800*/  @P0 SHF.R.U32.HI R2, RZ, c[0x0][0x334], R0 ;  /* 0x0000cd00ff020a19 */ /* 0x000fe40000011600 */
.L_x_560:
[----:B------:R-:W-:Y:S05]  /*6810*/  BSYNC B0 ;  /* 0x0000000000007941 */ /* 0x000fea0003800000 */
.L_x_558:
[----:B------:R-:W-:-:S05]  /*6820*/  IMAD R2, R2, R243, c[0x0][0x32c] ;  /* 0x0000cb0002027624 */ /* 0x000fca00078e02f3 */
[----:B------:R-:W-:-:S05]  /*6830*/  IMNMX R3, R3, R2, PT ;  /* 0x0000000203037217 */ /* 0x000fca0003800200 */
.L_x_557:
[----:B-1----:R-:W-:-:S05]  /*6840*/  IMAD.HI R3, R3, 0x2aaaaaab, RZ ;  /* 0x2aaaaaab03037827 */ /* 0x002fca00078e02ff */
[----:B------:R-:W-:-:S04]  /*6850*/  SHF.R.U32.HI R0, RZ, 0x1f, R3 ;  /* 0x0000001fff007819 */ /* 0x000fc80000011603 */
[----:B------:R-:W-:-:S04]  /*6860*/  LEA.HI.SX32 R3, R3, R0, 0x1c ;  /* 0x0000000003037211 */ /* 0x000fc800078fe2ff */
[----:B------:R-:W-:-:S04]  /*6870*/  IMNMX R2, R223, R3, !PT ;  /* 0x00000003df027217 */ /* 0x000fc80007800200 */
[----:B------:R-:W-:Y:S01]  /*6880*/  ISETP.GE.AND P0, PT, R212, R2, PT ;  /* 0x00000002d400720c */ /* 0x000fe20003f06270 */
[----:B------:R1:W-:-:S12]  /*6890*/  STL [R1+0x14], R2 ;  /* 0x0000140201007387 */ /* 0x0003d80000100800 */
[----:B------:R-:W-:Y:S05]  /*68a0*/  @!P0 BRA `(.L_x_561) ;  /* 0x00003f1000008947 */ /* 0x000fea0003800000 */
[----:B------:R-:W-:Y:S02]  /*68b0*/  MOV R110, R4 ;  /* 0x00000004006e7202 */ /* 0x000fe40000000f00 */
[----:B------:R-:W-:Y:S02]  /*68c0*/  MOV R109, R108 ;  /* 0x0000006c006d7202 */ /* 0x000fe40000000f00 */
[----:B------:R-:W-:Y:S02]  /*68d0*/  MOV R186, R212 ;  /* 0x000000d400ba7202 */ /* 0x000fe40000000f00 */
.L_x_570:
[----:B------:R-:W-:Y:S04]  /*68e0*/  DEPBAR.LE SB0, 0x0 ;  /* 0x000080000000791a */ /* 0x000fe80000000000 */
[----:B------:R-:W-:Y:S01]  /*68f0*/  WARPSYNC 0xffffffff ;  /* 0xffffffff00007948 */ /* 0x000fe20003800000 */
[----:B------:R-:W-:Y:S01]  /*6900*/  BAR.SYNC.DEFER_BLOCKING 0x0 ;  /* 0x0000000000007b1d */ /* 0x000fe20000010000 */
[----:B------:R-:W-:Y:S11]  /*6910*/  ISETP.GT.AND P6, PT, R223, R186, PT ;  /* 0x000000badf00720c */ /* 0x000ff60003fc4270 */
[----:B------:R-:W-:Y:S02]  /*6920*/  @!UPT UIADD3 URZ, URZ, URZ, URZ ;  /* 0x0000003f3f3ff290 */ /* 0x000fe4000fffe03f */
[----:B------:R-:W-:Y:S01]  /*6930*/  @!P6 SHF.R.S32.HI R0, RZ, 0x1f, R186 ;  /* 0x0000001fff00e819 */ /* 0x000fe200000114ba */
[----:B-1----:R-:W-:Y:S02]  /*6940*/  @!P6 IMAD.MOV.U32 R2, RZ, RZ, c[0x0][0x208] ;  /* 0x00008200ff02e624 */ /* 0x002fe400078e00ff */
[----:B------:R-:W-:Y:S02]  /*6950*/  @!P6 IMAD.MOV.U32 R3, RZ, RZ, 0x5 ;  /* 0x00000005ff03e424 */ /* 0x000fe400078e00ff */
[----:B------:R-:W-:Y:S02]  /*6960*/  @!P6 IMAD R0, R0, c[0x0][0x208], RZ ;  /* 0x000082000000ea24 */ /* 0x000fe400078e02ff */
[----:B------:R-:W-:Y:S01]  /*6970*/  @!P6 IMAD.WIDE.U32 R30, R186, c[0x0][0x208], RZ ;  /* 0x00008200ba1eea25 */ /* 0x000fe200078e00ff */
[----:B------:R-:W-:Y:S01]  /*6980*/  @!P6 SHF.L.U64.HI R29, R2, R3, c[0x0][0x20c] ;  /* 0x00008300021de619 */ /* 0x000fe20000010203 */
[----:B------:R-:W1:Y:S02]  /*6990*/  LDSM.16.M88.4 R8, [R189] ;  /* 0x00000000bd08783b */ /* 0x000e640000000200 */
[----:B------:R-:W-:Y:S01]  /*69a0*/  @!P6 IMAD R0, R186, c[0x0][0x20c], R0 ;  /* 0x00008300ba00ea24 */ /* 0x000fe200078e0200 */
[----:B------:R-:W-:Y:S01]  /*69b0*/  ULDC UR4, c[0x0][0x324] ;  /* 0x0000c90000047ab9 */ /* 0x000fe20000000800 */
[----:B------:R-:W-:Y:S01]  /*69c0*/  @!P6 IMAD.SHL.U32 R28, R2, 0x20, RZ ;  /* 0x00000020021ce824 */ /* 0x000fe200078e00ff */
[----:B------:R-:W-:Y:S01]  /*69d0*/  ULOP3.LUT UR4, URZ, UR4, URZ, 0x33, !UPT ;  /* 0x000000043f047292 */ /* 0x000fe2000f8e333f */
[----:B------:R-:W2:Y:S01]  /*69e0*/  LDSM.16.M88.4 R16, [R189+0x800] ;  /* 0x00080000bd10783b */ /* 0x000ea20000000200 */
[----:B------:R-:W-:Y:S02]  /*69f0*/  @!P6 IMAD.IADD R0, R31, 0x1, R0 ;  /* 0x000000011f00e824 */ /* 0x000fe400078e0200 */
[----:B------:R-:W-:Y:S02]  /*6a00*/  @!P6 IMAD.WIDE.U32 R2, R30, 0x60, R28 ;  /* 0x000000601e02e825 */ /* 0x000fe400078e001c */
[----:B------:R-:W3:Y:S02]  /*6a10*/  LDSM.16.M88.4 R24, [R189+0x1000] ;  /* 0x00100000bd18783b */ /* 0x000ee40000000200 */
[----:B------:R-:W-:Y:S01]  /*6a20*/  @!P6 IMAD R46, R0, 0x60, RZ ;  /* 0x00000060002ee824 */ /* 0x000fe200078e02ff */
[-C--:B------:R-:W-:Y:S01]  /*6a30*/  @!P6 IADD3 R31, P4, R224, R2.reuse, RZ ;  /* 0x00000002e01fe210 */ /* 0x080fe20007f9e0ff */
[----:B------:R-:W-:Y:S01]  /*6a40*/  @!P6 IMAD.MOV.U32 R36, RZ, RZ, R224 ;  /* 0x000000ffff24e224 */ /* 0x000fe200078e00e0 */
[----:B------:R-:W4:Y:S01]  /*6a50*/  LDL R214, [R1+0x18] ;  /* 0x0000180001d67983 */ /* 0x000f220000100800 */
[----:B------:R-:W-:Y:S01]  /*6a60*/  @!P6 IMAD.IADD R0, R46, 0x1, R3 ;  /* 0x000000012e00e824 */ /* 0x000fe200078e0203 */
[C---:B------:R-:W-:Y:S01]  /*6a70*/  @!P6 LEA R184, P0, R31.reuse, c[0x0][0x1f8], 0x1 ;  /* 0x00007e001fb8ea11 */ /* 0x040fe200078008ff */
[--C-:B------:R-:W-:Y:S02]  /*6a80*/  @!P6 IMAD.MOV.U32 R37, RZ, RZ, R228.reuse ;  /* 0x000000ffff25e224 */ /* 0x100fe400078e00e4 */
[----:B------:R-:W5:Y:S01]  /*6a90*/  LDSM.16.M88.4 R32, [R189+0x1800] ;  /* 0x00180000bd20783b */ /* 0x000f620000000200 */
[----:B------:R-:W-:Y:S02]  /*6aa0*/  @!P6 IMAD.X R3, R0, 0x1, R228, P4 ;  /* 0x000000010003e824 */ /* 0x000fe400020e06e4 */
[----:B------:R-:W-:Y:S02]  /*6ab0*/  @!P6 IMAD.WIDE.U32 R36, R30, 0x60, R36 ;  /* 0x000000601e24e825 */ /* 0x000fe400078e0024 */
[----:B------:R-:W4:Y:S01]  /*6ac0*/  LDL R212, [R1+0x1c] ;  /* 0x00001c0001d47983 */ /* 0x000f220000100800 */
[----:B------:R-:W-:Y:S01]  /*6ad0*/  @!P6 LEA.HI.X R185, R31, c[0x0][0x1fc], R3, 0x1, P0 ;  /* 0x00007f001fb9ea11 */ /* 0x000fe200000f0c03 */
[----:B------:R-:W-:Y:S01]  /*6ae0*/  @!P6 IMAD.IADD R37, R37, 0x1, R46 ;  /* 0x000000012525e824 */ /* 0x000fe200078e022e */
[-C--:B------:R-:W-:Y:S01]  /*6af0*/  @!P6 IADD3 R39, P0, R28, R2.reuse, RZ ;  /* 0x000000021c27e210 */ /* 0x080fe20007f1e0ff */
[----:B------:R-:W-:Y:S01]  /*6b00*/  @!P6 IMAD.SHL.U32 R47, R36, 0x2, RZ ;  /* 0x00000002242fe824 */ /* 0x000fe200078e00ff */
[----:B------:R-:W3:Y:S01]  /*6b10*/  LDSM.16.M88.4 R40, [R189+0x2000] ;  /* 0x00200000bd28783b */ /* 0x000ee20000000200 */
[----:B------:R-:W-:Y:S04]  /*6b20*/  @!P6 IADD3 R3, P4, R224, 0x40, RZ ;  /* 0x00000040e003e810 */ /* 0x000fe80007f9e0ff */
[----:B------:R-:W4:Y:S01]  /*6b30*/  LDL R187, [R1+0x10] ;  /* 0x0000100001bb7983 */ /* 0x000f220000100800 */
[----:B------:R-:W-:Y:S01]  /*6b40*/  @!P6 IADD3 R45, P5, R3, R2, RZ ;  /* 0x00000002032de210 */ /* 0x000fe20007fbe0ff */
[C---:B------:R-:W-:Y:S02]  /*6b50*/  @!P6 IMAD.X R2, R0.reuse, 0x1, R29, P0 ;  /* 0x000000010002e824 */ /* 0x040fe400000e061d */
[----:B------:R-:W-:Y:S01]  /*6b60*/  @!P6 IMAD.X R38, RZ, RZ, R228, P4 ;  /* 0x000000ffff26e224 */ /* 0x000fe200020e06e4 */
[C---:B-1----:R-:W-:Y:S01]  /*6b70*/  HMMA.16816.F32 R4, R120.reuse, R8, RZ ;  /* 0x000000087804723c */ /* 0x042fe200000018ff */
[----:B------:R-:W1:Y:S02]  /*6b80*/  LDSM.16.M88.4 R48, [R189+0x2800] ;  /* 0x00280000bd30783b */ /* 0x000e640000000200 */
[C---:B------:R-:W-:Y:S02]  /*6b90*/  @!P6 IADD3 R44, P4, R39.reuse, R3, RZ ;  /* 0x00000003272ce210 */ /* 0x040fe40007f9e0ff */
[----:B------:R-:W-:Y:S01]  /*6ba0*/  @!P6 IADD3 R3, P0, R39, R224, RZ ;  /* 0x000000e02703e210 */ /* 0x000fe20007f1e0ff */
[----:B------:R-:W1:Y:S01]  /*6bb0*/  LDSM.16.M88.4 R128, [R195] ;  /* 0x00000000c380783b */ /* 0x000e620000000200 */
[--C-:B------:R-:W-:Y:S01]  /*6bc0*/  @!P6 IMAD.X R39, R0, 0x1, R38.reuse, P5 ;  /* 0x000000010027e824 */ /* 0x100fe200028e0626 */
[C---:B------:R-:W-:Y:S01]  /*6bd0*/  HMMA.16816.F32 R8, R120.reuse, R10, RZ ;  /* 0x0000000a7808723c */ /* 0x040fe200000018ff */
[C---:B------:R-:W-:Y:S02]  /*6be0*/  @!P6 LEA R160, P5, R45.reuse, c[0x0][0x1f8], 0x1 ;  /* 0x00007e002da0ea11 */ /* 0x040fe400078a08ff */
[----:B------:R-:W1:Y:S01]  /*6bf0*/  LDSM.16.M88.4 R132, [R206] ;  /* 0x00000000ce84783b */ /* 0x000e620000000200 */
[C---:B------:R-:W-:Y:S01]  /*6c00*/  @!P6 IMAD.X R38, R2.reuse, 0x1, R38, P4 ;  /* 0x000000010226e824 */ /* 0x040fe200020e0626 */
[----:B------:R-:W-:Y:S01]  /*6c10*/  @!P6 LEA.HI.X R161, R45, c[0x0][0x1fc], R39, 0x1, P5 ;  /* 0x00007f002da1ea11 */ /* 0x000fe200028f0c27 */
[----:B------:R-:W-:Y:S01]  /*6c20*/  @!P6 IMAD.X R2, R2, 0x1, R228, P0 ;  /* 0x000000010202e824 */ /* 0x000fe200000e06e4 */
[C---:B------:R-:W-:Y:S01]  /*6c30*/  @!P6 LEA R158, P0, R44.reuse, c[0x0][0x1f8], 0x1 ;  /* 0x00007e002c9eea11 */ /* 0x040fe200078008ff */
[C---:B--2---:R-:W-:Y:S01]  /*6c40*/  HMMA.16816.F32 R12, R120.reuse, R16, RZ ;  /* 0x00000010780c723c */ /* 0x044fe200000018ff */
[----:B------:R-:W2:Y:S03]  /*6c50*/  LDSM.16.M88.4 R136, [R205] ;  /* 0x00000000cd88783b */ /* 0x000ea60000000200 */
[----:B------:R-:W-:Y:S02]  /*6c60*/  @!P6 LEA.HI.X R159, R44, c[0x0][0x1fc], R38, 0x1, P0 ;  /* 0x00007f002c9fea11 */ /* 0x000fe400000f0c26 */
[----:B------:R-:W1:Y:S01]  /*6c70*/  LDSM.16.M88.4 R140, [R204] ;  /* 0x00000000cc8c783b */ /* 0x000e620000000200 */
[C---:B------:R-:W-:Y:S01]  /*6c80*/  @!P6 LEA R162, P4, R3.reuse, c[0x0][0x1f8], 0x1 ;  /* 0x00007e0003a2ea11 */ /* 0x040fe200078808ff */
[C---:B------:R-:W-:Y:S01]  /*6c90*/  HMMA.16816.F32 R16, R120.reuse, R18, RZ ;  /* 0x000000127810723c */ /* 0x040fe200000018ff */
[----:B------:R-:W-:Y:S02]  /*6ca0*/  @!P6 ISETP.GE.AND P0, PT, R246, c[0x0][0x1d4], PT ;  /* 0x00007500f600ea0c */ /* 0x000fe40003f06270 */
[----:B------:R-:W1:Y:S01]  /*6cb0*/  LDSM.16.M88.4 R144, [R203] ;  /* 0x00000000cb90783b */ /* 0x000e620000000200 */
[----:B------:R-:W-:Y:S02]  /*6cc0*/  @!P6 LEA.HI.X R163, R3, c[0x0][0x1fc], R2, 0x1, P4 ;  /* 0x00007f0003a3ea11 */ /* 0x000fe400020f0c02 */
[C---:B------:R-:W-:Y:S02]  /*6cd0*/  @!P6 IADD3 R2, P4, R47.reuse, c[0x0][0x1f8], RZ ;  /* 0x00007e002f02ea10 */ /* 0x040fe40007f9e0ff */
[C---:B---3--:R-:W-:Y:S01]  /*6ce0*/  HMMA.16816.F32 R20, R120.reuse, R24, RZ ;  /* 0x000000187814723c */ /* 0x048fe200000018ff */
[----:B------:R-:W3:Y:S03]  /*6cf0*/  LDSM.16.M88.4 R148, [R202] ;  /* 0x00000000ca94783b */ /* 0x000ee60000000200 */
[----:B------:R-:W-:Y:S04]  /*6d00*/  @!P6 SHF.L.U64.HI R0, R36, 0x1, R37 ;  /* 0x000000012400e819 */ /* 0x000fe80000010225 */
[C---:B------:R-:W-:Y:S01]  /*6d10*/  HMMA.16816.F32 R24, R120.reuse, R26, RZ ;  /* 0x0000001a7818723c */ /* 0x040fe200000018ff */
[----:B------:R-:W-:Y:S05]  /*6d20*/  @!P6 IADD3.X R3, R0, c[0x0][0x1fc], RZ, P4, !PT ;  /* 0x00007f000003ea10 */ /* 0x000fea00027fe4ff */
[----:B------:R-:W-:Y:S01]  /*6d30*/  @!PT LDS RZ, [RZ] ;  /* 0x00000000fffff984 */ /* 0x000fe20000000800 */
[----:B------:R-:W-:Y:S01]  /*6d40*/  @!PT LDS RZ, [RZ] ;  /* 0x00000000fffff984 */ /* 0x000fe20000000800 */
[----:B------:R-:W-:Y:S01]  /*6d50*/  @!PT LDS RZ, [RZ] ;  /* 0x00000000fffff984 */ /* 0x000fe20000000800 */
[----:B------:R1:W-:Y:S02]  /*6d60*/  @!P6 LDGSTS.E.BYPASS.LTC128B.128 [R213+0x100], [R2.64], !P0 ;  /* 0x0010000002d5efae */ /* 0x0003e4000c101d48 */
[C---:B-----5:R-:W-:Y:S08]  /*6d70*/  HMMA.16816.F32 R28, R120.reuse, R32, RZ ;  /* 0x00000020781c723c */ /* 0x060ff000000018ff */
[C---:B------:R-:W-:Y:S08]  /*6d80*/  HMMA.16816.F32 R32, R120.reuse, R34, RZ ;  /* 0x000000227820723c */ /* 0x040ff000000018ff */
[C---:B------:R-:W-:Y:S07]  /*6d90*/  HMMA.16816.F32 R36, R120.reuse, R40, RZ ;  /* 0x000000287824723c */ /* 0x040fee00000018ff */
[----:B------:R-:W-:Y:S05]  /*6da0*/  @!P6 IADD3 R40, P5, R47, 0x80, RZ ;  /* 0x000000802f28e810 */ /* 0x000fea0007fbe0ff */
[----:B------:R-:W-:Y:S02]  /*6db0*/  @!P6 IADD3 R156, P4, R40, c[0x0][0x1f8], RZ ;  /* 0x00007e00289cea10 */ /* 0x000fe40007f9e0ff */
[C---:B------:R-:W-:Y:S02]  /*6dc0*/  HMMA.16816.F32 R40, R120.reuse, R42, RZ ;  /* 0x0000002a7828723c */ /* 0x040fe400000018ff */
[----:B------:R-:W-:Y:S05]  /*6dd0*/  @!P6 IADD3.X R157, RZ, c[0x0][0x1fc], R0, P4, P5 ;  /* 0x00007f00ff9dea10 */ /* 0x000fea00027ea400 */
[----:B------:R5:W-:Y:S01]  /*6de0*/  @!P6 LDGSTS.E.BYPASS.LTC128B.128 [R213+0x3100], [R156.64], !P3 ;  /* 0x031000009cd5efae */ /* 0x000be2000d901d48 */
[C---:B-1----:R-:W-:Y:S04]  /*6df0*/  HMMA.16816.F32 R44, R120.reuse, R48, RZ ;  /* 0x00000030782c723c */ /* 0x042fe800000018ff */
[----:B------:R1:W-:Y:S04]  /*6e00*/  @!P6 LDGSTS.E.BYPASS.LTC128B.128 [R213+0x1100], [R184.64], !P0 ;  /* 0x01100000b8d5efae */ /* 0x0003e8000c101d48 */
[----:B------:R-:W-:Y:S01]  /*6e10*/  HMMA.16816.F32 R48, R120, R50, RZ ;  /* 0x000000327830723c */ /* 0x000fe200000018ff */
[----:B------:R1:W-:Y:S05]  /*6e20*/  @!P6 LDGSTS.E.BYPASS.LTC128B.128 [R213+0x4100], [R160.64], !P3 ;  /* 0x04100000a0d5efae */ /* 0x0003ea000d901d48 */
[----:B------:R1:W-:Y:S02]  /*6e30*/  @!P6 LDGSTS.E.BYPASS.LTC128B.128 [R213+0x2100], [R162.64], !P0 ;  /* 0x02100000a2d5efae */ /* 0x0003e4000c101d48 */
[C---:B------:R-:W-:Y:S03]  /*6e40*/  HMMA.16816.F32 R4, R124.reuse, R128, R4 ;  /* 0x000000807c04723c */ /* 0x040fe60000001804 */
[----:B------:R5:W-:Y:S02]  /*6e50*/  @!P6 LDGSTS.E.BYPASS.LTC128B.128 [R213+0x5100], [R158.64], !P3 ;  /* 0x051000009ed5efae */ /* 0x000be4000d901d48 */
[C---:B------:R-:W-:Y:S03]  /*6e60*/  ISETP.GT.AND P6, PT, R186.reuse, R223, PT ;  /* 0x000000dfba00720c */ /* 0x040fe60003fc4270 */
[C---:B------:R-:W-:Y:S01]  /*6e70*/  HMMA.16816.F32 R8, R124.reuse, R130, R8 ;  /* 0x000000827c08723c */ /* 0x040fe20000001808 */
[----:B------:R-:W-:Y:S05]  /*6e80*/  LDSM.16.M88.4 R128, [R193+0x1000] ;  /* 0x00100000c180783b */ /* 0x000fea0000000200 */
[----:B------:R-:W0:Y:S02]  /*6e90*/  LDGDEPBAR ;  /* 0x00000000000079af */ /* 0x000e240000000000 */
[C---:B------:R-:W-:Y:S04]  /*6ea0*/  HMMA.16816.F32 R12, R124.reuse, R132, R12 ;  /* 0x000000847c0c723c */ /* 0x040fe8000000180c */
[----:B------:R-:W-:Y:S01]  /*6eb0*/  @P6 IADD3 R0, R186, -0x1, RZ ;  /* 0xffffffffba006810 */ /* 0x000fe20007ffe0ff */
[----:B------:R-:W-:Y:S02]  /*6ec0*/  @P6 IMAD.MOV.U32 R3, RZ, RZ, c[0x0][0x1e0] ;  /* 0x00007800ff036624 */ /* 0x000fe400078e00ff */
[----:B------:R-:W-:Y:S01]  /*6ed0*/  @P6 IMAD.MOV.U32 R108, RZ, RZ, 0x5 ;  /* 0x00000005ff6c6424 */ /* 0x000fe200078e00ff */
[C---:B------:R-:W-:Y:S01]  /*6ee0*/  HMMA.16816.F32 R16, R124.reuse, R134, R16 ;  /* 0x000000867c10723c */ /* 0x040fe20000001810 */
[----:B-1----:R-:W-:Y:S03]  /*6ef0*/  LDSM.16.M88.4 R160, [R193+0x800] ;  /* 0x00080000c1a0783b */ /* 0x002fe60000000200 */
[----:B------:R-:W-:Y:S02]  /*6f00*/  @P6 SHF.R.S32.HI R2, RZ, 0x1f, R0 ;  /* 0x0000001fff026819 */ /* 0x000fe40000011400 */
[----:B-----5:R-:W1:Y:S02]  /*6f10*/  LDSM.16.M88.4 R156, [R193] ;  /* 0x00000000c19c783b */ /* 0x020e640000000200 */
[C---:B--2---:R-:W-:Y:S03]  /*6f20*/  HMMA.16816.F32 R20, R124.reuse, R136, R20 ;  /* 0x000000887c14723c */ /* 0x044fe60000001814 */
[----:B------:R-:W2:Y:S01]  /*6f30*/  LDSM.16.M88.4 R132, [R193+0x1800] ;  /* 0x00180000c184783b */ /* 0x000ea20000000200 */
[----:B------:R-:W-:Y:S04]  /*6f40*/  @P6 IMAD R2, R2, c[0x0][0x1e0], RZ ;  /* 0x0000780002026a24 */ /* 0x000fe800078e02ff */
[C---:B------:R-:W-:Y:S01]  /*6f50*/  HMMA.16816.F32 R24, R124.reuse, R138, R24 ;  /* 0x0000008a7c18723c */ /* 0x040fe20000001818 */
[----:B------:R-:W5:Y:S03]  /*6f60*/  LDSM.16.M88.4 R136, [R193+0x2000] ;  /* 0x00200000c188783b */ /* 0x000f660000000200 */
[C---:B------:R-:W-:Y:S04]  /*6f70*/  @P6 IMAD R2, R0.reuse, c[0x0][0x1e4], R2 ;  /* 0x0000790000026a24 */ /* 0x040fe800078e0202 */
[C---:B------:R-:W-:Y:S08]  /*6f80*/  HMMA.16816.F32 R28, R124.reuse, R140, R28 ;  /* 0x0000008c7c1c723c */ /* 0x040ff0000000181c */
[C---:B------:R-:W-:Y:S01]  /*6f90*/  HMMA.16816.F32 R32, R124.reuse, R142, R32 ;  /* 0x0000008e7c20723c */ /* 0x040fe20000001820 */
[----:B------:R-:W2:Y:S07]  /*6fa0*/  LDSM.16.M88.4 R140, [R193+0x2800] ;  /* 0x00280000c18c783b */ /* 0x000eae0000000200 */
[C---:B------:R-:W-:Y:S08]  /*6fb0*/  HMMA.16816.F32 R36, R124.reuse, R144, R36 ;  /* 0x000000907c24723c */ /* 0x040ff00000001824 */
[C---:B------:R-:W-:Y:S01]  /*6fc0*/  HMMA.16816.F32 R40, R124.reuse, R146, R40 ;  /* 0x000000927c28723c */ /* 0x040fe20000001828 */
[----:B------:R-:W2:Y:S07]  /*6fd0*/  LDSM.16.M88.4 R144, [R190] ;  /* 0x00000000be90783b */ /* 0x000eae0000000200 */
[C---:B---3--:R-:W-:Y:S08]  /*6fe0*/  HMMA.16816.F32 R44, R124.reuse, R148, R44 ;  /* 0x000000947c2c723c */ /* 0x048ff0000000182c */
[----:B------:R-:W-:Y:S01]  /*6ff0*/  HMMA.16816.F32 R48, R124, R150, R48 ;  /* 0x000000967c30723c */ /* 0x000fe20000001830 */
[----:B------:R-:W-:Y:S07]  /*7000*/  LDSM.16.M88.4 R148, [R190+0x1000] ;  /* 0x00100000be94783b */ /* 0x000fee0000000200 */
        /* <DEDUP_REMOVED lines=8> */
[----:B------:R-:W1:Y:S07]  /*7090*/  LDSM.16.M88.4 R128, [R190+0x800] ;  /* 0x00080000be80783b */ /* 0x000e6e0000000200 */
[C---:B--2---:R-:W-:Y:S08]  /*70a0*/  HMMA.16816.F32 R28, R152.reuse, R132, R28 ;  /* 0x00000084981c723c */ /* 0x044ff0000000181c */
[C---:B------:R-:W-:Y:S01]  /*70b0*/  HMMA.16816.F32 R32, R152.reuse, R134, R32 ;  /* 0x000000869820723c */ /* 0x040fe20000001820 */
[----:B------:R-:W2:Y:S07]  /*70c0*/  LDSM.16.M88.4 R132, [R190+0x1800] ;  /* 0x00180000be84783b */ /* 0x000eae0000000200 */
[C---:B-----5:R-:W-:Y:S08]  /*70d0*/  HMMA.16816.F32 R36, R152.reuse, R136, R36 ;  /* 0x000000889824723c */ /* 0x060ff00000001824 */
[C---:B------:R-:W-:Y:S01]  /*70e0*/  HMMA.16816.F32 R40, R152.reuse, R138, R40 ;  /* 0x0000008a9828723c */ /* 0x040fe20000001828 */
[----:B------:R-:W3:Y:S07]  /*70f0*/  LDSM.16.M88.4 R136, [R190+0x2000] ;  /* 0x00200000be88783b */ /* 0x000eee0000000200 */
[C---:B------:R-:W-:Y:S08]  /*7100*/  HMMA.16816.F32 R44, R152.reuse, R140, R44 ;  /* 0x0000008c982c723c */ /* 0x040ff0000000182c */
[----:B------:R-:W-:Y:S01]  /*7110*/  HMMA.16816.F32 R48, R152, R142, R48 ;  /* 0x0000008e9830723c */ /* 0x000fe20000001830 */
[----:B------:R-:W5:Y:S07]  /*7120*/  LDSM.16.M88.4 R140, [R189+0x3800] ;  /* 0x00380000bd8c783b */ /* 0x000f6e0000000200 */
[C---:B------:R-:W-:Y:S08]  /*7130*/  HMMA.16816.F32 R4, R164.reuse, R144, R4 ;  /* 0x00000090a404723c */ /* 0x040ff00000001804 */
[C---:B------:R-:W-:Y:S01]  /*7140*/  HMMA.16816.F32 R8, R164.reuse, R146, R8 ;  /* 0x00000092a408723c */ /* 0x040fe20000001808 */
[----:B------:R-:W-:Y:S07]  /*7150*/  LDSM.16.M88.4 R144, [R189+0x4800] ;  /* 0x00480000bd90783b */ /* 0x000fee0000000200 */
[C---:B-1----:R-:W-:Y:S08]  /*7160*/  HMMA.16816.F32 R12, R164.reuse, R128, R12 ;  /* 0x00000080a40c723c */ /* 0x042ff0000000180c */
[C---:B------:R-:W-:Y:S01]  /*7170*/  HMMA.16816.F32 R16, R164.reuse, R130, R16 ;  /* 0x00000082a410723c */ /* 0x040fe20000001810 */
[----:B------:R-:W1:Y:S07]  /*7180*/  LDSM.16.M88.4 R128, [R189+0x4000] ;  /* 0x00400000bd80783b */ /* 0x000e6e0000000200 */
[C---:B------:R-:W-:Y:S08]  /*7190*/  HMMA.16816.F32 R20, R164.reuse, R148, R20 ;  /* 0x00000094a414723c */ /* 0x040ff00000001814 */
[C---:B------:R-:W-:Y:S01]  /*71a0*/  HMMA.16816.F32 R24, R164.reuse, R150, R24 ;  /* 0x00000096a418723c */ /* 0x040fe20000001818 */
[----:B------:R-:W1:Y:S07]  /*71b0*/  LDSM.16.M88.4 R148, [R189+0x5000] ;  /* 0x00500000bd94783b */ /* 0x000e6e0000000200 */
[C---:B--2---:R-:W-:Y:S08]  /*71c0*/  HMMA.16816.F32 R28, R164.reuse, R132, R28 ;  /* 0x00000084a41c723c */ /* 0x044ff0000000181c */
[C---:B------:R-:W-:Y:S01]  /*71d0*/  HMMA.16816.F32 R32, R164.reuse, R134, R32 ;  /* 0x00000086a420723c */ /* 0x040fe20000001820 */
[----:B------:R-:W2:Y:S07]  /*71e0*/  LDSM.16.M88.4 R132, [R189+0x5800] ;  /* 0x00580000bd84783b */ /* 0x000eae0000000200 */
[C---:B---3--:R-:W-:Y:S08]  /*71f0*/  HMMA.16816.F32 R36, R164.reuse, R136, R36 ;  /* 0x00000088a424723c */ /* 0x048ff00000001824 */
[C---:B------:R-:W-:Y:S01]  /*7200*/  HMMA.16816.F32 R40, R164.reuse, R138, R40 ;  /* 0x0000008aa428723c */ /* 0x040fe20000001828 */
[----:B------:R-:W3:Y:S07]  /*7210*/  LDSM.16.M88.4 R136, [R201] ;  /* 0x00000000c988783b */ /* 0x000eee0000000200 */
[C---:B------:R-:W-:Y:S08]  /*7220*/  HMMA.16816.F32 R44, R164.reuse, R156, R44 ;  /* 0x0000009ca42c723c */ /* 0x040ff0000000182c */
[----:B------:R-:W-:Y:S01]  /*7230*/  HMMA.16816.F32 R48, R164, R158, R48 ;  /* 0x0000009ea430723c */ /* 0x000fe20000001830 */
[----:B------:R-:W2:Y:S07]  /*7240*/  LDSM.16.M88.4 R156, [R200] ;  /* 0x00000000c89c783b */ /* 0x000eae0000000200 */
[C---:B------:R-:W-:Y:S08]  /*7250*/  HMMA.16816.F32 R4, R168.reuse, R160, R4 ;  /* 0x000000a0a804723c */ /* 0x040ff00000001804 */
[C---:B------:R-:W-:Y:S01]  /*7260*/  HMMA.16816.F32 R8, R168.reuse, R162, R8 ;  /* 0x000000a2a808723c */ /* 0x040fe20000001808 */
[----:B------:R-:W-:Y:S07]  /*7270*/  LDSM.16.M88.4 R160, [R193+0x5800] ;  /* 0x00580000c1a0783b */ /* 0x000fee0000000200 */
[C---:B-----5:R-:W-:Y:S08]  /*7280*/  HMMA.16816.F32 R12, R168.reuse, R140, R12 ;  /* 0x0000008ca80c723c */ /* 0x060ff0000000180c */
[C---:B------:R-:W-:Y:S01]  /*7290*/  HMMA.16816.F32 R16, R168.reuse, R142, R16 ;  /* 0x0000008ea810723c */ /* 0x040fe20000001810 */
[----:B------:R-:W5:Y:S07]  /*72a0*/  LDSM.16.M88.4 R140, [R199] ;  /* 0x00000000c78c783b */ /* 0x000f6e0000000200 */
[C---:B-1----:R-:W-:Y:S08]  /*72b0*/  HMMA.16816.F32 R20, R168.reuse, R128, R20 ;  /* 0x00000080a814723c */ /* 0x042ff00000001814 */
[C---:B------:R-:W-:Y:S01]  /*72c0*/  HMMA.16816.F32 R24, R168.reuse, R130, R24 ;  /* 0x00000082a818723c */ /* 0x040fe20000001818 */
[----:B------:R-:W1:Y:S07]  /*72d0*/  LDSM.16.M88.4 R128, [R198] ;  /* 0x00000000c680783b */ /* 0x000e6e0000000200 */
[C---:B------:R-:W-:Y:S08]  /*72e0*/  HMMA.16816.F32 R28, R168.reuse, R144, R28 ;  /* 0x00000090a81c723c */ /* 0x040ff0000000181c */
[C---:B------:R-:W-:Y:S01]  /*72f0*/  HMMA.16816.F32 R32, R168.reuse, R146, R32 ;  /* 0x00000092a820723c */ /* 0x040fe20000001820 */
[----:B------:R-:W1:Y:S07]  /*7300*/  LDSM.16.M88.4 R144, [R197] ;  /* 0x00000000c590783b */ /* 0x000e6e0000000200 */
[C---:B------:R-:W-:Y:S08]  /*7310*/  HMMA.16816.F32 R36, R168.reuse, R148, R36 ;  /* 0x00000094a824723c */ /* 0x040ff00000001824 */
[C---:B------:R-:W-:Y:S01]  /*7320*/  HMMA.16816.F32 R40, R168.reuse, R150, R40 ;  /* 0x00000096a828723c */ /* 0x040fe20000001828 */
[----:B------:R-:W-:Y:S07]  /*7330*/  LDSM.16.M88.4 R148, [R193+0x3800] ;  /* 0x00380000c194783b */ /* 0x000fee0000000200 */
[C---:B--2---:R-:W-:Y:S08]  /*7340*/  HMMA.16816.F32 R44, R168.reuse, R132, R44 ;  /* 0x00000084a82c723c */ /* 0x044ff0000000182c */
[----:B------:R-:W-:Y:S01]  /*7350*/  HMMA.16816.F32 R48, R168, R134, R48 ;  /* 0x00000086a830723c */ /* 0x000fe20000001830 */
[----:B------:R-:W2:Y:S07]  /*7360*/  LDSM.16.M88.4 R132, [R196] ;  /* 0x00000000c484783b */ /* 0x000eae0000000200 */
[C---:B---3--:R-:W-:Y:S08]  /*7370*/  HMMA.16816.F32 R4, R172.reuse, R136, R4 ;  /* 0x00000088ac04723c */ /* 0x048ff00000001804 */
[C---:B------:R-:W-:Y:S01]  /*7380*/  HMMA.16816.F32 R8, R172.reuse, R138, R8 ;  /* 0x0000008aac08723c */ /* 0x040fe20000001808 */
[----:B------:R-:W3:Y:S07]  /*7390*/  LDSM.16.M88.4 R136, [R193+0x3000] ;  /* 0x00300000c188783b */ /* 0x000eee0000000200 */
        /* <DEDUP_REMOVED lines=17> */
[----:B------:R-:W-:Y:S07]  /*74b0*/  LDSM.16.M88.4 R136, [R190+0x4800] ;  /* 0x00480000be88783b */ /* 0x000fee0000000200 */
[C---:B------:R-:W-:Y:S08]  /*74c0*/  HMMA.16816.F32 R12, R176.reuse, R148, R12 ;  /* 0x00000094b00c723c */ /* 0x040ff0000000180c */
[C---:B------:R-:W-:Y:S08]  /*74d0*/  HMMA.16816.F32 R16, R176.reuse, R150, R16 ;  /* 0x00000096b010723c */ /* 0x040ff00000001810 */
[C---:B-----5:R-:W-:Y:S07]  /*74e0*/  HMMA.16816.F32 R20, R176.reuse, R140, R20 ;  /* 0x0000008cb014723c */ /* 0x060fee0000001814 */
[C---:B------:R-:W-:Y:S01]  /*74f0*/  @P6 SHF.L.U64.HI R141, R3.reuse, R108, c[0x0][0x1e4] ;  /* 0x00007900038d6619 */ /* 0x040fe2000001026c */
[C---:B------:R-:W-:Y:S04]  /*7500*/  HMMA.16816.F32 R24, R176.reuse, R142, R24 ;  /* 0x0000008eb018723c */ /* 0x040fe80000001818 */
[----:B------:R-:W-:Y:S03]  /*7510*/  @P6 IMAD.SHL.U32 R140, R3, 0x20, RZ ;  /* 0x00000020038c6824 */ /* 0x000fe600078e00ff */
[----:B------:R-:W-:Y:S01]  /*7520*/  @P6 IMAD.WIDE.U32 R142, R0, c[0x0][0x1e0], RZ ;  /* 0x00007800008e6a25 */ /* 0x000fe200078e00ff */
[C---:B-1----:R-:W-:Y:S04]  /*7530*/  HMMA.16816.F32 R28, R176.reuse, R128, R28 ;  /* 0x00000080b01c723c */ /* 0x042fe8000000181c */
[----:B------:R-:W-:Y:S02]  /*7540*/  @P6 IMAD.IADD R0, R143, 0x1, R2 ;  /* 0x000000018f006824 */ /* 0x000fe400078e0202 */
[----:B------:R-:W-:Y:S02]  /*7550*/  @P6 IMAD.WIDE.U32 R2, R142, 0x60, R140 ;  /* 0x000000608e026825 */ /* 0x000fe400078e008c */
[C---:B------:R-:W-:Y:S01]  /*7560*/  HMMA.16816.F32 R32, R176.reuse, R130, R32 ;  /* 0x00000082b020723c */ /* 0x040fe20000001820 */
[----:B------:R-:W1:Y:S03]  /*7570*/  LDSM.16.M88.4 R128, [R190+0x4000] ;  /* 0x00400000be80783b */ /* 0x000e660000000200 */
[----:B------:R-:W-:Y:S01]  /*7580*/  @P6 IMAD R111, R0, 0x60, RZ ;  /* 0x00000060006f6824 */ /* 0x000fe200078e02ff */
[-C--:B------:R-:W-:Y:S03]  /*7590*/  @P6 IADD3 R108, P4, R226, R2.reuse, RZ ;  /* 0x00000002e26c6210 */ /* 0x080fe60007f9e0ff */
[C---:B------:R-:W-:Y:S04]  /*75a0*/  HMMA.16816.F32 R36, R176.reuse, R156, R36 ;  /* 0x0000009cb024723c */ /* 0x040fe80000001824 */
[----:B------:R-:W-:Y:S04]  /*75b0*/  @P6 IMAD.IADD R0, R111, 0x1, R3 ;  /* 0x000000016f006824 */ /* 0x000fe800078e0203 */
[C---:B------:R-:W-:Y:S01]  /*75c0*/  HMMA.16816.F32 R40, R176.reuse, R158, R40 ;  /* 0x0000009eb028723c */ /* 0x040fe20000001828 */
[----:B------:R-:W3:Y:S07]  /*75d0*/  LDL R159, [R1+0x8] ;  /* 0x00000800019f7983 */ /* 0x000eee0000100800 */
[C---:B------:R-:W-:Y:S08]  /*75e0*/  HMMA.16816.F32 R44, R176.reuse, R160, R44 ;  /* 0x000000a0b02c723c */ /* 0x040ff0000000182c */
[----:B------:R-:W-:Y:S01]  /*75f0*/  HMMA.16816.F32 R48, R176, R162, R48 ;  /* 0x000000a2b030723c */ /* 0x000fe20000001830 */
[----:B------:R-:W3:Y:S07]  /*7600*/  LDL R162, [R1+0xc] ;  /* 0x00000c0001a27983 */ /* 0x000eee0000100800 */
[C---:B------:R-:W-:Y:S08]  /*7610*/  HMMA.16816.F32 R4, R180.reuse, R144, R4 ;  /* 0x00000090b404723c */ /* 0x040ff00000001804 */
[C---:B------:R-:W-:Y:S07]  /*7620*/  HMMA.16816.F32 R8, R180.reuse, R146, R8 ;  /* 0x00000092b408723c */ /* 0x040fee0000001808 */
[----:B------:R-:W-:Y:S01]  /*7630*/  @P6 LEA R146, P0, R108, c[0x0][0x1c8], 0x1 ;  /* 0x000072006c926a11 */ /* 0x000fe200078008ff */
[C---:B--2---:R-:W-:Y:S08]  /*7640*/  HMMA.16816.F32 R12, R180.reuse, R132, R12 ;  /* 0x00000084b40c723c */ /* 0x044ff0000000180c */
[C---:B------:R-:W-:Y:S01]  /*7650*/  HMMA.16816.F32 R16, R180.reuse, R134, R16 ;  /* 0x00000086b410723c */ /* 0x040fe20000001810 */
[----:B------:R-:W2:Y:S07]  /*7660*/  LDSM.16.M88.4 R132, [R190+0x5000] ;  /* 0x00500000be84783b */ /* 0x000eae0000000200 */
[C---:B-1----:R-:W-:Y:S07]  /*7670*/  HMMA.16816.F32 R20, R180.reuse, R128, R20 ;  /* 0x00000080b414723c */ /* 0x042fee0000001814 */
[----:B------:R-:W-:Y:S01]  /*7680*/  @P6 IMAD.MOV.U32 R128, RZ, RZ, R226 ;  /* 0x000000ffff806224 */ /* 0x000fe200078e00e2 */
[C---:B------:R-:W-:Y:S04]  /*7690*/  HMMA.16816.F32 R24, R180.reuse, R130, R24 ;  /* 0x00000082b418723c */ /* 0x040fe80000001818 */
[--C-:B------:R-:W-:Y:S03]  /*76a0*/  @P6 IMAD.MOV.U32 R129, RZ, RZ, R229.reuse ;  /* 0x000000ffff816224 */ /* 0x100fe600078e00e5 */
[----:B------:R-:W-:Y:S01]  /*76b0*/  @P6 IMAD.X R130, R0, 0x1, R229, P4 ;  /* 0x0000000100826824 */ /* 0x000fe200020e06e5 */
[C---:B------:R-:W-:Y:S04]  /*76c0*/  HMMA.16816.F32 R28, R180.reuse, R136, R28 ;  /* 0x00000088b41c723c */ /* 0x040fe8000000181c */
[----:B------:R-:W-:Y:S01]  /*76d0*/  @P6 IMAD.WIDE.U32 R128, R142, 0x60, R128 ;  /* 0x000000608e806825 */ /* 0x000fe200078e0080 */
[----:B------:R-:W-:Y:S02]  /*76e0*/  @P6 LEA.HI.X R147, R108, c[0x0][0x1cc], R130, 0x1, P0 ;  /* 0x000073006c936a11 */ /* 0x000fe400000f0c82 */
[----:B------:R-:W-:Y:S01]  /*76f0*/  @P6 IADD3 R3, P4, R226, 0x40, RZ ;  /* 0x00000040e2036810 */ /* 0x000fe20007f9e0ff */
[----:B------:R-:W-:Y:S01]  /*7700*/  @P6 IMAD.IADD R108, R129, 0x1, R111 ;  /* 0x00000001816c6824 */ /* 0x000fe200078e026f */
[-C--:B------:R-:W-:Y:S01]  /*7710*/  @P6 IADD3 R137, P0, R140, R2.reuse, RZ ;  /* 0x000000028c896210 */ /* 0x080fe20007f1e0ff */
[C---:B------:R-:W-:Y:S03]  /*7720*/  HMMA.16816.F32 R32, R180.reuse, R138, R32 ;  /* 0x0000008ab420723c */ /* 0x040fe60000001820 */
[C---:B------:R-:W-:Y:S01]  /*7730*/  @P6 SHF.L.U64.HI R145, R128.reuse, 0x1, R108 ;  /* 0x0000000180916819 */ /* 0x040fe2000001026c */
[----:B------:R-:W-:Y:S01]  /*7740*/  @P6 IMAD.SHL.U32 R144, R128, 0x2, RZ ;  /* 0x0000000280906824 */ /* 0x000fe200078e00ff */
[----:B------:R-:W-:Y:S01]  /*7750*/  @P6 IADD3 R111, P5, R3, R2, RZ ;  /* 0x00000002036f6210 */ /* 0x000fe20007fbe0ff */
[----:B------:R-:W1:Y:S01]  /*7760*/  LDSM.16.M88.4 R128, [R190+0x5800] ;  /* 0x00580000be80783b */ /* 0x000e620000000200 */
[----:B------:R-:W-:Y:S01]  /*7770*/  @P6 IMAD.X R108, RZ, RZ, R229, P4 ;  /* 0x000000ffff6c6224 */ /* 0x000fe200020e06e5 */
[----:B------:R-:W-:Y:S04]  /*7780*/  DEPBAR.LE SB0, 0x0 ;  /* 0x000080000000791a */ /* 0x000fe80000000000 */
[----:B------:R-:W-:Y:S01]  /*7790*/  BAR.SYNC.DEFER_BLOCKING 0x0 ;  /* 0x0000000000007b1d */ /* 0x000fe20000010000 */
[C---:B------:R-:W-:Y:S01]  /*77a0*/  @P6 IADD3 R136, P4, R137.reuse, R3, RZ ;  /* 0x0000000389886210 */ /* 0x040fe20007f9e0ff */
[C---:B------:R-:W-:Y:S01]  /*77b0*/  @P6 IMAD.X R2, R0.reuse, 0x1, R141, P0 ;  /* 0x0000000100026824 */ /* 0x040fe200000e068d */
[----:B------:R-:W-:Y:S01]  /*77c0*/  @P6 IADD3 R3, P0, R137, R226, RZ ;  /* 0x000000e289036210 */ /* 0x000fe20007f1e0ff */
[--C-:B------:R-:W-:Y:S01]  /*77d0*/  @P6 IMAD.X R0, R0, 0x1, R108.reuse, P5 ;  /* 0x0000000100006824 */ /* 0x100fe200028e066c */
[C---:B--2---:R-:W-:Y:S05]  /*77e0*/  HMMA.16816.F32 R36, R180.reuse, R132, R36 ;  /* 0x00000084b424723c */ /* 0x044fea0000001824 */
[C---:B------:R-:W-:Y:S01]  /*77f0*/  @P6 IMAD.X R108, R2.reuse, 0x1, R108, P4 ;  /* 0x00000001026c6824 */ /* 0x040fe200020e066c */
[----:B------:R-:W-:Y:S01]  /*7800*/  @P6 LEA R140, P4, R3, c[0x0][0x1c8], 0x1 ;  /* 0x00007200038c6a11 */ /* 0x000fe200078808ff */
[----:B------:R-:W-:Y:S01]  /*7810*/  @P6 IMAD.X R2, R2, 0x1, R229, P0 ;  /* 0x0000000102026824 */ /* 0x000fe200000e06e5 */
[C---:B------:R-:W-:Y:S01]  /*7820*/  @P6 LEA R138, P0, R136.reuse, c[0x0][0x1c8], 0x1 ;  /* 0x00007200888a6a11 */ /* 0x040fe200078008ff */
[C---:B------:R-:W-:Y:S03]  /*7830*/  HMMA.16816.F32 R40, R180.reuse, R134, R40 ;  /* 0x00000086b428723c */ /* 0x040fe60000001828 */
[----:B------:R-:W-:Y:S02]  /*7840*/  @P6 LEA.HI.X R139, R136, c[0x0][0x1cc], R108, 0x1, P0 ;  /* 0x00007300888b6a11 */ /* 0x000fe400000f0c6c */
[----:B------:R-:W-:Y:S02]  /*7850*/  @P6 ISETP.GE.AND P0, PT, R246, c[0x0][0x1d4], PT ;  /* 0x00007500f6006a0c */ /* 0x000fe40003f06270 */
[----:B------:R-:W-:Y:S02]  /*7860*/  @P6 LEA R142, P5, R111, c[0x0][0x1c8], 0x1 ;  /* 0x000072006f8e6a11 */ /* 0x000fe400078a08ff */
[----:B------:R-:W-:Y:S03]  /*7870*/  @P6 LEA.HI.X R141, R3, c[0x0][0x1cc], R2, 0x1, P4 ;  /* 0x00007300038d6a11 */ /* 0x000fe600020f0c02 */
[----:B------:R-:W-:Y:S02]  /*7880*/  @P6 IADD3 R132, P4, R144, c[0x0][0x1c8], RZ ;  /* 0x0000720090846a10 */ /* 0x000fe40007f9e0ff */
[----:B------:R-:W-:Y:S01]  /*7890*/  @P6 LEA.HI.X R143, R111, c[0x0][0x1cc], R0, 0x1, P5 ;  /* 0x000073006f8f6a11 */ /* 0x000fe200028f0c00 */
[----:B----4-:R-:W-:Y:S01]  /*78a0*/  IMAD.IADD R111, R212, 0x1, R214 ;  /* 0x00000001d46f7824 */ /* 0x010fe200078e02d6 */
[----:B------:R-:W-:Y:S02]  /*78b0*/  @P6 IADD3 R2, P5, R144, 0x80, RZ ;  /* 0x0000008090026810 */ /* 0x000fe40007fbe0ff */
[----:B------:R-:W-:Y:S01]  /*78c0*/  @P6 IADD3.X R133, R145, c[0x0][0x1cc], RZ, P4, !PT ;  /* 0x0000730091856a10 */ /* 0x000fe200027fe4ff */
[----:B------:R-:W-:Y:S01]  /*78d0*/  @P2 IMAD.HI.U32 R0, R111, c[0x0][0x2c8], RZ ;  /* 0x0000b2006f002a27 */ /* 0x000fe200078e00ff */
[----:B------:R-:W-:Y:S01]  /*78e0*/  @P6 IADD3 R2, P4, R2, c[0x0][0x1c8], RZ ;  /* 0x0000720002026a10 */ /* 0x000fe20007f9e0ff */
[C---:B-1----:R-:W-:Y:S02]  /*78f0*/  HMMA.16816.F32 R44, R180.reuse, R128, R44 ;  /* 0x00000080b42c723c */ /* 0x042fe4000000182c */
[----:B------:R-:W-:Y:S01]  /*7900*/  @!PT LDS RZ, [RZ] ;  /* 0x00000000fffff984 */ /* 0x000fe20000000800 */
[----:B------:R-:W-:Y:S01]  /*7910*/  @!PT LDS RZ, [RZ] ;  /* 0x00000000fffff984 */ /* 0x000fe20000000800 */
[----:B------:R-:W-:Y:S01]  /*7920*/  @!PT LDS RZ, [RZ] ;  /* 0x00000000fffff984 */ /* 0x000fe20000000800 */
[----:B------:R1:W-:Y:S01]  /*7930*/  @P6 LDGSTS.E.BYPASS.LTC128B.128 [R213+0x8100], [R132.64], !P0 ;  /* 0x0810000084d56fae */ /* 0x0003e2000c101d48 */
[----:B------:R-:W-:Y:S02]  /*7940*/  @P6 IADD3.X R3, RZ, c[0x0][0x1cc], R145, P4, P5 ;  /* 0x00007300ff036a10 */ /* 0x000fe400027ea491 */
[----:B------:R-:W-:Y:S03]  /*7950*/  @P2 SHF.R.U32.HI R111, RZ, c[0x0][0x2cc], R0 ;  /* 0x0000b300ff6f2a19 */ /* 0x000fe60000011600 */
[----:B------:R2:W-:Y:S01]  /*7960*/  @P6 LDGSTS.E.BYPASS.LTC128B.128 [R213+0xb100], [R2.64], !P3 ;  /* 0x0b10000002d56fae */ /* 0x0005e2000d901d48 */
[----:B------:R-:W-:Y:S04]  /*7970*/  HMMA.16816.F32 R48, R180, R130, R48 ;  /* 0x00000082b430723c */ /* 0x000fe80000001830 */
[----:B------:R1:W-:Y:S05]  /*7980*/  @P6 LDGSTS.E.BYPASS.LTC128B.128 [R213+0x9100], [R146.64], !P0 ;  /* 0x0910000092d56fae */ /* 0x0003ea000c101d48 */
[----:B------:R1:W-:Y:S05]  /*7990*/  @P6 LDGSTS.E.BYPASS.LTC128B.128 [R213+0xc100], [R142.64], !P3 ;  /* 0x0c1000008ed56fae */ /* 0x0003ea000d901d48 */
[----:B------:R1:W-:Y:S05]  /*79a0*/  @P6 LDGSTS.E.BYPASS.LTC128B.128 [R213+0xa100], [R140.64], !P0 ;  /* 0x0a1000008cd56fae */ /* 0x0003ea000c101d48 */
[----:B------:R1:W-:Y:S05]  /*79b0*/  @P6 LDGSTS.E.BYPASS.LTC128B.128 [R213+0xd100], [R138.64], !P3 ;  /* 0x0d1000008ad56fae */ /* 0x0003ea000d901d48 */
[----:B------:R-:W4:Y:S01]  /*79c0*/  SHFL.IDX PT, R108, R111, RZ, 0x1c1f ;  /* 0x001c1fff6f6c7589 */ /* 0x000f2200000e0000 */
[----:B--2---:R-:W-:Y:S04]  /*79d0*/  IMAD R3, R186, -0x60, RZ ;  /* 0xffffffa0ba037824 */ /* 0x004fe800078e02ff */
[----:B------:R-:W0:Y:S01]  /*79e0*/  LDGDEPBAR ;  /* 0x00000000000079af */ /* 0x000e220000000000 */
[----:B------:R-:W-:Y:S04]  /*79f0*/  IADD3 R0, -R187, 0x1, R3 ;  /* 0x00000001bb007810 */ /* 0x000fe80007ffe103 */
[----:B---3--:R-:W-:Y:S04]  /*7a00*/  IADD3 R0, -R159, R0, R162 ;  /* 0x000000009f007210 */ /* 0x008fe80007ffe1a2 */
[C---:B------:R-:W-:Y:S02]  /*7a10*/  IADD3 R129, R0.reuse, c[0x0][0x328], RZ ;  /* 0x0000ca0000817a10 */ /* 0x040fe40007ffe0ff */
[----:B------:R-:W-:Y:S03]  /*7a20*/  IADD3 R128, R0, UR4, RZ ;  /* 0x0000000400807c10 */ /* 0x000fe6000fffe0ff */
[----:B----4-:R-:W-:Y:S02]  /*7a30*/  IMAD.IADD R2, R129, 0x1, R108 ;  /* 0x0000000181027824 */ /* 0x010fe400078e026c */
[----:B------:R-:W-:Y:S01]  /*7a40*/  IMAD.IADD R0, R108, 0x1, R128 ;  /* 0x000000016c007824 */ /* 0x000fe200078e0280 */
[----:B------:R-:W-:-:S05]  /*7a50*/  @!P1 BRA `(.L_x_562) ;  /* 0x0000018000009947 */ /* 0x000fca0003800000 */
[----:B-1----:R-:W-:Y:S01]  /*7a60*/  IADD3 R108, -R159, R162, R108 ;  /* 0x000000a29f6c7210 */ /* 0x002fe20007ffe16c */
[----:B------:R-:W-:Y:S03]  /*7a70*/  BSSY B0, `(.L_x_563) ;  /* 0x0000011000007945 */ /* 0x000fe60003800000 */
        /* <DEDUP_REMOVED lines=11> */
.L_x_564:
[----:B------:R-:W-:Y:S04]  /*7b30*/  MOV R130, c[0x0][0x32c] ;  /* 0x0000cb0000827a02 */ /* 0x000fe80000000f00 */
[----:B------:R-:W-:Y:S11]  /*7b40*/  ISETP.NE.AND P0, PT, R130, 0x1, PT ;  /* 0x000000018200780c */ /* 0x000ff60003f05270 */
[----:B------:R-:W-:Y:S02]  /*7b50*/  @!UPT UIADD3 URZ, URZ, URZ, URZ ;  /* 0x0000003f3f3ff290 */ /* 0x000fe4000fffe03f */
[----:B------:R-:W-:Y:S05]  /*7b60*/  @P0 IMAD.HI.U32 R130, R108, c[0x0][0x330], RZ ;  /* 0x0000cc006c820a27 */ /* 0x000fea00078e00ff */
[----:B------:R-:W-:Y:S02]  /*7b70*/  @P0 SHF.R.U32.HI R108, RZ, c[0x0][0x334], R130 ;  /* 0x0000cd00ff6c0a19 */ /* 0x000fe40000011682 */
.L_x_565:
[----:B------:R-:W-:Y:S05]  /*7b80*/  BSYNC B0 ;  /* 0x0000000000007941 */ /* 0x000fea0003800000 */
.L_x_563:
[----:B------:R-:W-:Y:S04]  /*7b90*/  IMAD.IADD R130, R3, 0x1, -R187 ;  /* 0x0000000103827824 */ /* 0x000fe800078e0abb */
[----:B------:R-:W-:Y:S05]  /*7ba0*/  IMAD R108, R108, c[0x0][0x32c], R130 ;  /* 0x0000cb006c6c7a24 */ /* 0x000fea00078e0282 */
[----:B------:R-:W-:Y:S02]  /*7bb0*/  IADD3 R130, R108, c[0x0][0x32c], RZ ;  /* 0x0000cb006c827a10 */ /* 0x000fe40007ffe0ff */
[----:B------:R-:W-:Y:S02]  /*7bc0*/  IMNMX R0, R0, R108, !PT ;  /* 0x0000006c00007217 */ /* 0x000fe40007800200 */
[----:B------:R-:W-:Y:S02]  /*7bd0*/  IMNMX R2, R2, R130, PT ;  /* 0x0000008202027217 */ /* 0x000fe40003800200 */
.L_x_562:
[C---:B-1----:R-:W-:Y:S02]  /*7be0*/  ISETP.GE.AND P0, PT, R3.reuse, 0x2, PT ;  /* 0x000000020300780c */ /* 0x042fe40003f06270 */
[C---:B------:R-:W-:Y:S02]  /*7bf0*/  ISETP.GE.AND P4, PT, R3.reuse, 0x1, PT ;  /* 0x000000010300780c */ /* 0x040fe40003f86270 */
[----:B------:R-:W-:Y:S02]  /*7c00*/  P2R R144, PR, RZ, 0x1 ;  /* 0x00000001ff907803 */ /* 0x000fe40000000000 */
[C---:B------:R-:W-:Y:S02]  /*7c10*/  ISETP.GT.AND P0, PT, R0.reuse, 0x1, !P0 ;  /* 0x000000010000780c */ /* 0x040fe40004704270 */
[----:B------:R-:W-:Y:S02]  /*7c20*/  P2R R143, PR, RZ, 0x10 ;  /* 0x00000010ff8f7803 */ /* 0x000fe40000000000 */
[----:B------:R-:W-:Y:S02]  /*7c30*/  ISETP.GT.AND P4, PT, R0, RZ, !P4 ;  /* 0x000000ff0000720c */ /* 0x000fe40006784270 */
[C---:B------:R-:W-:Y:S02]  /*7c40*/  ISETP.LT.OR P0, PT, R2.reuse, 0x2, P0 ;  /* 0x000000020200780c */ /* 0x040fe40000701670 */
[----:B------:R-:W-:Y:S02]  /*7c50*/  ISETP.GE.AND P5, PT, R3, 0x9, PT ;  /* 0x000000090300780c */ /* 0x000fe40003fa6270 */
[----:B------:R-:W-:Y:S02]  /*7c60*/  ISETP.LT.OR P4, PT, R2, 0x1, P4 ;  /* 0x000000010200780c */ /* 0x000fe40002781670 */
[----:B------:R-:W-:Y:S02]  /*7c70*/  FSEL R133, R5, -INF , !P0 ;  /* 0xff80000005857808 */ /* 0x000fe40004000000 */
[----:B------:R-:W-:Y:S02]  /*7c80*/  ISETP.GT.AND P0, PT, R0, 0x8, !P5 ;  /* 0x000000080000780c */ /* 0x000fe40006f04270 */
[----:B------:R-:W-:Y:S02]  /*7c90*/  FSEL R130, R4, -INF , !P4 ;  /* 0xff80000004827808 */ /* 0x000fe40006000000 */
[----:B------:R-:W-:Y:S01]  /*7ca0*/  ISETP.LT.OR P0, PT, R2, 0x9, P0 ;  /* 0x000000090200780c */ /* 0x000fe20000701670 */
[----:B------:R-:W1:Y:S01]  /*7cb0*/  SHFL.IDX PT, R4, R111, 0x1, 0x1c1f ;  /* 0x003c1f006f047f89 */ /* 0x000e6200000e0000 */
[C---:B------:R-:W-:Y:S02]  /*7cc0*/  ISETP.GE.AND P4, PT, R3.reuse, 0xa, PT ;  /* 0x0000000a0300780c */ /* 0x040fe40003f86270 */
        /* <DEDUP_REMOVED lines=98> */
[----:B------:R-:W-:Y:S04]  /*82f0*/  ISETP.LT.OR P0, PT, R2, 0x59, P0 ;  /* 0x000000590200780c */ /* 0x000fe80000701670 */
[----:B------:R-:W-:Y:S02]  /*8300*/  FSEL R221, R48, -INF , !P0 ;  /* 0xff80000030dd7808 */ /* 0x000fe40004000000 */
[----:B------:R-:W-:Y:S01]  /*8310*/  ISETP.GT.AND P0, PT, R0, 0x59, !P4 ;  /* 0x000000590000780c */ /* 0x000fe20006704270 */
[--C-:B-1----:R-:W-:Y:S03]  /*8320*/  IMAD.IADD R0, R128, 0x1, R4.reuse ;  /* 0x0000000180007824 */ /* 0x102fe600078e0204 */
[----:B------:R-:W-:Y:S01]  /*8330*/  ISETP.LT.OR P0, PT, R2, 0x5a, P0 ;  /* 0x0000005a0200780c */ /* 0x000fe20000701670 */
[----:B------:R-:W-:Y:S03]  /*8340*/  IMAD.IADD R2, R129, 0x1, R4 ;  /* 0x0000000181027824 */ /* 0x000fe600078e0204 */
[----:B------:R-:W-:Y:S01]  /*8350*/  FSEL R222, R49, -INF , !P0 ;  /* 0xff80000031de7808 */ /* 0x000fe20004000000 */
[----:B------:R-:W-:-:S05]  /*8360*/  @!P1 BRA `(.L_x_566) ;  /* 0x0000018000009947 */ /* 0x000fca0003800000 */
[----:B------:R-:W-:Y:S01]  /*8370*/  IADD3 R4, -R159, R162, R4 ;  /* 0x000000a29f047210 */ /* 0x000fe20007ffe104 */
        /* <DEDUP_REMOVED lines=12> */
.L_x_568:
[----:B------:R-:W-:Y:S04]  /*8440*/  MOV R5, c[0x0][0x32c] ;  /* 0x0000cb0000057a02 */ /* 0x000fe80000000f00 */
[----:B------:R-:W-:Y:S11]  /*8450*/  ISETP.NE.AND P0, PT, R5, 0x1, PT ;  /* 0x000000010500780c */ /* 0x000ff60003f05270 */
[----:B------:R-:W-:Y:S02]  /*8460*/  @!UPT UIADD3 URZ, URZ, URZ, URZ ;  /* 0x0000003f3f3ff290 */ /* 0x000fe4000fffe03f */
[----:B------:R-:W-:Y:S05]  /*8470*/  @P0 IMAD.HI.U32 R5, R4, c[0x0][0x330], RZ ;  /* 0x0000cc0004050a27 */ /* 0x000fea00078e00ff */
[----:B------:R-:W-:Y:S02]  /*8480*/  @P0 SHF.R.U32.HI R4, RZ, c[0x0][0x334], R5 ;  /* 0x0000cd00ff040a19 */ /* 0x000fe40000011605 */
.L_x_569:
[----:B------:R-:W-:Y:S05]  /*8490*/  BSYNC B0 ;  /* 0x0000000000007941 */ /* 0x000fea0003800000 */
.L_x_567:
[----:B------:R-:W-:Y:S04]  /*84a0*/  IMAD.IADD R3, R3, 0x1, -R187 ;  /* 0x0000000103037824 */ /* 0x000fe800078e0abb */
[----:B------:R-:W-:Y:S05]  /*84b0*/  IMAD R3, R4, c[0x0][0x32c], R3 ;  /* 0x0000cb0004037a24 */ /* 0x000fea00078e0203 */
[----:B------:R-:W-:Y:S02]  /*84c0*/  IADD3 R4, R3, c[0x0][0x32c], RZ ;  /* 0x0000cb0003047a10 */ /* 0x000fe40007ffe0ff */
[----:B------:R-:W-:Y:S02]  /*84d0*/  IMNMX R0, R0, R3, !PT ;  /* 0x0000000300007217 */ /* 0x000fe40007800200 */
[----:B------:R-:W-:Y:S02]  /*84e0*/  IMNMX R2, R2, R4, PT ;  /* 0x0000000402027217 */ /* 0x000fe40003800200 */
.L_x_566:
        /* <DEDUP_REMOVED lines=82> */
[----:B------:R-:W-:Y:S01]  /*8a10*/  ISETP.GT.AND P6, PT, R0, 0x51, !P6 ;  /* 0x000000510000780c */ /* 0x000fe200077c4270 */
[----:B------:R-:W1:Y:S01]  /*8a20*/  SHFL.BFLY PT, R5, R3, 0x2, 0x1f ;  /* 0x0c401f0003057f89 */ /* 0x000e6200000e0000 */
[----:B------:R-:W-:Y:S02]  /*8a30*/  FSEL R141, R27, -INF , !P0 ;  /* 0xff8000001b8d7808 */ /* 0x000fe40004000000 */
[----:B------:R-:W-:Y:S02]  /*8a40*/  ISETP.NE.AND P0, PT, R108, RZ, PT ;  /* 0x000000ff6c00720c */ /* 0x000fe40003f05270 */
[----:B------:R-:W-:Y:S02]  /*8a50*/  FMNMX.FTZ R4, R141, R4, !PT ;  /* 0x000000048d047209 */ /* 0x000fe40007810000 */
[----:B------:R-:W-:Y:S02]  /*8a60*/  ISETP.GT.AND P0, PT, R0, 0x30, !P0 ;  /* 0x000000300000780c */ /* 0x000fe40004704270 */
[C---:B------:R-:W-:Y:S02]  /*8a70*/  ISETP.LT.OR P6, PT, R2.reuse, 0x52, P6 ;  /* 0x000000520200780c */ /* 0x040fe400037c1670 */
[----:B------:R-:W-:Y:S02]  /*8a80*/  ISETP.LT.OR P0, PT, R2, 0x31, P0 ;  /* 0x000000310200780c */ /* 0x000fe40000701670 */
[----:B------:R-:W-:Y:S02]  /*8a90*/  ISETP.GT.AND P5, PT, R0, 0x58, !P5 ;  /* 0x000000580000780c */ /* 0x000fe40006fa4270 */
[----:B------:R-:W-:Y:S02]  /*8aa0*/  FSEL R142, R30, -INF , !P0 ;  /* 0xff8000001e8e7808 */ /* 0x000fe40004000000 */
[----:B------:R-:W-:Y:S02]  /*8ab0*/  ISETP.NE.AND P0, PT, R25, RZ, PT ;  /* 0x000000ff1900720c */ /* 0x000fe40003f05270 */
[----:B------:R-:W-:Y:S02]  /*8ac0*/  FMNMX.FTZ R4, R142, R4, !PT ;  /* 0x000000048e047209 */ /* 0x000fe40007810000 */
[----:B------:R-:W-:Y:S02]  /*8ad0*/  ISETP.GT.AND P0, PT, R0, 0x31, !P0 ;  /* 0x000000310000780c */ /* 0x000fe40004704270 */
[----:B------:R-:W-:Y:S02]  /*8ae0*/  FSEL R217, R47, -INF , !P6 ;  /* 0xff8000002fd97808 */ /* 0x000fe40007000000 */
[----:B------:R-:W-:Y:S02]  /*8af0*/  ISETP.LT.OR P0, PT, R2, 0x32, P0 ;  /* 0x000000320200780c */ /* 0x000fe40000701670 */
[----:B-1----:R-:W-:Y:S02]  /*8b00*/  FMNMX.FTZ R3, R3, R5, !PT ;  /* 0x0000000503037209 */ /* 0x002fe40007810000 */
        /* <DEDUP_REMOVED lines=12> */
[C---:B------:R-:W-:Y:S02]  /*8bd0*/  ISETP.LT.OR P0, PT, R2.reuse, 0x3a, P0 ;  /* 0x0000003a0200780c */ /* 0x040fe40000701670 */
[----:B------:R-:W-:Y:S02]  /*8be0*/  ISETP.LT.OR P4, PT, R2, 0x5a, P4 ;  /* 0x0000005a0200780c */ /* 0x000fe40002781670 */
[----:B------:R-:W-:Y:S02]  /*8bf0*/  FSEL R159, R35, -INF , !P0 ;  /* 0xff800000239f7808 */ /* 0x000fe40004000000 */
[----:B------:R-:W-:Y:S02]  /*8c00*/  ISETP.NE.AND P0, PT, R20, RZ, PT ;  /* 0x000000ff1400720c */ /* 0x000fe40003f05270 */
[----:B------:R-:W-:Y:S01]  /*8c10*/  FMNMX.FTZ R4, R159, R4, !PT ;  /* 0x000000049f047209 */ /* 0x000fe20007810000 */
[----:B------:R-:W-:Y:S01]  /*8c20*/  LDSM.16.MT88.4 R20, [R192] ;  /* 0x00000000c014783b */ /* 0x000fe20000004200 */
[----:B------:R-:W-:Y:S02]  /*8c30*/  ISETP.GT.AND P0, PT, R0, 0x40, !P0 ;  /* 0x000000400000780c */ /* 0x000fe40004704270 */
[----:B------:R-:W-:Y:S02]  /*8c40*/  FSEL R111, R51, -INF , !P4 ;  /* 0xff800000336f7808 */ /* 0x000fe40006000000 */
[----:B------:R-:W-:Y:S04]  /*8c50*/  ISETP.LT.OR P0, PT, R2, 0x41, P0 ;  /* 0x000000410200780c */ /* 0x000fe80000701670 */
[----:B------:R-:W-:Y:S02]  /*8c60*/  FSEL R162, R38, -INF , !P0 ;  /* 0xff80000026a27808 */ /* 0x000fe40004000000 */
[----:B------:R-:W-:Y:S02]  /*8c70*/  ISETP.NE.AND P0, PT, R17, RZ, PT ;  /* 0x000000ff1100720c */ /* 0x000fe40003f05270 */
[----:B------:R-:W-:Y:S02]  /*8c80*/  FMNMX.FTZ R4, R162, R4, !PT ;  /* 0x00000004a2047209 */ /* 0x000fe40007810000 */
[----:B------:R-:W-:Y:S04]  /*8c90*/  ISETP.GT.AND P0, PT, R0, 0x41, !P0 ;  /* 0x000000410000780c */ /* 0x000fe80004704270 */
[----:B------:R-:W-:Y:S04]  /*8ca0*/  ISETP.LT.OR P0, PT, R2, 0x42, P0 ;  /* 0x000000420200780c */ /* 0x000fe80000701670 */
[----:B------:R-:W-:Y:S02]  /*8cb0*/  FSEL R163, R39, -INF , !P0 ;  /* 0xff80000027a37808 */ /* 0x000fe40004000000 */
[----:B------:R-:W-:Y:S01]  /*8cc0*/  ISETP.NE.AND P0, PT, R16, RZ, PT ;  /* 0x000000ff1000720c */ /* 0x000fe20003f05270 */
[----:B------:R-:W-:Y:S01]  /*8cd0*/  LDSM.16.MT88.4 R36, [R207] ;  /* 0x00000000cf24783b */ /* 0x000fe20000004200 */
[----:B------:R-:W-:Y:S02]  /*8ce0*/  FMNMX.FTZ R4, R163, R4, !PT ;  /* 0x00000004a3047209 */ /* 0x000fe40007810000 */
[----:B------:R-:W-:Y:S04]  /*8cf0*/  ISETP.GT.AND P0, PT, R0, 0x48, !P0 ;  /* 0x000000480000780c */ /* 0x000fe80004704270 */
[----:B------:R-:W-:Y:S04]  /*8d00*/  ISETP.LT.OR P0, PT, R2, 0x49, P0 ;  /* 0x000000490200780c */ /* 0x000fe80000701670 */
[----:B------:R-:W-:Y:S02]  /*8d10*/  FSEL R184, R42, -INF , !P0 ;  /* 0xff8000002ab87808 */ /* 0x000fe40004000000 */
[----:B------:R-:W-:Y:S02]  /*8d20*/  ISETP.NE.AND P0, PT, R13, RZ, PT ;  /* 0x000000ff0d00720c */ /* 0x000fe40003f05270 */
[----:B------:R-:W-:Y:S02]  /*8d30*/  FMNMX.FTZ R4, R184, R4, !PT ;  /* 0x00000004b8047209 */ /* 0x000fe40007810000 */
[----:B------:R-:W-:Y:S04]  /*8d40*/  ISETP.GT.AND P0, PT, R0, 0x49, !P0 ;  /* 0x000000490000780c */ /* 0x000fe80004704270 */
[----:B------:R-:W-:Y:S04]  /*8d50*/  ISETP.LT.OR P0, PT, R2, 0x4a, P0 ;  /* 0x0000004a0200780c */ /* 0x000fe80000701670 */
[----:B------:R-:W-:Y:S02]  /*8d60*/  FSEL R187, R43, -INF , !P0 ;  /* 0xff8000002bbb7808 */ /* 0x000fe40004000000 */
[----:B------:R-:W-:Y:S02]  /*8d70*/  ISETP.NE.AND P0, PT, R12, RZ, PT ;  /* 0x000000ff0c00720c */ /* 0x000fe40003f05270 */
[----:B------:R-:W-:Y:S01]  /*8d80*/  FMNMX.FTZ R4, R187, R4, !PT ;  /* 0x00000004bb047209 */ /* 0x000fe20007810000 */
[----:B------:R-:W-:Y:S01]  /*8d90*/  LDSM.16.MT88.4 R12, [R188] ;  /* 0x00000000bc0c783b */ /* 0x000fe20000004200 */
[----:B------:R-:W-:Y:S04]  /*8da0*/  ISETP.GT.AND P0, PT, R0, 0x50, !P0 ;  /* 0x000000500000780c */ /* 0x000fe80004704270 */
[----:B------:R-:W-:Y:S04]  /*8db0*/  ISETP.LT.OR P0, PT, R2, 0x51, P0 ;  /* 0x000000510200780c */ /* 0x000fe80000701670 */
[----:B------:R-:W-:Y:S02]  /*8dc0*/  FSEL R216, R46, -INF , !P0 ;  /* 0xff8000002ed87808 */ /* 0x000fe40004000000 */
[----:B------:R-:W-:Y:S02]  /*8dd0*/  LDSM.16.MT88.4 R44, [R188+0x3000] ;  /* 0x00300000bc2c783b */ /* 0x000fe40000004200 */
[----:B------:R-:W-:Y:S04]  /*8de0*/  FMNMX.FTZ R0, R216, R4, !PT ;  /* 0x00000004d8007209 */ /* 0x000fe80007810000 */
[----:B------:R-:W-:Y:S02]  /*8df0*/  FMNMX.FTZ R0, R217, R0, !PT ;  /* 0x00000000d9007209 */ /* 0x000fe40007810000 */
[----:B------:R-:W1:Y:S02]  /*8e00*/  SHFL.BFLY PT, R4, R3, 0x1, 0x1f ;  /* 0x0c201f0003047f89 */ /* 0x000e6400000e0000 */
[----:B------:R-:W-:Y:S04]  /*8e10*/  FMNMX.FTZ R0, R218, R0, !PT ;  /* 0x00000000da007209 */ /* 0x000fe80007810000 */
[----:B------:R-:W-:Y:S05]  /*8e20*/  FMNMX.FTZ R0, R111, R0, !PT ;  /* 0x000000006f007209 */ /* 0x000fea0007810000 */
[----:B------:R-:W2:Y:S01]  /*8e30*/  SHFL.BFLY PT, R2, R0, 0x2, 0x1f ;  /* 0x0c401f0000027f89 */ /* 0x000ea200000e0000 */
[----:B-1----:R-:W-:Y:S04]  /*8e40*/  FMNMX.FTZ R108, R3, R4, !PT ;  /* 0x00000004036c7209 */ /* 0x002fe80007810000 */
[C---:B------:R-:W-:Y:S01]  /*8e50*/  FSETP.NEU.FTZ.AND P0, PT, R108.reuse, -INF , PT ;  /* 0xff8000006c00780b */ /* 0x040fe20003f1d000 */
[----:B------:R-:W-:Y:S05]  /*8e60*/  FMUL.FTZ R3, R108, c[0x0][0x2d0] ;  /* 0x0000b4006c037a20 */ /* 0x000fea0000410000 */
[----:B------:R-:W-:Y:S02]  /*8e70*/  FSEL R132, R3, RZ, P0 ;  /* 0x000000ff03847208 */ /* 0x000fe40000000000 */
[----:B--2---:R-:W-:Y:S03]  /*8e80*/  FMNMX.FTZ R2, R0, R2, !PT ;  /* 0x0000000200027209 */ /* 0x004fe60007810000 */
[--C-:B------:R-:W-:Y:S02]  /*8e90*/  FFMA.FTZ R0, R130, c[0x0][0x2d0], -R132.reuse ;  /* 0x0000b40082007a23 */ /* 0x100fe40000010884 */
[----:B------:R-:W1:Y:S01]  /*8ea0*/  SHFL.BFLY PT, R3, R2, 0x1, 0x1f ;  /* 0x0c201f0002037f89 */ /* 0x000e6200000e0000 */
[--C-:B------:R-:W-:Y:S01]  /*8eb0*/  FFMA.FTZ R4, R9, c[0x0][0x2d0], -R132.reuse ;  /* 0x0000b40009047a23 */ /* 0x100fe20000010884 */
[----:B------:R2:W-:Y:S01]  /*8ec0*/  MUFU.EX2 R252, R0 ;  /* 0x0000000000fc7308 */ /* 0x0005e20000000800 */
[--C-:B------:R-:W-:Y:S02]  /*8ed0*/  FFMA.FTZ R40, R146, c[0x0][0x2d0], -R132.reuse ;  /* 0x0000b40092287a23 */ /* 0x100fe40000010884 */
[--C-:B------:R-:W-:Y:S07]  /*8ee0*/  FFMA.FTZ R48, R148, c[0x0][0x2d0], -R132.reuse ;  /* 0x0000b40094307a23 */ /* 0x100fee0000010884 */
[----:B------:R3:W-:Y:S10]  /*8ef0*/  MUFU.EX2 R28, R4 ;  /* 0x00000004001c7308 */ /* 0x0007f40000000800 */
[----:B------:R-:W-:Y:S01]  /*8f00*/  MUFU.EX2 R244, R40 ;  /* 0x0000002800f47308 */ /* 0x000fe20000000800 */
[----:B-1----:R-:W-:Y:S01]  /*8f10*/  FMNMX.FTZ R3, R2, R3, !PT ;  /* 0x0000000302037209 */ /* 0x002fe20007810000 */
[--C-:B--2---:R-:W-:Y:S08]  /*8f20*/  FFMA.FTZ R0, R133, c[0x0][0x2d0], -R132.reuse ;  /* 0x0000b40085007a23 */ /* 0x104ff00000010884 */
[----:B------:R1:W2:Y:S01]  /*8f30*/  MUFU.EX2 R133, R0 ;  /* 0x0000000000857308 */ /* 0x0002a20000000800 */
[----:B---3--:R-:W-:Y:S09]  /*8f40*/  FMUL.FTZ R4, R3, c[0x0][0x2d0] ;  /* 0x0000b40003047a20 */ /* 0x008ff20000410000 */
[----:B------:R-:W-:Y:S01]  /*8f50*/  MUFU.EX2 R242, R48 ;  /* 0x0000003000f27308 */ /* 0x000fe20000000800 */
[----:B-1----:R-:W-:Y:S01]  /*8f60*/  FFMA.FTZ R0, R131, c[0x0][0x2d0], -R132 ;  /* 0x0000b40083007a23 */ /* 0x002fe20000010884 */
[----:B--2---:R-:W-:Y:S08]  /*8f70*/  F2FP.PACK_AB R128, R133, R252 ;  /* 0x000000fc8580723e */ /* 0x004ff000000000ff */
[----:B------:R1:W-:Y:S02]  /*8f80*/  MUFU.EX2 R29, R0 ;  /* 0x00000000001d7308 */ /* 0x0003e40000000800 */
[----:B-1----:R-:W-:Y:S02]  /*8f90*/  FSEL R0, R108, RZ, P0 ;  /* 0x000000ff6c007208 */ /* 0x002fe40000000000 */
[----:B------:R-:W-:Y:S03]  /*8fa0*/  FSETP.NEU.FTZ.AND P0, PT, R3, -INF , PT ;  /* 0xff8000000300780b */ /* 0x000fe60003f1d000 */
[----:B------:R-:W-:Y:S01]  /*8fb0*/  FADD.FTZ R0, -R0, R109 ;  /* 0x0000006d00007221 */ /* 0x000fe20000010100 */
[----:B------:R-:W-:Y:S03]  /*8fc0*/  FSEL R109, R4, RZ, P0 ;  /* 0x000000ff046d7208 */ /* 0x000fe60000000000 */
[----:B------:R-:W-:Y:S02]  /*8fd0*/  FMUL.FTZ R0, R0, c[0x0][0x2d0] ;  /* 0x0000b40000007a20 */ /* 0x000fe40000410000 */
[--C-:B------:R-:W-:Y:S02]  /*8fe0*/  FFMA.FTZ R4, R6, c[0x0][0x2d0], -R109.reuse ;  /* 0x0000b40006047a23 */ /* 0x100fe4000001086d */
[----:B------:R1:W2:Y:S10]  /*8ff0*/  MUFU.EX2 R2, R0 ;  /* 0x0000000000027308 */ /* 0x0002b40000000800 */
[----:B------:R3:W-:Y:S01]  /*9000*/  MUFU.EX2 R251, R4 ;  /* 0x0000000400fb7308 */ /* 0x0007e20000000800 */
[--C-:B-1----:R-:W-:Y:S02]  /*9010*/  FFMA.FTZ R0, R8, c[0x0][0x2d0], -R109.reuse ;  /* 0x0000b40008007a23 */ /* 0x102fe4000001086d */
[C---:B--2---:R-:W-:Y:S07]  /*9020*/  FMUL.FTZ R5, R2.reuse, R113 ;  /* 0x0000007102057220 */ /* 0x044fee0000410000 */
[----:B------:R1:W2:Y:S01]  /*9030*/  MUFU.EX2 R250, R0 ;  /* 0x0000000000fa7308 */ /* 0x0002a20000000800 */
[C---:B------:R-:W-:Y:S02]  /*9040*/  FMUL.FTZ R8, R2.reuse, R116 ;  /* 0x0000007402087220 */ /* 0x040fe40000410000 */
[C---:B------:R-:W-:Y:S02]  /*9050*/  FMUL.FTZ R9, R2.reuse, R117 ;  /* 0x0000007502097220 */ /* 0x040fe40000410000 */
[C---:B------:R-:W-:Y:S02]  /*9060*/  FMUL.FTZ R16, R2.reuse, R72 ;  /* 0x0000004802107220 */ /* 0x040fe40000410000 */
[--C-:B---3--:R-:W-:Y:S02]  /*9070*/  FFMA.FTZ R4, R11, c[0x0][0x2d0], -R109.reuse ;  /* 0x0000b4000b047a23 */ /* 0x108fe4000001086d */
[C---:B------:R-:W-:Y:S02]  /*9080*/  FMUL.FTZ R17, R2.reuse, R73 ;  /* 0x0000004902117220 */ /* 0x040fe40000410000 */
[----:B------:R3:W-:Y:S01]  /*9090*/  MUFU.EX2 R248, R4 ;  /* 0x0000000400f87308 */ /* 0x0007e20000000800 */
[C---:B------:R-:W-:Y:S02]  /*90a0*/  FMUL.FTZ R24, R2.reuse, R80 ;  /* 0x0000005002187220 */ /* 0x040fe40000410000 */
[C---:B------:R-:W-:Y:S02]  /*90b0*/  FMUL.FTZ R25, R2.reuse, R81 ;  /* 0x0000005102197220 */ /* 0x040fe40000410000 */
[C---:B------:R-:W-:Y:S02]  /*90c0*/  FMUL.FTZ R32, R2.reuse, R88 ;  /* 0x0000005802207220 */ /* 0x040fe40000410000 */
[C---:B------:R-:W-:Y:S02]  /*90d0*/  FMUL.FTZ R33, R2.reuse, R89 ;  /* 0x0000005902217220 */ /* 0x040fe40000410000 */
[C---:B------:R-:W-:Y:S02]  /*90e0*/  FMUL.FTZ R40, R2.reuse, R96 ;  /* 0x0000006002287220 */ /* 0x040fe40000410000 */
[----:B------:R-:W-:Y:S02]  /*90f0*/  FMUL.FTZ R41, R2, R97 ;  /* 0x0000006102297220 */ /* 0x000fe40000410000 */
[----:B-1----:R-:W-:Y:S01]  /*9100*/  FFMA.FTZ R0, R7, c[0x0][0x2d0], -R109 ;  /* 0x0000b40007007a23 */ /* 0x002fe2000001086d */
[----:B--2---:R-:W-:Y:S01]  /*9110*/  F2FP.PACK_AB R129, R250, R251 ;  /* 0x000000fbfa81723e */ /* 0x004fe200000000ff */
[C---:B------:R-:W-:Y:S02]  /*9120*/  FMUL.FTZ R48, R2.reuse, R104 ;  /* 0x0000006802307220 */ /* 0x040fe40000410000 */
[----:B------:R1:W2:Y:S01]  /*9130*/  MUFU.EX2 R249, R0 ;  /* 0x0000000000f97308 */ /* 0x0002a20000000800 */
[C---:B------:R-:W-:Y:S01]  /*9140*/  FMUL.FTZ R49, R2.reuse, R105 ;  /* 0x0000006902317220 */ /* 0x040fe20000410000 */
[----:B------:R-:W4:Y:S01]  /*9150*/  LDL.LU R104, [R1] ;  /* 0x0000000001687983 */ /* 0x000f220000300800 */
[C---:B------:R-:W-:Y:S02]  /*9160*/  FMUL.FTZ R52, R2.reuse, R52 ;  /* 0x0000003402347220 */ /* 0x040fe40000410000 */
[C---:B------:R-:W-:Y:S02]  /*9170*/  FMUL.FTZ R53, R2.reuse, R53 ;  /* 0x0000003502357220 */ /* 0x040fe40000410000 */
[C---:B---3--:R-:W-:Y:S02]  /*9180*/  FMUL.FTZ R4, R2.reuse, R112 ;  /* 0x0000007002047220 */ /* 0x048fe40000410000 */
[----:B------:R-:W-:Y:S02]  /*9190*/  IMAD.MOV.U32 R112, RZ, RZ, R28 ;  /* 0x000000ffff707224 */ /* 0x000fe400078e001c */
[C---:B------:R-:W-:Y:S02]  /*91a0*/  FMUL.FTZ R56, R2.reuse, R56 ;  /* 0x0000003802387220 */ /* 0x040fe40000410000 */
[C---:B------:R-:W-:Y:S02]  /*91b0*/  FMUL.FTZ R57, R2.reuse, R57 ;  /* 0x0000003902397220 */ /* 0x040fe40000410000 */
[C---:B------:R-:W-:Y:S02]  /*91c0*/  FMUL.FTZ R60, R2.reuse, R60 ;  /* 0x0000003c023c7220 */ /* 0x040fe40000410000 */
[C---:B------:R-:W-:Y:S02]  /*91d0*/  FMUL.FTZ R61, R2.reuse, R61 ;  /* 0x0000003d023d7220 */ /* 0x040fe40000410000 */
[C---:B------:R-:W-:Y:S02]  /*91e0*/  FMUL.FTZ R64, R2.reuse, R64 ;  /* 0x0000004002407220 */ /* 0x040fe40000410000 */
[----:B------:R-:W-:Y:S01]  /*91f0*/  FMUL.FTZ R65, R2, R65 ;  /* 0x0000004102417220 */ /* 0x000fe20000410000 */
[----:B-1----:R-:W-:Y:S02]  /*9200*/  FSEL R0, R3, RZ, P0 ;  /* 0x000000ff03007208 */ /* 0x002fe40000000000 */
[----:B--2---:R-:W-:Y:S03]  /*9210*/  F2FP.PACK_AB R131, R248, R249 ;  /* 0x000000f9f883723e */ /* 0x004fe600000000ff */
[----:B------:R-:W-:Y:S02]  /*9220*/  FADD.FTZ R0, -R0, R110 ;  /* 0x0000006e00007221 */ /* 0x000fe40000010100 */
[----:B------:R-:W-:Y:S02]  /*9230*/  IMAD.MOV.U32 R110, RZ, RZ, R29 ;  /* 0x000000ffff6e7224 */ /* 0x000fe400078e001d */
[----:B------:R-:W-:Y:S03]  /*9240*/  FMUL.FTZ R0, R0, c[0x0][0x2d0] ;  /* 0x0000b40000007a20 */ /* 0x000fe60000410000 */
[----:B------:R-:W-:Y:S02]  /*9250*/  F2FP.PACK_AB R130, R28, R110 ;  /* 0x0000006e1c82723e */ /* 0x000fe400000000ff */
[----:B------:R-:W1:Y:S01]  /*9260*/  LDSM.16.MT88.4 R28, [R191] ;  /* 0x00000000bf1c783b */ /* 0x000e620000004200 */
[----:B------:R-:W2:Y:S02]  /*9270*/  MUFU.EX2 R0, R0 ;  /* 0x0000000000007308 */ /* 0x000ea40000000800 */
[C---:B--2---:R-:W-:Y:S02]  /*9280*/  FMUL.FTZ R6, R0.reuse, R114 ;  /* 0x0000007200067220 */ /* 0x044fe40000410000 */
[C---:B------:R-:W-:Y:S02]  /*9290*/  FMUL.FTZ R7, R0.reuse, R115 ;  /* 0x0000007300077220 */ /* 0x040fe40000410000 */
[C---:B------:R-:W-:Y:S02]  /*92a0*/  FMUL.FTZ R10, R0.reuse, R118 ;  /* 0x00000076000a7220 */ /* 0x040fe40000410000 */
[C---:B------:R-:W-:Y:S02]  /*92b0*/  FMUL.FTZ R11, R0.reuse, R119 ;  /* 0x00000077000b7220 */ /* 0x040fe40000410000 */
[----:B------:R-:W-:Y:S01]  /*92c0*/  LDSM.16.MT88.4 R116, [R188+0x2800] ;  /* 0x00280000bc74783b */ /* 0x000fe20000004200 */
[C---:B------:R-:W-:Y:S05]  /*92d0*/  HMMA.16816.F32 R4, R128.reuse, R12, R4 ;  /* 0x0000000c8004723c */ /* 0x040fea0000001804 */
[----:B------:R-:W-:Y:S02]  /*92e0*/  FMUL.FTZ R18, R0, R74 ;  /* 0x0000004a00127220 */ /* 0x000fe40000410000 */
[C---:B------:R-:W-:Y:S01]  /*92f0*/  FMUL.FTZ R12, R2.reuse, R68 ;  /* 0x00000044020c7220 */ /* 0x040fe20000410000 */
[C---:B------:R-:W-:Y:S04]  /*9300*/  HMMA.16816.F32 R8, R128.reuse, R14, R8 ;  /* 0x0000000e8008723c */ /* 0x040fe80000001808 */
[----:B------:R-:W-:Y:S02]  /*9310*/  FMUL.FTZ R13, R2, R69 ;  /* 0x00000045020d7220 */ /* 0x000fe40000410000 */
[C---:B------:R-:W-:Y:S02]  /*9320*/  FMUL.FTZ R19, R0.reuse, R75 ;  /* 0x0000004b00137220 */ /* 0x040fe40000410000 */
[C---:B------:R-:W-:Y:S01]  /*9330*/  FMUL.FTZ R14, R0.reuse, R70 ;  /* 0x00000046000e7220 */ /* 0x040fe20000410000 */
[----:B------:R-:W-:Y:S03]  /*9340*/  LDSM.16.MT88.4 R72, [R191+0x3000] ;  /* 0x00300000bf48783b */ /* 0x000fe60000004200 */
[C---:B------:R-:W-:Y:S02]  /*9350*/  FMUL.FTZ R15, R0.reuse, R71 ;  /* 0x00000047000f7220 */ /* 0x040fe40000410000 */
[C---:B------:R-:W-:Y:S02]  /*9360*/  FMUL.FTZ R26, R0.reuse, R82 ;  /* 0x00000052001a7220 */ /* 0x040fe40000410000 */
[C---:B------:R-:W-:Y:S01]  /*9370*/  FMUL.FTZ R27, R0.reuse, R83 ;  /* 0x00000053001b7220 */ /* 0x040fe20000410000 */
[----:B------:R-:W2:Y:S01]  /*9380*/  LDSM.16.MT88.4 R68, [R192+0x3000] ;  /* 0x00300000c044783b */ /* 0x000ea20000004200 */
[C---:B------:R-:W-:Y:S01]  /*9390*/  FMUL.FTZ R34, R0.reuse, R90 ;  /* 0x0000005a00227220 */ /* 0x040fe20000410000 */
[C---:B------:R-:W-:Y:S03]  /*93a0*/  HMMA.16816.F32 R12, R128.reuse, R20, R12 ;  /* 0x00000014800c723c */ /* 0x040fe6000000180c */
[C---:B------:R-:W-:Y:S02]  /*93b0*/  FMUL.FTZ R35, R0.reuse, R91 ;  /* 0x0000005b00237220 */ /* 0x040fe40000410000 */
[----:B------:R-:W-:Y:S01]  /*93c0*/  FMUL.FTZ R42, R0, R98 ;  /* 0x00000062002a7220 */ /* 0x000fe20000410000 */
[----:B------:R-:W-:Y:S01]  /*93d0*/  LDSM.16.MT88.4 R80, [R188+0x800] ;  /* 0x00080000bc50783b */ /* 0x000fe20000004200 */
[C---:B------:R-:W-:Y:S01]  /*93e0*/  FMUL.FTZ R20, R2.reuse, R76 ;  /* 0x0000004c02147220 */ /* 0x040fe20000410000 */
[C---:B------:R-:W-:Y:S04]  /*93f0*/  HMMA.16816.F32 R16, R128.reuse, R22, R16 ;  /* 0x000000168010723c */ /* 0x040fe80000001810 */
[----:B------:R-:W-:Y:S02]  /*9400*/  FMUL.FTZ R21, R2, R77 ;  /* 0x0000004d02157220 */ /* 0x000fe40000410000 */
[C---:B------:R-:W-:Y:S01]  /*9410*/  FMUL.FTZ R43, R0.reuse, R99 ;  /* 0x00000063002b7220 */ /* 0x040fe20000410000 */
[----:B------:R-:W-:Y:S01]  /*9420*/  LDSM.16.MT88.4 R88, [R194+0x800] ;  /* 0x00080000c258783b */ /* 0x000fe20000004200 */
[C---:B------:R-:W-:Y:S04]  /*9430*/  FMUL.FTZ R22, R0.reuse, R78 ;  /* 0x0000004e00167220 */ /* 0x040fe80000410000 */
[C---:B------:R-:W-:Y:S02]  /*9440*/  FMUL.FTZ R23, R0.reuse, R79 ;  /* 0x0000004f00177220 */ /* 0x040fe40000410000 */
[C---:B------:R-:W-:Y:S01]  /*9450*/  FMUL.FTZ R50, R0.reuse, R106 ;  /* 0x0000006a00327220 */ /* 0x040fe20000410000 */
[----:B------:R-:W3:Y:S01]  /*9460*/  LDSM.16.MT88.4 R76, [R194+0x3000] ;  /* 0x00300000c24c783b */ /* 0x000ee20000004200 */
[C---:B------:R-:W-:Y:S02]  /*9470*/  FMUL.FTZ R51, R0.reuse, R107 ;  /* 0x0000006b00337220 */ /* 0x040fe40000410000 */
[C---:B------:R-:W-:Y:S01]  /*9480*/  FMUL.FTZ R54, R0.reuse, R54 ;  /* 0x0000003600367220 */ /* 0x040fe20000410000 */
[C---:B-1----:R-:W-:Y:S03]  /*9490*/  HMMA.16816.F32 R20, R128.reuse, R28, R20 ;  /* 0x0000001c8014723c */ /* 0x042fe60000001814 */
[C---:B------:R-:W-:Y:S01]  /*94a0*/  FMUL.FTZ R55, R0.reuse, R55 ;  /* 0x0000003700377220 */ /* 0x040fe20000410000 */
[----:B------:R-:W-:Y:S01]  /*94b0*/  LDSM.16.MT88.4 R96, [R194+0x2800] ;  /* 0x00280000c260783b */ /* 0x000fe20000004200 */
[----:B------:R-:W-:Y:S02]  /*94c0*/  FMUL.FTZ R58, R0, R58 ;  /* 0x0000003a003a7220 */ /* 0x000fe40000410000 */
[C---:B------:R-:W-:Y:S01]  /*94d0*/  FMUL.FTZ R28, R2.reuse, R84 ;  /* 0x00000054021c7220 */ /* 0x040fe20000410000 */
[C---:B------:R-:W-:Y:S04]  /*94e0*/  HMMA.16816.F32 R24, R128.reuse, R30, R24 ;  /* 0x0000001e8018723c */ /* 0x040fe80000001818 */
[----:B------:R-:W-:Y:S02]  /*94f0*/  FMUL.FTZ R29, R2, R85 ;  /* 0x00000055021d7220 */ /* 0x000fe40000410000 */
[C---:B------:R-:W-:Y:S02]  /*9500*/  FMUL.FTZ R59, R0.reuse, R59 ;  /* 0x0000003b003b7220 */ /* 0x040fe40000410000 */
[C---:B------:R-:W-:Y:S04]  /*9510*/  FMUL.FTZ R30, R0.reuse, R86 ;  /* 0x00000056001e7220 */ /* 0x040fe80000410000 */
[C---:B------:R-:W-:Y:S02]  /*9520*/  FMUL.FTZ R31, R0.reuse, R87 ;  /* 0x00000057001f7220 */ /* 0x040fe40000410000 */
[----:B------:R-:W-:Y:S01]  /*9530*/  LDSM.16.MT88.4 R84, [R191+0x800] ;  /* 0x00080000bf54783b */ /* 0x000fe20000004200 */
[C---:B------:R-:W-:Y:S02]  /*9540*/  FMUL.FTZ R62, R0.reuse, R62 ;  /* 0x0000003e003e7220 */ /* 0x040fe40000410000 */
[C---:B------:R-:W-:Y:S02]  /*9550*/  FMUL.FTZ R63, R0.reuse, R63 ;  /* 0x0000003f003f7220 */ /* 0x040fe40000410000 */
[C---:B------:R-:W-:Y:S03]  /*9560*/  HMMA.16816.F32 R28, R128.reuse, R36, R28 ;  /* 0x00000024801c723c */ /* 0x040fe6000000181c */
[C---:B------:R-:W-:Y:S02]  /*9570*/  FMUL.FTZ R66, R0.reuse, R66 ;  /* 0x0000004200427220 */ /* 0x040fe40000410000 */
[----:B------:R-:W-:Y:S02]  /*9580*/  FMUL.FTZ R67, R0, R67 ;  /* 0x0000004300437220 */ /* 0x000fe40000410000 */
[--C-:B------:R-:W-:Y:S01]  /*9590*/  FFMA.FTZ R36, R145, c[0x0][0x2d0], -R132.reuse ;  /* 0x0000b40091247a23 */ /* 0x100fe20000010884 */
[C---:B------:R-:W-:Y:S03]  /*95a0*/  HMMA.16816.F32 R32, R128.reuse, R38, R32 ;  /* 0x000000268020723c */ /* 0x040fe60000001820 */
[----:B------:R1:W-:Y:S01]  /*95b0*/  MUFU.EX2 R245, R36 ;  /* 0x0000002400f57308 */ /* 0x0003e20000000800 */
[----:B------:R-:W-:Y:S03]  /*95c0*/  FMUL.FTZ R37, R2, R93 ;  /* 0x0000005d02257220 */ /* 0x000fe60000410000 */
[C---:B------:R-:W-:Y:S02]  /*95d0*/  FMUL.FTZ R38, R0.reuse, R94 ;  /* 0x0000005e00267220 */ /* 0x040fe40000410000 */
[----:B------:R-:W-:Y:S03]  /*95e0*/  FMUL.FTZ R39, R0, R95 ;  /* 0x0000005f00277220 */ /* 0x000fe60000410000 */
[C---:B-1----:R-:W-:Y:S02]  /*95f0*/  FMUL.FTZ R36, R2.reuse, R92 ;  /* 0x0000005c02247220 */ /* 0x042fe40000410000 */
[----:B------:R-:W-:Y:S05]  /*9600*/  LDSM.16.MT88.4 R92, [R194+0x4800] ;  /* 0x00480000c25c783b */ /* 0x000fea0000004200 */
[C---:B------:R-:W-:Y:S07]  /*9610*/  HMMA.16816.F32 R36, R128.reuse, R44, R36 ;  /* 0x0000002c8024723c */ /* 0x040fee0000001824 */
[--C-:B------:R-:W-:Y:S01]  /*9620*/  FFMA.FTZ R44, R147, c[0x0][0x2d0], -R132.reuse ;  /* 0x0000b400932c7a23 */ /* 0x100fe20000010884 */
[C---:B------:R-:W-:Y:S03]  /*9630*/  HMMA.16816.F32 R40, R128.reuse, R46, R40 ;  /* 0x0000002e8028723c */ /* 0x040fe60000001828 */
[----:B------:R1:W5:Y:S01]  /*9640*/  MUFU.EX2 R243, R44 ;  /* 0x0000002c00f37308 */ /* 0x0003620000000800 */
[----:B------:R-:W-:Y:S03]  /*9650*/  FMUL.FTZ R45, R2, R101 ;  /* 0x00000065022d7220 */ /* 0x000fe60000410000 */
[C---:B------:R-:W-:Y:S02]  /*9660*/  FMUL.FTZ R46, R0.reuse, R102 ;  /* 0x00000066002e7220 */ /* 0x040fe40000410000 */
[----:B------:R-:W-:Y:S03]  /*9670*/  FMUL.FTZ R47, R0, R103 ;  /* 0x00000067002f7220 */ /* 0x000fe60000410000 */
[----:B-1----:R-:W-:Y:S02]  /*9680*/  FMUL.FTZ R44, R2, R100 ;  /* 0x00000064022c7220 */ /* 0x002fe40000410000 */
[----:B------:R-:W-:Y:S05]  /*9690*/  LDSM.16.MT88.4 R100, [R188+0x5800] ;  /* 0x00580000bc64783b */ /* 0x000fea0000004200 */
[C---:B--2---:R-:W-:Y:S07]  /*96a0*/  HMMA.16816.F32 R44, R128.reuse, R68, R44 ;  /* 0x00000044802c723c */ /* 0x044fee000000182c */
[--C-:B------:R-:W-:Y:S01]  /*96b0*/  FFMA.FTZ R68, R140, c[0x0][0x2d0], -R109.reuse ;  /* 0x0000b4008c447a23 */ /* 0x100fe2000001086d */
[C---:B------:R-:W-:Y:S03]  /*96c0*/  HMMA.16816.F32 R48, R128.reuse, R70, R48 ;  /* 0x000000468030723c */ /* 0x040fe60000001830 */
[----:B------:R1:W-:Y:S04]  /*96d0*/  MUFU.EX2 R241, R68 ;  /* 0x0000004400f17308 */ /* 0x0003e80000000800 */
[----:B-----5:R-:W-:Y:S01]  /*96e0*/  F2FP.PACK_AB R70, R242, R243 ;  /* 0x000000f3f246723e */ /* 0x020fe200000000ff */
[C---:B------:R-:W-:Y:S08]  /*96f0*/  HMMA.16816.F32 R52, R128.reuse, R72, R52 ;  /* 0x000000488034723c */ /* 0x040ff00000001834 */
[C---:B------:R-:W-:Y:S01]  /*9700*/  HMMA.16816.F32 R56, R128.reuse, R74, R56 ;  /* 0x0000004a8038723c */ /* 0x040fe20000001838 */
[----:B------:R-:W2:Y:S07]  /*9710*/  LDSM.16.MT88.4 R72, [R192+0x800] ;  /* 0x00080000c048783b */ /* 0x000eae0000004200 */
[C---:B---3--:R-:W-:Y:S04]  /*9720*/  HMMA.16816.F32 R60, R128.reuse, R76, R60 ;  /* 0x0000004c803c723c */ /* 0x048fe8000000183c */
[--C-:B-1----:R-:W-:Y:S04]  /*9730*/  FFMA.FTZ R68, R139, c[0x0][0x2d0], -R109.reuse ;  /* 0x0000b4008b447a23 */ /* 0x102fe8000001086d */
[----:B------:R-:W-:Y:S01]  /*9740*/  HMMA.16816.F32 R64, R128, R78, R64 ;  /* 0x0000004e8040723c */ /* 0x000fe20000001840 */
[----:B------:R1:W3:Y:S01]  /*9750*/  MUFU.EX2 R240, R68 ;  /* 0x0000004400f07308 */ /* 0x0002e20000000800 */
[----:B------:R-:W5:Y:S02]  /*9760*/  LDSM.16.MT88.4 R76, [R188+0x3800] ;  /* 0x00380000bc4c783b */ /* 0x000f640000004200 */
[--C-:B-1----:R-:W-:Y:S01]  /*9770*/  FFMA.FTZ R68, R138, c[0x0][0x2d0], -R109.reuse ;  /* 0x0000b4008a447a23 */ /* 0x102fe2000001086d */
[----:B---3--:R-:W-:Y:S06]  /*9780*/  F2FP.PACK_AB R69, R240, R241 ;  /* 0x000000f1f045723e */ /* 0x008fec00000000ff */
[----:B------:R1:W-:Y:S02]  /*9790*/  MUFU.EX2 R239, R68 ;  /* 0x0000004400ef7308 */ /* 0x0003e40000000800 */
[--C-:B-1----:R-:W-:Y:S08]  /*97a0*/  FFMA.FTZ R68, R137, c[0x0][0x2d0], -R109.reuse ;  /* 0x0000b40089447a23 */ /* 0x102ff0000001086d */
[----:B------:R1:W3:Y:S02]  /*97b0*/  MUFU.EX2 R238, R68 ;  /* 0x0000004400ee7308 */ /* 0x0002e40000000800 */
[----:B-1----:R-:W-:Y:S02]  /*97c0*/  F2FP.PACK_AB R68, R244, R245 ;  /* 0x000000f5f444723e */ /* 0x002fe400000000ff */
[----:B---3--:R-:W-:Y:S07]  /*97d0*/  F2FP.PACK_AB R71, R238, R239 ;  /* 0x000000efee47723e */ /* 0x008fee00000000ff */
[C---:B------:R-:W-:Y:S07]  /*97e0*/  HMMA.16816.F32 R4, R68.reuse, R80, R4 ;  /* 0x000000504404723c */ /* 0x040fee0000001804 */
[--C-:B------:R-:W-:Y:S01]  /*97f0*/  FFMA.FTZ R80, R149, c[0x0][0x2d0], -R132.reuse ;  /* 0x0000b40095507a23 */ /* 0x100fe20000010884 */
[C---:B------:R-:W-:Y:S03]  /*9800*/  HMMA.16816.F32 R8, R68.reuse, R82, R8 ;  /* 0x000000524408723c */ /* 0x040fe60000001808 */
[----:B------:R1:W-:Y:S05]  /*9810*/  MUFU.EX2 R236, R80 ;  /* 0x0000005000ec7308 */ /* 0x0003ea0000000800 */
[C---:B--2---:R-:W-:Y:S08]  /*9820*/  HMMA.16816.F32 R12, R68.reuse, R72, R12 ;  /* 0x00000048440c723c */ /* 0x044ff0000000180c */
[C---:B------:R-:W-:Y:S01]  /*9830*/  HMMA.16816.F32 R16, R68.reuse, R74, R16 ;  /* 0x0000004a4410723c */ /* 0x040fe20000001810 */
[----:B------:R-:W2:Y:S07]  /*9840*/  LDSM.16.MT88.4 R72, [R192+0x3800] ;  /* 0x00380000c048783b */ /* 0x000eae0000004200 */
[C---:B------:R-:W-:Y:S04]  /*9850*/  HMMA.16816.F32 R20, R68.reuse, R84, R20 ;  /* 0x000000544414723c */ /* 0x040fe80000001814 */
[--C-:B-1----:R-:W-:Y:S03]  /*9860*/  FFMA.FTZ R80, R150, c[0x0][0x2d0], -R132.reuse ;  /* 0x0000b40096507a23 */ /* 0x102fe60000010884 */
[--C-:B------:R-:W-:Y:S01]  /*9870*/  FFMA.FTZ R84, R151, c[0x0][0x2d0], -R132.reuse ;  /* 0x0000b40097547a23 */ /* 0x100fe20000010884 */
[C---:B------:R-:W-:Y:S01]  /*9880*/  HMMA.16816.F32 R24, R68.reuse, R86, R24 ;  /* 0x000000564418723c */ /* 0x040fe20000001818 */
[----:B------:R1:W3:Y:S07]  /*9890*/  MUFU.EX2 R237, R80 ;  /* 0x0000005000ed7308 */ /* 0x0002ee0000000800 */
[C---:B------:R-:W-:Y:S03]  /*98a0*/  HMMA.16816.F32 R28, R68.reuse, R88, R28 ;  /* 0x00000058441c723c */ /* 0x040fe6000000181c */
[----:B------:R2:W-:Y:S04]  /*98b0*/  MUFU.EX2 R235, R84 ;  /* 0x0000005400eb7308 */ /* 0x0005e80000000800 */
[--C-:B------:R-:W-:Y:S01]  /*98c0*/  FFMA.FTZ R88, R157, c[0x0][0x2d0], -R132.reuse ;  /* 0x0000b4009d587a23 */ /* 0x100fe20000010884 */
[C---:B------:R-:W-:Y:S05]  /*98d0*/  HMMA.16816.F32 R32, R68.reuse, R90, R32 ;  /* 0x0000005a4420723c */ /* 0x040fea0000001820 */
[----:B------:R3:W-:Y:S03]  /*98e0*/  MUFU.EX2 R157, R88 ;  /* 0x00000058009d7308 */ /* 0x0007e60000000800 */
[C---:B-----5:R-:W-:Y:S01]  /*98f0*/  HMMA.16816.F32 R36, R68.reuse, R76, R36 ;  /* 0x0000004c4424723c */ /* 0x060fe20000001824 */
[----:B-1----:R-:W1:Y:S06]  /*9900*/  LDSM.16.MT88.4 R80, [R191+0x3800] ;  /* 0x00380000bf50783b */ /* 0x002e6c0000004200 */
[--C-:B------:R-:W-:Y:S01]  /*9910*/  FFMA.FTZ R76, R136, c[0x0][0x2d0], -R109.reuse ;  /* 0x0000b400884c7a23 */ /* 0x100fe2000001086d */
[C---:B------:R-:W-:Y:S03]  /*9920*/  HMMA.16816.F32 R40, R68.reuse, R78, R40 ;  /* 0x0000004e4428723c */ /* 0x040fe60000001828 */
[----:B------:R5:W-:Y:S01]  /*9930*/  MUFU.EX2 R233, R76 ;  /* 0x0000004c00e97308 */ /* 0x000be20000000800 */
[--C-:B--2---:R-:W-:Y:S04]  /*9940*/  FFMA.FTZ R84, R156, c[0x0][0x2d0], -R132.reuse ;  /* 0x0000b4009c547a23 */ /* 0x104fe80000010884 */
[C---:B------:R-:W-:Y:S05]  /*9950*/  HMMA.16816.F32 R44, R68.reuse, R72, R44 ;  /* 0x00000048442c723c */ /* 0x040fea000000182c */
[----:B------:R2:W2:Y:S01]  /*9960*/  MUFU.EX2 R234, R84 ;  /* 0x0000005400ea7308 */ /* 0x0004a20000000800 */
[----:B---3--:R-:W-:Y:S01]  /*9970*/  LDSM.16.MT88.4 R88, [R194+0x4000] ;  /* 0x00400000c258783b */ /* 0x008fe20000004200 */
[--C-:B------:R-:W-:Y:S01]  /*9980*/  FFMA.FTZ R72, R134, c[0x0][0x2d0], -R109.reuse ;  /* 0x0000b40086487a23 */ /* 0x100fe2000001086d */
[C---:B------:R-:W-:Y:S07]  /*9990*/  HMMA.16816.F32 R48, R68.reuse, R74, R48 ;  /* 0x0000004a4430723c */ /* 0x040fee0000001830 */
[----:B------:R3:W-:Y:S01]  /*99a0*/  MUFU.EX2 R231, R72 ;  /* 0x0000004800e77308 */ /* 0x0007e20000000800 */
[--C-:B-----5:R-:W-:Y:S01]  /*99b0*/  FFMA.FTZ R76, R135, c[0x0][0x2d0], -R109.reuse ;  /* 0x0000b400874c7a23 */ /* 0x120fe2000001086d */
[C---:B-1----:R-:W-:Y:S08]  /*99c0*/  HMMA.16816.F32 R52, R68.reuse, R80, R52 ;  /* 0x000000504434723c */ /* 0x042ff00000001834 */
[----:B------:R1:W5:Y:S01]  /*99d0*/  MUFU.EX2 R232, R76 ;  /* 0x0000004c00e87308 */ /* 0x0003620000000800 */
[----:B--2---:R-:W2:Y:S01]  /*99e0*/  LDSM.16.MT88.4 R84, [R194+0x3800] ;  /* 0x00380000c254783b */ /* 0x004ea20000004200 */
[C---:B------:R-:W-:Y:S07]  /*99f0*/  HMMA.16816.F32 R56, R68.reuse, R82, R56 ;  /* 0x000000524438723c */ /* 0x040fee0000001838 */
[----:B------:R-:W-:Y:S08]  /*9a00*/  LDSM.16.MT88.4 R80, [R191+0x1000] ;  /* 0x00100000bf50783b */ /* 0x000ff00000004200 */
[----:B---3--:R-:W3:Y:S01]  /*9a10*/  LDSM.16.MT88.4 R72, [R188+0x1000] ;  /* 0x00100000bc48783b */ /* 0x008ee20000004200 */
[--C-:B-1----:R-:W-:Y:S04]  /*9a20*/  FFMA.FTZ R76, R141, c[0x0][0x2d0], -R109.reuse ;  /* 0x0000b4008d4c7a23 */ /* 0x102fe8000001086d */
[----:B------:R1:W1:Y:S01]  /*9a30*/  MUFU.EX2 R230, R76 ;  /* 0x0000004c00e67308 */ /* 0x0002620000000800 */
[C---:B--2---:R-:W-:Y:S08]  /*9a40*/  HMMA.16816.F32 R60, R68.reuse, R84, R60 ;  /* 0x00000054443c723c */ /* 0x044ff0000000183c */
[----:B------:R-:W-:Y:S01]  /*9a50*/  HMMA.16816.F32 R64, R68, R86, R64 ;  /* 0x000000564440723c */ /* 0x000fe20000001840 */
[----:B-1----:R-:W1:Y:S06]  /*9a60*/  LDSM.16.MT88.4 R76, [R192+0x1000] ;  /* 0x00100000c04c783b */ /* 0x002e6c0000004200 */
[----:B------:R-:W-:Y:S02]  /*9a70*/  F2FP.PACK_AB R68, R237, R236 ;  /* 0x000000eced44723e */ /* 0x000fe400000000ff */
[----:B------:R-:W-:Y:S01]  /*9a80*/  F2FP.PACK_AB R70, R234, R235 ;  /* 0x000000ebea46723e */ /* 0x000fe200000000ff */
[----:B------:R-:W2:Y:S02]  /*9a90*/  LDSM.16.MT88.4 R84, [R194+0x1000] ;  /* 0x00100000c254783b */ /* 0x000ea40000004200 */
[----:B-----5:R-:W-:Y:S02]  /*9aa0*/  F2FP.PACK_AB R69, R232, R233 ;  /* 0x000000e9e845723e */ /* 0x020fe400000000ff */
[----:B------:R-:W-:Y:S07]  /*9ab0*/  F2FP.PACK_AB R71, R230, R231 ;  /* 0x000000e7e647723e */ /* 0x000fee00000000ff */
[C---:B---3--:R-:W-:Y:S07]  /*9ac0*/  HMMA.16816.F32 R4, R68.reuse, R72, R4 ;  /* 0x000000484404723c */ /* 0x048fee0000001804 */
[----:B------:R-:W-:Y:S01]  /*9ad0*/  FFMA.FTZ R72, R158, c[0x0][0x2d0], -R132 ;  /* 0x0000b4009e487a23 */ /* 0x000fe20000010884 */
[C---:B------:R-:W-:Y:S03]  /*9ae0*/  HMMA.16816.F32 R8, R68.reuse, R74, R8 ;  /* 0x0000004a4408723c */ /* 0x040fe60000001808 */
[----:B------:R3:W5:Y:S01]  /*9af0*/  MUFU.EX2 R156, R72 ;  /* 0x00000048009c7308 */ /* 0x0007620000000800 */
[----:B------:R-:W-:Y:S04]  /*9b00*/  IMAD.MOV.U32 R158, RZ, RZ, R112 ;  /* 0x000000ffff9e7224 */ /* 0x000fe800078e0070 */
[C---:B-1----:R-:W-:Y:S07]  /*9b10*/  HMMA.16816.F32 R12, R68.reuse, R76, R12 ;  /* 0x0000004c440c723c */ /* 0x042fee000000180c */
[----:B------:R-:W-:Y:S01]  /*9b20*/  FFMA.FTZ R76, R160, c[0x0][0x2d0], -R132 ;  /* 0x0000b400a04c7a23 */ /* 0x000fe20000010884 */
[C---:B------:R-:W-:Y:S03]  /*9b30*/  HMMA.16816.F32 R16, R68.reuse, R78, R16 ;  /* 0x0000004e4410723c */ /* 0x040fe60000001810 */
[----:B------:R1:W-:Y:S01]  /*9b40*/  MUFU.EX2 R151, R76 ;  /* 0x0000004c00977308 */ /* 0x0003e20000000800 */
[----:B------:R-:W-:Y:S01]  /*9b50*/  IMAD.MOV.U32 R160, RZ, RZ, R110 ;  /* 0x000000ffffa07224 */ /* 0x000fe200078e006e */
[----:B---3--:R-:W3:Y:S03]  /*9b60*/  LDSM.16.MT88.4 R72, [R188+0x4000] ;  /* 0x00400000bc48783b */ /* 0x008ee60000004200 */
[C---:B------:R-:W-:Y:S07]  /*9b70*/  HMMA.16816.F32 R20, R68.reuse, R80, R20 ;  /* 0x000000504414723c */ /* 0x040fee0000001814 */
[----:B------:R-:W-:Y:S01]  /*9b80*/  FFMA.FTZ R80, R142, c[0x0][0x2d0], -R109 ;  /* 0x0000b4008e507a23 */ /* 0x000fe2000001086d */
[C---:B------:R-:W-:Y:S03]  /*9b90*/  HMMA.16816.F32 R24, R68.reuse, R82, R24 ;  /* 0x000000524418723c */ /* 0x040fe60000001818 */
[----:B------:R4:W-:Y:S05]  /*9ba0*/  MUFU.EX2 R149, R80 ;  /* 0x0000005000957308 */ /* 0x0009ea0000000800 */
[C---:B--2---:R-:W-:Y:S04]  /*9bb0*/  HMMA.16816.F32 R28, R68.reuse, R84, R28 ;  /* 0x00000054441c723c */ /* 0x044fe8000000181c */
[--C-:B-1----:R-:W-:Y:S02]  /*9bc0*/  FFMA.FTZ R76, R161, c[0x0][0x2d0], -R132.reuse ;  /* 0x0000b400a14c7a23 */ /* 0x102fe40000010884 */
[----:B------:R-:W-:Y:S02]  /*9bd0*/  IMAD.MOV.U32 R161, RZ, RZ, R133 ;  /* 0x000000ffffa17224 */ /* 0x000fe400078e0085 */
[C---:B------:R-:W-:Y:S01]  /*9be0*/  HMMA.16816.F32 R32, R68.reuse, R86, R32 ;  /* 0x000000564420723c */ /* 0x040fe20000001820 */
[----:B------:R1:W2:Y:S03]  /*9bf0*/  MUFU.EX2 R150, R76 ;  /* 0x0000004c00967308 */ /* 0x0002a60000000800 */
[--C-:B------:R-:W-:Y:S07]  /*9c00*/  FFMA.FTZ R84, R143, c[0x0][0x2d0], -R109.reuse ;  /* 0x0000b4008f547a23 */ /* 0x100fee000001086d */
[----:B------:R2:W2:Y:S01]  /*9c10*/  MUFU.EX2 R148, R84 ;  /* 0x0000005400947308 */ /* 0x0004a20000000800 */
[----:B----4-:R-:W-:Y:S01]  /*9c20*/  LDSM.16.MT88.4 R80, [R191+0x4000] ;  /* 0x00400000bf50783b */ /* 0x010fe20000004200 */
[C---:B---3--:R-:W-:Y:S07]  /*9c30*/  HMMA.16816.F32 R36, R68.reuse, R72, R36 ;  /* 0x000000484424723c */ /* 0x048fee0000001824 */
[--C-:B------:R-:W-:Y:S01]  /*9c40*/  FFMA.FTZ R72, R159, c[0x0][0x2d0], -R109.reuse ;  /* 0x0000b4009f487a23 */ /* 0x100fe2000001086d */
[C---:B------:R-:W-:Y:S01]  /*9c50*/  HMMA.16816.F32 R40, R68.reuse, R74, R40 ;  /* 0x0000004a4428723c */ /* 0x040fe20000001828 */
[----:B------:R-:W3:Y:S02]  /*9c60*/  LDL.LU R159, [R1+0x4] ;  /* 0x00000400019f7983 */ /* 0x000ee40000300800 */
[----:B------:R4:W-:Y:S02]  /*9c70*/  MUFU.EX2 R146, R72 ;  /* 0x0000004800927308 */ /* 0x0009e40000000800 */
[----:B-1----:R-:W1:Y:S01]  /*9c80*/  LDSM.16.MT88.4 R76, [R192+0x4000] ;  /* 0x00400000c04c783b */ /* 0x002e620000004200 */
[--C-:B--2---:R-:W-:Y:S07]  /*9c90*/  FFMA.FTZ R84, R144, c[0x0][0x2d0], -R109.reuse ;  /* 0x0000b40090547a23 */ /* 0x104fee000001086d */
[----:B------:R2:W1:Y:S01]  /*9ca0*/  MUFU.EX2 R147, R84 ;  /* 0x0000005400937308 */ /* 0x0004620000000800 */
[----:B----4-:R-:W-:Y:S08]  /*9cb0*/  LDSM.16.MT88.4 R72, [R192+0x1800] ;  /* 0x00180000c048783b */ /* 0x010ff00000004200 */
[----:B--2---:R-:W2:Y:S01]  /*9cc0*/  LDSM.16.MT88.4 R84, [R188+0x1800] ;  /* 0x00180000bc54783b */ /* 0x004ea20000004200 */
[C---:B-1----:R-:W-:Y:S08]  /*9cd0*/  HMMA.16816.F32 R44, R68.reuse, R76, R44 ;  /* 0x0000004c442c723c */ /* 0x042ff0000000182c */
[C---:B------:R-:W-:Y:S01]  /*9ce0*/  HMMA.16816.F32 R48, R68.reuse, R78, R48 ;  /* 0x0000004e4430723c */ /* 0x040fe20000001830 */
[----:B------:R-:W1:Y:S07]  /*9cf0*/  LDSM.16.MT88.4 R76, [R191+0x1800] ;  /* 0x00180000bf4c783b */ /* 0x000e6e0000004200 */
[C---:B------:R-:W-:Y:S07]  /*9d00*/  HMMA.16816.F32 R52, R68.reuse, R80, R52 ;  /* 0x000000504434723c */ /* 0x040fee0000001834 */
[--C-:B------:R-:W-:Y:S01]  /*9d10*/  FFMA.FTZ R80, R185, c[0x0][0x2d0], -R132.reuse ;  /* 0x0000b400b9507a23 */ /* 0x100fe20000010884 */
[C---:B------:R-:W-:Y:S03]  /*9d20*/  HMMA.16816.F32 R56, R68.reuse, R82, R56 ;  /* 0x000000524438723c */ /* 0x040fe60000001838 */
[----:B------:R4:W-:Y:S05]  /*9d30*/  MUFU.EX2 R145, R80 ;  /* 0x0000005000917308 */ /* 0x0009ea0000000800 */
[C---:B------:R-:W-:Y:S08]  /*9d40*/  HMMA.16816.F32 R60, R68.reuse, R88, R60 ;  /* 0x00000058443c723c */ /* 0x040ff0000000183c */
[----:B------:R-:W-:Y:S01]  /*9d50*/  HMMA.16816.F32 R64, R68, R90, R64 ;  /* 0x0000005a4440723c */ /* 0x000fe20000001840 */
[----:B------:R-:W-:Y:S06]  /*9d60*/  LDSM.16.MT88.4 R88, [R191+0x4800] ;  /* 0x00480000bf58783b */ /* 0x000fec0000004200 */
[----:B-----5:R-:W-:Y:S02]  /*9d70*/  F2FP.PACK_AB R68, R156, R157 ;  /* 0x0000009d9c44723e */ /* 0x020fe400000000ff */
[----:B------:R-:W-:Y:S01]  /*9d80*/  F2FP.PACK_AB R70, R150, R151 ;  /* 0x000000979646723e */ /* 0x000fe200000000ff */
[----:B----4-:R-:W4:Y:S02]  /*9d90*/  LDSM.16.MT88.4 R80, [R194+0x1800] ;  /* 0x00180000c250783b */ /* 0x010f240000004200 */
[----:B------:R-:W-:Y:S02]  /*9da0*/  F2FP.PACK_AB R69, R148, R149 ;  /* 0x000000959445723e */ /* 0x000fe400000000ff */
[----:B------:R-:W-:Y:S07]  /*9db0*/  F2FP.PACK_AB R71, R146, R147 ;  /* 0x000000939247723e */ /* 0x000fee00000000ff */
[C---:B--2---:R-:W-:Y:S07]  /*9dc0*/  HMMA.16816.F32 R4, R68.reuse, R84, R4 ;  /* 0x000000544404723c */ /* 0x044fee0000001804 */
[--C-:B------:R-:W-:Y:S01]  /*9dd0*/  FFMA.FTZ R84, R212, c[0x0][0x2d0], -R132.reuse ;  /* 0x0000b400d4547a23 */ /* 0x100fe20000010884 */
[C---:B------:R-:W-:Y:S03]  /*9de0*/  HMMA.16816.F32 R8, R68.reuse, R86, R8 ;  /* 0x000000564408723c */ /* 0x040fe60000001808 */
[----:B------:R2:W5:Y:S01]  /*9df0*/  MUFU.EX2 R144, R84 ;  /* 0x0000005400907308 */ /* 0x0005620000000800 */
[----:B------:R-:W-:Y:S04]  /*9e00*/  IADD3 R212, R186, -0x1, RZ ;  /* 0xffffffffbad47810 */ /* 0x000fe80007ffe0ff */
[C---:B------:R-:W-:Y:S07]  /*9e10*/  HMMA.16816.F32 R12, R68.reuse, R72, R12 ;  /* 0x00000048440c723c */ /* 0x040fee000000180c */
[--C-:B------:R-:W-:Y:S01]  /*9e20*/  FFMA.FTZ R72, R214, c[0x0][0x2d0], -R132.reuse ;  /* 0x0000b400d6487a23 */ /* 0x100fe20000010884 */
[C---:B------:R-:W-:Y:S03]  /*9e30*/  HMMA.16816.F32 R16, R68.reuse, R74, R16 ;  /* 0x0000004a4410723c */ /* 0x040fe60000001810 */
[----:B------:R5:W-:Y:S05]  /*9e40*/  MUFU.EX2 R143, R72 ;  /* 0x00000048008f7308 */ /* 0x000bea0000000800 */
[C---:B-1----:R-:W-:Y:S01]  /*9e50*/  HMMA.16816.F32 R20, R68.reuse, R76, R20 ;  /* 0x0000004c4414723c */ /* 0x042fe20000001814 */
[----:B--2---:R-:W1:Y:S06]  /*9e60*/  LDSM.16.MT88.4 R84, [R188+0x4800] ;  /* 0x00480000bc54783b */ /* 0x004e6c0000004200 */
[--C-:B------:R-:W-:Y:S01]  /*9e70*/  FFMA.FTZ R76, R162, c[0x0][0x2d0], -R109.reuse ;  /* 0x0000b400a24c7a23 */ /* 0x100fe2000001086d */
[C---:B------:R-:W-:Y:S03]  /*9e80*/  HMMA.16816.F32 R24, R68.reuse, R78, R24 ;  /* 0x0000004e4418723c */ /* 0x040fe60000001818 */
[----:B------:R2:W-:Y:S05]  /*9e90*/  MUFU.EX2 R141, R76 ;  /* 0x0000004c008d7308 */ /* 0x0005ea0000000800 */
[C---:B----4-:R-:W-:Y:S04]  /*9ea0*/  HMMA.16816.F32 R28, R68.reuse, R80, R28 ;  /* 0x00000050441c723c */ /* 0x050fe8000000181c */
[--C-:B-----5:R-:W-:Y:S03]  /*9eb0*/  FFMA.FTZ R72, R215, c[0x0][0x2d0], -R132.reuse ;  /* 0x0000b400d7487a23 */ /* 0x120fe60000010884 */
[--C-:B------:R-:W-:Y:S01]  /*9ec0*/  FFMA.FTZ R80, R187, c[0x0][0x2d0], -R109.reuse ;  /* 0x0000b400bb507a23 */ /* 0x100fe2000001086d */
[C---:B------:R-:W-:Y:S01]  /*9ed0*/  HMMA.16816.F32 R32, R68.reuse, R82, R32 ;  /* 0x000000524420723c */ /* 0x040fe20000001820 */
[----:B------:R4:W5:Y:S10]  /*9ee0*/  MUFU.EX2 R142, R72 ;  /* 0x00000048008e7308 */ /* 0x0009740000000800 */
[----:B------:R5:W-:Y:S01]  /*9ef0*/  MUFU.EX2 R138, R80 ;  /* 0x00000050008a7308 */ /* 0x000be20000000800 */
[--C-:B--2---:R-:W-:Y:S01]  /*9f00*/  FFMA.FTZ R76, R163, c[0x0][0x2d0], -R109.reuse ;  /* 0x0000b400a34c7a23 */ /* 0x104fe2000001086d */
[C---:B-1----:R-:W-:Y:S08]  /*9f10*/  HMMA.16816.F32 R36, R68.reuse, R84, R36 ;  /* 0x000000544424723c */ /* 0x042ff00000001824 */
[----:B------:R1:W2:Y:S01]  /*9f20*/  MUFU.EX2 R140, R76 ;  /* 0x0000004c008c7308 */ /* 0x0002a20000000800 */
[----:B----4-:R-:W4:Y:S01]  /*9f30*/  LDSM.16.MT88.4 R72, [R192+0x4800] ;  /* 0x00480000c048783b */ /* 0x010f220000004200 */
[C---:B------:R-:W-:Y:S07]  /*9f40*/  HMMA.16816.F32 R40, R68.reuse, R86, R40 ;  /* 0x000000564428723c */ /* 0x040fee0000001828 */
[----:B------:R-:W-:Y:S08]  /*9f50*/  LDSM.16.MT88.4 R84, [R194+0x2000] ;  /* 0x00200000c254783b */ /* 0x000ff00000004200 */
[----:B-----5:R-:W-:Y:S01]  /*9f60*/  LDSM.16.MT88.4 R80, [R192+0x2000] ;  /* 0x00200000c050783b */ /* 0x020fe20000004200 */
[--C-:B-1----:R-:W-:Y:S04]  /*9f70*/  FFMA.FTZ R76, R184, c[0x0][0x2d0], -R109.reuse ;  /* 0x0000b400b84c7a23 */ /* 0x102fe8000001086d */
[----:B------:R1:W5:Y:S01]  /*9f80*/  MUFU.EX2 R139, R76 ;  /* 0x0000004c008b7308 */ /* 0x0003620000000800 */
[C---:B----4-:R-:W-:Y:S08]  /*9f90*/  HMMA.16816.F32 R44, R68.reuse, R72, R44 ;  /* 0x00000048442c723c */ /* 0x050ff0000000182c */
[C---:B------:R-:W-:Y:S01]  /*9fa0*/  HMMA.16816.F32 R48, R68.reuse, R74, R48 ;  /* 0x0000004a4430723c */ /* 0x040fe20000001830 */
[----:B-1----:R-:W1:Y:S07]  /*9fb0*/  LDSM.16.MT88.4 R76, [R188+0x2000] ;  /* 0x00200000bc4c783b */ /* 0x002e6e0000004200 */
[C---:B------:R-:W-:Y:S01]  /*9fc0*/  HMMA.16816.F32 R52, R68.reuse, R88, R52 ;  /* 0x000000584434723c */ /* 0x040fe20000001834 */
[----:B------:R-:W4:Y:S07]  /*9fd0*/  LDSM.16.MT88.4 R72, [R191+0x2000] ;  /* 0x00200000bf48783b */ /* 0x000f2e0000004200 */
[C---:B------:R-:W-:Y:S01]  /*9fe0*/  HMMA.16816.F32 R56, R68.reuse, R90, R56 ;  /* 0x0000005a4438723c */ /* 0x040fe20000001838 */
[----:B------:R-:W-:Y:S07]  /*9ff0*/  LDSM.16.MT88.4 R88, [R191+0x5000] ;  /* 0x00500000bf58783b */ /* 0x000fee0000004200 */
[C---:B------:R-:W-:Y:S07]  /*a000*/  HMMA.16816.F32 R60, R68.reuse, R92, R60 ;  /* 0x0000005c443c723c */ /* 0x040fee000000183c */
[--C-:B------:R-:W-:Y:S01]  /*a010*/  FFMA.FTZ R92, R217, c[0x0][0x2d0], -R109.reuse ;  /* 0x0000b400d95c7a23 */ /* 0x100fe2000001086d */
[----:B------:R-:W-:Y:S07]  /*a020*/  HMMA.16816.F32 R64, R68, R94, R64 ;  /* 0x0000005e4440723c */ /* 0x000fee0000001840 */
[----:B------:R-:W-:Y:S02]  /*a030*/  F2FP.PACK_AB R68, R144, R145 ;  /* 0x000000919044723e */ /* 0x000fe400000000ff */
[----:B------:R-:W-:Y:S03]  /*a040*/  F2FP.PACK_AB R70, R142, R143 ;  /* 0x0000008f8e46723e */ /* 0x000fe600000000ff */
[----:B--2---:R-:W-:Y:S02]  /*a050*/  F2FP.PACK_AB R69, R140, R141 ;  /* 0x0000008d8c45723e */ /* 0x004fe400000000ff */
[----:B-----5:R-:W-:Y:S07]  /*a060*/  F2FP.PACK_AB R71, R138, R139 ;  /* 0x0000008b8a47723e */ /* 0x020fee00000000ff */
[C---:B-1----:R-:W-:Y:S07]  /*a070*/  HMMA.16816.F32 R4, R68.reuse, R76, R4 ;  /* 0x0000004c4404723c */ /* 0x042fee0000001804 */
[--C-:B------:R-:W-:Y:S01]  /*a080*/  FFMA.FTZ R76, R219, c[0x0][0x2d0], -R132.reuse ;  /* 0x0000b400db4c7a23 */ /* 0x100fe20000010884 */
[C---:B------:R-:W-:Y:S03]  /*a090*/  HMMA.16816.F32 R8, R68.reuse, R78, R8 ;  /* 0x0000004e4408723c */ /* 0x040fe60000001808 */
[----:B------:R1:W-:Y:S05]  /*a0a0*/  MUFU.EX2 R137, R76 ;  /* 0x0000004c00897308 */ /* 0x0003ea0000000800 */
[C---:B------:R-:W-:Y:S07]  /*a0b0*/  HMMA.16816.F32 R12, R68.reuse, R80, R12 ;  /* 0x00000050440c723c */ /* 0x040fee000000180c */
[--C-:B------:R-:W-:Y:S01]  /*a0c0*/  FFMA.FTZ R80, R221, c[0x0][0x2d0], -R132.reuse ;  /* 0x0000b400dd507a23 */ /* 0x100fe20000010884 */
[C---:B------:R-:W-:Y:S03]  /*a0d0*/  HMMA.16816.F32 R16, R68.reuse, R82, R16 ;  /* 0x000000524410723c */ /* 0x040fe60000001810 */
[----:B------:R2:W-:Y:S05]  /*a0e0*/  MUFU.EX2 R135, R80 ;  /* 0x0000005000877308 */ /* 0x0005ea0000000800 */
[C---:B----4-:R-:W-:Y:S04]  /*a0f0*/  HMMA.16816.F32 R20, R68.reuse, R72, R20 ;  /* 0x000000484414723c */ /* 0x050fe80000001814 */
[--C-:B-1----:R-:W-:Y:S02]  /*a100*/  FFMA.FTZ R76, R220, c[0x0][0x2d0], -R132.reuse ;  /* 0x0000b400dc4c7a23 */ /* 0x102fe40000010884 */
[----:B------:R-:W-:Y:S02]  /*a110*/  FFMA.FTZ R132, R222, c[0x0][0x2d0], -R132 ;  /* 0x0000b400de847a23 */ /* 0x000fe40000010884 */
[C---:B------:R-:W-:Y:S01]  /*a120*/  HMMA.16816.F32 R24, R68.reuse, R74, R24 ;  /* 0x0000004a4418723c */ /* 0x040fe20000001818 */
[----:B------:R1:W4:Y:S03]  /*a130*/  MUFU.EX2 R136, R76 ;  /* 0x0000004c00887308 */ /* 0x0003260000000800 */
[--C-:B------:R-:W-:Y:S04]  /*a140*/  FFMA.FTZ R72, R216, c[0x0][0x2d0], -R109.reuse ;  /* 0x0000b400d8487a23 */ /* 0x100fe8000001086d */
[C---:B------:R-:W-:Y:S01]  /*a150*/  HMMA.16816.F32 R28, R68.reuse, R84, R28 ;  /* 0x00000054441c723c */ /* 0x040fe2000000181c */
[----:B--2---:R-:W-:Y:S02]  /*a160*/  LDSM.16.MT88.4 R80, [R192+0x5000] ;  /* 0x00500000c050783b */ /* 0x004fe40000004200 */
[----:B------:R2:W-:Y:S04]  /*a170*/  MUFU.EX2 R133, R72 ;  /* 0x0000004800857308 */ /* 0x0005e80000000800 */
[--C-:B------:R-:W-:Y:S01]  /*a180*/  FFMA.FTZ R84, R218, c[0x0][0x2d0], -R109.reuse ;  /* 0x0000b400da547a23 */ /* 0x100fe2000001086d */
[C---:B------:R-:W-:Y:S04]  /*a190*/  HMMA.16816.F32 R32, R68.reuse, R86, R32 ;  /* 0x000000564420723c */ /* 0x040fe80000001820 */
[----:B------:R-:W-:Y:S01]  /*a1a0*/  FFMA.FTZ R109, R111, c[0x0][0x2d0], -R109 ;  /* 0x0000b4006f6d7a23 */ /* 0x000fe2000001086d */
[----:B------:R5:W-:Y:S01]  /*a1b0*/  MUFU.EX2 R110, R84 ;  /* 0x00000054006e7308 */ /* 0x000be20000000800 */
[----:B-1----:R-:W1:Y:S01]  /*a1c0*/  LDSM.16.MT88.4 R76, [R188+0x5000] ;  /* 0x00500000bc4c783b */ /* 0x002e620000004200 */
[----:B----4-:R-:W-:Y:S08]  /*a1d0*/  F2FP.PACK_AB R128, R136, R137 ;  /* 0x000000898880723e */ /* 0x010ff000000000ff */
[----:B------:R-:W4:Y:S01]  /*a1e0*/  MUFU.EX2 R134, R132 ;  /* 0x0000008400867308 */ /* 0x000f220000000800 */
[----:B--2---:R-:W2:Y:S09]  /*a1f0*/  LDSM.16.MT88.4 R72, [R194+0x5000] ;  /* 0x00500000c248783b */ /* 0x004eb20000004200 */
[----:B------:R3:W3:Y:S01]  /*a200*/  MUFU.EX2 R132, R92 ;  /* 0x0000005c00847308 */ /* 0x0006e20000000800 */
[----:B-----5:R-:W5:Y:S09]  /*a210*/  LDSM.16.MT88.4 R84, [R192+0x2800] ;  /* 0x00280000c054783b */ /* 0x020f720000004200 */
[----:B------:R-:W2:Y:S01]  /*a220*/  MUFU.EX2 R109, R109 ;  /* 0x0000006d006d7308 */ /* 0x000ea20000000800 */
[----:B----4-:R-:W-:Y:S01]  /*a230*/  F2FP.PACK_AB R130, R134, R135 ;  /* 0x000000878682723e */ /* 0x010fe200000000ff */
[C---:B-1----:R-:W-:Y:S01]  /*a240*/  HMMA.16816.F32 R36, R68.reuse, R76, R36 ;  /* 0x0000004c4424723c */ /* 0x042fe20000001824 */
[----:B---3--:R-:W1:Y:S02]  /*a250*/  LDSM.16.MT88.4 R92, [R191+0x2800] ;  /* 0x00280000bf5c783b */ /* 0x008e640000004200 */
[----:B------:R-:W-:Y:S05]  /*a260*/  F2FP.PACK_AB R129, R132, R133 ;  /* 0x000000858481723e */ /* 0x000fea00000000ff */
[C---:B------:R-:W-:Y:S04]  /*a270*/  HMMA.16816.F32 R40, R68.reuse, R78, R40 ;  /* 0x0000004e4428723c */ /* 0x040fe80000001828 */
[----:B--2---:R-:W-:Y:S04]  /*a280*/  F2FP.PACK_AB R131, R109, R110 ;  /* 0x0000006e6d83723e */ /* 0x004fe800000000ff */
[C---:B------:R-:W-:Y:S08]  /*a290*/  HMMA.16816.F32 R44, R68.reuse, R80, R44 ;  /* 0x00000050442c723c */ /* 0x040ff0000000182c */
[C---:B------:R-:W-:Y:S08]  /*a2a0*/  HMMA.16816.F32 R48, R68.reuse, R82, R48 ;  /* 0x000000524430723c */ /* 0x040ff00000001830 */
[C---:B------:R-:W-:Y:S08]  /*a2b0*/  HMMA.16816.F32 R52, R68.reuse, R88, R52 ;  /* 0x000000584434723c */ /* 0x040ff00000001834 */
[C---:B------:R-:W-:Y:S08]  /*a2c0*/  HMMA.16816.F32 R56, R68.reuse, R90, R56 ;  /* 0x0000005a4438723c */ /* 0x040ff00000001838 */
[C---:B------:R-:W-:Y:S08]  /*a2d0*/  HMMA.16816.F32 R60, R68.reuse, R72, R60 ;  /* 0x00000048443c723c */ /* 0x040ff0000000183c */
[----:B------:R-:W-:Y:S08]  /*a2e0*/  HMMA.16816.F32 R64, R68, R74, R64 ;  /* 0x0000004a4440723c */ /* 0x000ff00000001840 */
[C---:B------:R-:W-:Y:S07]  /*a2f0*/  HMMA.16816.F32 R112, R128.reuse, R116, R4 ;  /* 0x000000748070723c */ /* 0x040fee0000001804 */
[----:B------:R-:W-:Y:S01]  /*a300*/  FFMA.FTZ R4, R2, R104, R252 ;  /* 0x0000006802047223 */ /* 0x000fe200000100fc */
[C---:B------:R-:W-:Y:S01]  /*a310*/  HMMA.16816.F32 R116, R128.reuse, R118, R8 ;  /* 0x000000768074723c */ /* 0x040fe20000001808 */
[----:B------:R-:W2:Y:S03]  /*a320*/  LDSM.16.MT88.4 R104, [R192+0x5800] ;  /* 0x00580000c068783b */ /* 0x000ea60000004200 */
[----:B------:R-:W-:Y:S02]  /*a330*/  FFMA.FTZ R2, R0, R159, R251 ;  /* 0x0000009f00027223 */ /* 0x000fe400000100fb */
[----:B------:R-:W-:Y:S02]  /*a340*/  FADD.FTZ R0, R161, R4 ;  /* 0x00000004a1007221 */ /* 0x000fe40000010000 */
[C---:B-----5:R-:W-:Y:S01]  /*a350*/  HMMA.16816.F32 R68, R128.reuse, R84, R12 ;  /* 0x000000548044723c */ /* 0x060fe2000000180c */
[----:B------:R-:W3:Y:S03]  /*a360*/  LDL R12, [R1+0x14] ;  /* 0x00001400010c7983 */ /* 0x000ee60000100800 */
[----:B------:R-:W-:Y:S01]  /*a370*/  FADD.FTZ R2, R250, R2 ;  /* 0x00000002fa027221 */ /* 0x000fe20000010000 */
[----:B------:R-:W4:Y:S01]  /*a380*/  LDSM.16.MT88.4 R4, [R191+0x5800] ;  /* 0x00580000bf04783b */ /* 0x000f220000004200 */
[----:B------:R-:W-:Y:S02]  /*a390*/  FADD.FTZ R0, R160, R0 ;  /* 0x00000000a0007221 */ /* 0x000fe40000010000 */
[C---:B------:R-:W-:Y:S04]  /*a3a0*/  HMMA.16816.F32 R72, R128.reuse, R86, R16 ;  /* 0x000000568048723c */ /* 0x040fe80000001810 */
[----:B------:R-:W-:Y:S01]  /*a3b0*/  FADD.FTZ R2, R249, R2 ;  /* 0x00000002f9027221 */ /* 0x000fe20000010000 */
[----:B------:R-:W5:Y:S01]  /*a3c0*/  LDSM.16.MT88.4 R8, [R194+0x5800] ;  /* 0x00580000c208783b */ /* 0x000f620000004200 */
[----:B------:R-:W-:Y:S02]  /*a3d0*/  FADD.FTZ R0, R158, R0 ;  /* 0x000000009e007221 */ /* 0x000fe40000010000 */
[C---:B-1----:R-:W-:Y:S04]  /*a3e0*/  HMMA.16816.F32 R76, R128.reuse, R92, R20 ;  /* 0x0000005c804c723c */ /* 0x042fe80000001814 */
[----:B------:R-:W-:Y:S02]  /*a3f0*/  FADD.FTZ R2, R248, R2 ;  /* 0x00000002f8027221 */ /* 0x000fe40000010000 */
[----:B------:R-:W-:Y:S02]  /*a400*/  FADD.FTZ R0, R245, R0 ;  /* 0x00000000f5007221 */ /* 0x000fe40000010000 */
[C---:B------:R-:W-:Y:S04]  /*a410*/  HMMA.16816.F32 R80, R128.reuse, R94, R24 ;  /* 0x0000005e8050723c */ /* 0x040fe80000001818 */
[----:B------:R-:W-:Y:S02]  /*a420*/  FADD.FTZ R2, R241, R2 ;  /* 0x00000002f1027221 */ /* 0x000fe40000010000 */
[----:B------:R-:W-:Y:S02]  /*a430*/  FADD.FTZ R0, R244, R0 ;  /* 0x00000000f4007221 */ /* 0x000fe40000010000 */
[----:B------:R-:W-:Y:S01]  /*a440*/  FADD.FTZ R2, R240, R2 ;  /* 0x00000002f0027221 */ /* 0x000fe20000010000 */
[C---:B------:R-:W-:Y:S03]  /*a450*/  HMMA.16816.F32 R84, R128.reuse, R96, R28 ;  /* 0x000000608054723c */ /* 0x040fe6000000181c */
[----:B------:R-:W-:Y:S02]  /*a460*/  FADD.FTZ R0, R243, R0 ;  /* 0x00000000f3007221 */ /* 0x000fe40000010000 */
[----:B------:R-:W-:Y:S02]  /*a470*/  FADD.FTZ R2, R239, R2 ;  /* 0x00000002ef027221 */ /* 0x000fe40000010000 */
[----:B------:R-:W-:Y:S01]  /*a480*/  FADD.FTZ R0, R242, R0 ;  /* 0x00000000f2007221 */ /* 0x000fe20000010000 */
        /* <DEDUP_REMOVED lines=12> */
[C---:B--2---:R-:W-:Y:S03]  /*a550*/  HMMA.16816.F32 R100, R128.reuse, R104, R44 ;  /* 0x000000688064723c */ /* 0x044fe6000000182c */
[----:B------:R-:W-:Y:S02]  /*a560*/  FADD.FTZ R0, R157, R0 ;  /* 0x000000009d007221 */ /* 0x000fe40000010000 */
[----:B------:R-:W-:Y:S02]  /*a570*/  FADD.FTZ R2, R149, R2 ;  /* 0x0000000295027221 */ /* 0x000fe40000010000 */
[----:B------:R-:W-:Y:S01]  /*a580*/  FADD.FTZ R0, R156, R0 ;  /* 0x000000009c007221 */ /* 0x000fe20000010000 */
[C---:B------:R-:W-:Y:S04]  /*a590*/  HMMA.16816.F32 R104, R128.reuse, R106, R48 ;  /* 0x0000006a8068723c */ /* 0x040fe80000001830 */
[----:B------:R-:W-:Y:S02]  /*a5a0*/  FADD.FTZ R2, R148, R2 ;  /* 0x0000000294027221 */ /* 0x000fe40000010000 */
[----:B------:R-:W-:Y:S02]  /*a5b0*/  FADD.FTZ R0, R151, R0 ;  /* 0x0000000097007221 */ /* 0x000fe40000010000 */
[----:B------:R-:W-:Y:S01]  /*a5c0*/  FADD.FTZ R2, R147, R2 ;  /* 0x0000000293027221 */ /* 0x000fe20000010000 */
[C---:B----4-:R-:W-:Y:S03]  /*a5d0*/  HMMA.16816.F32 R52, R128.reuse, R4, R52 ;  /* 0x000000048034723c */ /* 0x050fe60000001834 */
[----:B------:R-:W-:Y:S02]  /*a5e0*/  FADD.FTZ R0, R150, R0 ;  /* 0x0000000096007221 */ /* 0x000fe40000010000 */
[----:B------:R-:W-:Y:S02]  /*a5f0*/  FADD.FTZ R2, R146, R2 ;  /* 0x0000000292027221 */ /* 0x000fe40000010000 */
[----:B------:R-:W-:Y:S01]  /*a600*/  FADD.FTZ R0, R145, R0 ;  /* 0x0000000091007221 */ /* 0x000fe20000010000 */
[C---:B------:R-:W-:Y:S04]  /*a610*/  HMMA.16816.F32 R56, R128.reuse, R6, R56 ;  /* 0x000000068038723c */ /* 0x040fe80000001838 */
[----:B------:R-:W-:Y:S02]  /*a620*/  FADD.FTZ R2, R141, R2 ;  /* 0x000000028d027221 */ /* 0x000fe40000010000 */
[----:B------:R-:W-:Y:S02]  /*a630*/  FADD.FTZ R0, R144, R0 ;  /* 0x0000000090007221 */ /* 0x000fe40000010000 */
[----:B------:R-:W-:Y:S01]  /*a640*/  FADD.FTZ R2, R140, R2 ;  /* 0x000000028c027221 */ /* 0x000fe20000010000 */
[C---:B-----5:R-:W-:Y:S03]  /*a650*/  HMMA.16816.F32 R60, R128.reuse, R8, R60 ;  /* 0x00000008803c723c */ /* 0x060fe6000000183c */
        /* <DEDUP_REMOVED lines=13> */
[--C-:B------:R-:W-:Y:S01]  /*a730*/  IMAD.MOV.U32 R4, RZ, RZ, R3.reuse ;  /* 0x000000ffff047224 */ /* 0x100fe200078e0003 */
[----:B------:R1:W-:Y:S01]  /*a740*/  STL [R1], R2 ;  /* 0x0000000201007387 */ /* 0x0003e20000100800 */
[----:B------:R-:W-:Y:S02]  /*a750*/  IMAD.MOV.U32 R109, RZ, RZ, R108 ;  /* 0x000000ffff6d7224 */ /* 0x000fe400078e006c */
[----:B------:R-:W-:Y:S01]  /*a760*/  IMAD.MOV.U32 R110, RZ, RZ, R3 ;  /* 0x000000ffff6e7224 */ /* 0x000fe200078e0003 */
[----:B------:R1:W-:Y:S01]  /*a770*/  STL [R1+0x4], R0 ;  /* 0x0000040001007387 */ /* 0x0003e20000100800 */
[----:B---3--:R-:W-:Y:S01]  /*a780*/  ISETP.GT.AND P0, PT, R186, R12, PT ;  /* 0x0000000cba00720c */ /* 0x008fe20003f04270 */
[----:B------:R-:W-:Y:S11]  /*a790*/  IMAD.MOV.U32 R186, RZ, RZ, R212 ;  /* 0x000000ffffba7224 */ /* 0x000ff600078e00d4 */
[----:B------:R-:W-:Y:S01]  /*a7a0*/  @!UPT UIADD3 URZ, URZ, URZ, URZ ;  /* 0x0000003f3f3ff290 */ /* 0x000fe2000fffe03f */
[----:B-1----:R-:W-:-:S05]  /*a7b0*/  @P0 BRA `(.L_x_570) ;  /* 0xffffc12000000947 */ /* 0x002fca000383ffff */
.L_x_561:
[----:B------:R-:W2:Y:S04]  /*a7c0*/  LDL R0, [R1+0x18] ;  /* 0x0000180001007983 */ /* 0x000ea80000100800 */
[----:B------:R-:W3:Y:S04]  /*a7d0*/  LDL R3, [R1+0x8] ;  /* 0x0000080001037983 */ /* 0x000ee80000100800 */
[----:B-1----:R-:W4:Y:S01]  /*a7e0*/  LDL R2, [R1+0xc] ;  /* 0x00000c0001027983 */ /* 0x002f220000100800 */
[----:B--2---:R-:W-:Y:S01]  /*a7f0*/  IADD3 R0, R0, 0x7f, RZ ;  /* 0x0000007f00007810 */ /* 0x004fe20007ffe0ff */
[----:B---3--:R-:W-:-:S04]  /*a800*/  IMAD.MOV.U32 R5, RZ, RZ, R3 ;  /* 0x000000ffff057224 */ /* 0x008fc800078e0003 */
[----:B------:R-:W-:Y:S01]  /*a810*/  @P2 IMAD.HI.U32 R3, R0, c[0x0][0x2c8], RZ ;  /* 0x0000b20000032a27 */ /* 0x000fe200078e00ff */
[----:B----4-:R-:W-:-:S04]  /*a820*/  IADD3 R2, R2, 0x1, -R5 ;  /* 0x0000000102027810 */ /* 0x010fc80007ffe805 */
[----:B------:R-:W-:-:S05]  /*a830*/  @P2 SHF.R.U32.HI R0, RZ, c[0x0][0x2cc], R3 ;  /* 0x0000b300ff002a19 */ /* 0x000fca0000011603 */
[----:B------:R-:W-:-:S05]  /*a840*/  IMAD.IADD R0, R2, 0x1, R0 ;  /* 0x0000000102007824 */ /* 0x000fca00078e0200 */
[----:B------:R-:W-:Y:S01]  /*a850*/  IADD3 R2, R0, -c[0x0][0x324], RZ ;  /* 0x8000c90000027a10 */ /* 0x000fe20007ffe0ff */
[----:B------:R-:W-:Y:S05]  /*a860*/  @!P1 BRA `(.L_x_571) ;  /* 0x0000011000009947 */ /* 0x000fea0003800000 */
[----:B------:R-:W-:Y:S01]  /*a870*/  ISETP.GT.AND P0, PT, R0, -0x1, PT ;  /* 0xffffffff0000780c */ /* 0x000fe20003f04270 */
[----:B------:R-:W-:-:S12]  /*a880*/  BSSY B0, `(.L_x_572) ;  /* 0x000000d000007945 */ /* 0x000fd80003800000 */
        /* <DEDUP_REMOVED lines=8> */
.L_x_573:
[----:B------:R-:W-:-:S04]  /*a910*/  MOV R3, c[0x0][0x32c] ;  /* 0x0000cb0000037a02 */ /* 0x000fc80000000f00 */
[----:B------:R-:W-:-:S13]  /*a920*/  ISETP.NE.AND P0, PT, R3, 0x1, PT ;  /* 0x000000010300780c */ /* 0x000fda0003f05270 */
[----:B------:R-:W-:-:S05]  /*a930*/  @P0 IMAD.HI.U32 R3, R0, c[0x0][0x330], RZ ;  /* 0x0000cc0000030a27 */ /* 0x000fca00078e00ff */
[----:B------:R-:W-:Y:S02]  /*a940*/  @P0 SHF.R.U32.HI R0, RZ, c[0x0][0x334], R3 ;  /* 0x0000cd00ff000a19 */ /* 0x000fe40000011603 */
.L_x_574:
[----:B------:R-:W-:Y:S05]  /*a950*/  BSYNC B0 ;  /* 0x0000000000007941 */ /* 0x000fea0003800000 */
.L_x_572:
[----:B------:R-:W-:-:S05]  /*a960*/  IMAD R0, R0, c[0x0][0x32c], RZ ;  /* 0x0000cb0000007a24 */ /* 0x000fca00078e02ff */
[----:B------:R-:W-:-:S04]  /*a970*/  IMNMX R2, R2, R0, !PT ;  /* 0x0000000002027217 */ /* 0x000fc80007800200 */
.L_x_571:
[----:B------:R-:W-:-:S05]  /*a980*/  IADD3 R2, R2, 0x5f, RZ ;  /* 0x0000005f02027810 */ /* 0x000fca0007ffe0ff */
[----:B------:R-:W-:-:S05]  /*a990*/  IMAD.HI R2, R2, 0x2aaaaaab, RZ ;  /* 0x2aaaaaab02027827 */ /* 0x000fca00078e02ff */
[----:B------:R-:W-:-:S04]  /*a9a0*/  SHF.R.U32.HI R0, RZ, 0x1f, R2 ;  /* 0x0000001fff007819 */ /* 0x000fc80000011602 */
[----:B------:R-:W-:-:S04]  /*a9b0*/  LEA.HI.SX32 R0, R2, R0, 0x1c ;  /* 0x0000000002007211 */ /* 0x000fc800078fe2ff */
[----:B------:R-:W-:-:S04]  /*a9c0*/  IMNMX R220, R223, R0, !PT ;  /* 0x00000000dfdc7217 */ /* 0x000fc80007800200 */
[----:B------:R-:W-:-:S13]  /*a9d0*/  ISETP.GE.AND P0, PT, R212, R220, PT ;  /* 0x000000dcd400720c */ /* 0x000fda0003f06270 */
[----:B------:R-:W-:Y:S05]  /*a9e0*/  @!P0 BRA `(.L_x_575) ;  /* 0x00002c6000008947 */ /* 0x000fea0003800000 */
[----:B------:R-:W-:Y:S02]  /*a9f0*/  MOV R110, R4 ;  /* 0x00000004006e7202 */ /* 0x000fe40000000f00 */
[----:B------:R-:W-:Y:S02]  /*aa00*/  MOV R109, R108 ;  /* 0x0000006c006d7202 */ /* 0x000fe40000000f00 */
[----:B------:R-:W-:Y:S02]  /*aa10*/  MOV R214, R212 ;  /* 0x000000d400d67202 */ /* 0x000fe40000000f00 */
.L_x_576:
[----:B------:R-:W-:Y:S04]  /*aa20*/  DEPBAR.LE SB0, 0x0 ;  /* 0x000080000000791a */ /* 0x000fe80000000000 */
[----:B------:R-:W-:Y:S01]  /*aa30*/  WARPSYNC 0xffffffff ;  /* 0xffffffff00007948 */ /* 0x000fe20003800000 */
[----:B------:R-:W-:Y:S01]  /*aa40*/  BAR.SYNC.DEFER_BLOCKING 0x0 ;  /* 0x0000000000007b1d */ /* 0x000fe20000010000 */
[----:B------:R-:W-:Y:S02]  /*aa50*/  ISETP.GT.AND P6, PT, R223, R214, PT ;  /* 0x000000d6df00720c */ /* 0x000fe40003fc4270 */
[C---:B------:R-:W-:Y:S11]  /*aa60*/  IADD3 R212, R214.reuse, -0x1, RZ ;  /* 0xffffffffd6d47810 */ /* 0x040ff60007ffe0ff */
[----:B-1----:R-:W-:Y:S01]  /*aa70*/  @!P6 SHF.R.S32.HI R0, RZ, 0x1f, R214 ;  /* 0x0000001fff00e819 */ /* 0x002fe200000114d6 */
[----:B------:R-:W-:Y:S01]  /*aa80*/  @!P6 IMAD.WIDE.U32 R20, R214, c[0x0][0x208], RZ ;  /* 0x00008200d614ea25 */ /* 0x000fe200078e00ff */
[----:B------:R-:W-:Y:S02]  /*aa90*/  @!P6 MOV R2, c[0x0][0x208] ;  /* 0x000082000002ea02 */ /* 0x000fe40000000f00 */
[----:B------:R-:W-:Y:S01]  /*aaa0*/  @!P6 MOV R3, 0x5 ;  /* 0x000000050003e802 */ /* 0x000fe20000000f00 */
[----:B------:R-:W-:Y:S01]  /*aab0*/  @!P6 IMAD R0, R0, c[0x0][0x208], RZ ;  /* 0x000082000000ea24 */ /* 0x000fe200078e02ff */
[C---:B------:R-:W-:Y:S02]  /*aac0*/  @!P6 SHF.L.U32 R28, R2.reuse, 0x5, RZ ;  /* 0x00000005021ce819 */ /* 0x040fe400000006ff */
[----:B------:R-:W-:Y:S01]  /*aad0*/  @!P6 SHF.L.U64.HI R29, R2, R3, c[0x0][0x20c] ;  /* 0x00008300021de619 */ /* 0x000fe20000010203 */
[----:B------:R-:W-:Y:S01]  /*aae0*/  @!P6 IMAD R0, R214, c[0x0][0x20c], R0 ;  /* 0x00008300d600ea24 */ /* 0x000fe200078e0200 */
[----:B------:R-:W1:Y:S01]  /*aaf0*/  LDSM.16.M88.4 R8, [R189] ;  /* 0x00000000bd08783b */ /* 0x000e620000000200 */
[----:B------:R-:W-:Y:S02]  /*ab00*/  @!P6 MOV R30, R224 ;  /* 0x000000e0001ee202 */ /* 0x000fe40000000f00 */
[----:B------:R-:W-:Y:S01]  /*ab10*/  @!P6 IMAD.WIDE.U32 R2, R20, 0x60, R28 ;  /* 0x000000601402e825 */ /* 0x000fe200078e001c */
[----:B------:R-:W-:Y:S02]  /*ab20*/  @!P6 IADD3 R0, R21, R0, RZ ;  /* 0x000000001500e210 */ /* 0x000fe40007ffe0ff */
[----:B------:R-:W-:Y:S02]  /*ab30*/  @!P6 MOV R31, R228 ;  /* 0x000000e4001fe202 */ /* 0x000fe40000000f00 */
[----:B------:R-:W2:Y:S01]  /*ab40*/  LDSM.16.M88.4 R16, [R189+0x800] ;  /* 0x00080000bd10783b */ /* 0x000ea20000000200 */
[----:B------:R-:W-:Y:S01]  /*ab50*/  @!P6 IMAD R22, R0, 0x60, RZ ;  /* 0x000000600016e824 */ /* 0x000fe200078e02ff */
[----:B------:R-:W-:Y:S01]  /*ab60*/  @!P6 IADD3 R21, P4, R224, R2, RZ ;  /* 0x00000002e015e210 */ /* 0x000fe20007f9e0ff */
[----:B------:R-:W-:Y:S03]  /*ab70*/  @!P6 IMAD.WIDE.U32 R30, R20, 0x60, R30 ;  /* 0x00000060141ee825 */ /* 0x000fe600078e001e */
[----:B------:R-:W-:Y:S02]  /*ab80*/  @!P6 IADD3 R0, R22, R3, RZ ;  /* 0x000000031600e210 */ /* 0x000fe40007ffe0ff */
[----:B------:R-:W3:Y:S01]  /*ab90*/  LDSM.16.M88.4 R24, [R189+0x1000] ;  /* 0x00100000bd18783b */ /* 0x000ee20000000200 */
[C---:B------:R-:W-:Y:S02]  /*aba0*/  @!P6 LEA R160, P0, R21.reuse, c[0x0][0x1f8], 0x1 ;  /* 0x00007e0015a0ea11 */ /* 0x040fe400078008ff */
[----:B------:R-:W-:Y:S02]  /*abb0*/  @!P6 IADD3.X R3, R0, R228, RZ, P4, !PT ;  /* 0x000000e40003e210 */ /* 0x000fe400027fe4ff */
[----:B------:R-:W-:Y:S02]  /*abc0*/  @!P6 IADD3 R28, P4, R28, R2, RZ ;  /* 0x000000021c1ce210 */ /* 0x000fe40007f9e0ff */
[----:B------:R-:W-:Y:S01]  /*abd0*/  @!P6 LEA.HI.X R161, R21, c[0x0][0x1fc], R3, 0x1, P0 ;  /* 0x00007f0015a1ea11 */ /* 0x000fe200000f0c03 */
[----:B------:R-:W4:Y:S01]  /*abe0*/  LDL.LU R222, [R1] ;  /* 0x0000000001de7983 */ /* 0x000f220000300800 */
[----:B------:R-:W-:Y:S02]  /*abf0*/  @!P6 IADD3 R36, P0, R224, 0x40, RZ ;  /* 0x00000040e024e810 */ /* 0x000fe40007f1e0ff */
[----:B------:R-:W-:Y:S01]  /*ac00*/  @!P6 IADD3 R3, R31, R22, RZ ;  /* 0x000000161f03e210 */ /* 0x000fe20007ffe0ff */
[----:B------:R-:W5:Y:S01]  /*ac10*/  LDSM.16.M88.4 R32, [R189+0x1800] ;  /* 0x00180000bd20783b */ /* 0x000f620000000200 */
[----:B------:R-:W-:Y:S02]  /*ac20*/  @!P6 IADD3 R37, P5, R36, R2, RZ ;  /* 0x000000022425e210 */ /* 0x000fe40007fbe0ff */
[----:B------:R-:W-:Y:S02]  /*ac30*/  @!P6 SHF.L.U64.HI R108, R30, 0x1, R3 ;  /* 0x000000011e6ce819 */ /* 0x000fe40000010203 */
[----:B------:R-:W-:Y:S02]  /*ac40*/  @!P6 IADD3.X R3, RZ, R228, RZ, P0, !PT ;  /* 0x000000e4ff03e210 */ /* 0x000fe400007fe4ff */
[----:B------:R-:W-:Y:S01]  /*ac50*/  @!P6 IADD3 R38, P0, R28, R36, RZ ;  /* 0x000000241c26e210 */ /* 0x000fe20007f1e0ff */
[----:B------:R-:W4:Y:S01]  /*ac60*/  LDL.LU R221, [R1+0x4] ;  /* 0x0000040001dd7983 */ /* 0x000f220000300800 */
[----:B------:R-:W-:Y:S02]  /*ac70*/  @!P6 IADD3.X R2, R0, R29, RZ, P4, !PT ;  /* 0x0000001d0002e210 */ /* 0x000fe400027fe4ff */
[----:B------:R-:W-:Y:S01]  /*ac80*/  @!P6 IADD3 R36, P4, R28, R224, RZ ;  /* 0x000000e01c24e210 */ /* 0x000fe20007f9e0ff */
[C---:B-1----:R-:W-:Y:S01]  /*ac90*/  HMMA.16816.F32 R4, R120.reuse, R8, RZ ;  /* 0x000000087804723c */ /* 0x042fe200000018ff */
[----:B------:R-:W1:Y:S02]  /*aca0*/  LDSM.16.M88.4 R40, [R189+0x2000] ;  /* 0x00200000bd28783b */ /* 0x000e640000000200 */
[-C--:B------:R-:W-:Y:S02]  /*acb0*/  @!P6 IADD3.X R0, R0, R3.reuse, RZ, P5, !PT ;  /* 0x000000030000e210 */ /* 0x080fe40002ffe4ff */
[----:B------:R-:W-:Y:S02]  /*acc0*/  @!P6 IADD3.X R3, R2, R3, RZ, P0, !PT ;  /* 0x000000030203e210 */ /* 0x000fe400007fe4ff */
[----:B------:R-:W-:Y:S01]  /*acd0*/  @!P6 LEA R46, P0, R36, c[0x0][0x1f8], 0x1 ;  /* 0x00007e00242eea11 */ /* 0x000fe200078008ff */
[C---:B------:R-:W-:Y:S01]  /*ace0*/  HMMA.16816.F32 R8, R120.reuse, R10, RZ ;  /* 0x0000000a7808723c */ /* 0x040fe200000018ff */
[----:B------:R-:W-:Y:S01]  /*acf0*/  @!P6 IADD3.X R2, R2, R228, RZ, P4, !PT ;  /* 0x000000e40202e210 */ /* 0x000fe200027fe4ff */
[----:B------:R-:W1:Y:S02]  /*ad00*/  LDSM.16.M88.4 R48, [R189+0x2800] ;  /* 0x00280000bd30783b */ /* 0x000e640000000200 */
[----:B------:R-:W-:Y:S02]  /*ad10*/  @!P6 LEA R156, P4, R38, c[0x0][0x1f8], 0x1 ;  /* 0x00007e00269cea11 */ /* 0x000fe400078808ff */
[----:B------:R-:W-:Y:S02]  /*ad20*/  @!P6 LEA.HI.X R47, R36, c[0x0][0x1fc], R2, 0x1, P0 ;  /* 0x00007f00242fea11 */ /* 0x000fe400000f0c02 */
[C---:B--2---:R-:W-:Y:S01]  /*ad30*/  HMMA.16816.F32 R12, R120.reuse, R16, RZ ;  /* 0x00000010780c723c */ /* 0x044fe200000018ff */
[----:B------:R-:W-:Y:S01]  /*ad40*/  @!P6 ISETP.GE.AND P0, PT, R246, c[0x0][0x1d4], PT ;  /* 0x00007500f600ea0c */ /* 0x000fe20003f06270 */
[----:B------:R-:W2:Y:S02]  /*ad50*/  LDSM.16.M88.4 R128, [R195] ;  /* 0x00000000c380783b */ /* 0x000ea40000000200 */
[----:B------:R-:W-:Y:S02]  /*ad60*/  @!P6 SHF.L.U32 R39, R30, 0x1, RZ ;  /* 0x000000011e27e819 */ /* 0x000fe400000006ff */
[----:B------:R-:W-:Y:S02]  /*ad70*/  @!P6 LEA R158, P5, R37, c[0x0][0x1f8], 0x1 ;  /* 0x00007e00259eea11 */ /* 0x000fe400078a08ff */
[C---:B------:R-:W-:Y:S01]  /*ad80*/  HMMA.16816.F32 R16, R120.reuse, R18, RZ ;  /* 0x000000127810723c */ /* 0x040fe200000018ff */
[----:B------:R-:W-:Y:S01]  /*ad90*/  @!P6 LEA.HI.X R157, R38, c[0x0][0x1fc], R3, 0x1, P4 ;  /* 0x00007f00269dea11 */ /* 0x000fe200020f0c03 */
[----:B------:R-:W2:Y:S02]  /*ada0*/  LDSM.16.M88.4 R132, [R206] ;  /* 0x00000000ce84783b */ /* 0x000ea40000000200 */
[----:B------:R-:W-:Y:S02]  /*adb0*/  @!P6 IADD3 R44, P4, R39, c[0x0][0x1f8], RZ ;  /* 0x00007e00272cea10 */ /* 0x000fe40007f9e0ff */
[----:B------:R-:W-:Y:S02]  /*adc0*/  @!P6 LEA.HI.X R159, R37, c[0x0][0x1fc], R0, 0x1, P5 ;  /* 0x00007f00259fea11 */ /* 0x000fe400028f0c00 */
[C---:B---3--:R-:W-:Y:S01]  /*add0*/  HMMA.16816.F32 R20, R120.reuse, R24, RZ ;  /* 0x000000187814723c */ /* 0x048fe200000018ff */
[----:B------:R-:W-:Y:S01]  /*ade0*/  @!P6 IADD3.X R45, R108, c[0x0][0x1fc], RZ, P4, !PT ;  /* 0x00007f006c2dea10 */ /* 0x000fe200027fe4ff */
[----:B------:R-:W3:Y:S02]  /*adf0*/  LDSM.16.M88.4 R136, [R205] ;  /* 0x00000000cd88783b */ /* 0x000ee40000000200 */
[----:B------:R-:W-:Y:S04]  /*ae00*/  @!P6 IADD3 R2, P5, R39, 0x80, RZ ;  /* 0x000000802702e810 */ /* 0x000fe80007fbe0ff */
[C---:B------:R-:W-:Y:S01]  /*ae10*/  HMMA.16816.F32 R24, R120.reuse, R26, RZ ;  /* 0x0000001a7818723c */ /* 0x040fe200000018ff */
[----:B------:R-:W-:Y:S01]  /*ae20*/  @!P6 IADD3 R2, P4, R2, c[0x0][0x1f8], RZ ;  /* 0x00007e000202ea10 */ /* 0x000fe20007f9e0ff */
[----:B------:R-:W2:Y:S03]  /*ae30*/  LDSM.16.M88.4 R140, [R204] ;  /* 0x00000000cc8c783b */ /* 0x000ea60000000200 */
[----:B------:R-:W-:Y:S03]  /*ae40*/  @!P6 IADD3.X R3, RZ, c[0x0][0x1fc], R108, P4, P5 ;  /* 0x00007f00ff03ea10 */ /* 0x000fe600027ea46c */
[C---:B-----5:R-:W-:Y:S02]  /*ae50*/  HMMA.16816.F32 R28, R120.reuse, R32, RZ ;  /* 0x00000020781c723c */ /* 0x060fe400000018ff */
[----:B------:R-:W5:Y:S06]  /*ae60*/  LDSM.16.M88.4 R144, [R203] ;  /* 0x00000000cb90783b */ /* 0x000f6c0000000200 */
[C---:B------:R-:W-:Y:S02]  /*ae70*/  HMMA.16816.F32 R32, R120.reuse, R34, RZ ;  /* 0x000000227820723c */ /* 0x040fe400000018ff */
[----:B------:R-:W2:Y:S06]  /*ae80*/  LDSM.16.M88.4 R148, [R202] ;  /* 0x00000000ca94783b */ /* 0x000eac0000000200 */
[C---:B-1----:R-:W-:Y:S02]  /*ae90*/  HMMA.16816.F32 R36, R120.reuse, R40, RZ ;  /* 0x000000287824723c */ /* 0x042fe400000018ff */
[----:B------:R-:W-:Y:S01]  /*aea0*/  @!PT LDS RZ, [RZ] ;  /* 0x00000000fffff984 */ /* 0x000fe20000000800 */
[----:B------:R-:W-:Y:S01]  /*aeb0*/  @!PT LDS RZ, [RZ] ;  /* 0x00000000fffff984 */ /* 0x000fe20000000800 */
[----:B------:R-:W-:Y:S01]  /*aec0*/  @!PT LDS RZ, [RZ] ;  /* 0x00000000fffff984 */ /* 0x000fe20000000800 */
[----:B------:R1:W-:Y:S06]  /*aed0*/  @!P6 LDGSTS.E.BYPASS.LTC128B.128 [R213+0x100], [R44.64], !P0 ;  /* 0x001000002cd5efae */ /* 0x0003ec000c101d48 */
[C---:B------:R-:W-:Y:S02]  /*aee0*/  HMMA.16816.F32 R40, R120.reuse, R42, RZ ;  /* 0x0000002a7828723c */ /* 0x040fe400000018ff */
[----:B------:R1:W-:Y:S08]  /*aef0*/  @!P6 LDGSTS.E.BYPASS.LTC128B.128 [R213+0x3100], [R2.64], !P3 ;  /* 0x0310000002d5efae */ /* 0x0003f0000d901d48 */
[----:B------:R1:W-:Y:S08]  /*af00*/  @!P6 LDGSTS.E.BYPASS.LTC128B.128 [R213+0x1100], [R160.64], !P0 ;  /* 0x01100000a0d5efae */ /* 0x0003f0000c101d48 */
[----:B------:R2:W-:Y:S08]  /*af10*/  @!P6 LDGSTS.E.BYPASS.LTC128B.128 [R213+0x4100], [R158.64], !P3 ;  /* 0x041000009ed5efae */ /* 0x0005f0000d901d48 */
[----:B------:R2:W-:Y:S08]  /*af20*/  @!P6 LDGSTS.E.BYPASS.LTC128B.128 [R213+0x2100], [R46.64], !P0 ;  /* 0x021000002ed5efae */ /* 0x0005f0000c101d48 */
[----:B------:R3:W-:Y:S01]  /*af30*/  @!P6 LDGSTS.E.BYPASS.LTC128B.128 [R213+0x5100], [R156.64], !P3 ;  /* 0x051000009cd5efae */ /* 0x0007e2000d901d48 */
[----:B------:R-:W-:Y:S07]  /*af40*/  ISETP.GT.AND P6, PT, R214, R223, PT ;  /* 0x000000dfd600720c */ /* 0x000fee0003fc4270 */
[----:B-1----:R-:W-:Y:S06]  /*af50*/  LDSM.16.M88.4 R160, [R193+0x800] ;  /* 0x00080000c1a0783b */ /* 0x002fec0000000200 */
[----:B------:R-:W-:Y:S02]  /*af60*/  @P6 SHF.R.S32.HI R111, RZ, 0x1f, R212 ;  /* 0x0000001fff6f6819 */ /* 0x000fe400000114d4 */
[----:B------:R-:W0:Y:S01]  /*af70*/  LDGDEPBAR ;  /* 0x00000000000079af */ /* 0x000e220000000000 */
[C---:B--2---:R-:W-:Y:S07]  /*af80*/  HMMA.16816.F32 R44, R120.reuse, R48, RZ ;  /* 0x00000030782c723c */ /* 0x044fee00000018ff */
[----:B------:R-:W-:Y:S01]  /*af90*/  LDSM.16.M88.4 R184, [R190+0x3000] ;  /* 0x00300000beb8783b */ /* 0x000fe20000000200 */
[----:B------:R-:W-:Y:S07]  /*afa0*/  HMMA.16816.F32 R48, R120, R50, RZ ;  /* 0x000000327830723c */ /* 0x000fee00000018ff */
[----:B---3--:R-:W1:Y:S01]  /*afb0*/  LDSM.16.M88.4 R156, [R193] ;  /* 0x00000000c19c783b */ /* 0x008e620000000200 */
[C---:B------:R-:W-:Y:S08]  /*afc0*/  HMMA.16816.F32 R4, R124.reuse, R128, R4 ;  /* 0x000000807c04723c */ /* 0x040ff00000001804 */
[C---:B------:R-:W-:Y:S01]  /*afd0*/  HMMA.16816.F32 R8, R124.reuse, R130, R8 ;  /* 0x000000827c08723c */ /* 0x040fe20000001808 */
[----:B------:R-:W2:Y:S07]  /*afe0*/  LDSM.16.M88.4 R128, [R193+0x1000] ;  /* 0x00100000c180783b */ /* 0x000eae0000000200 */
[C---:B------:R-:W-:Y:S08]  /*aff0*/  HMMA.16816.F32 R12, R124.reuse, R132, R12 ;  /* 0x000000847c0c723c */ /* 0x040ff0000000180c */
[C---:B------:R-:W-:Y:S01]  /*b000*/  HMMA.16816.F32 R16, R124.reuse, R134, R16 ;  /* 0x000000867c10723c */ /* 0x040fe20000001810 */
[----:B------:R-:W3:Y:S07]  /*b010*/  LDSM.16.M88.4 R132, [R193+0x1800] ;  /* 0x00180000c184783b */ /* 0x000eee0000000200 */
[C---:B------:R-:W-:Y:S08]  /*b020*/  HMMA.16816.F32 R20, R124.reuse, R136, R20 ;  /* 0x000000887c14723c */ /* 0x040ff00000001814 */
[C---:B------:R-:W-:Y:S01]  /*b030*/  HMMA.16816.F32 R24, R124.reuse, R138, R24 ;  /* 0x0000008a7c18723c */ /* 0x040fe20000001818 */
[----:B------:R-:W1:Y:S07]  /*b040*/  LDSM.16.M88.4 R136, [R193+0x2000] ;  /* 0x00200000c188783b */ /* 0x000e6e0000000200 */
[C---:B------:R-:W-:Y:S08]  /*b050*/  HMMA.16816.F32 R28, R124.reuse, R140, R28 ;  /* 0x0000008c7c1c723c */ /* 0x040ff0000000181c */
[C---:B------:R-:W-:Y:S01]  /*b060*/  HMMA.16816.F32 R32, R124.reuse, R142, R32 ;  /* 0x0000008e7c20723c */ /* 0x040fe20000001820 */
[----:B------:R-:W2:Y:S07]  /*b070*/  LDSM.16.M88.4 R140, [R193+0x2800] ;  /* 0x00280000c18c783b */ /* 0x000eae0000000200 */
[C---:B-----5:R-:W-:Y:S08]  /*b080*/  HMMA.16816.F32 R36, R124.reuse, R144, R36 ;  /* 0x000000907c24723c */ /* 0x060ff00000001824 */
[C---:B------:R-:W-:Y:S01]  /*b090*/  HMMA.16816.F32 R40, R124.reuse, R146, R40 ;  /* 0x000000927c28723c */ /* 0x040fe20000001828 */
[----:B------:R-:W5:Y:S07]  /*b0a0*/  LDSM.16.M88.4 R144, [R190] ;  /* 0x00000000be90783b */ /* 0x000f6e0000000200 */
[C---:B------:R-:W-:Y:S08]  /*b0b0*/  HMMA.16816.F32 R44, R124.reuse, R148, R44 ;  /* 0x000000947c2c723c */ /* 0x040ff0000000182c */
[----:B------:R-:W-:Y:S01]  /*b0c0*/  HMMA.16816.F32 R48, R124, R150, R48 ;  /* 0x000000967c30723c */ /* 0x000fe20000001830 */
[----:B------:R-:W3:Y:S07]  /*b0d0*/  LDSM.16.M88.4 R148, [R190+0x800] ;  /* 0x00080000be94783b */ /* 0x000eee0000000200 */
[C---:B-1----:R-:W-:Y:S08]  /*b0e0*/  HMMA.16816.F32 R4, R152.reuse, R156, R4 ;  /* 0x0000009c9804723c */ /* 0x042ff00000001804 */
[C---:B------:R-:W-:Y:S01]  /*b0f0*/  HMMA.16816.F32 R8, R152.reuse, R158, R8 ;  /* 0x0000009e9808723c */ /* 0x040fe20000001808 */
[----:B------:R-:W-:Y:S07]  /*b100*/  LDSM.16.M88.4 R156, [R190+0x2000] ;  /* 0x00200000be9c783b */ /* 0x000fee0000000200 */
[C---:B------:R-:W-:Y:S08]  /*b110*/  HMMA.16816.F32 R12, R152.reuse, R160, R12 ;  /* 0x000000a0980c723c */ /* 0x040ff0000000180c */
[C---:B------:R-:W-:Y:S01]  /*b120*/  HMMA.16816.F32 R16, R152.reuse, R162, R16 ;  /* 0x000000a29810723c */ /* 0x040fe20000001810 */
[----:B------:R-:W-:Y:S07]  /*b130*/  LDSM.16.M88.4 R160, [R190+0x2800] ;  /* 0x00280000bea0783b */ /* 0x000fee0000000200 */
[C---:B--2---:R-:W-:Y:S08]  /*b140*/  HMMA.16816.F32 R20, R152.reuse, R128, R20 ;  /* 0x000000809814723c */ /* 0x044ff00000001814 */
[C---:B------:R-:W-:Y:S01]  /*b150*/  HMMA.16816.F32 R24, R152.reuse, R130, R24 ;  /* 0x000000829818723c */ /* 0x040fe20000001818 */
[----:B------:R-:W1:Y:S07]  /*b160*/  LDSM.16.M88.4 R128, [R190+0x1000] ;  /* 0x00100000be80783b */ /* 0x000e6e0000000200 */
[C---:B---3--:R-:W-:Y:S08]  /*b170*/  HMMA.16816.F32 R28, R152.reuse, R132, R28 ;  /* 0x00000084981c723c */ /* 0x048ff0000000181c */
[C---:B------:R-:W-:Y:S01]  /*b180*/  HMMA.16816.F32 R32, R152.reuse, R134, R32 ;  /* 0x000000869820723c */ /* 0x040fe20000001820 */
[----:B------:R-:W2:Y:S07]  /*b190*/  LDSM.16.M88.4 R132, [R190+0x1800] ;  /* 0x00180000be84783b */ /* 0x000eae0000000200 */
[C---:B------:R-:W-:Y:S08]  /*b1a0*/  HMMA.16816.F32 R36, R152.reuse, R136, R36 ;  /* 0x000000889824723c */ /* 0x040ff00000001824 */
[C---:B------:R-:W-:Y:S01]  /*b1b0*/  HMMA.16816.F32 R40, R152.reuse, R138, R40 ;  /* 0x0000008a9828723c */ /* 0x040fe20000001828 */
[----:B------:R-:W3:Y:S07]  /*b1c0*/  LDSM.16.M88.4 R136, [R189+0x3000] ;  /* 0x00300000bd88783b */ /* 0x000eee0000000200 */
[C---:B------:R-:W-:Y:S08]  /*b1d0*/  HMMA.16816.F32 R44, R152.reuse, R140, R44 ;  /* 0x0000008c982c723c */ /* 0x040ff0000000182c */
[----:B------:R-:W-:Y:S01]  /*b1e0*/  HMMA.16816.F32 R48, R152, R142, R48 ;  /* 0x0000008e9830723c */ /* 0x000fe20000001830 */
[----:B------:R-:W2:Y:S07]  /*b1f0*/  LDSM.16.M88.4 R140, [R189+0x3800] ;  /* 0x00380000bd8c783b */ /* 0x000eae0000000200 */
[C---:B-----5:R-:W-:Y:S08]  /*b200*/  HMMA.16816.F32 R4, R164.reuse, R144, R4 ;  /* 0x00000090a404723c */ /* 0x060ff00000001804 */
[C---:B------:R-:W-:Y:S01]  /*b210*/  HMMA.16816.F32 R8, R164.reuse, R146, R8 ;  /* 0x00000092a408723c */ /* 0x040fe20000001808 */
[----:B------:R-:W5:Y:S07]  /*b220*/  LDSM.16.M88.4 R144, [R189+0x4000] ;  /* 0x00400000bd90783b */ /* 0x000f6e0000000200 */
        /* <DEDUP_REMOVED lines=11> */
[----:B------:R-:W1:Y:S07]  /*b2e0*/  LDSM.16.M88.4 R156, [R201] ;  /* 0x00000000c99c783b */ /* 0x000e6e0000000200 */
[C---:B------:R-:W-:Y:S08]  /*b2f0*/  HMMA.16816.F32 R44, R164.reuse, R160, R44 ;  /* 0x000000a0a42c723c */ /* 0x040ff0000000182c */
[----:B------:R-:W-:Y:S01]  /*b300*/  HMMA.16816.F32 R48, R164, R162, R48 ;  /* 0x000000a2a430723c */ /* 0x000fe20000001830 */
[----:B------:R-:W-:Y:S07]  /*b310*/  LDSM.16.M88.4 R160, [R193+0x5000] ;  /* 0x00500000c1a0783b */ /* 0x000fee0000000200 */
[C---:B---3--:R-:W-:Y:S08]  /*b320*/  HMMA.16816.F32 R4, R168.reuse, R136, R4 ;  /* 0x00000088a804723c */ /* 0x048ff00000001804 */
[C---:B------:R-:W-:Y:S01]  /*b330*/  HMMA.16816.F32 R8, R168.reuse, R138, R8 ;  /* 0x0000008aa808723c */ /* 0x040fe20000001808 */
[----:B------:R-:W3:Y:S07]  /*b340*/  LDSM.16.M88.4 R136, [R200] ;  /* 0x00000000c888783b */ /* 0x000eee0000000200 */
[C---:B------:R-:W-:Y:S08]  /*b350*/  HMMA.16816.F32 R12, R168.reuse, R140, R12 ;  /* 0x0000008ca80c723c */ /* 0x040ff0000000180c */
[C---:B------:R-:W-:Y:S01]  /*b360*/  HMMA.16816.F32 R16, R168.reuse, R142, R16 ;  /* 0x0000008ea810723c */ /* 0x040fe20000001810 */
[----:B------:R-:W2:Y:S07]  /*b370*/  LDSM.16.M88.4 R140, [R199] ;  /* 0x00000000c78c783b */ /* 0x000eae0000000200 */
[C---:B-----5:R-:W-:Y:S08]  /*b380*/  HMMA.16816.F32 R20, R168.reuse, R144, R20 ;  /* 0x00000090a814723c */ /* 0x060ff00000001814 */
[C---:B------:R-:W-:Y:S01]  /*b390*/  HMMA.16816.F32 R24, R168.reuse, R146, R24 ;  /* 0x00000092a818723c */ /* 0x040fe20000001818 */
[----:B------:R-:W5:Y:S07]  /*b3a0*/  LDSM.16.M88.4 R144, [R198] ;  /* 0x00000000c690783b */ /* 0x000f6e0000000200 */
[C---:B------:R-:W-:Y:S08]  /*b3b0*/  HMMA.16816.F32 R28, R168.reuse, R148, R28 ;  /* 0x00000094a81c723c */ /* 0x040ff0000000181c */
[C---:B------:R-:W-:Y:S01]  /*b3c0*/  HMMA.16816.F32 R32, R168.reuse, R150, R32 ;  /* 0x00000096a820723c */ /* 0x040fe20000001820 */
[----:B------:R-:W-:Y:S07]  /*b3d0*/  LDSM.16.M88.4 R148, [R193+0x3000] ;  /* 0x00300000c194783b */ /* 0x000fee0000000200 */
[C---:B-1----:R-:W-:Y:S08]  /*b3e0*/  HMMA.16816.F32 R36, R168.reuse, R128, R36 ;  /* 0x00000080a824723c */ /* 0x042ff00000001824 */
[C---:B------:R-:W-:Y:S01]  /*b3f0*/  HMMA.16816.F32 R40, R168.reuse, R130, R40 ;  /* 0x00000082a828723c */ /* 0x040fe20000001828 */
[----:B------:R-:W1:Y:S07]  /*b400*/  LDSM.16.M88.4 R128, [R197] ;  /* 0x00000000c580783b */ /* 0x000e6e0000000200 */
[C---:B--2---:R-:W-:Y:S08]  /*b410*/  HMMA.16816.F32 R44, R168.reuse, R132, R44 ;  /* 0x00000084a82c723c */ /* 0x044ff0000000182c */
[----:B------:R-:W-:Y:S01]  /*b420*/  HMMA.16816.F32 R48, R168, R134, R48 ;  /* 0x00000086a830723c */ /* 0x000fe20000001830 */
[----:B------:R-:W2:Y:S07]  /*b430*/  LDSM.16.M88.4 R132, [R196] ;  /* 0x00000000c484783b */ /* 0x000eae0000000200 */
[C---:B------:R-:W-:Y:S08]  /*b440*/  HMMA.16816.F32 R4, R172.reuse, R156, R4 ;  /* 0x0000009cac04723c */ /* 0x040ff00000001804 */
[C---:B------:R-:W-:Y:S01]  /*b450*/  HMMA.16816.F32 R8, R172.reuse, R158, R8 ;  /* 0x0000009eac08723c */ /* 0x040fe20000001808 */
[----:B------:R-:W-:Y:S07]  /*b460*/  LDSM.16.M88.4 R156, [R193+0x4800] ;  /* 0x00480000c19c783b */ /* 0x000fee0000000200 */
[C---:B---3--:R-:W-:Y:S08]  /*b470*/  HMMA.16816.F32 R12, R172.reuse, R136, R12 ;  /* 0x00000088ac0c723c */ /* 0x048ff0000000180c */
[C---:B------:R-:W-:Y:S01]  /*b480*/  HMMA.16816.F32 R16, R172.reuse, R138, R16 ;  /* 0x0000008aac10723c */ /* 0x040fe20000001810 */
[----:B------:R-:W3:Y:S07]  /*b490*/  LDSM.16.M88.4 R136, [R193+0x3800] ;  /* 0x00380000c188783b */ /* 0x000eee0000000200 */
[C---:B------:R-:W-:Y:S08]  /*b4a0*/  HMMA.16816.F32 R20, R172.reuse, R140, R20 ;  /* 0x0000008cac14723c */ /* 0x040ff00000001814 */
[C---:B------:R-:W-:Y:S01]  /*b4b0*/  HMMA.16816.F32 R24, R172.reuse, R142, R24 ;  /* 0x0000008eac18723c */ /* 0x040fe20000001818 */
[----:B------:R-:W3:Y:S07]  /*b4c0*/  LDSM.16.M88.4 R140, [R193+0x4000] ;  /* 0x00400000c18c783b */ /* 0x000eee0000000200 */
[C---:B-----5:R-:W-:Y:S08]  /*b4d0*/  HMMA.16816.F32 R28, R172.reuse, R144, R28 ;  /* 0x00000090ac1c723c */ /* 0x060ff0000000181c */
[C---:B------:R-:W-:Y:S01]  /*b4e0*/  HMMA.16816.F32 R32, R172.reuse, R146, R32 ;  /* 0x00000092ac20723c */ /* 0x040fe20000001820 */
[----:B------:R-:W5:Y:S07]  /*b4f0*/  LDSM.16.M88.4 R144, [R193+0x5800] ;  /* 0x00580000c190783b */ /* 0x000f6e0000000200 */
[C---:B-1----:R-:W-:Y:S08]  /*b500*/  HMMA.16816.F32 R36, R172.reuse, R128, R36 ;  /* 0x00000080ac24723c */ /* 0x042ff00000001824 */
[C---:B------:R-:W-:Y:S01]  /*b510*/  HMMA.16816.F32 R40, R172.reuse, R130, R40 ;  /* 0x00000082ac28723c */ /* 0x040fe20000001828 */
[----:B------:R-:W1:Y:S07]  /*b520*/  LDSM.16.M88.4 R128, [R190+0x3800] ;  /* 0x00380000be80783b */ /* 0x000e6e0000000200 */
[C---:B--2---:R-:W-:Y:S08]  /*b530*/  HMMA.16816.F32 R44, R172.reuse, R132, R44 ;  /* 0x00000084ac2c723c */ /* 0x044ff0000000182c */
[----:B------:R-:W-:Y:S01]  /*b540*/  HMMA.16816.F32 R48, R172, R134, R48 ;  /* 0x00000086ac30723c */ /* 0x000fe20000001830 */
[----:B------:R-:W2:Y:S07]  /*b550*/  LDSM.16.M88.4 R132, [R190+0x4000] ;  /* 0x00400000be84783b */ /* 0x000eae0000000200 */
[C---:B------:R-:W-:Y:S08]  /*b560*/  HMMA.16816.F32 R4, R176.reuse, R148, R4 ;  /* 0x00000094b004723c */ /* 0x040ff00000001804 */
[C---:B------:R-:W-:Y:S08]  /*b570*/  HMMA.16816.F32 R8, R176.reuse, R150, R8 ;  /* 0x00000096b008723c */ /* 0x040ff00000001808 */
[C---:B---3--:R-:W-:Y:S08]  /*b580*/  HMMA.16816.F32 R12, R176.reuse, R136, R12 ;  /* 0x00000088b00c723c */ /* 0x048ff0000000180c */
[C---:B------:R-:W-:Y:S01]  /*b590*/  HMMA.16816.F32 R16, R176.reuse, R138, R16 ;  /* 0x0000008ab010723c */ /* 0x040fe20000001810 */
[----:B------:R-:W3:Y:S07]  /*b5a0*/  LDSM.16.M88.4 R136, [R190+0x4800] ;  /* 0x00480000be88783b */ /* 0x000eee0000000200 */
[C---:B------:R-:W-:Y:S08]  /*b5b0*/  HMMA.16816.F32 R20, R176.reuse, R140, R20 ;  /* 0x0000008cb014723c */ /* 0x040ff00000001814 */
[C---:B------:R-:W-:Y:S08]  /*b5c0*/  HMMA.16816.F32 R24, R176.reuse, R142, R24 ;  /* 0x0000008eb018723c */ /* 0x040ff00000001818 */
[C---:B------:R-:W-:Y:S08]  /*b5d0*/  HMMA.16816.F32 R28, R176.reuse, R156, R28 ;  /* 0x0000009cb01c723c */ /* 0x040ff0000000181c */
[C---:B------:R-:W-:Y:S08]  /*b5e0*/  HMMA.16816.F32 R32, R176.reuse, R158, R32 ;  /* 0x0000009eb020723c */ /* 0x040ff00000001820 */
[C---:B------:R-:W-:Y:S08]  /*b5f0*/  HMMA.16816.F32 R36, R176.reuse, R160, R36 ;  /* 0x000000a0b024723c */ /* 0x040ff00000001824 */
[C---:B------:R-:W-:Y:S08]  /*b600*/  HMMA.16816.F32 R40, R176.reuse, R162, R40 ;  /* 0x000000a2b028723c */ /* 0x040ff00000001828 */
[C---:B-----5:R-:W-:Y:S08]  /*b610*/  HMMA.16816.F32 R44, R176.reuse, R144, R44 ;  /* 0x00000090b02c723c */ /* 0x060ff0000000182c */
[----:B------:R-:W-:Y:S08]  /*b620*/  HMMA.16816.F32 R48, R176, R146, R48 ;  /* 0x00000092b030723c */ /* 0x000ff00000001830 */
[C---:B------:R-:W-:Y:S08]  /*b630*/  HMMA.16816.F32 R4, R180.reuse, R184, R4 ;  /* 0x000000b8b404723c */ /* 0x040ff00000001804 */
[C---:B------:R-:W-:Y:S08]  /*b640*/  HMMA.16816.F32 R8, R180.reuse, R186, R8 ;  /* 0x000000bab408723c */ /* 0x040ff00000001808 */
[C---:B-1----:R-:W-:Y:S08]  /*b650*/  HMMA.16816.F32 R12, R180.reuse, R128, R12 ;  /* 0x00000080b40c723c */ /* 0x042ff0000000180c */
[C---:B------:R-:W-:Y:S01]  /*b660*/  HMMA.16816.F32 R16, R180.reuse, R130, R16 ;  /* 0x00000082b410723c */ /* 0x040fe20000001810 */
[----:B------:R-:W1:Y:S03]  /*b670*/  LDSM.16.M88.4 R128, [R190+0x5000] ;  /* 0x00500000be80783b */ /* 0x000e660000000200 */
        /* <DEDUP_REMOVED lines=9> */
[C---:B---3--:R-:W-:Y:S01]  /*b710*/  HMMA.16816.F32 R28, R180.reuse, R136, R28 ;  /* 0x00000088b41c723c */ /* 0x048fe2000000181c */
[----:B------:R-:W-:Y:S04]  /*b720*/  BAR.SYNC.DEFER_BLOCKING 0x0 ;  /* 0x0000000000007b1d */ /* 0x000fe80000010000 */
[----:B------:R-:W-:Y:S02]  /*b730*/  FMNMX.FTZ R0, R9, R0, !PT ;  /* 0x0000000009007209 */ /* 0x000fe40007810000 */
[----:B------:R-:W-:Y:S01]  /*b740*/  FMNMX.FTZ R2, R10, R2, !PT ;  /* 0x000000020a027209 */ /* 0x000fe20007810000 */
[C---:B------:R-:W-:Y:S04]  /*b750*/  HMMA.16816.F32 R32, R180.reuse, R138, R32 ;  /* 0x0000008ab420723c */ /* 0x040fe80000001820 */
[----:B------:R-:W-:Y:S01]  /*b760*/  FMNMX.FTZ R0, R12, R0, !PT ;  /* 0x000000000c007209 */ /* 0x000fe20007810000 */
[----:B------:R-:W-:Y:S01]  /*b770*/  @P6 IMAD.WIDE.U32 R136, R212, c[0x0][0x1e0], RZ ;  /* 0x00007800d4886a25 */ /* 0x000fe200078e00ff */
[----:B------:R-:W-:Y:S02]  /*b780*/  FMNMX.FTZ R2, R11, R2, !PT ;  /* 0x000000020b027209 */ /* 0x000fe40007810000 */
[----:B------:R-:W-:Y:S01]  /*b790*/  FMNMX.FTZ R0, R13, R0, !PT ;  /* 0x000000000d007209 */ /* 0x000fe20007810000 */
[C---:B-1----:R-:W-:Y:S03]  /*b7a0*/  HMMA.16816.F32 R36, R180.reuse, R128, R36 ;  /* 0x00000080b424723c */ /* 0x042fe60000001824 */
[----:B------:R-:W-:Y:S02]  /*b7b0*/  FMNMX.FTZ R2, R14, R2, !PT ;  /* 0x000000020e027209 */ /* 0x000fe40007810000 */
[----:B------:R-:W-:Y:S02]  /*b7c0*/  FMNMX.FTZ R0, R16, R0, !PT ;  /* 0x0000000010007209 */ /* 0x000fe40007810000 */
[----:B------:R-:W-:Y:S01]  /*b7d0*/  FMNMX.FTZ R2, R15, R2, !PT ;  /* 0x000000020f027209 */ /* 0x000fe20007810000 */
[C---:B------:R-:W-:Y:S01]  /*b7e0*/  HMMA.16816.F32 R40, R180.reuse, R130, R40 ;  /* 0x00000082b428723c */ /* 0x040fe20000001828 */
[----:B------:R-:W-:Y:S03]  /*b7f0*/  @P6 MOV R128, c[0x0][0x1e0] ;  /* 0x0000780000806a02 */ /* 0x000fe60000000f00 */
        /* <DEDUP_REMOVED lines=38> */
[----:B------:R-:W-:Y:S02]  /*ba60*/  FMNMX.FTZ R0, R51, R0, !PT ;  /* 0x0000000033007209 */ /* 0x000fe40007810000 */
[----:B------:R-:W-:Y:S05]  /*ba70*/  @P6 MOV R131, R229 ;  /* 0x000000e500836202 */ /* 0x000fea0000000f00 */
[----:B------:R-:W2:Y:S01]  /*ba80*/  SHFL.BFLY PT, R2, R0, 0x2, 0x1f ;  /* 0x0c401f0000027f89 */ /* 0x000ea200000e0000 */
[----:B------:R-:W-:Y:S01]  /*ba90*/  @P6 IMAD.WIDE.U32 R130, R136, 0x60, R130 ;  /* 0x0000006088826825 */ /* 0x000fe200078e0082 */
[----:B-1----:R-:W-:Y:S06]  /*baa0*/  FMNMX.FTZ R3, R3, R108, !PT ;  /* 0x0000006c03037209 */ /* 0x002fec0007810000 */
[----:B------:R-:W1:Y:S01]  /*bab0*/  SHFL.BFLY PT, R108, R3, 0x1, 0x1f ;  /* 0x0c201f00036c7f89 */ /* 0x000e6200000e0000 */
[----:B--2---:R-:W-:Y:S07]  /*bac0*/  FMNMX.FTZ R0, R0, R2, !PT ;  /* 0x0000000200007209 */ /* 0x004fee0007810000 */
[----:B------:R-:W2:Y:S01]  /*bad0*/  SHFL.BFLY PT, R2, R0, 0x1, 0x1f ;  /* 0x0c201f0000027f89 */ /* 0x000ea200000e0000 */
[----:B-1----:R-:W-:Y:S05]  /*bae0*/  FMNMX.FTZ R108, R3, R108, !PT ;  /* 0x0000006c036c7209 */ /* 0x002fea0007810000 */
[----:B------:R-:W-:Y:S01]  /*baf0*/  FMUL.FTZ R140, R108, c[0x0][0x2d0] ;  /* 0x0000b4006c8c7a20 */ /* 0x000fe20000410000 */
[----:B--2---:R-:W-:Y:S01]  /*bb00*/  FMNMX.FTZ R3, R0, R2, !PT ;  /* 0x0000000200037209 */ /* 0x004fe20007810000 */
[----:B------:R-:W-:Y:S01]  /*bb10*/  FADD.FTZ R0, -R108, R109 ;  /* 0x0000006d6c007221 */ /* 0x000fe20000010100 */
[----:B------:R-:W-:Y:S01]  /*bb20*/  @P6 MOV R2, 0x5 ;  /* 0x0000000500026802 */ /* 0x000fe20000000f00 */
[----:B------:R-:W-:Y:S02]  /*bb30*/  @P6 IMAD R109, R111, c[0x0][0x1e0], RZ ;  /* 0x000078006f6d6a24 */ /* 0x000fe400078e02ff */
[----:B------:R-:W-:Y:S01]  /*bb40*/  FMUL.FTZ R0, R0, c[0x0][0x2d0] ;  /* 0x0000b40000007a20 */ /* 0x000fe20000410000 */
[----:B------:R-:W-:Y:S01]  /*bb50*/  @P6 SHF.L.U64.HI R129, R128, R2, c[0x0][0x1e4] ;  /* 0x0000790080816619 */ /* 0x000fe20000010202 */
[----:B------:R-:W-:Y:S01]  /*bb60*/  @P6 IMAD R109, R212, c[0x0][0x1e4], R109 ;  /* 0x00007900d46d6a24 */ /* 0x000fe200078e026d */
[----:B------:R-:W-:Y:S01]  /*bb70*/  @P6 SHF.L.U32 R128, R128, 0x5, RZ ;  /* 0x0000000580806819 */ /* 0x000fe200000006ff */
[----:B------:R1:W2:Y:S01]  /*bb80*/  MUFU.EX2 R2, R0 ;  /* 0x0000000000027308 */ /* 0x0002a20000000800 */
[--C-:B------:R-:W-:Y:S02]  /*bb90*/  FFMA.FTZ R5, R5, c[0x0][0x2d0], -R140.reuse ;  /* 0x0000b40005057a23 */ /* 0x100fe4000001088c */
[----:B------:R-:W-:Y:S01]  /*bba0*/  @P6 IADD3 R109, R137, R109, RZ ;  /* 0x0000006d896d6210 */ /* 0x000fe20007ffe0ff */
[--C-:B------:R-:W-:Y:S02]  /*bbb0*/  FFMA.FTZ R9, R9, c[0x0][0x2d0], -R140.reuse ;  /* 0x0000b40009097a23 */ /* 0x100fe4000001088c */
[--C-:B------:R-:W-:Y:S02]  /*bbc0*/  FFMA.FTZ R12, R12, c[0x0][0x2d0], -R140.reuse ;  /* 0x0000b4000c0c7a23 */ /* 0x100fe4000001088c */
[----:B------:R-:W-:Y:S02]  /*bbd0*/  @P6 IMAD R133, R109, 0x60, RZ ;  /* 0x000000606d856824 */ /* 0x000fe400078e02ff */
[----:B------:R3:W-:Y:S01]  /*bbe0*/  MUFU.EX2 R218, R5 ;  /* 0x0000000500da7308 */ /* 0x0007e20000000800 */
[--C-:B------:R-:W-:Y:S02]  /*bbf0*/  FFMA.FTZ R13, R13, c[0x0][0x2d0], -R140.reuse ;  /* 0x0000b4000d0d7a23 */ /* 0x100fe4000001088c */
[--C-:B------:R-:W-:Y:S02]  /*bc00*/  FFMA.FTZ R21, R21, c[0x0][0x2d0], -R140.reuse ;  /* 0x0000b40015157a23 */ /* 0x100fe4000001088c */
[----:B------:R-:W-:Y:S05]  /*bc10*/  FFMA.FTZ R29, R29, c[0x0][0x2d0], -R140 ;  /* 0x0000b4001d1d7a23 */ /* 0x000fea000001088c */
[----:B------:R-:W-:Y:S01]  /*bc20*/  MUFU.EX2 R216, R9 ;  /* 0x0000000900d87308 */ /* 0x000fe20000000800 */
[----:B-1----:R-:W-:Y:S02]  /*bc30*/  FADD.FTZ R0, -R3, R110 ;  /* 0x0000006e03007221 */ /* 0x002fe40000010100 */
[----:B------:R-:W-:Y:S04]  /*bc40*/  @P6 IMAD.WIDE.U32 R110, R136, 0x60, R128 ;  /* 0x00000060886e6825 */ /* 0x000fe800078e0080 */
[----:B------:R-:W-:Y:S01]  /*bc50*/  FMUL.FTZ R0, R0, c[0x0][0x2d0] ;  /* 0x0000b40000007a20 */ /* 0x000fe20000410000 */
[----:B------:R-:W-:Y:S01]  /*bc60*/  @P6 IADD3 R109, R133, R111, RZ ;  /* 0x0000006f856d6210 */ /* 0x000fe20007ffe0ff */
[----:B------:R-:W-:Y:S01]  /*bc70*/  FFMA.FTZ R111, R4, c[0x0][0x2d0], -R140 ;  /* 0x0000b400046f7a23 */ /* 0x000fe2000001088c */
[----:B------:R-:W-:Y:S01]  /*bc80*/  @P6 IADD3 R132, P4, R226, R110, RZ ;  /* 0x0000006ee2846210 */ /* 0x000fe20007f9e0ff */
[----:B------:R1:W-:Y:S01]  /*bc90*/  MUFU.EX2 R215, R12 ;  /* 0x0000000c00d77308 */ /* 0x0003e20000000800 */
[----:B--2---:R-:W-:Y:S02]  /*bca0*/  FMUL.FTZ R68, R2, R68 ;  /* 0x0000004402447220 */ /* 0x004fe40000410000 */
[----:B------:R-:W-:Y:S01]  /*bcb0*/  @P6 LEA R134, P0, R132, c[0x0][0x1c8], 0x1 ;  /* 0x0000720084866a11 */ /* 0x000fe200078008ff */
[C---:B------:R-:W-:Y:S01]  /*bcc0*/  FMUL.FTZ R69, R2.reuse, R69 ;  /* 0x0000004502457220 */ /* 0x040fe20000410000 */
[----:B------:R-:W-:Y:S01]  /*bcd0*/  @P6 IADD3.X R4, R109, R229, RZ, P4, !PT ;  /* 0x000000e56d046210 */ /* 0x000fe200027fe4ff */
[----:B------:R-:W-:Y:S01]  /*bce0*/  FMUL.FTZ R72, R2, R72 ;  /* 0x0000004802487220 */ /* 0x000fe20000410000 */
[----:B------:R-:W-:Y:S01]  /*bcf0*/  @P6 IADD3 R128, P4, R128, R110, RZ ;  /* 0x0000006e80806210 */ /* 0x000fe20007f9e0ff */
[----:B------:R-:W-:Y:S01]  /*bd00*/  FMUL.FTZ R73, R2, R73 ;  /* 0x0000004902497220 */ /* 0x000fe20000410000 */
[----:B------:R-:W-:Y:S01]  /*bd10*/  @P6 LEA.HI.X R135, R132, c[0x0][0x1cc], R4, 0x1, P0 ;  /* 0x0000730084876a11 */ /* 0x000fe200000f0c04 */
[----:B------:R2:W-:Y:S01]  /*bd20*/  MUFU.EX2 R219, R111 ;  /* 0x0000006f00db7308 */ /* 0x0005e20000000800 */
[----:B------:R-:W-:Y:S01]  /*bd30*/  @P6 IADD3 R4, R131, R133, RZ ;  /* 0x0000008583046210 */ /* 0x000fe20007ffe0ff */
[C---:B------:R-:W-:Y:S01]  /*bd40*/  FMUL.FTZ R76, R2.reuse, R76 ;  /* 0x0000004c024c7220 */ /* 0x040fe20000410000 */
[----:B---3--:R-:W-:Y:S01]  /*bd50*/  @P6 IADD3.X R5, R109, R129, RZ, P4, !PT ;  /* 0x000000816d056210 */ /* 0x008fe200027fe4ff */
[----:B------:R-:W-:Y:S01]  /*bd60*/  FMUL.FTZ R77, R2, R77 ;  /* 0x0000004d024d7220 */ /* 0x000fe20000410000 */
[----:B------:R-:W-:Y:S01]  /*bd70*/  @P6 SHF.L.U64.HI R136, R130, 0x1, R4 ;  /* 0x0000000182886819 */ /* 0x000fe20000010204 */
[----:B------:R-:W-:Y:S01]  /*bd80*/  FMUL.FTZ R80, R2, R80 ;  /* 0x0000005002507220 */ /* 0x000fe20000410000 */
[----:B------:R-:W-:Y:S01]  /*bd90*/  @P6 SHF.L.U32 R133, R130, 0x1, RZ ;  /* 0x0000000182856819 */ /* 0x000fe200000006ff */
[C---:B------:R-:W-:Y:S02]  /*bda0*/  FMUL.FTZ R81, R2.reuse, R81 ;  /* 0x0000005102517220 */ /* 0x040fe40000410000 */
[----:B------:R-:W3:Y:S01]  /*bdb0*/  MUFU.EX2 R0, R0 ;  /* 0x0000000000007308 */ /* 0x000ee20000000800 */
[C---:B------:R-:W-:Y:S02]  /*bdc0*/  FMUL.FTZ R84, R2.reuse, R84 ;  /* 0x0000005402547220 */ /* 0x040fe40000410000 */
[----:B------:R-:W-:Y:S02]  /*bdd0*/  FMUL.FTZ R85, R2, R85 ;  /* 0x0000005502557220 */ /* 0x000fe40000410000 */
[--C-:B-1----:R-:W-:Y:S02]  /*bde0*/  FFMA.FTZ R12, R16, c[0x0][0x2d0], -R140.reuse ;  /* 0x0000b400100c7a23 */ /* 0x102fe4000001088c */
[C---:B------:R-:W-:Y:S02]  /*bdf0*/  FMUL.FTZ R88, R2.reuse, R88 ;  /* 0x0000005802587220 */ /* 0x040fe40000410000 */
[C---:B------:R-:W-:Y:S01]  /*be00*/  FMUL.FTZ R89, R2.reuse, R89 ;  /* 0x0000005902597220 */ /* 0x040fe20000410000 */
[----:B------:R-:W-:Y:S01]  /*be10*/  MUFU.EX2 R186, R12 ;  /* 0x0000000c00ba7308 */ /* 0x000fe20000000800 */
[C---:B------:R-:W-:Y:S02]  /*be20*/  FMUL.FTZ R92, R2.reuse, R92 ;  /* 0x0000005c025c7220 */ /* 0x040fe40000410000 */
[----:B------:R-:W-:Y:S01]  /*be30*/  FMUL.FTZ R93, R2, R93 ;  /* 0x0000005d025d7220 */ /* 0x000fe20000410000 */
[----:B--2---:R-:W-:Y:S01]  /*be40*/  @P6 IADD3 R111, P0, R226, 0x40, RZ ;  /* 0x00000040e26f6810 */ /* 0x004fe20007f1e0ff */
[C---:B------:R-:W-:Y:S02]  /*be50*/  FMUL.FTZ R96, R2.reuse, R96 ;  /* 0x0000006002607220 */ /* 0x040fe40000410000 */
[----:B------:R-:W-:Y:S01]  /*be60*/  FMUL.FTZ R97, R2, R97 ;  /* 0x0000006102617220 */ /* 0x000fe20000410000 */
[----:B------:R-:W-:Y:S01]  /*be70*/  @P6 IADD3 R131, P5, R111, R110, RZ ;  /* 0x0000006e6f836210 */ /* 0x000fe20007fbe0ff */
[----:B------:R-:W-:Y:S01]  /*be80*/  FFMA.FTZ R110, R8, c[0x0][0x2d0], -R140 ;  /* 0x0000b400086e7a23 */ /* 0x000fe2000001088c */
[----:B------:R-:W-:Y:S01]  /*be90*/  @P6 IADD3.X R4, RZ, R229, RZ, P0, !PT ;  /* 0x000000e5ff046210 */ /* 0x000fe200007fe4ff */
[----:B------:R-:W-:Y:S01]  /*bea0*/  FMUL.FTZ R100, R2, R100 ;  /* 0x0000006402647220 */ /* 0x000fe20000410000 */
[C---:B------:R-:W-:Y:S01]  /*beb0*/  @P6 IADD3 R132, P0, R128.reuse, R111, RZ ;  /* 0x0000006f80846210 */ /* 0x040fe20007f1e0ff */
[----:B------:R1:W2:Y:S01]  /*bec0*/  MUFU.EX2 R217, R110 ;  /* 0x0000006e00d97308 */ /* 0x0002a20000000800 */
[----:B------:R-:W-:Y:S01]  /*bed0*/  @P6 IADD3 R111, P4, R128, R226, RZ ;  /* 0x000000e2806f6210 */ /* 0x000fe20007f9e0ff */
[C---:B---3--:R-:W-:Y:S01]  /*bee0*/  FMUL.FTZ R70, R0.reuse, R70 ;  /* 0x0000004600467220 */ /* 0x048fe20000410000 */
[-C--:B------:R-:W-:Y:S01]  /*bef0*/  @P6 IADD3.X R8, R109, R4.reuse, RZ, P5, !PT ;  /* 0x000000046d086210 */ /* 0x080fe20002ffe4ff */
[----:B------:R-:W-:Y:S01]  /*bf00*/  FMUL.FTZ R109, R3, c[0x0][0x2d0] ;  /* 0x0000b400036d7a20 */ /* 0x000fe20000410000 */
[----:B------:R-:W-:Y:S01]  /*bf10*/  @P6 IADD3.X R4, R5, R4, RZ, P0, !PT ;  /* 0x0000000405046210 */ /* 0x000fe200007fe4ff */
[----:B------:R-:W-:Y:S01]  /*bf20*/  FMUL.FTZ R71, R0, R71 ;  /* 0x0000004700477220 */ /* 0x000fe20000410000 */
[----:B------:R-:W-:Y:S01]  /*bf30*/  @P6 LEA R128, P0, R111, c[0x0][0x1c8], 0x1 ;  /* 0x000072006f806a11 */ /* 0x000fe200078008ff */
[--C-:B------:R-:W-:Y:S01]  /*bf40*/  FFMA.FTZ R6, R6, c[0x0][0x2d0], -R109.reuse ;  /* 0x0000b40006067a23 */ /* 0x100fe2000001086d */
[----:B------:R-:W-:Y:S01]  /*bf50*/  @P6 IADD3.X R5, R5, R229, RZ, P4, !PT ;  /* 0x000000e505056210 */ /* 0x000fe200027fe4ff */
[----:B------:R-:W-:Y:S01]  /*bf60*/  FFMA.FTZ R7, R7, c[0x0][0x2d0], -R109 ;  /* 0x0000b40007077a23 */ /* 0x000fe2000001086d */
[----:B------:R-:W-:Y:S01]  /*bf70*/  @P6 LEA R130, P5, R131, c[0x0][0x1c8], 0x1 ;  /* 0x0000720083826a11 */ /* 0x000fe200078a08ff */
[----:B------:R3:W-:Y:S01]  /*bf80*/  MUFU.EX2 R147, R6 ;  /* 0x0000000600937308 */ /* 0x0007e20000000800 */
[----:B------:R-:W-:Y:S01]  /*bf90*/  @P6 LEA.HI.X R129, R111, c[0x0][0x1cc], R5, 0x1, P0 ;  /* 0x000073006f816a11 */ /* 0x000fe200000f0c05 */
[----:B------:R-:W-:Y:S01]  /*bfa0*/  FMUL.FTZ R74, R0, R74 ;  /* 0x0000004a004a7220 */ /* 0x000fe20000410000 */
[----:B------:R-:W-:Y:S01]  /*bfb0*/  @P6 ISETP.GE.AND P0, PT, R246, c[0x0][0x1d4], PT ;  /* 0x00007500f6006a0c */ /* 0x000fe20003f06270 */
[C---:B------:R-:W-:Y:S01]  /*bfc0*/  FMUL.FTZ R75, R0.reuse, R75 ;  /* 0x0000004b004b7220 */ /* 0x040fe20000410000 */
[----:B------:R-:W-:Y:S01]  /*bfd0*/  @P6 LEA.HI.X R131, R131, c[0x0][0x1cc], R8, 0x1, P5 ;  /* 0x0000730083836a11 */ /* 0x000fe200028f0c08 */
[C---:B------:R-:W-:Y:S02]  /*bfe0*/  FMUL.FTZ R78, R0.reuse, R78 ;  /* 0x0000004e004e7220 */ /* 0x040fe40000410000 */
[C---:B------:R-:W-:Y:S02]  /*bff0*/  FMUL.FTZ R79, R0.reuse, R79 ;  /* 0x0000004f004f7220 */ /* 0x040fe40000410000 */
[----:B------:R5:W4:Y:S01]  /*c000*/  MUFU.EX2 R148, R7 ;  /* 0x0000000700947308 */ /* 0x000b220000000800 */
[----:B------:R-:W-:Y:S01]  /*c010*/  FMUL.FTZ R82, R0, R82 ;  /* 0x0000005200527220 */ /* 0x000fe20000410000 */
[----:B-1----:R-:W-:Y:S01]  /*c020*/  @P6 LEA R110, P4, R132, c[0x0][0x1c8], 0x1 ;  /* 0x00007200846e6a11 */ /* 0x002fe200078808ff */
[----:B------:R-:W-:Y:S02]  /*c030*/  FMUL.FTZ R83, R0, R83 ;  /* 0x0000005300537220 */ /* 0x000fe40000410000 */
[----:B------:R-:W-:Y:S01]  /*c040*/  FFMA.FTZ R12, R17, c[0x0][0x2d0], -R140 ;  /* 0x0000b400110c7a23 */ /* 0x000fe2000001088c */
[----:B------:R-:W-:Y:S01]  /*c050*/  @P6 LEA.HI.X R111, R132, c[0x0][0x1cc], R4, 0x1, P4 ;  /* 0x00007300846f6a11 */ /* 0x000fe200020f0c04 */
[C---:B------:R-:W-:Y:S01]  /*c060*/  FMUL.FTZ R86, R0.reuse, R86 ;  /* 0x0000005600567220 */ /* 0x040fe20000410000 */
[C---:B------:R-:W-:Y:S01]  /*c070*/  @P6 IADD3 R8, P4, R133.reuse, c[0x0][0x1c8], RZ ;  /* 0x0000720085086a10 */ /* 0x040fe20007f9e0ff */
[----:B------:R-:W-:Y:S01]  /*c080*/  FMUL.FTZ R87, R0, R87 ;  /* 0x0000005700577220 */ /* 0x000fe20000410000 */
[----:B------:R-:W-:Y:S01]  /*c090*/  @P6 IADD3 R4, P5, R133, 0x80, RZ ;  /* 0x0000008085046810 */ /* 0x000fe20007fbe0ff */
[----:B------:R1:W1:Y:S01]  /*c0a0*/  MUFU.EX2 R185, R12 ;  /* 0x0000000c00b97308 */ /* 0x0002620000000800 */
[----:B------:R-:W-:Y:S01]  /*c0b0*/  @P6 IADD3.X R9, R136, c[0x0][0x1cc], RZ, P4, !PT ;  /* 0x0000730088096a10 */ /* 0x000fe200027fe4ff */
[----:B------:R-:W-:Y:S01]  /*c0c0*/  FMUL.FTZ R90, R0, R90 ;  /* 0x0000005a005a7220 */ /* 0x000fe20000410000 */
[----:B------:R-:W-:Y:S01]  /*c0d0*/  @P6 IADD3 R4, P4, R4, c[0x0][0x1c8], RZ ;  /* 0x0000720004046a10 */ /* 0x000fe20007f9e0ff */
[----:B---3--:R-:W-:Y:S01]  /*c0e0*/  FMUL.FTZ R6, R0, R114 ;  /* 0x0000007200067220 */ /* 0x008fe20000410000 */
[----:B--2---:R-:W-:Y:S01]  /*c0f0*/  F2FP.PACK_AB R114, R216, R217 ;  /* 0x000000d9d872723e */ /* 0x004fe200000000ff */
[----:B------:R2:W-:Y:S01]  /*c100*/  @P6 LDGSTS.E.BYPASS.LTC128B.128 [R213+0x8100], [R8.64], !P0 ;  /* 0x0810000008d56fae */ /* 0x0005e2000c101d48 */
[----:B------:R-:W-:Y:S01]  /*c110*/  @P6 IADD3.X R5, RZ, c[0x0][0x1cc], R136, P4, P5 ;  /* 0x00007300ff056a10 */ /* 0x000fe200027ea488 */
[C---:B------:R-:W-:Y:S02]  /*c120*/  FMUL.FTZ R91, R0.reuse, R91 ;  /* 0x0000005b005b7220 */ /* 0x040fe40000410000 */
[C---:B------:R-:W-:Y:S01]  /*c130*/  FMUL.FTZ R94, R0.reuse, R94 ;  /* 0x0000005e005e7220 */ /* 0x040fe20000410000 */
[----:B------:R-:W-:Y:S01]  /*c140*/  MUFU.EX2 R187, R13 ;  /* 0x0000000d00bb7308 */ /* 0x000fe20000000800 */
[C---:B------:R-:W-:Y:S02]  /*c150*/  FMUL.FTZ R95, R0.reuse, R95 ;  /* 0x0000005f005f7220 */ /* 0x040fe40000410000 */
[----:B------:R3:W-:Y:S01]  /*c160*/  @P6 LDGSTS.E.BYPASS.LTC128B.128 [R213+0xb100], [R4.64], !P3 ;  /* 0x0b10000004d56fae */ /* 0x0007e2000d901d48 */
[C---:B-----5:R-:W-:Y:S02]  /*c170*/  FMUL.FTZ R7, R0.reuse, R115 ;  /* 0x0000007300077220 */ /* 0x060fe40000410000 */
[C---:B------:R-:W-:Y:S02]  /*c180*/  FMUL.FTZ R98, R0.reuse, R98 ;  /* 0x0000006200627220 */ /* 0x040fe40000410000 */
[----:B------:R-:W-:Y:S02]  /*c190*/  FMUL.FTZ R99, R0, R99 ;  /* 0x0000006300637220 */ /* 0x000fe40000410000 */
[----:B------:R-:W-:Y:S01]  /*c1a0*/  FMUL.FTZ R101, R2, R101 ;  /* 0x0000006502657220 */ /* 0x000fe20000410000 */
[----:B------:R5:W-:Y:S01]  /*c1b0*/  @P6 LDGSTS.E.BYPASS.LTC128B.128 [R213+0x9100], [R134.64], !P0 ;  /* 0x0910000086d56fae */ /* 0x000be2000c101d48 */
[----:B------:R-:W-:Y:S01]  /*c1c0*/  FMUL.FTZ R102, R0, R102 ;  /* 0x0000006600667220 */ /* 0x000fe20000410000 */
[----:B------:R-:W-:Y:S01]  /*c1d0*/  MUFU.EX2 R184, R21 ;  /* 0x0000001500b87308 */ /* 0x000fe20000000800 */
[--C-:B-1----:R-:W-:Y:S02]  /*c1e0*/  FFMA.FTZ R12, R18, c[0x0][0x2d0], -R109.reuse ;  /* 0x0000b400120c7a23 */ /* 0x102fe4000001086d */
[----:B------:R-:W-:Y:S02]  /*c1f0*/  FMUL.FTZ R103, R0, R103 ;  /* 0x0000006700677220 */ /* 0x000fe40000410000 */
[C---:B------:R-:W-:Y:S01]  /*c200*/  FMUL.FTZ R104, R2.reuse, R104 ;  /* 0x0000006802687220 */ /* 0x040fe20000410000 */
[----:B------:R1:W-:Y:S01]  /*c210*/  @P6 LDGSTS.E.BYPASS.LTC128B.128 [R213+0xc100], [R130.64], !P3 ;  /* 0x0c10000082d56fae */ /* 0x0003e2000d901d48 */
[C---:B------:R-:W-:Y:S02]  /*c220*/  FMUL.FTZ R105, R2.reuse, R105 ;  /* 0x0000006902697220 */ /* 0x040fe40000410000 */
[C---:B--2---:R-:W-:Y:S01]  /*c230*/  FMUL.FTZ R8, R2.reuse, R116 ;  /* 0x0000007402087220 */ /* 0x044fe20000410000 */
[----:B------:R2:W-:Y:S01]  /*c240*/  MUFU.EX2 R142, R12 ;  /* 0x0000000c008e7308 */ /* 0x0005e20000000800 */
[----:B------:R-:W-:Y:S02]  /*c250*/  FMUL.FTZ R9, R2, R117 ;  /* 0x0000007502097220 */ /* 0x000fe40000410000 */
[C---:B------:R-:W-:Y:S01]  /*c260*/  FMUL.FTZ R106, R0.reuse, R106 ;  /* 0x0000006a006a7220 */ /* 0x040fe20000410000 */
[----:B------:R1:W-:Y:S01]  /*c270*/  @P6 LDGSTS.E.BYPASS.LTC128B.128 [R213+0xa100], [R128.64], !P0 ;  /* 0x0a10000080d56fae */ /* 0x0003e2000c101d48 */
[----:B------:R-:W-:Y:S01]  /*c280*/  FMUL.FTZ R107, R0, R107 ;  /* 0x0000006b006b7220 */ /* 0x000fe20000410000 */
[----:B------:R-:W-:Y:S01]  /*c290*/  ISETP.GT.AND P0, PT, R214, R220, PT ;  /* 0x000000dcd600720c */ /* 0x000fe20003f04270 */
[--C-:B---3--:R-:W-:Y:S01]  /*c2a0*/  FFMA.FTZ R4, R10, c[0x0][0x2d0], -R109.reuse ;  /* 0x0000b4000a047a23 */ /* 0x108fe2000001086d */
[----:B------:R-:W-:Y:S01]  /*c2b0*/  MOV R214, R212 ;  /* 0x000000d400d67202 */ /* 0x000fe20000000f00 */
[----:B------:R-:W-:Y:S01]  /*c2c0*/  FMUL.FTZ R5, R2, R113 ;  /* 0x0000007102057220 */ /* 0x000fe20000410000 */
[----:B----4-:R-:W-:Y:S01]  /*c2d0*/  F2FP.PACK_AB R113, R148, R147 ;  /* 0x000000939471723e */ /* 0x010fe200000000ff */
[----:B------:R3:W-:Y:S01]  /*c2e0*/  MUFU.EX2 R146, R4 ;  /* 0x0000000400927308 */ /* 0x0007e20000000800 */
[----:B------:R4:W-:Y:S01]  /*c2f0*/  @P6 LDGSTS.E.BYPASS.LTC128B.128 [R213+0xd100], [R110.64], !P3 ;  /* 0x0d1000006ed56fae */ /* 0x0009e2000d901d48 */
[----:B------:R-:W-:Y:S02]  /*c300*/  FMUL.FTZ R10, R0, R118 ;  /* 0x00000076000a7220 */ /* 0x000fe40000410000 */
[C---:B------:R-:W-:Y:S02]  /*c310*/  FMUL.FTZ R52, R2.reuse, R52 ;  /* 0x0000003402347220 */ /* 0x040fe40000410000 */
[----:B------:R-:W-:Y:S02]  /*c320*/  FMUL.FTZ R53, R2, R53 ;  /* 0x0000003502357220 */ /* 0x000fe40000410000 */
[C---:B------:R-:W-:Y:S01]  /*c330*/  FMUL.FTZ R54, R0.reuse, R54 ;  /* 0x0000003600367220 */ /* 0x040fe20000410000 */
[----:B-----5:R-:W-:Y:S01]  /*c340*/  LDSM.16.MT88.4 R132, [R192] ;  /* 0x00000000c084783b */ /* 0x020fe20000004200 */
[----:B------:R-:W-:Y:S01]  /*c350*/  FMUL.FTZ R55, R0, R55 ;  /* 0x0000003700377220 */ /* 0x000fe20000410000 */
[----:B------:R-:W-:Y:S01]  /*c360*/  MUFU.EX2 R159, R29 ;  /* 0x0000001d009f7308 */ /* 0x000fe20000000800 */
[--C-:B------:R-:W-:Y:S02]  /*c370*/  FFMA.FTZ R14, R14, c[0x0][0x2d0], -R109.reuse ;  /* 0x0000b4000e0e7a23 */ /* 0x100fe4000001086d */
[--C-:B--2---:R-:W-:Y:S02]  /*c380*/  FFMA.FTZ R12, R19, c[0x0][0x2d0], -R109.reuse ;  /* 0x0000b400130c7a23 */ /* 0x104fe4000001086d */
[--C-:B------:R-:W-:Y:S01]  /*c390*/  FFMA.FTZ R15, R15, c[0x0][0x2d0], -R109.reuse ;  /* 0x0000b4000f0f7a23 */ /* 0x100fe2000001086d */
[----:B------:R-:W-:Y:S01]  /*c3a0*/  LDSM.16.MT88.4 R136, [R191] ;  /* 0x00000000bf88783b */ /* 0x000fe20000004200 */
[C---:B------:R-:W-:Y:S02]  /*c3b0*/  FMUL.FTZ R56, R2.reuse, R56 ;  /* 0x0000003802387220 */ /* 0x040fe40000410000 */
[----:B------:R-:W-:Y:S01]  /*c3c0*/  FMUL.FTZ R57, R2, R57 ;  /* 0x0000003902397220 */ /* 0x000fe20000410000 */
[----:B------:R2:W-:Y:S01]  /*c3d0*/  MUFU.EX2 R144, R14 ;  /* 0x0000000e00907308 */ /* 0x0005e20000000800 */
[C---:B------:R-:W-:Y:S02]  /*c3e0*/  FMUL.FTZ R58, R0.reuse, R58 ;  /* 0x0000003a003a7220 */ /* 0x040fe40000410000 */
[--C-:B---3--:R-:W-:Y:S01]  /*c3f0*/  FFMA.FTZ R4, R11, c[0x0][0x2d0], -R109.reuse ;  /* 0x0000b4000b047a23 */ /* 0x108fe2000001086d */
[----:B-1----:R-:W1:Y:S01]  /*c400*/  LDSM.16.MT88.4 R128, [R188] ;  /* 0x00000000bc80783b */ /* 0x002e620000004200 */
[C---:B------:R-:W-:Y:S02]  /*c410*/  FMUL.FTZ R11, R0.reuse, R119 ;  /* 0x00000077000b7220 */ /* 0x040fe40000410000 */
[----:B------:R-:W-:Y:S02]  /*c420*/  FMUL.FTZ R59, R0, R59 ;  /* 0x0000003b003b7220 */ /* 0x000fe40000410000 */
[C---:B------:R-:W-:Y:S01]  /*c430*/  FMUL.FTZ R60, R2.reuse, R60 ;  /* 0x0000003c023c7220 */ /* 0x040fe20000410000 */
[----:B------:R-:W3:Y:S01]  /*c440*/  MUFU.EX2 R145, R4 ;  /* 0x0000000400917308 */ /* 0x000ee20000000800 */
[----:B------:R-:W-:Y:S01]  /*c450*/  FMUL.FTZ R61, R2, R61 ;  /* 0x0000003d023d7220 */ /* 0x000fe20000410000 */
[----:B------:R-:W5:Y:S01]  /*c460*/  LDSM.16.MT88.4 R116, [R207] ;  /* 0x00000000cf74783b */ /* 0x000f620000004200 */
[C---:B------:R-:W-:Y:S02]  /*c470*/  FMUL.FTZ R62, R0.reuse, R62 ;  /* 0x0000003e003e7220 */ /* 0x040fe40000410000 */
[----:B------:R-:W-:Y:S02]  /*c480*/  FMUL.FTZ R63, R0, R63 ;  /* 0x0000003f003f7220 */ /* 0x000fe40000410000 */
[C---:B------:R-:W-:Y:S02]  /*c490*/  FMUL.FTZ R64, R2.reuse, R64 ;  /* 0x0000004002407220 */ /* 0x040fe40000410000 */
[----:B------:R-:W-:Y:S01]  /*c4a0*/  FMUL.FTZ R65, R2, R65 ;  /* 0x0000004102417220 */ /* 0x000fe20000410000 */
[----:B------:R-:W1:Y:S01]  /*c4b0*/  MUFU.EX2 R143, R15 ;  /* 0x0000000f008f7308 */ /* 0x000e620000000800 */
[----:B------:R-:W-:Y:S01]  /*c4c0*/  LDSM.16.MT88.4 R16, [R192+0x800] ;  /* 0x00080000c010783b */ /* 0x000fe20000004200 */
[C---:B------:R-:W-:Y:S02]  /*c4d0*/  FMUL.FTZ R66, R0.reuse, R66 ;  /* 0x0000004200427220 */ /* 0x040fe40000410000 */
[----:B------:R-:W-:Y:S01]  /*c4e0*/  FMUL.FTZ R67, R0, R67 ;  /* 0x0000004300437220 */ /* 0x000fe20000410000 */
[----:B--2---:R-:W-:Y:S01]  /*c4f0*/  F2FP.PACK_AB R14, R185, R186 ;  /* 0x000000bab90e723e */ /* 0x004fe200000000ff */
[--C-:B------:R-:W-:Y:S02]  /*c500*/  FFMA.FTZ R22, R22, c[0x0][0x2d0], -R109.reuse ;  /* 0x0000b40016167a23 */ /* 0x100fe4000001086d */
[--C-:B------:R-:W-:Y:S01]  /*c510*/  FFMA.FTZ R23, R23, c[0x0][0x2d0], -R109.reuse ;  /* 0x0000b40017177a23 */ /* 0x100fe2000001086d */
[----:B------:R-:W0:Y:S01]  /*c520*/  LDGDEPBAR ;  /* 0x00000000000079af */ /* 0x000e220000000000 */
[----:B------:R2:W2:Y:S01]  /*c530*/  MUFU.EX2 R141, R12 ;  /* 0x0000000c008d7308 */ /* 0x0004a20000000800 */
[--C-:B------:R-:W-:Y:S02]  /*c540*/  FFMA.FTZ R31, R31, c[0x0][0x2d0], -R109.reuse ;  /* 0x0000b4001f1f7a23 */ /* 0x100fe4000001086d */
[----:B------:R-:W-:Y:S01]  /*c550*/  FFMA.FTZ R35, R35, c[0x0][0x2d0], -R109 ;  /* 0x0000b40023237a23 */ /* 0x000fe2000001086d */
[----:B---3--:R-:W-:Y:S01]  /*c560*/  F2FP.PACK_AB R115, R145, R146 ;  /* 0x000000929173723e */ /* 0x008fe200000000ff */
[----:B------:R-:W-:Y:S01]  /*c570*/  FMUL.FTZ R4, R2, R112 ;  /* 0x0000007002047220 */ /* 0x000fe20000410000 */
[----:B------:R-:W-:Y:S01]  /*c580*/  F2FP.PACK_AB R112, R218, R219 ;  /* 0x000000dbda70723e */ /* 0x000fe200000000ff */
[----:B------:R-:W-:Y:S02]  /*c590*/  FFMA.FTZ R2, R2, R222, R219 ;  /* 0x000000de02027223 */ /* 0x000fe400000100db */
[----:B------:R-:W-:Y:S02]  /*c5a0*/  FFMA.FTZ R0, R0, R221, R147 ;  /* 0x000000dd00007223 */ /* 0x000fe40000010093 */
[----:B------:R-:W-:Y:S02]  /*c5b0*/  FADD.FTZ R2, R218, R2 ;  /* 0x00000002da027221 */ /* 0x000fe40000010000 */
[----:B------:R-:W-:Y:S01]  /*c5c0*/  FADD.FTZ R0, R148, R0 ;  /* 0x0000000094007221 */ /* 0x000fe20000010000 */
[C---:B-1----:R-:W-:Y:S05]  /*c5d0*/  HMMA.16816.F32 R4, R112.reuse, R128, R4 ;  /* 0x000000807004723c */ /* 0x042fea0000001804 */
[----:B------:R-:W-:Y:S01]  /*c5e0*/  F2FP.PACK_AB R13, R143, R144 ;  /* 0x000000908f0d723e */ /* 0x000fe200000000ff */
[----:B------:R-:W-:Y:S02]  /*c5f0*/  FADD.FTZ R2, R217, R2 ;  /* 0x00000002d9027221 */ /* 0x000fe40000010000 */
[C---:B------:R-:W-:Y:S01]  /*c600*/  HMMA.16816.F32 R8, R112.reuse, R130, R8 ;  /* 0x000000827008723c */ /* 0x040fe20000001808 */
[----:B------:R-:W1:Y:S03]  /*c610*/  LDSM.16.MT88.4 R128, [R188+0x3000] ;  /* 0x00300000bc80783b */ /* 0x000e660000004200 */
[----:B--2---:R-:W-:Y:S01]  /*c620*/  F2FP.PACK_AB R12, R187, R215 ;  /* 0x000000d7bb0c723e */ /* 0x004fe200000000ff */
[----:B------:R-:W-:Y:S01]  /*c630*/  FADD.FTZ R2, R216, R2 ;  /* 0x00000002d8027221 */ /* 0x000fe20000010000 */
[----:B------:R-:W-:Y:S01]  /*c640*/  F2FP.PACK_AB R15, R141, R142 ;  /* 0x0000008e8d0f723e */ /* 0x000fe200000000ff */
[----:B------:R-:W-:Y:S01]  /*c650*/  FADD.FTZ R0, R146, R0 ;  /* 0x0000000092007221 */ /* 0x000fe20000010000 */
        /* <DEDUP_REMOVED lines=10> */
[C---:B------:R-:W-:Y:S01]  /*c700*/  HMMA.16816.F32 R80, R112.reuse, R138, R80 ;  /* 0x0000008a7050723c */ /* 0x040fe20000001850 */
[----:B------:R-:W3:Y:S03]  /*c710*/  MUFU.EX2 R138, R22 ;  /* 0x00000016008a7308 */ /* 0x000ee60000000800 */
[----:B------:R-:W-:Y:S02]  /*c720*/  FADD.FTZ R2, R185, R2 ;  /* 0x00000002b9027221 */ /* 0x000fe40000010000 */
[----:B------:R-:W-:Y:S02]  /*c730*/  FADD.FTZ R0, R142, R0 ;  /* 0x000000008e007221 */ /* 0x000fe40000010000 */
[C---:B-----5:R-:W-:Y:S03]  /*c740*/  HMMA.16816.F32 R84, R112.reuse, R116, R84 ;  /* 0x000000747054723c */ /* 0x060fe60000001854 */
[----:B------:R-:W5:Y:S01]  /*c750*/  MUFU.EX2 R139, R23 ;  /* 0x00000017008b7308 */ /* 0x000f620000000800 */
[----:B------:R-:W-:Y:S04]  /*c760*/  FADD.FTZ R0, R141, R0 ;  /* 0x000000008d007221 */ /* 0x000fe80000010000 */
[C---:B------:R-:W-:Y:S01]  /*c770*/  HMMA.16816.F32 R88, R112.reuse, R118, R88 ;  /* 0x000000767058723c */ /* 0x040fe20000001858 */
[----:B------:R-:W4:Y:S07]  /*c780*/  LDSM.16.MT88.4 R116, [R191+0x3000] ;  /* 0x00300000bf74783b */ /* 0x000f2e0000004200 */
[C---:B-1----:R-:W-:Y:S04]  /*c790*/  HMMA.16816.F32 R92, R112.reuse, R128, R92 ;  /* 0x00000080705c723c */ /* 0x042fe8000000185c */
[----:B---3--:R-:W-:Y:S04]  /*c7a0*/  FADD.FTZ R0, R138, R0 ;  /* 0x000000008a007221 */ /* 0x008fe80000010000 */
[C---:B------:R-:W-:Y:S01]  /*c7b0*/  HMMA.16816.F32 R96, R112.reuse, R130, R96 ;  /* 0x000000827060723c */ /* 0x040fe20000001860 */
[----:B------:R-:W1:Y:S03]  /*c7c0*/  LDSM.16.MT88.4 R128, [R194+0x3000] ;  /* 0x00300000c280783b */ /* 0x000e660000004200 */
[----:B-----5:R-:W-:Y:S04]  /*c7d0*/  FADD.FTZ R0, R139, R0 ;  /* 0x000000008b007221 */ /* 0x020fe80000010000 */
[C---:B--2---:R-:W-:Y:S08]  /*c7e0*/  HMMA.16816.F32 R100, R112.reuse, R132, R100 ;  /* 0x000000847064723c */ /* 0x044ff00000001864 */
[C---:B------:R-:W-:Y:S01]  /*c7f0*/  HMMA.16816.F32 R104, R112.reuse, R134, R104 ;  /* 0x000000867068723c */ /* 0x040fe20000001868 */
[----:B------:R-:W2:Y:S07]  /*c800*/  LDSM.16.MT88.4 R132, [R188+0x800] ;  /* 0x00080000bc84783b */ /* 0x000eae0000004200 */
[C---:B----4-:R-:W-:Y:S08]  /*c810*/  HMMA.16816.F32 R52, R112.reuse, R116, R52 ;  /* 0x000000747034723c */ /* 0x050ff00000001834 */
[C---:B------:R-:W-:Y:S01]  /*c820*/  HMMA.16816.F32 R56, R112.reuse, R118, R56 ;  /* 0x000000767038723c */ /* 0x040fe20000001838 */
[----:B------:R-:W3:Y:S07]  /*c830*/  LDSM.16.MT88.4 R116, [R191+0x800] ;  /* 0x00080000bf74783b */ /* 0x000eee0000004200 */
[C---:B-1----:R-:W-:Y:S08]  /*c840*/  HMMA.16816.F32 R60, R112.reuse, R128, R60 ;  /* 0x00000080703c723c */ /* 0x042ff0000000183c */
[----:B------:R-:W-:Y:S01]  /*c850*/  HMMA.16816.F32 R64, R112, R130, R64 ;  /* 0x000000827040723c */ /* 0x000fe20000001840 */
[----:B------:R-:W1:Y:S07]  /*c860*/  LDSM.16.MT88.4 R112, [R194+0x800] ;  /* 0x00080000c270783b */ /* 0x000e6e0000004200 */
[C---:B--2---:R-:W-:Y:S01]  /*c870*/  HMMA.16816.F32 R4, R12.reuse, R132, R4 ;  /* 0x000000840c04723c */ /* 0x044fe20000001804 */
[----:B------:R-:W2:Y:S01]  /*c880*/  LDSM.16.MT88.4 R128, [R188+0x3800] ;  /* 0x00380000bc80783b */ /* 0x000ea20000004200 */
[----:B------:R-:W-:Y:S06]  /*c890*/  MUFU.EX2 R132, R35 ;  /* 0x0000002300847308 */ /* 0x000fec0000000800 */
[C---:B------:R-:W-:Y:S04]  /*c8a0*/  HMMA.16816.F32 R8, R12.reuse, R134, R8 ;  /* 0x000000860c08723c */ /* 0x040fe80000001808 */
[----:B------:R-:W-:Y:S04]  /*c8b0*/  MUFU.EX2 R134, R31 ;  /* 0x0000001f00867308 */ /* 0x000fe80000000800 */
[C---:B------:R-:W-:Y:S07]  /*c8c0*/  HMMA.16816.F32 R68, R12.reuse, R16, R68 ;  /* 0x000000100c44723c */ /* 0x040fee0000001844 */
[--C-:B------:R-:W-:Y:S01]  /*c8d0*/  FFMA.FTZ R16, R20, c[0x0][0x2d0], -R140.reuse ;  /* 0x0000b40014107a23 */ /* 0x100fe2000001088c */
[C---:B------:R-:W-:Y:S03]  /*c8e0*/  HMMA.16816.F32 R72, R12.reuse, R18, R72 ;  /* 0x000000120c48723c */ /* 0x040fe60000001848 */
[----:B------:R4:W5:Y:S01]  /*c8f0*/  MUFU.EX2 R163, R16 ;  /* 0x0000001000a37308 */ /* 0x0009620000000800 */
[--C-:B------:R-:W-:Y:S02]  /*c900*/  FFMA.FTZ R20, R24, c[0x0][0x2d0], -R140.reuse ;  /* 0x0000b40018147a23 */ /* 0x100fe4000001088c */
[----:B------:R-:W-:Y:S02]  /*c910*/  FFMA.FTZ R24, R28, c[0x0][0x2d0], -R140 ;  /* 0x0000b4001c187a23 */ /* 0x000fe4000001088c */
[C---:B---3--:R-:W-:Y:S05]  /*c920*/  HMMA.16816.F32 R76, R12.reuse, R116, R76 ;  /* 0x000000740c4c723c */ /* 0x048fea000000184c */
[----:B------:R3:W2:Y:S03]  /*c930*/  MUFU.EX2 R162, R20 ;  /* 0x0000001400a27308 */ /* 0x0006a60000000800 */
[C---:B------:R-:W-:Y:S01]  /*c940*/  HMMA.16816.F32 R80, R12.reuse, R118, R80 ;  /* 0x000000760c50723c */ /* 0x040fe20000001850 */
[----:B------:R-:W-:Y:S06]  /*c950*/  LDSM.16.MT88.4 R116, [R191+0x3800] ;  /* 0x00380000bf74783b */ /* 0x000fec0000004200 */
[----:B------:R-:W-:Y:S01]  /*c960*/  MUFU.EX2 R160, R24 ;  /* 0x0000001800a07308 */ /* 0x000fe20000000800 */
[C---:B-1----:R-:W-:Y:S01]  /*c970*/  HMMA.16816.F32 R84, R12.reuse, R112, R84 ;  /* 0x000000700c54723c */ /* 0x042fe20000001854 */
[----:B----4-:R-:W1:Y:S03]  /*c980*/  LDSM.16.MT88.4 R16, [R192+0x3800] ;  /* 0x00380000c010783b */ /* 0x010e660000004200 */
[----:B-----5:R-:W-:Y:S04]  /*c990*/  FADD.FTZ R2, R163, R2 ;  /* 0x00000002a3027221 */ /* 0x020fe80000010000 */
[C---:B------:R-:W-:Y:S01]  /*c9a0*/  HMMA.16816.F32 R88, R12.reuse, R114, R88 ;  /* 0x000000720c58723c */ /* 0x040fe20000001858 */
[----:B------:R-:W4:Y:S03]  /*c9b0*/  LDSM.16.MT88.4 R112, [R194+0x3800] ;  /* 0x00380000c270783b */ /* 0x000f260000004200 */
[----:B------:R-:W-:Y:S02]  /*c9c0*/  FADD.FTZ R2, R184, R2 ;  /* 0x00000002b8027221 */ /* 0x000fe40000010000 */
[----:B---3--:R-:W-:Y:S02]  /*c9d0*/  FFMA.FTZ R20, R25, c[0x0][0x2d0], -R140 ;  /* 0x0000b40019147a23 */ /* 0x008fe4000001088c */
[C---:B--2---:R-:W-:Y:S02]  /*c9e0*/  HMMA.16816.F32 R92, R12.reuse, R128, R92 ;  /* 0x000000800c5c723c */ /* 0x044fe4000000185c */
[----:B------:R2:W3:Y:S02]  /*c9f0*/  MUFU.EX2 R161, R20 ;  /* 0x0000001400a17308 */ /* 0x0004e40000000800 */
[----:B------:R-:W-:Y:S04]  /*ca00*/  FADD.FTZ R2, R162, R2 ;  /* 0x00000002a2027221 */ /* 0x000fe80000010000 */
[C---:B------:R-:W-:Y:S01]  /*ca10*/  HMMA.16816.F32 R96, R12.reuse, R130, R96 ;  /* 0x000000820c60723c */ /* 0x040fe20000001860 */
[----:B------:R-:W-:Y:S03]  /*ca20*/  LDSM.16.MT88.4 R128, [R191+0x4000] ;  /* 0x00400000bf80783b */ /* 0x000fe60000004200 */
[--C-:B--2---:R-:W-:Y:S04]  /*ca30*/  FFMA.FTZ R20, R26, c[0x0][0x2d0], -R109.reuse ;  /* 0x0000b4001a147a23 */ /* 0x104fe8000001086d */
[C---:B-1----:R-:W-:Y:S01]  /*ca40*/  HMMA.16816.F32 R100, R12.reuse, R16, R100 ;  /* 0x000000100c64723c */ /* 0x042fe20000001864 */
[----:B------:R-:W1:Y:S03]  /*ca50*/  MUFU.EX2 R137, R20 ;  /* 0x0000001400897308 */ /* 0x000e660000000800 */
[----:B---3--:R-:W-:Y:S03]  /*ca60*/  FADD.FTZ R2, R161, R2 ;  /* 0x00000002a1027221 */ /* 0x008fe60000010000 */
[--C-:B------:R-:W-:Y:S01]  /*ca70*/  FFMA.FTZ R16, R27, c[0x0][0x2d0], -R109.reuse ;  /* 0x0000b4001b107a23 */ /* 0x100fe2000001086d */
[C---:B------:R-:W-:Y:S01]  /*ca80*/  HMMA.16816.F32 R104, R12.reuse, R18, R104 ;  /* 0x000000120c68723c */ /* 0x040fe20000001868 */
[----:B------:R-:W-:Y:S03]  /*ca90*/  LDSM.16.MT88.4 R24, [R191+0x1000] ;  /* 0x00100000bf18783b */ /* 0x000fe60000004200 */
[----:B------:R-:W-:Y:S01]  /*caa0*/  FADD.FTZ R2, R160, R2 ;  /* 0x00000002a0027221 */ /* 0x000fe20000010000 */
[----:B------:R-:W2:Y:S03]  /*cab0*/  MUFU.EX2 R136, R16 ;  /* 0x0000001000887308 */ /* 0x000ea60000000800 */
[C---:B------:R-:W-:Y:S04]  /*cac0*/  HMMA.16816.F32 R52, R12.reuse, R116, R52 ;  /* 0x000000740c34723c */ /* 0x040fe80000001834 */
[----:B------:R-:W-:Y:S04]  /*cad0*/  FADD.FTZ R2, R159, R2 ;  /* 0x000000029f027221 */ /* 0x000fe80000010000 */
[C---:B------:R-:W-:Y:S01]  /*cae0*/  HMMA.16816.F32 R56, R12.reuse, R118, R56 ;  /* 0x000000760c38723c */ /* 0x040fe20000001838 */
[----:B------:R-:W-:Y:S03]  /*caf0*/  LDSM.16.MT88.4 R116, [R192+0x4000] ;  /* 0x00400000c074783b */ /* 0x000fe60000004200 */
[----:B-1----:R-:W-:Y:S04]  /*cb00*/  FADD.FTZ R0, R137, R0 ;  /* 0x0000000089007221 */ /* 0x002fe80000010000 */
[C---:B----4-:R-:W-:Y:S01]  /*cb10*/  HMMA.16816.F32 R60, R12.reuse, R112, R60 ;  /* 0x000000700c3c723c */ /* 0x050fe2000000183c */
[----:B------:R-:W1:Y:S03]  /*cb20*/  LDSM.16.MT88.4 R20, [R188+0x1000] ;  /* 0x00100000bc14783b */ /* 0x000e660000004200 */
[----:B--2---:R-:W-:Y:S04]  /*cb30*/  FADD.FTZ R0, R136, R0 ;  /* 0x0000000088007221 */ /* 0x004fe80000010000 */
[----:B------:R-:W-:Y:S01]  /*cb40*/  HMMA.16816.F32 R64, R12, R114, R64 ;  /* 0x000000720c40723c */ /* 0x000fe20000001840 */
[----:B------:R-:W2:Y:S06]  /*cb50*/  LDSM.16.MT88.4 R16, [R192+0x1000] ;  /* 0x00100000c010783b */ /* 0x000eac0000004200 */
[----:B------:R-:W-:Y:S02]  /*cb60*/  F2FP.PACK_AB R12, R184, R163 ;  /* 0x000000a3b80c723e */ /* 0x000fe400000000ff */
[----:B------:R-:W-:Y:S01]  /*cb70*/  F2FP.PACK_AB R14, R161, R162 ;  /* 0x000000a2a10e723e */ /* 0x000fe200000000ff */
[----:B------:R-:W3:Y:S02]  /*cb80*/  LDSM.16.MT88.4 R112, [R194+0x1000] ;  /* 0x00100000c270783b */ /* 0x000ee40000004200 */
[----:B------:R-:W-:Y:S02]  /*cb90*/  F2FP.PACK_AB R13, R139, R138 ;  /* 0x0000008a8b0d723e */ /* 0x000fe400000000ff */
[----:B------:R-:W-:Y:S07]  /*cba0*/  F2FP.PACK_AB R15, R136, R137 ;  /* 0x00000089880f723e */ /* 0x000fee00000000ff */
[C---:B-1----:R-:W-:Y:S07]  /*cbb0*/  HMMA.16816.F32 R4, R12.reuse, R20, R4 ;  /* 0x000000140c04723c */ /* 0x042fee0000001804 */
[--C-:B------:R-:W-:Y:S01]  /*cbc0*/  FFMA.FTZ R20, R32, c[0x0][0x2d0], -R140.reuse ;  /* 0x0000b40020147a23 */ /* 0x100fe2000001088c */
[C---:B------:R-:W-:Y:S03]  /*cbd0*/  HMMA.16816.F32 R8, R12.reuse, R22, R8 ;  /* 0x000000160c08723c */ /* 0x040fe60000001808 */
[----:B------:R1:W4:Y:S05]  /*cbe0*/  MUFU.EX2 R158, R20 ;  /* 0x00000014009e7308 */ /* 0x00032a0000000800 */
[C---:B--2---:R-:W-:Y:S07]  /*cbf0*/  HMMA.16816.F32 R68, R12.reuse, R16, R68 ;  /* 0x000000100c44723c */ /* 0x044fee0000001844 */
[--C-:B------:R-:W-:Y:S01]  /*cc00*/  FFMA.FTZ R16, R30, c[0x0][0x2d0], -R109.reuse ;  /* 0x0000b4001e107a23 */ /* 0x100fe2000001086d */
[C---:B------:R-:W-:Y:S01]  /*cc10*/  HMMA.16816.F32 R72, R12.reuse, R18, R72 ;  /* 0x000000120c48723c */ /* 0x040fe20000001848 */
[----:B------:R-:W-:Y:S02]  /*cc20*/  LDSM.16.MT88.4 R28, [R192+0x1800] ;  /* 0x00180000c01c783b */ /* 0x000fe40000004200 */
[----:B------:R-:W2:Y:S05]  /*cc30*/  MUFU.EX2 R135, R16 ;  /* 0x0000001000877308 */ /* 0x000eaa0000000800 */
[C---:B------:R-:W-:Y:S04]  /*cc40*/  HMMA.16816.F32 R76, R12.reuse, R24, R76 ;  /* 0x000000180c4c723c */ /* 0x040fe8000000184c */
[----:B-1----:R-:W-:Y:S02]  /*cc50*/  FFMA.FTZ R20, R33, c[0x0][0x2d0], -R140 ;  /* 0x0000b40021147a23 */ /* 0x002fe4000001088c */
[----:B----4-:R-:W-:Y:S02]  /*cc60*/  FADD.FTZ R2, R158, R2 ;  /* 0x000000029e027221 */ /* 0x010fe40000010000 */
[C---:B------:R-:W-:Y:S01]  /*cc70*/  HMMA.16816.F32 R80, R12.reuse, R26, R80 ;  /* 0x0000001a0c50723c */ /* 0x040fe20000001850 */
[----:B------:R1:W4:Y:S03]  /*cc80*/  MUFU.EX2 R157, R20 ;  /* 0x00000014009d7308 */ /* 0x0003260000000800 */
[--C-:B------:R-:W-:Y:S02]  /*cc90*/  FFMA.FTZ R24, R34, c[0x0][0x2d0], -R109.reuse ;  /* 0x0000b40022187a23 */ /* 0x100fe4000001086d */
[----:B------:R-:W-:Y:S02]  /*cca0*/  LDSM.16.MT88.4 R32, [R191+0x1800] ;  /* 0x00180000bf20783b */ /* 0x000fe40000004200 */
[C---:B---3--:R-:W-:Y:S03]  /*ccb0*/  HMMA.16816.F32 R84, R12.reuse, R112, R84 ;  /* 0x000000700c54723c */ /* 0x048fe60000001854 */
[----:B------:R3:W5:Y:S01]  /*ccc0*/  MUFU.EX2 R133, R24 ;  /* 0x0000001800857308 */ /* 0x0007620000000800 */
[----:B--2---:R-:W-:Y:S02]  /*ccd0*/  FADD.FTZ R0, R135, R0 ;  /* 0x0000000087007221 */ /* 0x004fe40000010000 */
[----:B------:R-:W-:Y:S02]  /*cce0*/  LDSM.16.MT88.4 R16, [R194+0x4000] ;  /* 0x00400000c210783b */ /* 0x000fe40000004200 */
[C---:B------:R-:W-:Y:S04]  /*ccf0*/  HMMA.16816.F32 R88, R12.reuse, R114, R88 ;  /* 0x000000720c58723c */ /* 0x040fe80000001858 */
[----:B------:R-:W-:Y:S02]  /*cd00*/  FADD.FTZ R0, R134, R0 ;  /* 0x0000000086007221 */ /* 0x000fe40000010000 */
[----:B-1----:R-:W1:Y:S01]  /*cd10*/  LDSM.16.MT88.4 R20, [R188+0x4000] ;  /* 0x00400000bc14783b */ /* 0x002e620000004200 */
[----:B----4-:R-:W-:Y:S07]  /*cd20*/  FADD.FTZ R2, R157, R2 ;  /* 0x000000029d027221 */ /* 0x010fee0000010000 */
[----:B---3--:R-:W2:Y:S01]  /*cd30*/  LDSM.16.MT88.4 R24, [R188+0x1800] ;  /* 0x00180000bc18783b */ /* 0x008ea20000004200 */
[----:B-----5:R-:W-:Y:S04]  /*cd40*/  FADD.FTZ R0, R133, R0 ;  /* 0x0000000085007221 */ /* 0x020fe80000010000 */
[----:B------:R-:W-:Y:S01]  /*cd50*/  FADD.FTZ R0, R132, R0 ;  /* 0x0000000084007221 */ /* 0x000fe20000010000 */
[C---:B-1----:R-:W-:Y:S08]  /*cd60*/  HMMA.16816.F32 R92, R12.reuse, R20, R92 ;  /* 0x000000140c5c723c */ /* 0x042ff0000000185c */
[C---:B------:R-:W-:Y:S01]  /*cd70*/  HMMA.16816.F32 R96, R12.reuse, R22, R96 ;  /* 0x000000160c60723c */ /* 0x040fe20000001860 */
[----:B------:R-:W-:Y:S07]  /*cd80*/  LDSM.16.MT88.4 R20, [R188+0x4800] ;  /* 0x00480000bc14783b */ /* 0x000fee0000004200 */
[C---:B------:R-:W-:Y:S08]  /*cd90*/  HMMA.16816.F32 R100, R12.reuse, R116, R100 ;  /* 0x000000740c64723c */ /* 0x040ff00000001864 */
[C---:B------:R-:W-:Y:S01]  /*cda0*/  HMMA.16816.F32 R104, R12.reuse, R118, R104 ;  /* 0x000000760c68723c */ /* 0x040fe20000001868 */
[----:B------:R-:W-:Y:S07]  /*cdb0*/  LDSM.16.MT88.4 R116, [R188+0x2800] ;  /* 0x00280000bc74783b */ /* 0x000fee0000004200 */
[C---:B------:R-:W-:Y:S08]  /*cdc0*/  HMMA.16816.F32 R52, R12.reuse, R128, R52 ;  /* 0x000000800c34723c */ /* 0x040ff00000001834 */
[C---:B------:R-:W-:Y:S08]  /*cdd0*/  HMMA.16816.F32 R56, R12.reuse, R130, R56 ;  /* 0x000000820c38723c */ /* 0x040ff00000001838 */
[C---:B------:R-:W-:Y:S08]  /*cde0*/  HMMA.16816.F32 R60, R12.reuse, R16, R60 ;  /* 0x000000100c3c723c */ /* 0x040ff0000000183c */
[----:B------:R-:W-:Y:S01]  /*cdf0*/  HMMA.16816.F32 R64, R12, R18, R64 ;  /* 0x000000120c40723c */ /* 0x000fe20000001840 */
[----:B------:R-:W1:Y:S06]  /*ce00*/  LDSM.16.MT88.4 R16, [R194+0x1800] ;  /* 0x00180000c210783b */ /* 0x000e6c0000004200 */
[----:B------:R-:W-:Y:S02]  /*ce10*/  F2FP.PACK_AB R12, R159, R160 ;  /* 0x000000a09f0c723e */ /* 0x000fe400000000ff */
[----:B------:R-:W-:Y:S03]  /*ce20*/  F2FP.PACK_AB R14, R157, R158 ;  /* 0x0000009e9d0e723e */ /* 0x000fe600000000ff */
[----:B------:R-:W-:Y:S02]  /*ce30*/  F2FP.PACK_AB R13, R134, R135 ;  /* 0x00000087860d723e */ /* 0x000fe400000000ff */
[----:B------:R-:W-:Y:S07]  /*ce40*/  F2FP.PACK_AB R15, R132, R133 ;  /* 0x00000085840f723e */ /* 0x000fee00000000ff */
[C---:B--2---:R-:W-:Y:S07]  /*ce50*/  HMMA.16816.F32 R4, R12.reuse, R24, R4 ;  /* 0x000000180c04723c */ /* 0x044fee0000001804 */
[--C-:B------:R-:W-:Y:S01]  /*ce60*/  FFMA.FTZ R24, R36, c[0x0][0x2d0], -R140.reuse ;  /* 0x0000b40024187a23 */ /* 0x100fe2000001088c */
[C---:B------:R-:W-:Y:S03]  /*ce70*/  HMMA.16816.F32 R8, R12.reuse, R26, R8 ;  /* 0x0000001a0c08723c */ /* 0x040fe60000001808 */
[----:B------:R2:W3:Y:S05]  /*ce80*/  MUFU.EX2 R156, R24 ;  /* 0x00000018009c7308 */ /* 0x0004ea0000000800 */
[C---:B------:R-:W-:Y:S07]  /*ce90*/  HMMA.16816.F32 R68, R12.reuse, R28, R68 ;  /* 0x0000001c0c44723c */ /* 0x040fee0000001844 */
[----:B------:R-:W-:Y:S01]  /*cea0*/  FFMA.FTZ R28, R37, c[0x0][0x2d0], -R140 ;  /* 0x0000b400251c7a23 */ /* 0x000fe2000001088c */
[C---:B------:R-:W-:Y:S03]  /*ceb0*/  HMMA.16816.F32 R72, R12.reuse, R30, R72 ;  /* 0x0000001e0c48723c */ /* 0x040fe60000001848 */
[----:B------:R4:W5:Y:S05]  /*cec0*/  MUFU.EX2 R151, R28 ;  /* 0x0000001c00977308 */ /* 0x00096a0000000800 */
[C---:B------:R-:W-:Y:S01]  /*ced0*/  HMMA.16816.F32 R76, R12.reuse, R32, R76 ;  /* 0x000000200c4c723c */ /* 0x040fe2000000184c */
[----:B--2---:R-:W2:Y:S03]  /*cee0*/  LDSM.16.MT88.4 R24, [R192+0x4800] ;  /* 0x00480000c018783b */ /* 0x004ea60000004200 */
[----:B---3--:R-:W-:Y:S03]  /*cef0*/  FADD.FTZ R2, R156, R2 ;  /* 0x000000029c027221 */ /* 0x008fe60000010000 */
[--C-:B------:R-:W-:Y:S01]  /*cf00*/  FFMA.FTZ R32, R38, c[0x0][0x2d0], -R109.reuse ;  /* 0x0000b40026207a23 */ /* 0x100fe2000001086d */
[C---:B------:R-:W-:Y:S03]  /*cf10*/  HMMA.16816.F32 R80, R12.reuse, R34, R80 ;  /* 0x000000220c50723c */ /* 0x040fe60000001850 */
[----:B------:R3:W3:Y:S05]  /*cf20*/  MUFU.EX2 R129, R32 ;  /* 0x0000002000817308 */ /* 0x0006ea0000000800 */
[C---:B-1----:R-:W-:Y:S04]  /*cf30*/  HMMA.16816.F32 R84, R12.reuse, R16, R84 ;  /* 0x000000100c54723c */ /* 0x042fe80000001854 */
[----:B----4-:R-:W-:Y:S02]  /*cf40*/  FFMA.FTZ R28, R40, c[0x0][0x2d0], -R140 ;  /* 0x0000b400281c7a23 */ /* 0x010fe4000001088c */
[----:B-----5:R-:W-:Y:S02]  /*cf50*/  FADD.FTZ R2, R151, R2 ;  /* 0x0000000297027221 */ /* 0x020fe40000010000 */
[C---:B------:R-:W-:Y:S01]  /*cf60*/  HMMA.16816.F32 R88, R12.reuse, R18, R88 ;  /* 0x000000120c58723c */ /* 0x040fe20000001858 */
[----:B------:R-:W1:Y:S03]  /*cf70*/  MUFU.EX2 R150, R28 ;  /* 0x0000001c00967308 */ /* 0x000e660000000800 */
[--C-:B------:R-:W-:Y:S04]  /*cf80*/  FFMA.FTZ R16, R41, c[0x0][0x2d0], -R140.reuse ;  /* 0x0000b40029107a23 */ /* 0x100fe8000001088c */
[C---:B------:R-:W-:Y:S03]  /*cf90*/  HMMA.16816.F32 R92, R12.reuse, R20, R92 ;  /* 0x000000140c5c723c */ /* 0x040fe6000000185c */
[----:B------:R4:W5:Y:S01]  /*cfa0*/  MUFU.EX2 R149, R16 ;  /* 0x0000001000957308 */ /* 0x0009620000000800 */
[----:B---3--:R-:W-:Y:S02]  /*cfb0*/  FFMA.FTZ R32, R45, c[0x0][0x2d0], -R140 ;  /* 0x0000b4002d207a23 */ /* 0x008fe4000001088c */
[----:B------:R-:W-:Y:S02]  /*cfc0*/  FADD.FTZ R0, R129, R0 ;  /* 0x0000000081007221 */ /* 0x000fe40000010000 */
[C---:B------:R-:W-:Y:S04]  /*cfd0*/  HMMA.16816.F32 R96, R12.reuse, R22, R96 ;  /* 0x000000160c60723c */ /* 0x040fe80000001860 */
[--C-:B------:R-:W-:Y:S01]  /*cfe0*/  FFMA.FTZ R20, R39, c[0x0][0x2d0], -R109.reuse ;  /* 0x0000b40027147a23 */ /* 0x100fe2000001086d */
[----:B------:R3:W-:Y:S01]  /*cff0*/  MUFU.EX2 R130, R32 ;  /* 0x0000002000827308 */ /* 0x0007e20000000800 */
[----:B------:R-:W-:Y:S02]  /*d000*/  LDSM.16.MT88.4 R36, [R191+0x2800] ;  /* 0x00280000bf24783b */ /* 0x000fe40000004200 */
[C---:B--2---:R-:W-:Y:S04]  /*d010*/  HMMA.16816.F32 R100, R12.reuse, R24, R100 ;  /* 0x000000180c64723c */ /* 0x044fe80000001864 */
[----:B-1----:R-:W-:Y:S02]  /*d020*/  FADD.FTZ R2, R150, R2 ;  /* 0x0000000296027221 */ /* 0x002fe40000010000 */
[----:B------:R-:W1:Y:S01]  /*d030*/  LDSM.16.MT88.4 R28, [R191+0x4800] ;  /* 0x00480000bf1c783b */ /* 0x000e620000004200 */
[----:B------:R2:W2:Y:S01]  /*d040*/  MUFU.EX2 R128, R20 ;  /* 0x0000001400807308 */ /* 0x0004a20000000800 */
[C---:B------:R-:W-:Y:S04]  /*d050*/  HMMA.16816.F32 R104, R12.reuse, R26, R104 ;  /* 0x0000001a0c68723c */ /* 0x040fe80000001868 */
[--C-:B------:R-:W-:Y:S02]  /*d060*/  FFMA.FTZ R24, R43, c[0x0][0x2d0], -R109.reuse ;  /* 0x0000b4002b187a23 */ /* 0x100fe4000001086d */
[----:B----4-:R-:W4:Y:S01]  /*d070*/  LDSM.16.MT88.4 R16, [R194+0x4800] ;  /* 0x00480000c210783b */ /* 0x010f220000004200 */
[----:B-----5:R-:W-:Y:S02]  /*d080*/  FADD.FTZ R2, R149, R2 ;  /* 0x0000000295027221 */ /* 0x020fe40000010000 */
[----:B------:R5:W-:Y:S05]  /*d090*/  MUFU.EX2 R110, R24 ;  /* 0x00000018006e7308 */ /* 0x000bea0000000800 */
[----:B---3--:R-:W-:Y:S01]  /*d0a0*/  LDSM.16.MT88.4 R32, [R194+0x5000] ;  /* 0x00500000c220783b */ /* 0x008fe20000004200 */
[--C-:B--2---:R-:W-:Y:S02]  /*d0b0*/  FFMA.FTZ R20, R42, c[0x0][0x2d0], -R109.reuse ;  /* 0x0000b4002a147a23 */ /* 0x104fe4000001086d */
[----:B------:R-:W-:Y:S02]  /*d0c0*/  FADD.FTZ R0, R128, R0 ;  /* 0x0000000080007221 */ /* 0x000fe40000010000 */
[----:B------:R-:W2:Y:S03]  /*d0d0*/  MUFU.EX2 R111, R20 ;  /* 0x00000014006f7308 */ /* 0x000ea60000000800 */
[----:B-----5:R-:W-:Y:S01]  /*d0e0*/  LDSM.16.MT88.4 R24, [R192+0x2000] ;  /* 0x00200000c018783b */ /* 0x020fe20000004200 */
[C---:B-1----:R-:W-:Y:S08]  /*d0f0*/  HMMA.16816.F32 R52, R12.reuse, R28, R52 ;  /* 0x0000001c0c34723c */ /* 0x042ff00000001834 */
[C---:B------:R-:W-:Y:S01]  /*d100*/  HMMA.16816.F32 R56, R12.reuse, R30, R56 ;  /* 0x0000001e0c38723c */ /* 0x040fe20000001838 */
[----:B------:R-:W-:Y:S03]  /*d110*/  LDSM.16.MT88.4 R28, [R191+0x2000] ;  /* 0x00200000bf1c783b */ /* 0x000fe60000004200 */
[----:B--2---:R-:W-:Y:S04]  /*d120*/  FADD.FTZ R0, R111, R0 ;  /* 0x000000006f007221 */ /* 0x004fe80000010000 */
[C---:B----4-:R-:W-:Y:S01]  /*d130*/  HMMA.16816.F32 R60, R12.reuse, R16, R60 ;  /* 0x000000100c3c723c */ /* 0x050fe2000000183c */
[----:B------:R-:W1:Y:S03]  /*d140*/  LDSM.16.MT88.4 R20, [R188+0x2000] ;  /* 0x00200000bc14783b */ /* 0x000e660000004200 */
[----:B------:R-:W-:Y:S04]  /*d150*/  FADD.FTZ R0, R110, R0 ;  /* 0x000000006e007221 */ /* 0x000fe80000010000 */
[----:B------:R-:W-:Y:S01]  /*d160*/  HMMA.16816.F32 R64, R12, R18, R64 ;  /* 0x000000120c40723c */ /* 0x000fe20000001840 */
[----:B------:R-:W2:Y:S06]  /*d170*/  LDSM.16.MT88.4 R16, [R194+0x2000] ;  /* 0x00200000c210783b */ /* 0x000eac0000004200 */
[----:B------:R-:W-:Y:S02]  /*d180*/  F2FP.PACK_AB R12, R151, R156 ;  /* 0x0000009c970c723e */ /* 0x000fe400000000ff */
[----:B------:R-:W-:Y:S03]  /*d190*/  F2FP.PACK_AB R14, R149, R150 ;  /* 0x00000096950e723e */ /* 0x000fe600000000ff */
[----:B------:R-:W-:Y:S02]  /*d1a0*/  F2FP.PACK_AB R13, R128, R129 ;  /* 0x00000081800d723e */ /* 0x000fe400000000ff */
[----:B------:R-:W-:Y:S02]  /*d1b0*/  F2FP.PACK_AB R15, R110, R111 ;  /* 0x0000006f6e0f723e */ /* 0x000fe400000000ff */
[----:B------:R-:W-:Y:S05]  /*d1c0*/  MOV R110, R3 ;  /* 0x00000003006e7202 */ /* 0x000fea0000000f00 */
[C---:B-1----:R-:W-:Y:S07]  /*d1d0*/  HMMA.16816.F32 R4, R12.reuse, R20, R4 ;  /* 0x000000140c04723c */ /* 0x042fee0000001804 */
[--C-:B------:R-:W-:Y:S01]  /*d1e0*/  FFMA.FTZ R20, R44, c[0x0][0x2d0], -R140.reuse ;  /* 0x0000b4002c147a23 */ /* 0x100fe2000001088c */
[C---:B------:R-:W-:Y:S03]  /*d1f0*/  HMMA.16816.F32 R8, R12.reuse, R22, R8 ;  /* 0x000000160c08723c */ /* 0x040fe60000001808 */
[----:B------:R1:W3:Y:S05]  /*d200*/  MUFU.EX2 R131, R20 ;  /* 0x0000001400837308 */ /* 0x0002ea0000000800 */
[C---:B------:R-:W-:Y:S07]  /*d210*/  HMMA.16816.F32 R68, R12.reuse, R24, R68 ;  /* 0x000000180c44723c */ /* 0x040fee0000001844 */
[--C-:B------:R-:W-:Y:S01]  /*d220*/  FFMA.FTZ R24, R48, c[0x0][0x2d0], -R140.reuse ;  /* 0x0000b40030187a23 */ /* 0x100fe2000001088c */
[C---:B------:R-:W-:Y:S03]  /*d230*/  HMMA.16816.F32 R72, R12.reuse, R26, R72 ;  /* 0x0000001a0c48723c */ /* 0x040fe60000001848 */
[----:B------:R4:W-:Y:S05]  /*d240*/  MUFU.EX2 R45, R24 ;  /* 0x00000018002d7308 */ /* 0x0009ea0000000800 */
[C---:B------:R-:W-:Y:S01]  /*d250*/  HMMA.16816.F32 R76, R12.reuse, R28, R76 ;  /* 0x0000001c0c4c723c */ /* 0x040fe2000000184c */
[----:B-1----:R-:W1:Y:S06]  /*d260*/  LDSM.16.MT88.4 R20, [R188+0x5000] ;  /* 0x00500000bc14783b */ /* 0x002e6c0000004200 */
[--C-:B------:R-:W-:Y:S01]  /*d270*/  FFMA.FTZ R28, R46, c[0x0][0x2d0], -R109.reuse ;  /* 0x0000b4002e1c7a23 */ /* 0x100fe2000001086d */
[C---:B------:R-:W-:Y:S03]  /*d280*/  HMMA.16816.F32 R80, R12.reuse, R30, R80 ;  /* 0x0000001e0c50723c */ /* 0x040fe60000001850 */
[----:B------:R5:W-:Y:S05]  /*d290*/  MUFU.EX2 R43, R28 ;  /* 0x0000001c002b7308 */ /* 0x000bea0000000800 */
[C---:B--2---:R-:W-:Y:S04]  /*d2a0*/  HMMA.16816.F32 R84, R12.reuse, R16, R84 ;  /* 0x000000100c54723c */ /* 0x044fe80000001854 */
[----:B----4-:R-:W-:Y:S03]  /*d2b0*/  FFMA.FTZ R24, R49, c[0x0][0x2d0], -R140 ;  /* 0x0000b40031187a23 */ /* 0x010fe6000001088c */
[--C-:B------:R-:W-:Y:S01]  /*d2c0*/  FFMA.FTZ R16, R47, c[0x0][0x2d0], -R109.reuse ;  /* 0x0000b4002f107a23 */ /* 0x100fe2000001086d */
[C---:B------:R-:W-:Y:S01]  /*d2d0*/  HMMA.16816.F32 R88, R12.reuse, R18, R88 ;  /* 0x000000120c58723c */ /* 0x040fe20000001858 */
[----:B------:R2:W4:Y:S01]  /*d2e0*/  MUFU.EX2 R44, R24 ;  /* 0x00000018002c7308 */ /* 0x0005220000000800 */
[----:B-----5:R-:W-:Y:S09]  /*d2f0*/  LDSM.16.MT88.4 R28, [R191+0x5000] ;  /* 0x00500000bf1c783b */ /* 0x020ff20000004200 */
[----:B------:R5:W3:Y:S01]  /*d300*/  MUFU.EX2 R42, R16 ;  /* 0x00000010002a7308 */ /* 0x000ae20000000800 */
[C---:B-1----:R-:W-:Y:S01]  /*d310*/  HMMA.16816.F32 R92, R12.reuse, R20, R92 ;  /* 0x000000140c5c723c */ /* 0x042fe2000000185c */
[----:B--2---:R-:W1:Y:S07]  /*d320*/  LDSM.16.MT88.4 R24, [R192+0x5000] ;  /* 0x00500000c018783b */ /* 0x004e6e0000004200 */
[C---:B------:R-:W-:Y:S01]  /*d330*/  HMMA.16816.F32 R96, R12.reuse, R22, R96 ;  /* 0x000000160c60723c */ /* 0x040fe20000001860 */
[----:B------:R-:W-:Y:S03]  /*d340*/  LDSM.16.MT88.4 R20, [R194+0x2800] ;  /* 0x00280000c214783b */ /* 0x000fe60000004200 */
[--C-:B-----5:R-:W-:Y:S02]  /*d350*/  FFMA.FTZ R16, R50, c[0x0][0x2d0], -R109.reuse ;  /* 0x0000b40032107a23 */ /* 0x120fe4000001086d */
[----:B------:R-:W-:Y:S02]  /*d360*/  FFMA.FTZ R109, R51, c[0x0][0x2d0], -R109 ;  /* 0x0000b400336d7a23 */ /* 0x000fe4000001086d */
[----:B------:R2:W-:Y:S10]  /*d370*/  MUFU.EX2 R41, R16 ;  /* 0x0000001000297308 */ /* 0x0005f40000000800 */
[----:B------:R5:W3:Y:S01]  /*d380*/  MUFU.EX2 R40, R109 ;  /* 0x0000006d00287308 */ /* 0x000ae20000000800 */
[----:B--2---:R-:W2:Y:S01]  /*d390*/  LDSM.16.MT88.4 R16, [R192+0x2800] ;  /* 0x00280000c010783b */ /* 0x004ea20000004200 */
[C---:B-1----:R-:W-:Y:S08]  /*d3a0*/  HMMA.16816.F32 R100, R12.reuse, R24, R100 ;  /* 0x000000180c64723c */ /* 0x042ff00000001864 */
[C---:B------:R-:W-:Y:S01]  /*d3b0*/  HMMA.16816.F32 R104, R12.reuse, R26, R104 ;  /* 0x0000001a0c68723c */ /* 0x040fe20000001868 */
[----:B------:R-:W1:Y:S03]  /*d3c0*/  LDSM.16.MT88.4 R24, [R188+0x5800] ;  /* 0x00580000bc18783b */ /* 0x000e660000004200 */
[----:B-----5:R-:W-:Y:S04]  /*d3d0*/  MOV R109, R108 ;  /* 0x0000006c006d7202 */ /* 0x020fe80000000f00 */
[C---:B------:R-:W-:Y:S08]  /*d3e0*/  HMMA.16816.F32 R52, R12.reuse, R28, R52 ;  /* 0x0000001c0c34723c */ /* 0x040ff00000001834 */
[C---:B------:R-:W-:Y:S08]  /*d3f0*/  HMMA.16816.F32 R56, R12.reuse, R30, R56 ;  /* 0x0000001e0c38723c */ /* 0x040ff00000001838 */
[C---:B------:R-:W-:Y:S08]  /*d400*/  HMMA.16816.F32 R60, R12.reuse, R32, R60 ;  /* 0x000000200c3c723c */ /* 0x040ff0000000183c */
[----:B------:R-:W-:Y:S07]  /*d410*/  HMMA.16816.F32 R64, R12, R34, R64 ;  /* 0x000000220c40723c */ /* 0x000fee0000001840 */
[----:B---3--:R-:W-:Y:S02]  /*d420*/  F2FP.PACK_AB R12, R130, R131 ;  /* 0x00000083820c723e */ /* 0x008fe400000000ff */
[----:B----4-:R-:W-:Y:S03]  /*d430*/  F2FP.PACK_AB R14, R44, R45 ;  /* 0x0000002d2c0e723e */ /* 0x010fe600000000ff */
[----:B------:R-:W-:Y:S02]  /*d440*/  F2FP.PACK_AB R13, R42, R43 ;  /* 0x0000002b2a0d723e */ /* 0x000fe400000000ff */
[----:B------:R-:W-:Y:S07]  /*d450*/  F2FP.PACK_AB R15, R40, R41 ;  /* 0x00000029280f723e */ /* 0x000fee00000000ff */
[C---:B------:R-:W-:Y:S01]  /*d460*/  HMMA.16816.F32 R112, R12.reuse, R116, R4 ;  /* 0x000000740c70723c */ /* 0x040fe20000001804 */
[----:B------:R-:W3:Y:S07]  /*d470*/  LDSM.16.MT88.4 R4, [R192+0x5800] ;  /* 0x00580000c004783b */ /* 0x000eee0000004200 */
[C---:B------:R-:W-:Y:S01]  /*d480*/  HMMA.16816.F32 R116, R12.reuse, R118, R8 ;  /* 0x000000760c74723c */ /* 0x040fe20000001808 */
[----:B------:R-:W4:Y:S07]  /*d490*/  LDSM.16.MT88.4 R8, [R191+0x5800] ;  /* 0x00580000bf08783b */ /* 0x000f2e0000004200 */
[C---:B--2---:R-:W-:Y:S08]  /*d4a0*/  HMMA.16816.F32 R68, R12.reuse, R16, R68 ;  /* 0x000000100c44723c */ /* 0x044ff00000001844 */
[C---:B------:R-:W-:Y:S01]  /*d4b0*/  HMMA.16816.F32 R72, R12.reuse, R18, R72 ;  /* 0x000000120c48723c */ /* 0x040fe20000001848 */
[----:B------:R-:W2:Y:S07]  /*d4c0*/  LDSM.16.MT88.4 R16, [R194+0x5800] ;  /* 0x00580000c210783b */ /* 0x000eae0000004200 */
[C---:B------:R-:W-:Y:S08]  /*d4d0*/  HMMA.16816.F32 R76, R12.reuse, R36, R76 ;  /* 0x000000240c4c723c */ /* 0x040ff0000000184c */
[C---:B------:R-:W-:Y:S08]  /*d4e0*/  HMMA.16816.F32 R80, R12.reuse, R38, R80 ;  /* 0x000000260c50723c */ /* 0x040ff00000001850 */
[C---:B------:R-:W-:Y:S08]  /*d4f0*/  HMMA.16816.F32 R84, R12.reuse, R20, R84 ;  /* 0x000000140c54723c */ /* 0x040ff00000001854 */
[C---:B------:R-:W-:Y:S08]  /*d500*/  HMMA.16816.F32 R88, R12.reuse, R22, R88 ;  /* 0x000000160c58723c */ /* 0x040ff00000001858 */
[C---:B-1----:R-:W-:Y:S08]  /*d510*/  HMMA.16816.F32 R92, R12.reuse, R24, R92 ;  /* 0x000000180c5c723c */ /* 0x042ff0000000185c */
[C---:B------:R-:W-:Y:S08]  /*d520*/  HMMA.16816.F32 R96, R12.reuse, R26, R96 ;  /* 0x0000001a0c60723c */ /* 0x040ff00000001860 */
[C---:B---3--:R-:W-:Y:S07]  /*d530*/  HMMA.16816.F32 R100, R12.reuse, R4, R100 ;  /* 0x000000040c64723c */ /* 0x048fee0000001864 */
[----:B------:R-:W-:Y:S01]  /*d540*/  FADD.FTZ R4, R131, R2 ;  /* 0x0000000283047221 */ /* 0x000fe20000010000 */
[C---:B------:R-:W-:Y:S04]  /*d550*/  HMMA.16816.F32 R104, R12.reuse, R6, R104 ;  /* 0x000000060c68723c */ /* 0x040fe80000001868 */
[----:B------:R-:W-:Y:S02]  /*d560*/  FADD.FTZ R2, R43, R0 ;  /* 0x000000002b027221 */ /* 0x000fe40000010000 */
[----:B------:R-:W-:Y:S02]  /*d570*/  FADD.FTZ R0, R130, R4 ;  /* 0x0000000482007221 */ /* 0x000fe40000010000 */
[C---:B----4-:R-:W-:Y:S04]  /*d580*/  HMMA.16816.F32 R52, R12.reuse, R8, R52 ;  /* 0x000000080c34723c */ /* 0x050fe80000001834 */
[----:B------:R-:W-:Y:S02]  /*d590*/  FADD.FTZ R4, R42, R2 ;  /* 0x000000022a047221 */ /* 0x000fe40000010000 */
[----:B------:R-:W-:Y:S02]  /*d5a0*/  FADD.FTZ R2, R45, R0 ;  /* 0x000000002d027221 */ /* 0x000fe40000010000 */
[C---:B------:R-:W-:Y:S04]  /*d5b0*/  HMMA.16816.F32 R56, R12.reuse, R10, R56 ;  /* 0x0000000a0c38723c */ /* 0x040fe80000001838 */
[----:B------:R-:W-:Y:S02]  /*d5c0*/  FADD.FTZ R2, R44, R2 ;  /* 0x000000022c027221 */ /* 0x000fe40000010000 */
[----:B------:R-:W-:Y:S01]  /*d5d0*/  FADD.FTZ R0, R41, R4 ;  /* 0x0000000429007221 */ /* 0x000fe20000010000 */
[----:B------:R-:W-:Y:S01]  /*d5e0*/  MOV R4, R3 ;  /* 0x0000000300047202 */ /* 0x000fe20000000f00 */
[C---:B--2---:R-:W-:Y:S01]  /*d5f0*/  HMMA.16816.F32 R60, R12.reuse, R16, R60 ;  /* 0x000000100c3c723c */ /* 0x044fe2000000183c */
[----:B------:R1:W-:Y:S03]  /*d600*/  STL [R1], R2 ;  /* 0x0000000201007387 */ /* 0x0003e60000100800 */
[----:B------:R-:W-:Y:S04]  /*d610*/  FADD.FTZ R0, R40, R0 ;  /* 0x0000000028007221 */ /* 0x000fe80000010000 */
[----:B------:R-:W-:Y:S01]  /*d620*/  HMMA.16816.F32 R64, R12, R18, R64 ;  /* 0x000000120c40723c */ /* 0x000fe20000001840 */
[----:B------:R1:W-:Y:S01]  /*d630*/  STL [R1+0x4], R0 ;  /* 0x0000040001007387 */ /* 0x0003e20000100800 */
[----:B------:R-:W-:-:S06]  /*d640*/  @P0 BRA `(.L_x_576) ;  /* 0xffffd3d000000947 */ /* 0x000fcc000383ffff */
.L_x_575:
[----:B------:R-:W-:-:S13]  /*d650*/  ISETP.GE.AND P0, PT, R212, R223, PT ;  /* 0x000000dfd400720c */ /* 0x000fda0003f06270 */
[----:B------:R-:W-:Y:S05]  /*d660*/  @!P0 BRA `(.L_x_577) ;  /* 0x00003e5000008947 */ /* 0x000fea0003800000 */
[----:B------:R-:W-:Y:S02]  /*d670*/  MOV R110, R4 ;  /* 0x00000004006e7202 */ /* 0x000fe40000000f00 */
[----:B------:R-:W-:Y:S02]  /*d680*/  MOV R109, R108 ;  /* 0x0000006c006d7202 */ /* 0x000fe40000000f00 */
.L_x_586:
[----:B------:R-:W-:Y:S04]  /*d690*/  DEPBAR.LE SB0, 0x0 ;  /* 0x000080000000791a */ /* 0x000fe80000000000 */
[----:B------:R-:W-:Y:S01]  /*d6a0*/  WARPSYNC 0xffffffff ;  /* 0xffffffff00007948 */ /* 0x000fe20003800000 */
[----:B------:R-:W-:Y:S01]  /*d6b0*/  BAR.SYNC.DEFER_BLOCKING 0x0 ;  /* 0x0000000000007b1d */ /* 0x000fe20000010000 */
[----:B-1----:R-:W-:Y:S01]  /*d6c0*/  SHF.R.S32.HI R0, RZ, 0x1f, R212 ;  /* 0x0000001fff007819 */ /* 0x002fe200000114d4 */
[----:B------:R-:W-:Y:S01]  /*d6d0*/  IMAD.MOV.U32 R214, RZ, RZ, 0x5 ;  /* 0x00000005ffd67424 */ /* 0x000fe200078e00ff */
[----:B------:R-:W-:Y:S01]  /*d6e0*/  IADD3 R36, P0, R224, 0x40, RZ ;  /* 0x00000040e0247810 */ /* 0x000fe20007f1e0ff */
[----:B------:R-:W-:Y:S02]  /*d6f0*/  IMAD.MOV.U32 R3, RZ, RZ, c[0x0][0x208] ;  /* 0x00008200ff037624 */ /* 0x000fe400078e00ff */
[----:B------:R-:W-:Y:S02]  /*d700*/  IMAD R0, R0, c[0x0][0x208], RZ ;  /* 0x0000820000007a24 */ /* 0x000fe400078e02ff */
[C---:B------:R-:W-:Y:S04]  /*d710*/  IMAD.WIDE.U32 R20, R212.reuse, c[0x0][0x208], RZ ;  /* 0x00008200d4147a25 */ /* 0x040fe800078e00ff */
[----:B------:R-:W-:Y:S02]  /*d720*/  IMAD R0, R212, c[0x0][0x20c], R0 ;  /* 0x00008300d4007a24 */ /* 0x000fe400078e0200 */
[C---:B--2---:R-:W-:Y:S01]  /*d730*/  IMAD.SHL.U32 R2, R3.reuse, 0x20, RZ ;  /* 0x0000002003027824 */ /* 0x044fe200078e00ff */
[----:B------:R-:W-:Y:S01]  /*d740*/  SHF.L.U64.HI R3, R3, R214, c[0x0][0x20c] ;  /* 0x0000830003037619 */ /* 0x000fe200000102d6 */
[----:B------:R-:W-:Y:S02]  /*d750*/  IMAD.IADD R0, R21, 0x1, R0 ;  /* 0x0000000115007824 */ /* 0x000fe400078e0200 */
[----:B------:R-:W-:Y:S02]  /*d760*/  IMAD.MOV.U32 R28, RZ, RZ, R224 ;  /* 0x000000ffff1c7224 */ /* 0x000fe400078e00e0 */
[----:B------:R-:W-:Y:S02]  /*d770*/  IMAD.MOV.U32 R29, RZ, RZ, R228 ;  /* 0x000000ffff1d7224 */ /* 0x000fe400078e00e4 */
[C---:B------:R-:W-:Y:S01]  /*d780*/  IMAD.WIDE.U32 R30, R20.reuse, 0x60, R2 ;  /* 0x00000060141e7825 */ /* 0x040fe200078e0002 */
[----:B------:R-:W1:Y:S01]  /*d790*/  LDSM.16.M88.4 R8, [R189] ;  /* 0x00000000bd08783b */ /* 0x000e620000000200 */
[----:B------:R-:W-:Y:S02]  /*d7a0*/  ULDC UR4, c[0x0][0x324] ;  /* 0x0000c90000047ab9 */ /* 0x000fe40000000800 */
[----:B------:R-:W-:Y:S01]  /*d7b0*/  IMAD.WIDE.U32 R28, R20, 0x60, R28 ;  /* 0x00000060141c7825 */ /* 0x000fe200078e001c */
[-C--:B------:R-:W-:Y:S01]  /*d7c0*/  IADD3 R44, P6, R224, R30.reuse, RZ ;  /* 0x0000001ee02c7210 */ /* 0x080fe20007fde0ff */
[----:B------:R-:W-:Y:S01]  /*d7d0*/  ULOP3.LUT UR4, URZ, UR4, URZ, 0x33, !UPT ;  /* 0x000000043f047292 */ /* 0x000fe2000f8e333f */
[----:B------:R-:W2:Y:S01]  /*d7e0*/  LDSM.16.M88.4 R16, [R189+0x800] ;  /* 0x00080000bd10783b */ /* 0x000ea20000000200 */
[-C--:B------:R-:W-:Y:S01]  /*d7f0*/  IADD3 R39, P5, R36, R30.reuse, RZ ;  /* 0x0000001e24277210 */ /* 0x080fe20007fbe0ff */
[----:B------:R-:W-:Y:S01]  /*d800*/  IMAD.SHL.U32 R45, R28, 0x2, RZ ;  /* 0x000000021c2d7824 */ /* 0x000fe200078e00ff */
[----:B------:R-:W-:Y:S01]  /*d810*/  IADD3 R38, P4, R2, R30, RZ ;  /* 0x0000001e02267210 */ /* 0x000fe20007f9e0ff */
[----:B------:R-:W-:Y:S01]  /*d820*/  IMAD.X R37, RZ, RZ, R228, P0 ;  /* 0x000000ffff257224 */ /* 0x000fe200000e06e4 */
[----:B------:R-:W3:Y:S01]  /*d830*/  LDSM.16.M88.4 R24, [R189+0x1000] ;  /* 0x00100000bd18783b */ /* 0x000ee20000000200 */
[----:B------:R-:W-:Y:S01]  /*d840*/  IMAD R0, R0, 0x60, RZ ;  /* 0x0000006000007824 */ /* 0x000fe200078e02ff */
[----:B------:R-:W-:Y:S03]  /*d850*/  IADD3 R46, P0, R38, R36, RZ ;  /* 0x00000024262e7210 */ /* 0x000fe60007f1e0ff */
[----:B------:R-:W4:Y:S01]  /*d860*/  LDL R219, [R1+0x18] ;  /* 0x0000180001db7983 */ /* 0x000f220000100800 */
[----:B------:R-:W-:Y:S02]  /*d870*/  IMAD.IADD R2, R29, 0x1, R0 ;  /* 0x000000011d027824 */ /* 0x000fe400078e0200 */
[----:B------:R-:W-:Y:S02]  /*d880*/  IMAD.IADD R0, R0, 0x1, R31 ;  /* 0x0000000100007824 */ /* 0x000fe400078e021f */
[----:B------:R-:W5:Y:S01]  /*d890*/  LDSM.16.M88.4 R32, [R189+0x1800] ;  /* 0x00180000bd20783b */ /* 0x000f620000000200 */
[----:B------:R-:W-:Y:S01]  /*d8a0*/  SHF.L.U64.HI R47, R28, 0x1, R2 ;  /* 0x000000011c2f7819 */ /* 0x000fe20000010202 */
[----:B------:R-:W-:Y:S01]  /*d8b0*/  IMAD.X R2, R0, 0x1, R3, P4 ;  /* 0x0000000100027824 */ /* 0x000fe200020e0603 */
[----:B------:R-:W-:Y:S01]  /*d8c0*/  IADD3 R3, P4, R38, R224, RZ ;  /* 0x000000e026037210 */ /* 0x000fe20007f9e0ff */
[----:B------:R-:W-:Y:S01]  /*d8d0*/  IMAD.X R38, R0, 0x1, R228, P6 ;  /* 0x0000000100267824 */ /* 0x000fe200030e06e4 */
[----:B------:R-:W4:Y:S01]  /*d8e0*/  LDL R218, [R1+0x1c] ;  /* 0x00001c0001da7983 */ /* 0x000f220000100800 */
[----:B------:R-:W-:Y:S01]  /*d8f0*/  LEA R160, P6, R44, c[0x0][0x1f8], 0x1 ;  /* 0x00007e002ca07a11 */ /* 0x000fe200078c08ff */
[--C-:B------:R-:W-:Y:S01]  /*d900*/  IMAD.X R0, R0, 0x1, R37.reuse, P5 ;  /* 0x0000000100007824 */ /* 0x100fe200028e0625 */
[C---:B------:R-:W-:Y:S01]  /*d910*/  LEA R158, P5, R39.reuse, c[0x0][0x1f8], 0x1 ;  /* 0x00007e00279e7a11 */ /* 0x040fe200078a08ff */
[----:B------:R-:W-:Y:S01]  /*d920*/  IMAD.X R108, R2, 0x1, R37, P0 ;  /* 0x00000001026c7824 */ /* 0x000fe200000e0625 */
[----:B------:R-:W3:Y:S01]  /*d930*/  LDSM.16.M88.4 R40, [R189+0x2000] ;  /* 0x00200000bd28783b */ /* 0x000ee20000000200 */
[----:B------:R-:W-:Y:S01]  /*d940*/  LEA.HI.X R161, R44, c[0x0][0x1fc], R38, 0x1, P6 ;  /* 0x00007f002ca17a11 */ /* 0x000fe200030f0c26 */
[----:B------:R-:W-:Y:S01]  /*d950*/  IMAD.X R36, R2, 0x1, R228, P4 ;  /* 0x0000000102247824 */ /* 0x000fe200020e06e4 */
[----:B------:R-:W-:Y:S02]  /*d960*/  LEA.HI.X R159, R39, c[0x0][0x1fc], R0, 0x1, P5 ;  /* 0x00007f00279f7a11 */ /* 0x000fe400028f0c00 */
[----:B------:R-:W4:Y:S01]  /*d970*/  LDL R215, [R1+0x10] ;  /* 0x0000100001d77983 */ /* 0x000f220000100800 */
[----:B------:R-:W-:Y:S02]  /*d980*/  IADD3 R44, P5, R45, c[0x0][0x1f8], RZ ;  /* 0x00007e002d2c7a10 */ /* 0x000fe40007fbe0ff */
[C---:B------:R-:W-:Y:S01]  /*d990*/  LEA R162, P4, R3.reuse, c[0x0][0x1f8], 0x1 ;  /* 0x00007e0003a27a11 */ /* 0x040fe200078808ff */
[C---:B-1----:R-:W-:Y:S01]  /*d9a0*/  HMMA.16816.F32 R4, R120.reuse, R8, RZ ;  /* 0x000000087804723c */ /* 0x042fe200000018ff */
[----:B------:R-:W1:Y:S02]  /*d9b0*/  LDSM.16.M88.4 R48, [R189+0x2800] ;  /* 0x00280000bd30783b */ /* 0x000e640000000200 */
[----:B------:R-:W-:Y:S02]  /*d9c0*/  LEA.HI.X R163, R3, c[0x0][0x1fc], R36, 0x1, P4 ;  /* 0x00007f0003a37a11 */ /* 0x000fe400020f0c24 */
[----:B------:R-:W-:Y:S01]  /*d9d0*/  LEA R156, P4, R46, c[0x0][0x1f8], 0x1 ;  /* 0x00007e002e9c7a11 */ /* 0x000fe200078808ff */
[----:B------:R-:W4:Y:S01]  /*d9e0*/  LDL R217, [R1+0xc] ;  /* 0x00000c0001d97983 */ /* 0x000f220000100800 */
[----:B------:R-:W-:Y:S01]  /*d9f0*/  ISETP.GE.AND P0, PT, R246, c[0x0][0x1d4], PT ;  /* 0x00007500f6007a0c */ /* 0x000fe20003f06270 */
[C---:B------:R-:W-:Y:S01]  /*da00*/  HMMA.16816.F32 R8, R120.reuse, R10, RZ ;  /* 0x0000000a7808723c */ /* 0x040fe200000018ff */
[----:B------:R-:W-:Y:S02]  /*da10*/  LEA.HI.X R157, R46, c[0x0][0x1fc], R108, 0x1, P4 ;  /* 0x00007f002e9d7a11 */ /* 0x000fe400020f0c6c */
[----:B------:R-:W1:Y:S01]  /*da20*/  LDSM.16.M88.4 R128, [R195] ;  /* 0x00000000c380783b */ /* 0x000e620000000200 */
[----:B------:R-:W-:Y:S02]  /*da30*/  IADD3 R2, P6, R45, 0x80, RZ ;  /* 0x000000802d027810 */ /* 0x000fe40007fde0ff */
[----:B------:R-:W-:Y:S02]  /*da40*/  IADD3.X R45, R47, c[0x0][0x1fc], RZ, P5, !PT ;  /* 0x00007f002f2d7a10 */ /* 0x000fe40002ffe4ff */
[C---:B--2---:R-:W-:Y:S01]  /*da50*/  HMMA.16816.F32 R12, R120.reuse, R16, RZ ;  /* 0x00000010780c723c */ /* 0x044fe200000018ff */
[----:B------:R-:W2:Y:S03]  /*da60*/  LDL R216, [R1+0x8] ;  /* 0x0000080001d87983 */ /* 0x000ea60000100800 */
[----:B------:R-:W-:Y:S02]  /*da70*/  IADD3 R2, P5, R2, c[0x0][0x1f8], RZ ;  /* 0x00007e0002027a10 */ /* 0x000fe40007fbe0ff */
[----:B------:R-:W1:Y:S02]  /*da80*/  LDSM.16.M88.4 R132, [R206] ;  /* 0x00000000ce84783b */ /* 0x000e640000000200 */
[C---:B------:R-:W-:Y:S01]  /*da90*/  HMMA.16816.F32 R16, R120.reuse, R18, RZ ;  /* 0x000000127810723c */ /* 0x040fe200000018ff */
[----:B------:R-:W-:Y:S02]  /*daa0*/  IADD3.X R3, RZ, c[0x0][0x1fc], R47, P5, P6 ;  /* 0x00007f00ff037a10 */ /* 0x000fe40002fec42f */
[----:B------:R-:W1:Y:S01]  /*dab0*/  LDSM.16.M88.4 R136, [R205] ;  /* 0x00000000cd88783b */ /* 0x000e620000000200 */
[C---:B------:R-:W-:Y:S04]  /*dac0*/  ISETP.GT.AND P6, PT, R212.reuse, R223, PT ;  /* 0x000000dfd400720c */ /* 0x040fe80003fc4270 */
[C---:B---3--:R-:W-:Y:S01]  /*dad0*/  HMMA.16816.F32 R20, R120.reuse, R24, RZ ;  /* 0x000000187814723c */ /* 0x048fe200000018ff */
[----:B------:R-:W3:Y:S05]  /*dae0*/  LDSM.16.M88.4 R140, [R204] ;  /* 0x00000000cc8c783b */ /* 0x000eea0000000200 */
[----:B------:R-:W1:Y:S02]  /*daf0*/  LDSM.16.M88.4 R144, [R203] ;  /* 0x00000000cb90783b */ /* 0x000e640000000200 */
[C---:B------:R-:W-:Y:S01]  /*db00*/  HMMA.16816.F32 R24, R120.reuse, R26, RZ ;  /* 0x0000001a7818723c */ /* 0x040fe200000018ff */
[----:B------:R-:W-:Y:S02]  /*db10*/  @P6 IMAD.MOV.U32 R111, RZ, RZ, c[0x0][0x1e0] ;  /* 0x00007800ff6f6624 */ /* 0x000fe400078e00ff */
[----:B------:R-:W3:Y:S01]  /*db20*/  LDSM.16.M88.4 R148, [R202] ;  /* 0x00000000ca94783b */ /* 0x000ee20000000200 */
[----:B------:R-:W-:Y:S04]  /*db30*/  @P6 IADD3 R0, R212, -0x1, RZ ;  /* 0xffffffffd4006810 */ /* 0x000fe80007ffe0ff */
[C---:B-----5:R-:W-:Y:S01]  /*db40*/  HMMA.16816.F32 R28, R120.reuse, R32, RZ ;  /* 0x00000020781c723c */ /* 0x060fe200000018ff */
[----:B------:R-:W-:Y:S01]  /*db50*/  @!PT LDS RZ, [RZ] ;  /* 0x00000000fffff984 */ /* 0x000fe20000000800 */
[----:B------:R-:W-:Y:S01]  /*db60*/  @!PT LDS RZ, [RZ] ;  /* 0x00000000fffff984 */ /* 0x000fe20000000800 */
[----:B------:R-:W-:Y:S01]  /*db70*/  @!PT LDS RZ, [RZ] ;  /* 0x00000000fffff984 */ /* 0x000fe20000000800 */
[----:B------:R1:W-:Y:S05]  /*db80*/  LDGSTS.E.BYPASS.LTC128B.128 [R213+0x100], [R44.64], !P0 ;  /* 0x001000002cd57fae */ /* 0x0003ea000c101d48 */
[----:B------:R5:W-:Y:S02]  /*db90*/  LDGSTS.E.BYPASS.LTC128B.128 [R213+0x3100], [R2.64], !P3 ;  /* 0x0310000002d57fae */ /* 0x000be4000d901d48 */
[C---:B------:R-:W-:Y:S03]  /*dba0*/  HMMA.16816.F32 R32, R120.reuse, R34, RZ ;  /* 0x000000227820723c */ /* 0x040fe600000018ff */
[----:B------:R3:W-:Y:S05]  /*dbb0*/  LDGSTS.E.BYPASS.LTC128B.128 [R213+0x1100], [R160.64], !P0 ;  /* 0x01100000a0d57fae */ /* 0x0007ea000c101d48 */
[C---:B------:R-:W-:Y:S01]  /*dbc0*/  HMMA.16816.F32 R36, R120.reuse, R40, RZ ;  /* 0x000000287824723c */ /* 0x040fe200000018ff */
[----:B------:R3:W-:Y:S05]  /*dbd0*/  LDGSTS.E.BYPASS.LTC128B.128 [R213+0x4100], [R158.64], !P3 ;  /* 0x041000009ed57fae */ /* 0x0007ea000d901d48 */
[----:B------:R3:W-:Y:S02]  /*dbe0*/  LDGSTS.E.BYPASS.LTC128B.128 [R213+0x2100], [R162.64], !P0 ;  /* 0x02100000a2d57fae */ /* 0x0007e4000c101d48 */
[C---:B------:R-:W-:Y:S03]  /*dbf0*/  HMMA.16816.F32 R40, R120.reuse, R42, RZ ;  /* 0x0000002a7828723c */ /* 0x040fe600000018ff */
[----:B------:R3:W-:Y:S05]  /*dc00*/  LDGSTS.E.BYPASS.LTC128B.128 [R213+0x5100], [R156.64], !P3 ;  /* 0x051000009cd57fae */ /* 0x0007ea000d901d48 */
[C---:B-1----:R-:W-:Y:S01]  /*dc10*/  HMMA.16816.F32 R44, R120.reuse, R48, RZ ;  /* 0x00000030782c723c */ /* 0x042fe200000018ff */
[----:B------:R-:W-:Y:S03]  /*dc20*/  LDSM.16.M88.4 R184, [R193+0x1000] ;  /* 0x00100000c1b8783b */ /* 0x000fe60000000200 */
[C---:B-----5:R-:W-:Y:S02]  /*dc30*/  @P6 SHF.L.U64.HI R3, R111.reuse, R214, c[0x0][0x1e4] ;  /* 0x000079006f036619 */ /* 0x060fe400000102d6 */
[----:B------:R-:W0:Y:S01]  /*dc40*/  LDGDEPBAR ;  /* 0x00000000000079af */ /* 0x000e220000000000 */
[----:B------:R-:W-:Y:S01]  /*dc50*/  @P6 SHF.R.S32.HI R2, RZ, 0x1f, R0 ;  /* 0x0000001fff026819 */ /* 0x000fe20000011400 */
[----:B------:R-:W-:Y:S04]  /*dc60*/  HMMA.16816.F32 R48, R120, R50, RZ ;  /* 0x000000327830723c */ /* 0x000fe800000018ff */
[----:B------:R-:W-:Y:S04]  /*dc70*/  @P6 IMAD R2, R2, c[0x0][0x1e0], RZ ;  /* 0x0000780002026a24 */ /* 0x000fe800078e02ff */
[C---:B------:R-:W-:Y:S01]  /*dc80*/  HMMA.16816.F32 R4, R124.reuse, R128, R4 ;  /* 0x000000807c04723c */ /* 0x040fe20000001804 */
[----:B---3--:R-:W-:Y:S04]  /*dc90*/  LDSM.16.M88.4 R160, [R193+0x800] ;  /* 0x00080000c1a0783b */ /* 0x008fe80000000200 */
[----:B------:R-:W-:Y:S01]  /*dca0*/  @P6 IMAD R108, R0, c[0x0][0x1e4], R2 ;  /* 0x00007900006c6a24 */ /* 0x000fe200078e0202 */
[----:B------:R-:W1:Y:S01]  /*dcb0*/  LDSM.16.M88.4 R156, [R193] ;  /* 0x00000000c19c783b */ /* 0x000e620000000200 */
[----:B------:R-:W-:Y:S01]  /*dcc0*/  @P6 IMAD.SHL.U32 R2, R111, 0x20, RZ ;  /* 0x000000206f026824 */ /* 0x000fe200078e00ff */
[C---:B------:R-:W-:Y:S03]  /*dcd0*/  HMMA.16816.F32 R8, R124.reuse, R130, R8 ;  /* 0x000000827c08723c */ /* 0x040fe60000001808 */
[----:B------:R-:W3:Y:S01]  /*dce0*/  LDSM.16.M88.4 R128, [R193+0x1800] ;  /* 0x00180000c180783b */ /* 0x000ee20000000200 */
[----:B------:R-:W-:Y:S04]  /*dcf0*/  @P6 IADD3 R111, P4, R226, 0x40, RZ ;  /* 0x00000040e26f6810 */ /* 0x000fe80007f9e0ff */
[C---:B------:R-:W-:Y:S08]  /*dd00*/  HMMA.16816.F32 R12, R124.reuse, R132, R12 ;  /* 0x000000847c0c723c */ /* 0x040ff0000000180c */
[C---:B------:R-:W-:Y:S01]  /*dd10*/  HMMA.16816.F32 R16, R124.reuse, R134, R16 ;  /* 0x000000867c10723c */ /* 0x040fe20000001810 */
[----:B------:R-:W5:Y:S07]  /*dd20*/  LDSM.16.M88.4 R132, [R193+0x2000] ;  /* 0x00200000c184783b */ /* 0x000f6e0000000200 */
[C---:B------:R-:W-:Y:S08]  /*dd30*/  HMMA.16816.F32 R20, R124.reuse, R136, R20 ;  /* 0x000000887c14723c */ /* 0x040ff00000001814 */
[C---:B------:R-:W-:Y:S01]  /*dd40*/  HMMA.16816.F32 R24, R124.reuse, R138, R24 ;  /* 0x0000008a7c18723c */ /* 0x040fe20000001818 */
[----:B------:R-:W1:Y:S07]  /*dd50*/  LDSM.16.M88.4 R136, [R193+0x2800] ;  /* 0x00280000c188783b */ /* 0x000e6e0000000200 */
[C---:B------:R-:W-:Y:S08]  /*dd60*/  HMMA.16816.F32 R28, R124.reuse, R140, R28 ;  /* 0x0000008c7c1c723c */ /* 0x040ff0000000181c */
[C---:B------:R-:W-:Y:S01]  /*dd70*/  HMMA.16816.F32 R32, R124.reuse, R142, R32 ;  /* 0x0000008e7c20723c */ /* 0x040fe20000001820 */
[----:B------:R-:W3:Y:S07]  /*dd80*/  LDSM.16.M88.4 R140, [R190] ;  /* 0x00000000be8c783b */ /* 0x000eee0000000200 */
[C---:B------:R-:W-:Y:S08]  /*dd90*/  HMMA.16816.F32 R36, R124.reuse, R144, R36 ;  /* 0x000000907c24723c */ /* 0x040ff00000001824 */
[C---:B------:R-:W-:Y:S01]  /*dda0*/  HMMA.16816.F32 R40, R124.reuse, R146, R40 ;  /* 0x000000927c28723c */ /* 0x040fe20000001828 */
[----:B------:R-:W3:Y:S07]  /*ddb0*/  LDSM.16.M88.4 R144, [R190+0x800] ;  /* 0x00080000be90783b */ /* 0x000eee0000000200 */
[C---:B------:R-:W-:Y:S08]  /*ddc0*/  HMMA.16816.F32 R44, R124.reuse, R148, R44 ;  /* 0x000000947c2c723c */ /* 0x040ff0000000182c */
[----:B------:R-:W-:Y:S01]  /*ddd0*/  HMMA.16816.F32 R48, R124, R150, R48 ;  /* 0x000000967c30723c */ /* 0x000fe20000001830 */
[----:B------:R-:W2:Y:S07]  /*dde0*/  LDSM.16.M88.4 R148, [R190+0x1000] ;  /* 0x00100000be94783b */ /* 0x000eae0000000200 */
        /* <DEDUP_REMOVED lines=20> */
[----:B------:R-:W3:Y:S07]  /*df30*/  LDSM.16.M88.4 R140, [R189+0x4000] ;  /* 0x00400000bd8c783b */ /* 0x000eee0000000200 */
[C---:B------:R-:W-:Y:S08]  /*df40*/  HMMA.16816.F32 R12, R164.reuse, R144, R12 ;  /* 0x00000090a40c723c */ /* 0x040ff0000000180c */
[C---:B------:R-:W-:Y:S01]  /*df50*/  HMMA.16816.F32 R16, R164.reuse, R146, R16 ;  /* 0x00000092a410723c */ /* 0x040fe20000001810 */
[----:B------:R-:W3:Y:S07]  /*df60*/  LDSM.16.M88.4 R144, [R189+0x4800] ;  /* 0x00480000bd90783b */ /* 0x000eee0000000200 */
[C---:B--2---:R-:W-:Y:S08]  /*df70*/  HMMA.16816.F32 R20, R164.reuse, R148, R20 ;  /* 0x00000094a414723c */ /* 0x044ff00000001814 */
[C---:B------:R-:W-:Y:S01]  /*df80*/  HMMA.16816.F32 R24, R164.reuse, R150, R24 ;  /* 0x00000096a418723c */ /* 0x040fe20000001818 */
[----:B------:R-:W-:Y:S07]  /*df90*/  LDSM.16.M88.4 R148, [R201] ;  /* 0x00000000c994783b */ /* 0x000fee0000000200 */
[C---:B-1----:R-:W-:Y:S08]  /*dfa0*/  HMMA.16816.F32 R28, R164.reuse, R128, R28 ;  /* 0x00000080a41c723c */ /* 0x042ff0000000181c */
[C---:B------:R-:W-:Y:S01]  /*dfb0*/  HMMA.16816.F32 R32, R164.reuse, R130, R32 ;  /* 0x00000082a420723c */ /* 0x040fe20000001820 */
[----:B------:R-:W1:Y:S07]  /*dfc0*/  LDSM.16.M88.4 R128, [R189+0x5000] ;  /* 0x00500000bd80783b */ /* 0x000e6e0000000200 */
[C---:B------:R-:W-:Y:S08]  /*dfd0*/  HMMA.16816.F32 R36, R164.reuse, R156, R36 ;  /* 0x0000009ca424723c */ /* 0x040ff00000001824 */
[C---:B------:R-:W-:Y:S01]  /*dfe0*/  HMMA.16816.F32 R40, R164.reuse, R158, R40 ;  /* 0x0000009ea428723c */ /* 0x040fe20000001828 */
[----:B------:R-:W-:Y:S07]  /*dff0*/  LDSM.16.M88.4 R156, [R193+0x4800] ;  /* 0x00480000c19c783b */ /* 0x000fee0000000200 */
[C---:B------:R-:W-:Y:S08]  /*e000*/  HMMA.16816.F32 R44, R164.reuse, R160, R44 ;  /* 0x000000a0a42c723c */ /* 0x040ff0000000182c */
[----:B------:R-:W-:Y:S01]  /*e010*/  HMMA.16816.F32 R48, R164, R162, R48 ;  /* 0x000000a2a430723c */ /* 0x000fe20000001830 */
[----:B------:R-:W-:Y:S07]  /*e020*/  LDSM.16.M88.4 R160, [R193+0x5000] ;  /* 0x00500000c1a0783b */ /* 0x000fee0000000200 */
[C---:B---3--:R-:W-:Y:S08]  /*e030*/  HMMA.16816.F32 R4, R168.reuse, R132, R4 ;  /* 0x00000084a804723c */ /* 0x048ff00000001804 */
[C---:B------:R-:W-:Y:S01]  /*e040*/  HMMA.16816.F32 R8, R168.reuse, R134, R8 ;  /* 0x00000086a808723c */ /* 0x040fe20000001808 */
[----:B------:R-:W2:Y:S07]  /*e050*/  LDSM.16.M88.4 R132, [R189+0x5800] ;  /* 0x00580000bd84783b */ /* 0x000eae0000000200 */
[C---:B-----5:R-:W-:Y:S08]  /*e060*/  HMMA.16816.F32 R12, R168.reuse, R136, R12 ;  /* 0x00000088a80c723c */ /* 0x060ff0000000180c */
[C---:B------:R-:W-:Y:S01]  /*e070*/  HMMA.16816.F32 R16, R168.reuse, R138, R16 ;  /* 0x0000008aa810723c */ /* 0x040fe20000001810 */
[----:B------:R-:W3:Y:S07]  /*e080*/  LDSM.16.M88.4 R136, [R200] ;  /* 0x00000000c888783b */ /* 0x000eee0000000200 */
[C---:B------:R-:W-:Y:S08]  /*e090*/  HMMA.16816.F32 R20, R168.reuse, R140, R20 ;  /* 0x0000008ca814723c */ /* 0x040ff00000001814 */
[C---:B------:R-:W-:Y:S01]  /*e0a0*/  HMMA.16816.F32 R24, R168.reuse, R142, R24 ;  /* 0x0000008ea818723c */ /* 0x040fe20000001818 */
[----:B------:R-:W5:Y:S07]  /*e0b0*/  LDSM.16.M88.4 R140, [R199] ;  /* 0x00000000c78c783b */ /* 0x000f6e0000000200 */
[C---:B------:R-:W-:Y:S08]  /*e0c0*/  HMMA.16816.F32 R28, R168.reuse, R144, R28 ;  /* 0x00000090a81c723c */ /* 0x040ff0000000181c */
[C---:B------:R-:W-:Y:S01]  /*e0d0*/  HMMA.16816.F32 R32, R168.reuse, R146, R32 ;  /* 0x00000092a820723c */ /* 0x040fe20000001820 */
[----:B------:R-:W3:Y:S07]  /*e0e0*/  LDSM.16.M88.4 R144, [R198] ;  /* 0x00000000c690783b */ /* 0x000eee0000000200 */
        /* <DEDUP_REMOVED lines=12> */
[C---:B-----5:R-:W-:Y:S08]  /*e1b0*/  HMMA.16816.F32 R20, R172.reuse, R140, R20 ;  /* 0x0000008cac14723c */ /* 0x060ff00000001814 */
[C---:B------:R-:W-:Y:S01]  /*e1c0*/  HMMA.16816.F32 R24, R172.reuse, R142, R24 ;  /* 0x0000008eac18723c */ /* 0x040fe20000001818 */
[----:B------:R-:W5:Y:S07]  /*e1d0*/  LDSM.16.M88.4 R140, [R193+0x3800] ;  /* 0x00380000c18c783b */ /* 0x000f6e0000000200 */
[C---:B------:R-:W-:Y:S08]  /*e1e0*/  HMMA.16816.F32 R28, R172.reuse, R144, R28 ;  /* 0x00000090ac1c723c */ /* 0x040ff0000000181c */
[C---:B------:R-:W-:Y:S01]  /*e1f0*/  HMMA.16816.F32 R32, R172.reuse, R146, R32 ;  /* 0x00000092ac20723c */ /* 0x040fe20000001820 */
[----:B------:R-:W4:Y:S07]  /*e200*/  LDSM.16.M88.4 R144, [R193+0x5800] ;  /* 0x00580000c190783b */ /* 0x000f2e0000000200 */
[C---:B-1----:R-:W-:Y:S08]  /*e210*/  HMMA.16816.F32 R36, R172.reuse, R128, R36 ;  /* 0x00000080ac24723c */ /* 0x042ff00000001824 */
        /* <DEDUP_REMOVED lines=8> */
[C---:B-----5:R-:W-:Y:S07]  /*e2a0*/  HMMA.16816.F32 R12, R176.reuse, R140, R12 ;  /* 0x0000008cb00c723c */ /* 0x060fee000000180c */
[----:B------:R-:W-:Y:S01]  /*e2b0*/  @P6 IMAD.WIDE.U32 R140, R0, c[0x0][0x1e0], RZ ;  /* 0x00007800008c6a25 */ /* 0x000fe200078e00ff */
[C---:B------:R-:W-:Y:S04]  /*e2c0*/  HMMA.16816.F32 R16, R176.reuse, R142, R16 ;  /* 0x0000008eb010723c */ /* 0x040fe80000001810 */
[----:B------:R-:W-:Y:S03]  /*e2d0*/  @P6 IMAD.IADD R0, R141, 0x1, R108 ;  /* 0x000000018d006824 */ /* 0x000fe600078e026c */
[----:B------:R-:W-:Y:S01]  /*e2e0*/  @P6 IMAD.X R143, RZ, RZ, R229, P4 ;  /* 0x000000ffff8f6224 */ /* 0x000fe200020e06e5 */
[C---:B------:R-:W-:Y:S08]  /*e2f0*/  HMMA.16816.F32 R20, R176.reuse, R148, R20 ;  /* 0x00000094b014723c */ /* 0x040ff00000001814 */
[C---:B------:R-:W-:Y:S08]  /*e300*/  HMMA.16816.F32 R24, R176.reuse, R150, R24 ;  /* 0x00000096b018723c */ /* 0x040ff00000001818 */
[C---:B------:R-:W-:Y:S08]  /*e310*/  HMMA.16816.F32 R28, R176.reuse, R156, R28 ;  /* 0x0000009cb01c723c */ /* 0x040ff0000000181c */
[C---:B------:R-:W-:Y:S08]  /*e320*/  HMMA.16816.F32 R32, R176.reuse, R158, R32 ;  /* 0x0000009eb020723c */ /* 0x040ff00000001820 */
[C---:B------:R-:W-:Y:S08]  /*e330*/  HMMA.16816.F32 R36, R176.reuse, R160, R36 ;  /* 0x000000a0b024723c */ /* 0x040ff00000001824 */
[C---:B------:R-:W-:Y:S08]  /*e340*/  HMMA.16816.F32 R40, R176.reuse, R162, R40 ;  /* 0x000000a2b028723c */ /* 0x040ff00000001828 */
[C---:B----4-:R-:W-:Y:S07]  /*e350*/  HMMA.16816.F32 R44, R176.reuse, R144, R44 ;  /* 0x00000090b02c723c */ /* 0x050fee000000182c */
[----:B------:R-:W-:Y:S01]  /*e360*/  @P6 IMAD R145, R0, 0x60, RZ ;  /* 0x0000006000916824 */ /* 0x000fe200078e02ff */
[----:B------:R-:W-:Y:S08]  /*e370*/  HMMA.16816.F32 R48, R176, R146, R48 ;  /* 0x00000092b030723c */ /* 0x000ff00000001830 */
[C---:B------:R-:W-:Y:S08]  /*e380*/  HMMA.16816.F32 R4, R180.reuse, R184, R4 ;  /* 0x000000b8b404723c */ /* 0x040ff00000001804 */
[C---:B------:R-:W-:Y:S08]  /*e390*/  HMMA.16816.F32 R8, R180.reuse, R186, R8 ;  /* 0x000000bab408723c */ /* 0x040ff00000001808 */
[C---:B-1----:R-:W-:Y:S08]  /*e3a0*/  HMMA.16816.F32 R12, R180.reuse, R128, R12 ;  /* 0x00000080b40c723c */ /* 0x042ff0000000180c */
[C---:B------:R-:W-:Y:S01]  /*e3b0*/  HMMA.16816.F32 R16, R180.reuse, R130, R16 ;  /* 0x00000082b410723c */ /* 0x040fe20000001810 */
[----:B------:R-:W1:Y:S07]  /*e3c0*/  LDSM.16.M88.4 R128, [R190+0x5000] ;  /* 0x00500000be80783b */ /* 0x000e6e0000000200 */
[C---:B--2---:R-:W-:Y:S07]  /*e3d0*/  HMMA.16816.F32 R20, R180.reuse, R132, R20 ;  /* 0x00000084b414723c */ /* 0x044fee0000001814 */
[----:B------:R-:W-:Y:S01]  /*e3e0*/  @P6 IMAD.WIDE.U32 R132, R140, 0x60, R2 ;  /* 0x000000608c846825 */ /* 0x000fe200078e0002 */
[C---:B------:R-:W-:Y:S04]  /*e3f0*/  HMMA.16816.F32 R24, R180.reuse, R134, R24 ;  /* 0x00000086b418723c */ /* 0x040fe80000001818 */
[-C--:B------:R-:W-:Y:S01]  /*e400*/  @P6 IADD3 R142, P5, R2, R132.reuse, RZ ;  /* 0x00000084028e6210 */ /* 0x080fe20007fbe0ff */
[----:B------:R-:W-:Y:S01]  /*e410*/  @P6 IMAD.IADD R0, R145, 0x1, R133 ;  /* 0x0000000191006824 */ /* 0x000fe200078e0285 */
[-C--:B------:R-:W-:Y:S01]  /*e420*/  @P6 IADD3 R141, P4, R226, R132.reuse, RZ ;  /* 0x00000084e28d6210 */ /* 0x080fe20007f9e0ff */
[----:B------:R-:W-:Y:S01]  /*e430*/  @P6 IMAD.MOV.U32 R2, RZ, RZ, R226 ;  /* 0x000000ffff026224 */ /* 0x000fe200078e00e2 */
[C---:B---3--:R-:W-:Y:S04]  /*e440*/  HMMA.16816.F32 R28, R180.reuse, R136, R28 ;  /* 0x00000088b41c723c */ /* 0x048fe8000000181c */
[C---:B------:R-:W-:Y:S01]  /*e450*/  @P6 IMAD.X R144, R0.reuse, 0x1, R3, P5 ;  /* 0x0000000100906824 */ /* 0x040fe200028e0603 */
[----:B------:R-:W-:Y:S01]  /*e460*/  @P6 IADD3 R108, P5, R111, R132, RZ ;  /* 0x000000846f6c6210 */ /* 0x000fe20007fbe0ff */
[--C-:B------:R-:W-:Y:S01]  /*e470*/  @P6 IMAD.MOV.U32 R3, RZ, RZ, R229.reuse ;  /* 0x000000ffff036224 */ /* 0x100fe200078e00e5 */
[----:B------:R-:W2:Y:S01]  /*e480*/  LDSM.16.M88.4 R132, [R190+0x5800] ;  /* 0x00580000be84783b */ /* 0x000ea20000000200 */
[----:B------:R-:W-:Y:S04]  /*e490*/  DEPBAR.LE SB0, 0x0 ;  /* 0x000080000000791a */ /* 0x000fe80000000000 */
[----:B------:R-:W-:Y:S01]  /*e4a0*/  BAR.SYNC.DEFER_BLOCKING 0x0 ;  /* 0x0000000000007b1d */ /* 0x000fe20000010000 */
[C---:B------:R-:W-:Y:S01]  /*e4b0*/  @P6 IMAD.X R136, R0.reuse, 0x1, R229, P4 ;  /* 0x0000000100886824 */ /* 0x040fe200020e06e5 */
[C---:B------:R-:W-:Y:S01]  /*e4c0*/  @P6 LEA R146, P4, R141.reuse, c[0x0][0x1c8], 0x1 ;  /* 0x000072008d926a11 */ /* 0x040fe200078808ff */
[C---:B------:R-:W-:Y:S05]  /*e4d0*/  HMMA.16816.F32 R32, R180.reuse, R138, R32 ;  /* 0x0000008ab420723c */ /* 0x040fea0000001820 */
[----:B------:R-:W-:Y:S01]  /*e4e0*/  @P6 IMAD.X R0, R0, 0x1, R143, P5 ;  /* 0x0000000100006824 */ /* 0x000fe200028e068f */
[----:B------:R-:W-:Y:S01]  /*e4f0*/  @P6 LEA R148, P5, R108, c[0x0][0x1c8], 0x1 ;  /* 0x000072006c946a11 */ /* 0x000fe200078a08ff */
[----:B------:R-:W-:Y:S01]  /*e500*/  @P6 IMAD.WIDE.U32 R2, R140, 0x60, R2 ;  /* 0x000000608c026825 */ /* 0x000fe200078e0002 */
[----:B------:R-:W-:Y:S01]  /*e510*/  @P6 LEA.HI.X R147, R141, c[0x0][0x1cc], R136, 0x1, P4 ;  /* 0x000073008d936a11 */ /* 0x000fe200020f0c88 */
[C---:B-1----:R-:W-:Y:S03]  /*e520*/  HMMA.16816.F32 R36, R180.reuse, R128, R36 ;  /* 0x00000080b424723c */ /* 0x042fe60000001824 */
[----:B------:R-:W-:Y:S01]  /*e530*/  @P6 LEA.HI.X R149, R108, c[0x0][0x1cc], R0, 0x1, P5 ;  /* 0x000073006c956a11 */ /* 0x000fe200028f0c00 */
[----:B------:R-:W-:Y:S01]  /*e540*/  @P6 IMAD.IADD R136, R3, 0x1, R145 ;  /* 0x0000000103886824 */ /* 0x000fe200078e0291 */
[----:B------:R-:W-:Y:S01]  /*e550*/  @P6 IADD3 R108, P5, R142, R111, RZ ;  /* 0x0000006f8e6c6210 */ /* 0x000fe20007fbe0ff */
[----:B------:R-:W-:Y:S01]  /*e560*/  @P6 IMAD.SHL.U32 R3, R2, 0x2, RZ ;  /* 0x0000000202036824 */ /* 0x000fe200078e00ff */
[----:B------:R-:W-:Y:S01]  /*e570*/  @P6 IADD3 R0, P4, R142, R226, RZ ;  /* 0x000000e28e006210 */ /* 0x000fe20007f9e0ff */
[C---:B------:R-:W-:Y:S04]  /*e580*/  HMMA.16816.F32 R40, R180.reuse, R130, R40 ;  /* 0x00000082b428723c */ /* 0x040fe80000001828 */
[----:B------:R-:W-:Y:S01]  /*e590*/  @P6 IMAD.X R137, R144, 0x1, R143, P5 ;  /* 0x0000000190896824 */ /* 0x000fe200028e068f */
[----:B------:R-:W-:Y:S01]  /*e5a0*/  @P6 LEA R140, P5, R0, c[0x0][0x1c8], 0x1 ;  /* 0x00007200008c6a11 */ /* 0x000fe200078a08ff */
[----:B------:R-:W-:Y:S01]  /*e5b0*/  @P6 IMAD.X R111, R144, 0x1, R229, P4 ;  /* 0x00000001906f6824 */ /* 0x000fe200020e06e5 */
[----:B------:R-:W-:Y:S02]  /*e5c0*/  @P6 LEA R138, P4, R108, c[0x0][0x1c8], 0x1 ;  /* 0x000072006c8a6a11 */ /* 0x000fe400078808ff */
[----:B------:R-:W-:Y:S03]  /*e5d0*/  @P6 SHF.L.U64.HI R136, R2, 0x1, R136 ;  /* 0x0000000102886819 */ /* 0x000fe60000010288 */
[----:B------:R-:W-:Y:S02]  /*e5e0*/  @P6 LEA.HI.X R139, R108, c[0x0][0x1cc], R137, 0x1, P4 ;  /* 0x000073006c8b6a11 */ /* 0x000fe400020f0c89 */
[C---:B------:R-:W-:Y:S01]  /*e5f0*/  @P6 IADD3 R128, P4, R3.reuse, c[0x0][0x1c8], RZ ;  /* 0x0000720003806a10 */ /* 0x040fe20007f9e0ff */
[C---:B--2---:R-:W-:Y:S03]  /*e600*/  HMMA.16816.F32 R44, R180.reuse, R132, R44 ;  /* 0x00000084b42c723c */ /* 0x044fe6000000182c */
[----:B------:R-:W-:Y:S01]  /*e610*/  @P6 LEA.HI.X R141, R0, c[0x0][0x1cc], R111, 0x1, P5 ;  /* 0x00007300008d6a11 */ /* 0x000fe200028f0c6f */
[----:B------:R-:W-:Y:S01]  /*e620*/  IMAD.IADD R111, R218, 0x1, R219 ;  /* 0x00000001da6f7824 */ /* 0x000fe200078e02db */
[----:B------:R-:W-:Y:S02]  /*e630*/  @P6 IADD3 R3, P5, R3, 0x80, RZ ;  /* 0x0000008003036810 */ /* 0x000fe40007fbe0ff */
[----:B------:R-:W-:Y:S01]  /*e640*/  @P6 IADD3.X R129, R136, c[0x0][0x1cc], RZ, P4, !PT ;  /* 0x0000730088816a10 */ /* 0x000fe200027fe4ff */
[----:B------:R-:W-:Y:S01]  /*e650*/  @P2 IMAD.HI.U32 R0, R111, c[0x0][0x2c8], RZ ;  /* 0x0000b2006f002a27 */ /* 0x000fe200078e00ff */
[----:B------:R-:W-:Y:S01]  /*e660*/  @P6 IADD3 R2, P4, R3, c[0x0][0x1c8], RZ ;  /* 0x0000720003026a10 */ /* 0x000fe20007f9e0ff */
[----:B------:R-:W-:Y:S02]  /*e670*/  HMMA.16816.F32 R48, R180, R134, R48 ;  /* 0x00000086b430723c */ /* 0x000fe40000001830 */
[----:B------:R-:W-:Y:S01]  /*e680*/  @!PT LDS RZ, [RZ] ;  /* 0x00000000fffff984 */ /* 0x000fe20000000800 */
[----:B------:R-:W-:Y:S01]  /*e690*/  @!PT LDS RZ, [RZ] ;  /* 0x00000000fffff984 */ /* 0x000fe20000000800 */
[----:B------:R-:W-:Y:S01]  /*e6a0*/  @!PT LDS RZ, [RZ] ;  /* 0x00000000fffff984 */ /* 0x000fe20000000800 */
[----:B------:R1:W-:Y:S01]  /*e6b0*/  @P6 LDGSTS.E.BYPASS.LTC128B.128 [R213+0x8100], [R128.64], !P0 ;  /* 0x0810000080d56fae */ /* 0x0003e2000c101d48 */
[----:B------:R-:W-:Y:S02]  /*e6c0*/  @P6 IADD3.X R3, RZ, c[0x0][0x1cc], R136, P4, P5 ;  /* 0x00007300ff036a10 */ /* 0x000fe400027ea488 */
[----:B------:R-:W-:Y:S03]  /*e6d0*/  @P2 SHF.R.U32.HI R111, RZ, c[0x0][0x2cc], R0 ;  /* 0x0000b300ff6f2a19 */ /* 0x000fe60000011600 */
[----:B------:R2:W-:Y:S05]  /*e6e0*/  @P6 LDGSTS.E.BYPASS.LTC128B.128 [R213+0xb100], [R2.64], !P3 ;  /* 0x0b10000002d56fae */ /* 0x0005ea000d901d48 */
        /* <DEDUP_REMOVED lines=8> */
[----:B------:R-:W-:Y:S04]  /*e770*/  IADD3 R0, -R216, R0, R217 ;  /* 0x00000000d8007210 */ /* 0x000fe80007ffe1d9 */
[C---:B-1----:R-:W-:Y:S02]  /*e780*/  IADD3 R129, R0.reuse, c[0x0][0x328], RZ ;  /* 0x0000ca0000817a10 */ /* 0x042fe40007ffe0ff */
[----:B------:R-:W-:Y:S03]  /*e790*/  IADD3 R128, R0, UR4, RZ ;  /* 0x0000000400807c10 */ /* 0x000fe6000fffe0ff */
[----:B----4-:R-:W-:Y:S02]  /*e7a0*/  IMAD.IADD R2, R129, 0x1, R108 ;  /* 0x0000000181027824 */ /* 0x010fe400078e026c */
[----:B------:R-:W-:Y:S01]  /*e7b0*/  IMAD.IADD R0, R108, 0x1, R128 ;  /* 0x000000016c007824 */ /* 0x000fe200078e0280 */
[----:B------:R-:W-:-:S05]  /*e7c0*/  @!P1 BRA `(.L_x_578) ;  /* 0x0000018000009947 */ /* 0x000fca0003800000 */
[----:B---3--:R-:W-:Y:S01]  /*e7d0*/  IADD3 R108, -R216, R217, R108 ;  /* 0x000000d9d86c7210 */ /* 0x008fe20007ffe16c */
        /* <DEDUP_REMOVED lines=12> */
.L_x_580:
[----:B------:R-:W-:Y:S04]  /*e8a0*/  MOV R130, c[0x0][0x32c] ;  /* 0x0000cb0000827a02 */ /* 0x000fe80000000f00 */
[----:B------:R-:W-:Y:S11]  /*e8b0*/  ISETP.NE.AND P0, PT, R130, 0x1, PT ;  /* 0x000000018200780c */ /* 0x000ff60003f05270 */
[----:B------:R-:W-:Y:S02]  /*e8c0*/  @!UPT UIADD3 URZ, URZ, URZ, URZ ;  /* 0x0000003f3f3ff290 */ /* 0x000fe4000fffe03f */
[----:B------:R-:W-:Y:S05]  /*e8d0*/  @P0 IMAD.HI.U32 R130, R108, c[0x0][0x330], RZ ;  /* 0x0000cc006c820a27 */ /* 0x000fea00078e00ff */
[----:B------:R-:W-:Y:S02]  /*e8e0*/  @P0 SHF.R.U32.HI R108, RZ, c[0x0][0x334], R130 ;  /* 0x0000cd00ff6c0a19 */ /* 0x000fe40000011682 */
.L_x_581:
[----:B------:R-:W-:Y:S05]  /*e8f0*/  BSYNC B0 ;  /* 0x0000000000007941 */ /* 0x000fea0003800000 */
.L_x_579:
[----:B------:R-:W-:Y:S04]  /*e900*/  IMAD.IADD R130, R3, 0x1, -R215 ;  /* 0x0000000103827824 */ /* 0x000fe800078e0ad7 */
[----:B------:R-:W-:Y:S05]  /*e910*/  IMAD R108, R108, c[0x0][0x32c], R130 ;  /* 0x0000cb006c6c7a24 */ /* 0x000fea00078e0282 */
[----:B------:R-:W-:Y:S02]  /*e920*/  IADD3 R130, R108, c[0x0][0x32c], RZ ;  /* 0x0000cb006c827a10 */ /* 0x000fe40007ffe0ff */
[----:B------:R-:W-:Y:S02]  /*e930*/  IMNMX R0, R0, R108, !PT ;  /* 0x0000006c00007217 */ /* 0x000fe40007800200 */
[----:B------:R-:W-:Y:S02]  /*e940*/  IMNMX R2, R2, R130, PT ;  /* 0x0000008202027217 */ /* 0x000fe40003800200 */
.L_x_578:
[C---:B---3--:R-:W-:Y:S02]  /*e950*/  ISETP.GE.AND P0, PT, R3.reuse, 0x2, PT ;  /* 0x000000020300780c */ /* 0x048fe40003f06270 */
        /* <DEDUP_REMOVED lines=133> */
.L_x_584:
[----:B------:R-:W-:Y:S04]  /*f1b0*/  MOV R5, c[0x0][0x32c] ;  /* 0x0000cb0000057a02 */ /* 0x000fe80000000f00 */
[----:B------:R-:W-:Y:S11]  /*f1c0*/  ISETP.NE.AND P0, PT, R5, 0x1, PT ;  /* 0x000000010500780c */ /* 0x000ff60003f05270 */
[----:B------:R-:W-:Y:S02]  /*f1d0*/  @!UPT UIADD3 URZ, URZ, URZ, URZ ;  /* 0x0000003f3f3ff290 */ /* 0x000fe4000fffe03f */
[----:B------:R-:W-:Y:S05]  /*f1e0*/  @P0 IMAD.HI.U32 R5, R4, c[0x0][0x330], RZ ;  /* 0x0000cc0004050a27 */ /* 0x000fea00078e00ff */
[----:B------:R-:W-:Y:S02]  /*f1f0*/  @P0 SHF.R.U32.HI R4, RZ, c[0x0][0x334], R5 ;  /* 0x0000cd00ff040a19 */ /* 0x000fe40000011605 */
.L_x_585:
[----:B------:R-:W-:Y:S05]  /*f200*/  BSYNC B0 ;  /* 0x0000000000007941 */ /* 0x000fea0003800000 */
.L_x_583:
[----:B------:R-:W-:Y:S04]  /*f210*/  IMAD.IADD R3, R3, 0x1, -R215 ;  /* 0x0000000103037824 */ /* 0x000fe800078e0ad7 */
[----:B------:R-:W-:Y:S05]  /*f220*/  IMAD R3, R4, c[0x0][0x32c], R3 ;  /* 0x0000cb0004037a24 */ /* 0x000fea00078e0203 */
[----:B------:R-:W-:Y:S02]  /*f230*/  IADD3 R4, R3, c[0x0][0x32c], RZ ;  /* 0x0000cb0003047a10 */ /* 0x000fe40007ffe0ff */
[----:B------:R-:W-:Y:S02]  /*f240*/  IMNMX R0, R0, R3, !PT ;  /* 0x0000000300007217 */ /* 0x000fe40007800200 */
[----:B------:R-:W-:Y:S02]  /*f250*/  IMNMX R2, R2, R4, PT ;  /* 0x0000000402027217 */ /* 0x000fe40003800200 */
.L_x_582:
[----:B------:R-:W-:Y:S01]  /*f260*/  ISETP.NE.AND P0, PT, R143, RZ, PT ;  /* 0x000000ff8f00720c */ /* 0x000fe20003f05270 */
[----:B------:R-:W2:Y:S01]  /*f270*/  LDL.LU R241, [R1] ;  /* 0x0000000001f17983 */ /* 0x000ea20000300800 */
[----:B------:R-:W-:Y:S02]  /*f280*/  FMNMX.FTZ R3, R130, R109, !PT ;  /* 0x0000006d82037209 */ /* 0x000fe40007810000 */
[----:B------:R-:W-:Y:S01]  /*f290*/  ISETP.GT.AND P0, PT, R0, RZ, !P0 ;  /* 0x000000ff0000720c */ /* 0x000fe20004704270 */
[----:B------:R-:W3:Y:S01]  /*f2a0*/  LDL.LU R240, [R1+0x4] ;  /* 0x0000040001f07983 */ /* 0x000ee20000300800 */
        /* <DEDUP_REMOVED lines=84> */
[C---:B------:R-:W-:Y:S02]  /*f7f0*/  ISETP.GT.AND P0, PT, R0.reuse, 0x30, !P0 ;  /* 0x000000300000780c */ /* 0x040fe40004704270 */
[----:B------:R-:W-:Y:S02]  /*f800*/  ISETP.GT.AND P5, PT, R0, 0x58, !P5 ;  /* 0x000000580000780c */ /* 0x000fe40006fa4270 */
[----:B------:R-:W-:Y:S02]  /*f810*/  ISETP.LT.OR P0, PT, R2, 0x31, P0 ;  /* 0x000000310200780c */ /* 0x000fe40000701670 */
[----:B------:R-:W-:Y:S02]  /*f820*/  ISETP.GT.AND P4, PT, R0, 0x59, !P4 ;  /* 0x000000590000780c */ /* 0x000fe40006784270 */
[----:B------:R-:W-:Y:S02]  /*f830*/  FSEL R48, R30, -INF , !P0 ;  /* 0xff8000001e307808 */ /* 0x000fe40004000000 */
[----:B------:R-:W-:Y:S02]  /*f840*/  ISETP.NE.AND P0, PT, R25, RZ, PT ;  /* 0x000000ff1900720c */ /* 0x000fe40003f05270 */
[----:B------:R-:W-:Y:S02]  /*f850*/  FMNMX.FTZ R4, R48, R4, !PT ;  /* 0x0000000430047209 */ /* 0x000fe40007810000 */
[----:B------:R-:W-:Y:S02]  /*f860*/  ISETP.GT.AND P0, PT, R0, 0x31, !P0 ;  /* 0x000000310000780c */ /* 0x000fe40004704270 */
[C---:B------:R-:W-:Y:S02]  /*f870*/  ISETP.LT.OR P6, PT, R2.reuse, 0x52, P6 ;  /* 0x000000520200780c */ /* 0x040fe400037c1670 */
[----:B------:R-:W-:Y:S02]  /*f880*/  ISETP.LT.OR P0, PT, R2, 0x32, P0 ;  /* 0x000000320200780c */ /* 0x000fe40000701670 */
[----:B------:R-:W-:Y:S02]  /*f890*/  FSEL R136, R47, -INF , !P6 ;  /* 0xff8000002f887808 */ /* 0x000fe40007000000 */
[----:B------:R-:W-:Y:S02]  /*f8a0*/  FSEL R49, R31, -INF , !P0 ;  /* 0xff8000001f317808 */ /* 0x000fe40004000000 */
[----:B------:R-:W-:Y:S01]  /*f8b0*/  ISETP.NE.AND P0, PT, R24, RZ, PT ;  /* 0x000000ff1800720c */ /* 0x000fe20003f05270 */
[----:B------:R-:W-:Y:S01]  /*f8c0*/  LDSM.16.MT88.4 R28, [R191] ;  /* 0x00000000bf1c783b */ /* 0x000fe20000004200 */
[----:B------:R-:W-:Y:S02]  /*f8d0*/  FMNMX.FTZ R4, R49, R4, !PT ;  /* 0x0000000431047209 */ /* 0x000fe40007810000 */
[----:B------:R-:W-:Y:S02]  /*f8e0*/  ISETP.GT.AND P0, PT, R0, 0x38, !P0 ;  /* 0x000000380000780c */ /* 0x000fe40004704270 */
[C---:B------:R-:W-:Y:S02]  /*f8f0*/  ISETP.LT.OR P5, PT, R2.reuse, 0x59, P5 ;  /* 0x000000590200780c */ /* 0x040fe40002fa1670 */
[C---:B------:R-:W-:Y:S01]  /*f900*/  ISETP.LT.OR P0, PT, R2.reuse, 0x39, P0 ;  /* 0x000000390200780c */ /* 0x040fe20000701670 */
[----:B------:R-:W-:Y:S01]  /*f910*/  LDSM.16.MT88.4 R24, [R192] ;  /* 0x00000000c018783b */ /* 0x000fe20000004200 */
[----:B------:R-:W-:Y:S02]  /*f920*/  ISETP.LT.OR P4, PT, R2, 0x5a, P4 ;  /* 0x0000005a0200780c */ /* 0x000fe40002781670 */
[----:B------:R-:W-:Y:S02]  /*f930*/  FSEL R111, R34, -INF , !P0 ;  /* 0xff800000226f7808 */ /* 0x000fe40004000000 */
[----:B------:R-:W-:Y:S02]  /*f940*/  ISETP.NE.AND P0, PT, R21, RZ, PT ;  /* 0x000000ff1500720c */ /* 0x000fe40003f05270 */
[----:B------:R-:W-:Y:S02]  /*f950*/  FMNMX.FTZ R4, R111, R4, !PT ;  /* 0x000000046f047209 */ /* 0x000fe40007810000 */
[----:B------:R-:W-:Y:S02]  /*f960*/  ISETP.GT.AND P0, PT, R0, 0x39, !P0 ;  /* 0x000000390000780c */ /* 0x000fe40004704270 */
[----:B------:R-:W-:Y:S02]  /*f970*/  FSEL R50, R50, -INF , !P5 ;  /* 0xff80000032327808 */ /* 0x000fe40006800000 */
        /* <DEDUP_REMOVED lines=25> */
[----:B------:R-:W-:Y:S02]  /*fb10*/  ISETP.GT.AND P0, PT, R0, 0x50, !P0 ;  /* 0x000000500000780c */ /* 0x000fe40004704270 */
[----:B------:R-:W-:Y:S02]  /*fb20*/  FSEL R12, R51, -INF , !P4 ;  /* 0xff800000330c7808 */ /* 0x000fe40006000000 */
[----:B------:R-:W-:Y:S04]  /*fb30*/  ISETP.LT.OR P0, PT, R2, 0x51, P0 ;  /* 0x000000510200780c */ /* 0x000fe80000701670 */
[----:B------:R-:W-:Y:S04]  /*fb40*/  FSEL R46, R46, -INF , !P0 ;  /* 0xff8000002e2e7808 */ /* 0x000fe80004000000 */
[----:B------:R-:W-:Y:S04]  /*fb50*/  FMNMX.FTZ R0, R46, R4, !PT ;  /* 0x000000042e007209 */ /* 0x000fe80007810000 */
[----:B------:R-:W-:Y:S04]  /*fb60*/  FMNMX.FTZ R0, R136, R0, !PT ;  /* 0x0000000088007209 */ /* 0x000fe80007810000 */
[----:B------:R-:W-:Y:S02]  /*fb70*/  FMNMX.FTZ R0, R50, R0, !PT ;  /* 0x0000000032007209 */ /* 0x000fe40007810000 */
[----:B-1----:R-:W-:Y:S02]  /*fb80*/  FMNMX.FTZ R3, R3, R5, !PT ;  /* 0x0000000503037209 */ /* 0x002fe40007810000 */
[----:B------:R-:W-:Y:S03]  /*fb90*/  FMNMX.FTZ R0, R12, R0, !PT ;  /* 0x000000000c007209 */ /* 0x000fe60007810000 */
[----:B------:R-:W1:Y:S08]  /*fba0*/  SHFL.BFLY PT, R4, R3, 0x1, 0x1f ;  /* 0x0c201f0003047f89 */ /* 0x000e7000000e0000 */
[----:B------:R-:W4:Y:S01]  /*fbb0*/  SHFL.BFLY PT, R2, R0, 0x2, 0x1f ;  /* 0x0c401f0000027f89 */ /* 0x000f2200000e0000 */
[----:B-1----:R-:W-:Y:S04]  /*fbc0*/  FMNMX.FTZ R108, R3, R4, !PT ;  /* 0x00000004036c7209 */ /* 0x002fe80007810000 */
[C---:B------:R-:W-:Y:S01]  /*fbd0*/  FSETP.NEU.FTZ.AND P0, PT, R108.reuse, -INF , PT ;  /* 0xff8000006c00780b */ /* 0x040fe20003f1d000 */
[----:B------:R-:W-:Y:S01]  /*fbe0*/  FMUL.FTZ R3, R108, c[0x0][0x2d0] ;  /* 0x0000b4006c037a20 */ /* 0x000fe20000410000 */
[----:B----4-:R-:W-:Y:S04]  /*fbf0*/  FMNMX.FTZ R2, R0, R2, !PT ;  /* 0x0000000200027209 */ /* 0x010fe80007810000 */
[----:B------:R-:W-:Y:S02]  /*fc00*/  FSEL R13, R3, RZ, P0 ;  /* 0x000000ff030d7208 */ /* 0x000fe40000000000 */
[----:B------:R-:W1:Y:S03]  /*fc10*/  SHFL.BFLY PT, R3, R2, 0x1, 0x1f ;  /* 0x0c201f0002037f89 */ /* 0x000e6600000e0000 */
[--C-:B------:R-:W-:Y:S02]  /*fc20*/  FFMA.FTZ R15, R145, c[0x0][0x2d0], -R13.reuse ;  /* 0x0000b400910f7a23 */ /* 0x100fe4000001080d */
[--C-:B------:R-:W-:Y:S02]  /*fc30*/  FFMA.FTZ R0, R130, c[0x0][0x2d0], -R13.reuse ;  /* 0x0000b40082007a23 */ /* 0x100fe4000001080d */
[----:B------:R4:W-:Y:S01]  /*fc40*/  MUFU.EX2 R231, R15 ;  /* 0x0000000f00e77308 */ /* 0x0009e20000000800 */
[--C-:B------:R-:W-:Y:S09]  /*fc50*/  FFMA.FTZ R4, R9, c[0x0][0x2d0], -R13.reuse ;  /* 0x0000b40009047a23 */ /* 0x100ff2000001080d */
[----:B------:R5:W-:Y:S01]  /*fc60*/  MUFU.EX2 R236, R0 ;  /* 0x0000000000ec7308 */ /* 0x000be20000000800 */
[----:B-1----:R-:W-:Y:S09]  /*fc70*/  FMNMX.FTZ R3, R2, R3, !PT ;  /* 0x0000000302037209 */ /* 0x002ff20007810000 */
[----:B------:R1:W-:Y:S01]  /*fc80*/  MUFU.EX2 R237, R4 ;  /* 0x0000000400ed7308 */ /* 0x0003e20000000800 */
[--C-:B----4-:R-:W-:Y:S09]  /*fc90*/  FFMA.FTZ R15, R146, c[0x0][0x2d0], -R13.reuse ;  /* 0x0000b400920f7a23 */ /* 0x110ff2000001080d */
[----:B------:R4:W-:Y:S01]  /*fca0*/  MUFU.EX2 R230, R15 ;  /* 0x0000000f00e67308 */ /* 0x0009e20000000800 */
[--C-:B-----5:R-:W-:Y:S09]  /*fcb0*/  FFMA.FTZ R0, R132, c[0x0][0x2d0], -R13.reuse ;  /* 0x0000b40084007a23 */ /* 0x120ff2000001080d */
[----:B------:R5:W2:Y:S01]  /*fcc0*/  MUFU.EX2 R239, R0 ;  /* 0x0000000000ef7308 */ /* 0x000aa20000000800 */
[----:B-1----:R-:W-:Y:S02]  /*fcd0*/  FMUL.FTZ R4, R3, c[0x0][0x2d0] ;  /* 0x0000b40003047a20 */ /* 0x002fe40000410000 */
[--C-:B----4-:R-:W-:Y:S07]  /*fce0*/  FFMA.FTZ R15, R147, c[0x0][0x2d0], -R13.reuse ;  /* 0x0000b400930f7a23 */ /* 0x110fee000001080d */
[----:B------:R1:W-:Y:S01]  /*fcf0*/  MUFU.EX2 R222, R15 ;  /* 0x0000000f00de7308 */ /* 0x0003e20000000800 */
[--C-:B-----5:R-:W-:Y:S01]  /*fd00*/  FFMA.FTZ R0, R131, c[0x0][0x2d0], -R13.reuse ;  /* 0x0000b40083007a23 */ /* 0x120fe2000001080d */
[----:B--2---:R-:W-:Y:S08]  /*fd10*/  F2FP.PACK_AB R16, R239, R236 ;  /* 0x000000ecef10723e */ /* 0x004ff000000000ff */
[----:B------:R2:W4:Y:S01]  /*fd20*/  MUFU.EX2 R238, R0 ;  /* 0x0000000000ee7308 */ /* 0x0005220000000800 */
[----:B-1----:R-:W-:Y:S09]  /*fd30*/  FFMA.FTZ R15, R148, c[0x0][0x2d0], -R13 ;  /* 0x0000b400940f7a23 */ /* 0x002ff2000001080d */
[----:B------:R1:W-:Y:S01]  /*fd40*/  MUFU.EX2 R221, R15 ;  /* 0x0000000f00dd7308 */ /* 0x0003e20000000800 */
[----:B--2---:R-:W-:Y:S02]  /*fd50*/  FSEL R0, R108, RZ, P0 ;  /* 0x000000ff6c007208 */ /* 0x004fe40000000000 */
[----:B------:R-:W-:Y:S02]  /*fd60*/  FSETP.NEU.FTZ.AND P0, PT, R3, -INF , PT ;  /* 0xff8000000300780b */ /* 0x000fe40003f1d000 */
[----:B----4-:R-:W-:Y:S01]  /*fd70*/  F2FP.PACK_AB R18, R237, R238 ;  /* 0x000000eeed12723e */ /* 0x010fe200000000ff */
[----:B------:R-:W-:Y:S01]  /*fd80*/  FADD.FTZ R0, -R0, R109 ;  /* 0x0000006d00007221 */ /* 0x000fe20000010100 */
[----:B------:R-:W-:Y:S03]  /*fd90*/  FSEL R14, R4, RZ, P0 ;  /* 0x000000ff040e7208 */ /* 0x000fe60000000000 */
[----:B------:R-:W-:Y:S02]  /*fda0*/  FMUL.FTZ R0, R0, c[0x0][0x2d0] ;  /* 0x0000b40000007a20 */ /* 0x000fe40000410000 */
[--C-:B------:R-:W-:Y:S02]  /*fdb0*/  FFMA.FTZ R4, R6, c[0x0][0x2d0], -R14.reuse ;  /* 0x0000b40006047a23 */ /* 0x100fe4000001080e */
[----:B------:R2:W4:Y:S01]  /*fdc0*/  MUFU.EX2 R2, R0 ;  /* 0x0000000000027308 */ /* 0x0005220000000800 */
[--C-:B-1----:R-:W-:Y:S09]  /*fdd0*/  FFMA.FTZ R15, R32, c[0x0][0x2d0], -R14.reuse ;  /* 0x0000b400200f7a23 */ /* 0x102ff2000001080e */
[----:B------:R1:W-:Y:S10]  /*fde0*/  MUFU.EX2 R220, R15 ;  /* 0x0000000f00dc7308 */ /* 0x0003f40000000800 */
[----:B------:R5:W-:Y:S01]  /*fdf0*/  MUFU.EX2 R235, R4 ;  /* 0x0000000400eb7308 */ /* 0x000be20000000800 */
[--C-:B--2---:R-:W-:Y:S02]  /*fe00*/  FFMA.FTZ R0, R8, c[0x0][0x2d0], -R14.reuse ;  /* 0x0000b40008007a23 */ /* 0x104fe4000001080e */
[C---:B----4-:R-:W-:Y:S02]  /*fe10*/  FMUL.FTZ R5, R2.reuse, R113 ;  /* 0x0000007102057220 */ /* 0x050fe40000410000 */
[C---:B------:R-:W-:Y:S05]  /*fe20*/  FMUL.FTZ R8, R2.reuse, R116 ;  /* 0x0000007402087220 */ /* 0x040fea0000410000 */
[----:B------:R-:W2:Y:S01]  /*fe30*/  MUFU.EX2 R234, R0 ;  /* 0x0000000000ea7308 */ /* 0x000ea20000000800 */
[C---:B------:R-:W-:Y:S02]  /*fe40*/  FMUL.FTZ R9, R2.reuse, R117 ;  /* 0x0000007502097220 */ /* 0x040fe40000410000 */
[C---:B------:R-:W-:Y:S02]  /*fe50*/  FMUL.FTZ R68, R2.reuse, R68 ;  /* 0x0000004402447220 */ /* 0x040fe40000410000 */
[--C-:B-1----:R-:W-:Y:S02]  /*fe60*/  FFMA.FTZ R15, R33, c[0x0][0x2d0], -R14.reuse ;  /* 0x0000b400210f7a23 */ /* 0x102fe4000001080e */
[C---:B------:R-:W-:Y:S01]  /*fe70*/  FMUL.FTZ R69, R2.reuse, R69 ;  /* 0x0000004502457220 */ /* 0x040fe20000410000 */
[----:B------:R-:W-:Y:S01]  /*fe80*/  LDSM.16.MT88.4 R32, [R191+0x800] ;  /* 0x00080000bf20783b */ /* 0x000fe20000004200 */
[C---:B------:R-:W-:Y:S01]  /*fe90*/  FMUL.FTZ R72, R2.reuse, R72 ;  /* 0x0000004802487220 */ /* 0x040fe20000410000 */
[----:B------:R1:W-:Y:S01]  /*fea0*/  MUFU.EX2 R219, R15 ;  /* 0x0000000f00db7308 */ /* 0x0003e20000000800 */
[C---:B------:R-:W-:Y:S02]  /*feb0*/  FMUL.FTZ R73, R2.reuse, R73 ;  /* 0x0000004902497220 */ /* 0x040fe40000410000 */
[C---:B------:R-:W-:Y:S02]  /*fec0*/  FMUL.FTZ R76, R2.reuse, R76 ;  /* 0x0000004c024c7220 */ /* 0x040fe40000410000 */
[--C-:B-----5:R-:W-:Y:S02]  /*fed0*/  FFMA.FTZ R4, R11, c[0x0][0x2d0], -R14.reuse ;  /* 0x0000b4000b047a23 */ /* 0x120fe4000001080e */
[C---:B------:R-:W-:Y:S02]  /*fee0*/  FMUL.FTZ R77, R2.reuse, R77 ;  /* 0x0000004d024d7220 */ /* 0x040fe40000410000 */
[C---:B------:R-:W-:Y:S01]  /*fef0*/  FMUL.FTZ R80, R2.reuse, R80 ;  /* 0x0000005002507220 */ /* 0x040fe20000410000 */
[----:B------:R4:W-:Y:S01]  /*ff00*/  MUFU.EX2 R232, R4 ;  /* 0x0000000400e87308 */ /* 0x0009e20000000800 */
[C---:B------:R-:W-:Y:S02]  /*ff10*/  FMUL.FTZ R81, R2.reuse, R81 ;  /* 0x0000005102517220 */ /* 0x040fe40000410000 */
[----:B------:R-:W-:Y:S01]  /*ff20*/  FMUL.FTZ R84, R2, R84 ;  /* 0x0000005402547220 */ /* 0x000fe20000410000 */
[----:B--2---:R-:W-:Y:S01]  /*ff30*/  F2FP.PACK_AB R17, R234, R235 ;  /* 0x000000ebea11723e */ /* 0x004fe200000000ff */
[--C-:B------:R-:W-:Y:S02]  /*ff40*/  FFMA.FTZ R0, R7, c[0x0][0x2d0], -R14.reuse ;  /* 0x0000b40007007a23 */ /* 0x100fe4000001080e */
[C---:B------:R-:W-:Y:S02]  /*ff50*/  FMUL.FTZ R85, R2.reuse, R85 ;  /* 0x0000005502557220 */ /* 0x040fe40000410000 */
[C---:B------:R-:W-:Y:S01]  /*ff60*/  FMUL.FTZ R88, R2.reuse, R88 ;  /* 0x0000005802587220 */ /* 0x040fe20000410000 */
[----:B------:R2:W5:Y:S01]  /*ff70*/  MUFU.EX2 R233, R0 ;  /* 0x0000000000e97308 */ /* 0x0005620000000800 */
[C---:B------:R-:W-:Y:S02]  /*ff80*/  FMUL.FTZ R89, R2.reuse, R89 ;  /* 0x0000005902597220 */ /* 0x040fe40000410000 */
[----:B------:R-:W-:Y:S02]  /*ff90*/  FMUL.FTZ R92, R2, R92 ;  /* 0x0000005c025c7220 */ /* 0x000fe40000410000 */
[----:B-1----:R-:W-:Y:S02]  /*ffa0*/  FFMA.FTZ R15, R36, c[0x0][0x2d0], -R14 ;  /* 0x0000b400240f7a23 */ /* 0x002fe4000001080e */
[C---:B------:R-:W-:Y:S02]  /*ffb0*/  FMUL.FTZ R93, R2.reuse, R93 ;  /* 0x0000005d025d7220 */ /* 0x040fe40000410000 */
[C---:B------:R-:W-:Y:S01]  /*ffc0*/  FMUL.FTZ R96, R2.reuse, R96 ;  /* 0x0000006002607220 */ /* 0x040fe20000410000 */
[----:B------:R1:W-:Y:S01]  /*ffd0*/  MUFU.EX2 R218, R15 ;  /* 0x0000000f00da7308 */ /* 0x0003e20000000800 */
[C---:B------:R-:W-:Y:S02]  /*ffe0*/  FMUL.FTZ R97, R2.reuse, R97 ;  /* 0x0000006102617220 */ /* 0x040fe40000410000 */
[C---:B------:R-:W-:Y:S02]  /*fff0*/  FMUL.FTZ R100, R2.reuse, R100 ;  /* 0x0000006402647220 */ /* 0x040fe40000410000 */
[C---:B----4-:R-:W-:Y:S02]  /*10000*/  FMUL.FTZ R4, R2.reuse, R112 ;  /* 0x0000007002047220 */ /* 0x050fe40000410000 */
[C---:B------:R-:W-:Y:S02]  /*10010*/  FMUL.FTZ R101, R2.reuse, R101 ;  /* 0x0000006502657220 */ /* 0x040fe40000410000 */
[C---:B------:R-:W-:Y:S02]  /*10020*/  FMUL.FTZ R104, R2.reuse, R104 ;  /* 0x0000006802687220 */ /* 0x040fe40000410000 */
[C---:B------:R-:W-:Y:S02]  /*10030*/  FMUL.FTZ R105, R2.reuse, R105 ;  /* 0x0000006902697220 */ /* 0x040fe40000410000 */
[C---:B------:R-:W-:Y:S01]  /*10040*/  FMUL.FTZ R52, R2.reuse, R52 ;  /* 0x0000003402347220 */ /* 0x040fe20000410000 */
[----:B--2---:R-:W-:Y:S01]  /*10050*/  FSEL R0, R3, RZ, P0 ;  /* 0x000000ff03007208 */ /* 0x004fe20000000000 */
[----:B------:R-:W-:Y:S01]  /*10060*/  FMUL.FTZ R53, R2, R53 ;  /* 0x0000003502357220 */ /* 0x000fe20000410000 */
[----:B-----5:R-:W-:Y:S01]  /*10070*/  F2FP.PACK_AB R19, R232, R233 ;  /* 0x000000e9e813723e */ /* 0x020fe200000000ff */
[----:B------:R-:W-:Y:S01]  /*10080*/  FMUL.FTZ R56, R2, R56 ;  /* 0x0000003802387220 */ /* 0x000fe20000410000 */
[----:B------:R-:W-:Y:S01]  /*10090*/  ISETP.GT.AND P0, PT, R212, R223, PT ;  /* 0x000000dfd400720c */ /* 0x000fe20003f04270 */
[----:B------:R-:W-:Y:S02]  /*100a0*/  FADD.FTZ R0, -R0, R110 ;  /* 0x0000006e00007221 */ /* 0x000fe40000010100 */
[----:B------:R-:W-:Y:S02]  /*100b0*/  FMUL.FTZ R57, R2, R57 ;  /* 0x0000003902397220 */ /* 0x000fe40000410000 */
[----:B------:R-:W-:Y:S02]  /*100c0*/  FMUL.FTZ R0, R0, c[0x0][0x2d0] ;  /* 0x0000b40000007a20 */ /* 0x000fe40000410000 */
[--C-:B-1----:R-:W-:Y:S02]  /*100d0*/  FFMA.FTZ R15, R37, c[0x0][0x2d0], -R14.reuse ;  /* 0x0000b400250f7a23 */ /* 0x102fe4000001080e */
[----:B------:R-:W-:Y:S01]  /*100e0*/  LDSM.16.MT88.4 R36, [R194+0x800] ;  /* 0x00080000c224783b */ /* 0x000fe20000004200 */
[C---:B------:R-:W-:Y:S01]  /*100f0*/  FMUL.FTZ R60, R2.reuse, R60 ;  /* 0x0000003c023c7220 */ /* 0x040fe20000410000 */
[----:B------:R1:W-:Y:S01]  /*10100*/  MUFU.EX2 R217, R15 ;  /* 0x0000000f00d97308 */ /* 0x0003e20000000800 */
[C---:B------:R-:W-:Y:S02]  /*10110*/  FMUL.FTZ R61, R2.reuse, R61 ;  /* 0x0000003d023d7220 */ /* 0x040fe40000410000 */
[C---:B------:R-:W-:Y:S02]  /*10120*/  FMUL.FTZ R64, R2.reuse, R64 ;  /* 0x0000004002407220 */ /* 0x040fe40000410000 */
[----:B------:R-:W-:Y:S05]  /*10130*/  FMUL.FTZ R65, R2, R65 ;  /* 0x0000004102417220 */ /* 0x000fea0000410000 */
[----:B------:R-:W2:Y:S01]  /*10140*/  MUFU.EX2 R0, R0 ;  /* 0x0000000000007308 */ /* 0x000ea20000000800 */
[--C-:B-1----:R-:W-:Y:S09]  /*10150*/  FFMA.FTZ R15, R149, c[0x0][0x2d0], -R13.reuse ;  /* 0x0000b400950f7a23 */ /* 0x102ff2000001080d */
[----:B------:R1:W-:Y:S01]  /*10160*/  MUFU.EX2 R215, R15 ;  /* 0x0000000f00d77308 */ /* 0x0003e20000000800 */
[C---:B--2---:R-:W-:Y:S02]  /*10170*/  FMUL.FTZ R6, R0.reuse, R114 ;  /* 0x0000007200067220 */ /* 0x044fe40000410000 */
[C---:B------:R-:W-:Y:S02]  /*10180*/  FMUL.FTZ R7, R0.reuse, R115 ;  /* 0x0000007300077220 */ /* 0x040fe40000410000 */
[C---:B------:R-:W-:Y:S02]  /*10190*/  FMUL.FTZ R10, R0.reuse, R118 ;  /* 0x00000076000a7220 */ /* 0x040fe40000410000 */
[C---:B------:R-:W-:Y:S02]  /*101a0*/  FMUL.FTZ R11, R0.reuse, R119 ;  /* 0x00000077000b7220 */ /* 0x040fe40000410000 */
[----:B------:R-:W-:Y:S01]  /*101b0*/  LDSM.16.MT88.4 R116, [R188+0x2800] ;  /* 0x00280000bc74783b */ /* 0x000fe20000004200 */
[C---:B------:R-:W-:Y:S05]  /*101c0*/  HMMA.16816.F32 R4, R16.reuse, R20, R4 ;  /* 0x000000141004723c */ /* 0x040fea0000001804 */
[C---:B------:R-:W-:Y:S02]  /*101d0*/  FMUL.FTZ R70, R0.reuse, R70 ;  /* 0x0000004600467220 */ /* 0x040fe40000410000 */
[----:B------:R-:W-:Y:S01]  /*101e0*/  FMUL.FTZ R71, R0, R71 ;  /* 0x0000004700477220 */ /* 0x000fe20000410000 */
[C---:B------:R-:W-:Y:S01]  /*101f0*/  HMMA.16816.F32 R8, R16.reuse, R22, R8 ;  /* 0x000000161008723c */ /* 0x040fe20000001808 */
[----:B------:R-:W2:Y:S03]  /*10200*/  LDSM.16.MT88.4 R20, [R207] ;  /* 0x00000000cf14783b */ /* 0x000ea60000004200 */
[--C-:B-1----:R-:W-:Y:S02]  /*10210*/  FFMA.FTZ R15, R150, c[0x0][0x2d0], -R13.reuse ;  /* 0x0000b400960f7a23 */ /* 0x102fe4000001080d */
[C---:B------:R-:W-:Y:S02]  /*10220*/  FMUL.FTZ R74, R0.reuse, R74 ;  /* 0x0000004a004a7220 */ /* 0x040fe40000410000 */
[C---:B------:R-:W-:Y:S01]  /*10230*/  HMMA.16816.F32 R68, R16.reuse, R24, R68 ;  /* 0x000000181044723c */ /* 0x040fe20000001844 */
[----:B------:R1:W4:Y:S03]  /*10240*/  MUFU.EX2 R216, R15 ;  /* 0x0000000f00d87308 */ /* 0x0003260000000800 */
[C---:B------:R-:W-:Y:S02]  /*10250*/  FMUL.FTZ R75, R0.reuse, R75 ;  /* 0x0000004b004b7220 */ /* 0x040fe40000410000 */
[C---:B------:R-:W-:Y:S02]  /*10260*/  FMUL.FTZ R78, R0.reuse, R78 ;  /* 0x0000004e004e7220 */ /* 0x040fe40000410000 */
[C---:B------:R-:W-:Y:S03]  /*10270*/  FMUL.FTZ R79, R0.reuse, R79 ;  /* 0x0000004f004f7220 */ /* 0x040fe60000410000 */
[C---:B------:R-:W-:Y:S01]  /*10280*/  HMMA.16816.F32 R72, R16.reuse, R26, R72 ;  /* 0x0000001a1048723c */ /* 0x040fe20000001848 */
[----:B------:R-:W5:Y:S02]  /*10290*/  LDSM.16.MT88.4 R24, [R188+0x3000] ;  /* 0x00300000bc18783b */ /* 0x000f640000004200 */
[C---:B------:R-:W-:Y:S02]  /*102a0*/  FMUL.FTZ R82, R0.reuse, R82 ;  /* 0x0000005200527220 */ /* 0x040fe40000410000 */
[C---:B------:R-:W-:Y:S02]  /*102b0*/  FMUL.FTZ R83, R0.reuse, R83 ;  /* 0x0000005300537220 */ /* 0x040fe40000410000 */
[C---:B------:R-:W-:Y:S01]  /*102c0*/  FMUL.FTZ R86, R0.reuse, R86 ;  /* 0x0000005600567220 */ /* 0x040fe20000410000 */
[C---:B------:R-:W-:Y:S04]  /*102d0*/  HMMA.16816.F32 R76, R16.reuse, R28, R76 ;  /* 0x0000001c104c723c */ /* 0x040fe8000000184c */
[C---:B------:R-:W-:Y:S02]  /*102e0*/  FMUL.FTZ R87, R0.reuse, R87 ;  /* 0x0000005700577220 */ /* 0x040fe40000410000 */
[--C-:B-1----:R-:W-:Y:S02]  /*102f0*/  FFMA.FTZ R15, R151, c[0x0][0x2d0], -R13.reuse ;  /* 0x0000b400970f7a23 */ /* 0x102fe4000001080d */
[C---:B------:R-:W-:Y:S01]  /*10300*/  HMMA.16816.F32 R80, R16.reuse, R30, R80 ;  /* 0x0000001e1050723c */ /* 0x040fe20000001850 */
[----:B------:R-:W1:Y:S01]  /*10310*/  LDSM.16.MT88.4 R28, [R192+0x3000] ;  /* 0x00300000c01c783b */ /* 0x000e620000004200 */
[----:B------:R3:W-:Y:S02]  /*10320*/  MUFU.EX2 R151, R15 ;  /* 0x0000000f00977308 */ /* 0x0007e40000000800 */
[C---:B------:R-:W-:Y:S02]  /*10330*/  FMUL.FTZ R90, R0.reuse, R90 ;  /* 0x0000005a005a7220 */ /* 0x040fe40000410000 */
[C---:B------:R-:W-:Y:S02]  /*10340*/  FMUL.FTZ R91, R0.reuse, R91 ;  /* 0x0000005b005b7220 */ /* 0x040fe40000410000 */
[C---:B--2---:R-:W-:Y:S04]  /*10350*/  HMMA.16816.F32 R84, R16.reuse, R20, R84 ;  /* 0x000000141054723c */ /* 0x044fe80000001854 */
[C---:B------:R-:W-:Y:S02]  /*10360*/  FMUL.FTZ R94, R0.reuse, R94 ;  /* 0x0000005e005e7220 */ /* 0x040fe40000410000 */
[C---:B------:R-:W-:Y:S02]  /*10370*/  FMUL.FTZ R95, R0.reuse, R95 ;  /* 0x0000005f005f7220 */ /* 0x040fe40000410000 */
[C---:B------:R-:W-:Y:S01]  /*10380*/  HMMA.16816.F32 R88, R16.reuse, R22, R88 ;  /* 0x000000161058723c */ /* 0x040fe20000001858 */
[----:B------:R-:W2:Y:S03]  /*10390*/  LDSM.16.MT88.4 R20, [R191+0x3000] ;  /* 0x00300000bf14783b */ /* 0x000ea60000004200 */
[C---:B------:R-:W-:Y:S02]  /*103a0*/  FMUL.FTZ R98, R0.reuse, R98 ;  /* 0x0000006200627220 */ /* 0x040fe40000410000 */
[C---:B------:R-:W-:Y:S02]  /*103b0*/  FMUL.FTZ R99, R0.reuse, R99 ;  /* 0x0000006300637220 */ /* 0x040fe40000410000 */
[----:B------:R-:W-:Y:S01]  /*103c0*/  FMUL.FTZ R102, R0, R102 ;  /* 0x0000006600667220 */ /* 0x000fe20000410000 */
[C---:B-----5:R-:W-:Y:S03]  /*103d0*/  HMMA.16816.F32 R92, R16.reuse, R24, R92 ;  /* 0x00000018105c723c */ /* 0x060fe6000000185c */
[--C-:B---3--:R-:W-:Y:S02]  /*103e0*/  FFMA.FTZ R15, R156, c[0x0][0x2d0], -R13.reuse ;  /* 0x0000b4009c0f7a23 */ /* 0x108fe4000001080d */
[C---:B------:R-:W-:Y:S02]  /*103f0*/  FMUL.FTZ R103, R0.reuse, R103 ;  /* 0x0000006700677220 */ /* 0x040fe40000410000 */
[----:B------:R3:W5:Y:S01]  /*10400*/  MUFU.EX2 R150, R15 ;  /* 0x0000000f00967308 */ /* 0x0007620000000800 */
[C---:B------:R-:W-:Y:S01]  /*10410*/  HMMA.16816.F32 R96, R16.reuse, R26, R96 ;  /* 0x0000001a1060723c */ /* 0x040fe20000001860 */
[----:B------:R-:W4:Y:S03]  /*10420*/  LDSM.16.MT88.4 R24, [R194+0x3000] ;  /* 0x00300000c218783b */ /* 0x000f260000004200 */
[C---:B------:R-:W-:Y:S02]  /*10430*/  FMUL.FTZ R106, R0.reuse, R106 ;  /* 0x0000006a006a7220 */ /* 0x040fe40000410000 */
[C---:B------:R-:W-:Y:S02]  /*10440*/  FMUL.FTZ R107, R0.reuse, R107 ;  /* 0x0000006b006b7220 */ /* 0x040fe40000410000 */
[C---:B-1----:R-:W-:Y:S04]  /*10450*/  HMMA.16816.F32 R100, R16.reuse, R28, R100 ;  /* 0x0000001c1064723c */ /* 0x042fe80000001864 */
[C---:B------:R-:W-:Y:S02]  /*10460*/  FMUL.FTZ R54, R0.reuse, R54 ;  /* 0x0000003600367220 */ /* 0x040fe40000410000 */
[C---:B------:R-:W-:Y:S02]  /*10470*/  FMUL.FTZ R55, R0.reuse, R55 ;  /* 0x0000003700377220 */ /* 0x040fe40000410000 */
[C---:B------:R-:W-:Y:S01]  /*10480*/  HMMA.16816.F32 R104, R16.reuse, R30, R104 ;  /* 0x0000001e1068723c */ /* 0x040fe20000001868 */
[----:B------:R-:W1:Y:S03]  /*10490*/  LDSM.16.MT88.4 R28, [R188+0x800] ;  /* 0x00080000bc1c783b */ /* 0x000e660000004200 */
[C---:B------:R-:W-:Y:S02]  /*104a0*/  FMUL.FTZ R58, R0.reuse, R58 ;  /* 0x0000003a003a7220 */ /* 0x040fe40000410000 */
[----:B------:R-:W-:Y:S02]  /*104b0*/  FMUL.FTZ R59, R0, R59 ;  /* 0x0000003b003b7220 */ /* 0x000fe40000410000 */
[C---:B--2---:R-:W-:Y:S04]  /*104c0*/  HMMA.16816.F32 R52, R16.reuse, R20, R52 ;  /* 0x000000141034723c */ /* 0x044fe80000001834 */
[--C-:B---3--:R-:W-:Y:S02]  /*104d0*/  FFMA.FTZ R15, R40, c[0x0][0x2d0], -R14.reuse ;  /* 0x0000b400280f7a23 */ /* 0x108fe4000001080e */
[C---:B------:R-:W-:Y:S02]  /*104e0*/  FMUL.FTZ R62, R0.reuse, R62 ;  /* 0x0000003e003e7220 */ /* 0x040fe40000410000 */
[C---:B------:R-:W-:Y:S01]  /*104f0*/  HMMA.16816.F32 R56, R16.reuse, R22, R56 ;  /* 0x000000161038723c */ /* 0x040fe20000001838 */
[----:B------:R2:W-:Y:S01]  /*10500*/  MUFU.EX2 R149, R15 ;  /* 0x0000000f00957308 */ /* 0x0005e20000000800 */
[----:B------:R-:W3:Y:S02]  /*10510*/  LDSM.16.MT88.4 R20, [R192+0x800] ;  /* 0x00080000c014783b */ /* 0x000ee40000004200 */
[C---:B------:R-:W-:Y:S02]  /*10520*/  FMUL.FTZ R63, R0.reuse, R63 ;  /* 0x0000003f003f7220 */ /* 0x040fe40000410000 */
[C---:B------:R-:W-:Y:S02]  /*10530*/  FMUL.FTZ R66, R0.reuse, R66 ;  /* 0x0000004200427220 */ /* 0x040fe40000410000 */
[----:B------:R-:W-:Y:S03]  /*10540*/  FMUL.FTZ R67, R0, R67 ;  /* 0x0000004300437220 */ /* 0x000fe60000410000 */
[C---:B----4-:R-:W-:Y:S08]  /*10550*/  HMMA.16816.F32 R60, R16.reuse, R24, R60 ;  /* 0x00000018103c723c */ /* 0x050ff0000000183c */
[----:B------:R-:W-:Y:S01]  /*10560*/  HMMA.16816.F32 R64, R16, R26, R64 ;  /* 0x0000001a1040723c */ /* 0x000fe20000001840 */
[----:B------:R-:W4:Y:S03]  /*10570*/  LDSM.16.MT88.4 R24, [R188+0x3800] ;  /* 0x00380000bc18783b */ /* 0x000f260000004200 */
[--C-:B--2---:R-:W-:Y:S03]  /*10580*/  FFMA.FTZ R15, R41, c[0x0][0x2d0], -R14.reuse ;  /* 0x0000b400290f7a23 */ /* 0x104fe6000001080e */
[----:B------:R-:W-:Y:S02]  /*10590*/  F2FP.PACK_AB R16, R230, R231 ;  /* 0x000000e7e610723e */ /* 0x000fe400000000ff */
[----:B------:R-:W-:Y:S01]  /*105a0*/  F2FP.PACK_AB R18, R221, R222 ;  /* 0x000000dedd12723e */ /* 0x000fe200000000ff */
[----:B------:R2:W2:Y:S01]  /*105b0*/  MUFU.EX2 R148, R15 ;  /* 0x0000000f00947308 */ /* 0x0004a20000000800 */
[----:B------:R-:W-:Y:S01]  /*105c0*/  LDSM.16.MT88.4 R40, [R194+0x4800] ;  /* 0x00480000c228783b */ /* 0x000fe20000004200 */
[----:B------:R-:W-:Y:S02]  /*105d0*/  F2FP.PACK_AB R17, R219, R220 ;  /* 0x000000dcdb11723e */ /* 0x000fe400000000ff */
[----:B------:R-:W-:Y:S07]  /*105e0*/  F2FP.PACK_AB R19, R217, R218 ;  /* 0x000000dad913723e */ /* 0x000fee00000000ff */
[C---:B-1----:R-:W-:Y:S08]  /*105f0*/  HMMA.16816.F32 R4, R16.reuse, R28, R4 ;  /* 0x0000001c1004723c */ /* 0x042ff00000001804 */
[C---:B------:R-:W-:Y:S01]  /*10600*/  HMMA.16816.F32 R8, R16.reuse, R30, R8 ;  /* 0x0000001e1008723c */ /* 0x040fe20000001808 */
[----:B------:R-:W-:Y:S03]  /*10610*/  LDSM.16.MT88.4 R28, [R191+0x3800] ;  /* 0x00380000bf1c783b */ /* 0x000fe60000004200 */
[--C-:B--2---:R-:W-:Y:S04]  /*10620*/  FFMA.FTZ R15, R44, c[0x0][0x2d0], -R14.reuse ;  /* 0x0000b4002c0f7a23 */ /* 0x104fe8000001080e */
[C---:B---3--:R-:W-:Y:S01]  /*10630*/  HMMA.16816.F32 R68, R16.reuse, R20, R68 ;  /* 0x000000141044723c */ /* 0x048fe20000001844 */
[----:B------:R1:W-:Y:S07]  /*10640*/  MUFU.EX2 R147, R15 ;  /* 0x0000000f00937308 */ /* 0x0003ee0000000800 */
[C---:B------:R-:W-:Y:S01]  /*10650*/  HMMA.16816.F32 R72, R16.reuse, R22, R72 ;  /* 0x000000161048723c */ /* 0x040fe20000001848 */
[----:B------:R-:W2:Y:S07]  /*10660*/  LDSM.16.MT88.4 R20, [R192+0x3800] ;  /* 0x00380000c014783b */ /* 0x000eae0000004200 */
[C---:B------:R-:W-:Y:S08]  /*10670*/  HMMA.16816.F32 R76, R16.reuse, R32, R76 ;  /* 0x00000020104c723c */ /* 0x040ff0000000184c */
[C---:B------:R-:W-:Y:S01]  /*10680*/  HMMA.16816.F32 R80, R16.reuse, R34, R80 ;  /* 0x000000221050723c */ /* 0x040fe20000001850 */
[----:B------:R-:W3:Y:S03]  /*10690*/  LDSM.16.MT88.4 R32, [R194+0x3800] ;  /* 0x00380000c220783b */ /* 0x000ee60000004200 */
[--C-:B-1----:R-:W-:Y:S04]  /*106a0*/  FFMA.FTZ R15, R45, c[0x0][0x2d0], -R14.reuse ;  /* 0x0000b4002d0f7a23 */ /* 0x102fe8000001080e */
[C---:B------:R-:W-:Y:S01]  /*106b0*/  HMMA.16816.F32 R84, R16.reuse, R36, R84 ;  /* 0x000000241054723c */ /* 0x040fe20000001854 */
[----:B------:R1:W1:Y:S07]  /*106c0*/  MUFU.EX2 R146, R15 ;  /* 0x0000000f00927308 */ /* 0x00026e0000000800 */
[C---:B------:R-:W-:Y:S01]  /*106d0*/  HMMA.16816.F32 R88, R16.reuse, R38, R88 ;  /* 0x000000261058723c */ /* 0x040fe20000001858 */
[----:B------:R-:W-:Y:S07]  /*106e0*/  LDSM.16.MT88.4 R36, [R194+0x4000] ;  /* 0x00400000c224783b */ /* 0x000fee0000004200 */
[C---:B----4-:R-:W-:Y:S08]  /*106f0*/  HMMA.16816.F32 R92, R16.reuse, R24, R92 ;  /* 0x00000018105c723c */ /* 0x050ff0000000185c */
[C---:B------:R-:W-:Y:S01]  /*10700*/  HMMA.16816.F32 R96, R16.reuse, R26, R96 ;  /* 0x0000001a1060723c */ /* 0x040fe20000001860 */
[----:B------:R-:W-:Y:S03]  /*10710*/  LDSM.16.MT88.4 R24, [R192+0x1000] ;  /* 0x00100000c018783b */ /* 0x000fe60000004200 */
[--C-:B-1----:R-:W-:Y:S04]  /*10720*/  FFMA.FTZ R15, R157, c[0x0][0x2d0], -R13.reuse ;  /* 0x0000b4009d0f7a23 */ /* 0x102fe8000001080d */
[C---:B--2---:R-:W-:Y:S01]  /*10730*/  HMMA.16816.F32 R100, R16.reuse, R20, R100 ;  /* 0x000000141064723c */ /* 0x044fe20000001864 */
[----:B------:R1:W-:Y:S07]  /*10740*/  MUFU.EX2 R145, R15 ;  /* 0x0000000f00917308 */ /* 0x0003ee0000000800 */
[C---:B------:R-:W-:Y:S01]  /*10750*/  HMMA.16816.F32 R104, R16.reuse, R22, R104 ;  /* 0x000000161068723c */ /* 0x040fe20000001868 */
[----:B------:R-:W2:Y:S07]  /*10760*/  LDSM.16.MT88.4 R20, [R188+0x1000] ;  /* 0x00100000bc14783b */ /* 0x000eae0000004200 */
[C---:B------:R-:W-:Y:S08]  /*10770*/  HMMA.16816.F32 R52, R16.reuse, R28, R52 ;  /* 0x0000001c1034723c */ /* 0x040ff00000001834 */
[C---:B------:R-:W-:Y:S01]  /*10780*/  HMMA.16816.F32 R56, R16.reuse, R30, R56 ;  /* 0x0000001e1038723c */ /* 0x040fe20000001838 */
[----:B------:R-:W4:Y:S03]  /*10790*/  LDSM.16.MT88.4 R28, [R191+0x1000] ;  /* 0x00100000bf1c783b */ /* 0x000f260000004200 */
[--C-:B-1----:R-:W-:Y:S04]  /*107a0*/  FFMA.FTZ R15, R158, c[0x0][0x2d0], -R13.reuse ;  /* 0x0000b4009e0f7a23 */ /* 0x102fe8000001080d */
[C---:B---3--:R-:W-:Y:S01]  /*107b0*/  HMMA.16816.F32 R60, R16.reuse, R32, R60 ;  /* 0x00000020103c723c */ /* 0x048fe2000000183c */
[----:B------:R1:W3:Y:S07]  /*107c0*/  MUFU.EX2 R144, R15 ;  /* 0x0000000f00907308 */ /* 0x0002ee0000000800 */
[----:B------:R-:W-:Y:S01]  /*107d0*/  HMMA.16816.F32 R64, R16, R34, R64 ;  /* 0x000000221040723c */ /* 0x000fe20000001840 */
[----:B------:R-:W3:Y:S06]  /*107e0*/  LDSM.16.MT88.4 R32, [R194+0x1000] ;  /* 0x00100000c220783b */ /* 0x000eec0000004200 */
[----:B------:R-:W-:Y:S02]  /*107f0*/  F2FP.PACK_AB R16, R216, R215 ;  /* 0x000000d7d810723e */ /* 0x000fe400000000ff */
[----:B-----5:R-:W-:Y:S03]  /*10800*/  F2FP.PACK_AB R18, R150, R151 ;  /* 0x000000979612723e */ /* 0x020fe600000000ff */
[----:B------:R-:W-:Y:S02]  /*10810*/  F2FP.PACK_AB R17, R148, R149 ;  /* 0x000000959411723e */ /* 0x000fe400000000ff */
[----:B------:R-:W-:Y:S01]  /*10820*/  F2FP.PACK_AB R19, R146, R147 ;  /* 0x000000939213723e */ /* 0x000fe200000000ff */
[--C-:B-1----:R-:W-:Y:S06]  /*10830*/  FFMA.FTZ R15, R159, c[0x0][0x2d0], -R13.reuse ;  /* 0x0000b4009f0f7a23 */ /* 0x102fec000001080d */
[C---:B--2---:R-:W-:Y:S01]  /*10840*/  HMMA.16816.F32 R4, R16.reuse, R20, R4 ;  /* 0x000000141004723c */ /* 0x044fe20000001804 */
[----:B------:R1:W-:Y:S07]  /*10850*/  MUFU.EX2 R143, R15 ;  /* 0x0000000f008f7308 */ /* 0x0003ee0000000800 */
[C---:B------:R-:W-:Y:S01]  /*10860*/  HMMA.16816.F32 R8, R16.reuse, R22, R8 ;  /* 0x000000161008723c */ /* 0x040fe20000001808 */
[----:B------:R-:W2:Y:S07]  /*10870*/  LDSM.16.MT88.4 R20, [R188+0x4000] ;  /* 0x00400000bc14783b */ /* 0x000eae0000004200 */
[C---:B------:R-:W-:Y:S08]  /*10880*/  HMMA.16816.F32 R68, R16.reuse, R24, R68 ;  /* 0x000000181044723c */ /* 0x040ff00000001844 */
[C---:B------:R-:W-:Y:S01]  /*10890*/  HMMA.16816.F32 R72, R16.reuse, R26, R72 ;  /* 0x0000001a1048723c */ /* 0x040fe20000001848 */
[----:B------:R-:W5:Y:S03]  /*108a0*/  LDSM.16.MT88.4 R24, [R192+0x4000] ;  /* 0x00400000c018783b */ /* 0x000f660000004200 */
[--C-:B-1----:R-:W-:Y:S04]  /*108b0*/  FFMA.FTZ R15, R160, c[0x0][0x2d0], -R13.reuse ;  /* 0x0000b400a00f7a23 */ /* 0x102fe8000001080d */
[C---:B----4-:R-:W-:Y:S01]  /*108c0*/  HMMA.16816.F32 R76, R16.reuse, R28, R76 ;  /* 0x0000001c104c723c */ /* 0x050fe2000000184c */
[----:B------:R1:W4:Y:S07]  /*108d0*/  MUFU.EX2 R142, R15 ;  /* 0x0000000f008e7308 */ /* 0x00032e0000000800 */
[C---:B------:R-:W-:Y:S01]  /*108e0*/  HMMA.16816.F32 R80, R16.reuse, R30, R80 ;  /* 0x0000001e1050723c */ /* 0x040fe20000001850 */
[----:B------:R-:W4:Y:S07]  /*108f0*/  LDSM.16.MT88.4 R28, [R191+0x4000] ;  /* 0x00400000bf1c783b */ /* 0x000f2e0000004200 */
[C---:B---3--:R-:W-:Y:S08]  /*10900*/  HMMA.16816.F32 R84, R16.reuse, R32, R84 ;  /* 0x000000201054723c */ /* 0x048ff00000001854 */
[C---:B------:R-:W-:Y:S01]  /*10910*/  HMMA.16816.F32 R88, R16.reuse, R34, R88 ;  /* 0x000000221058723c */ /* 0x040fe20000001858 */
[----:B------:R-:W3:Y:S03]  /*10920*/  LDSM.16.MT88.4 R32, [R188+0x1800] ;  /* 0x00180000bc20783b */ /* 0x000ee60000004200 */
[--C-:B-1----:R-:W-:Y:S04]  /*10930*/  FFMA.FTZ R15, R48, c[0x0][0x2d0], -R14.reuse ;  /* 0x0000b400300f7a23 */ /* 0x102fe8000001080e */
[C---:B--2---:R-:W-:Y:S01]  /*10940*/  HMMA.16816.F32 R92, R16.reuse, R20, R92 ;  /* 0x00000014105c723c */ /* 0x044fe2000000185c */
[----:B------:R1:W-:Y:S07]  /*10950*/  MUFU.EX2 R141, R15 ;  /* 0x0000000f008d7308 */ /* 0x0003ee0000000800 */
[C---:B------:R-:W-:Y:S01]  /*10960*/  HMMA.16816.F32 R96, R16.reuse, R22, R96 ;  /* 0x000000161060723c */ /* 0x040fe20000001860 */
[----:B------:R-:W2:Y:S07]  /*10970*/  LDSM.16.MT88.4 R20, [R192+0x1800] ;  /* 0x00180000c014783b */ /* 0x000eae0000004200 */
[C---:B-----5:R-:W-:Y:S08]  /*10980*/  HMMA.16816.F32 R100, R16.reuse, R24, R100 ;  /* 0x000000181064723c */ /* 0x060ff00000001864 */
[C---:B------:R-:W-:Y:S01]  /*10990*/  HMMA.16816.F32 R104, R16.reuse, R26, R104 ;  /* 0x0000001a1068723c */ /* 0x040fe20000001868 */
[----:B------:R-:W5:Y:S03]  /*109a0*/  LDSM.16.MT88.4 R24, [R191+0x1800] ;  /* 0x00180000bf18783b */ /* 0x000f660000004200 */
[--C-:B-1----:R-:W-:Y:S04]  /*109b0*/  FFMA.FTZ R15, R49, c[0x0][0x2d0], -R14.reuse ;  /* 0x0000b400310f7a23 */ /* 0x102fe8000001080e */
[C---:B----4-:R-:W-:Y:S01]  /*109c0*/  HMMA.16816.F32 R52, R16.reuse, R28, R52 ;  /* 0x0000001c1034723c */ /* 0x050fe20000001834 */
[----:B------:R1:W4:Y:S07]  /*109d0*/  MUFU.EX2 R140, R15 ;  /* 0x0000000f008c7308 */ /* 0x00032e0000000800 */
[C---:B------:R-:W-:Y:S01]  /*109e0*/  HMMA.16816.F32 R56, R16.reuse, R30, R56 ;  /* 0x0000001e1038723c */ /* 0x040fe20000001838 */
[----:B------:R-:W2:Y:S07]  /*109f0*/  LDSM.16.MT88.4 R28, [R194+0x1800] ;  /* 0x00180000c21c783b */ /* 0x000eae0000004200 */
[C---:B------:R-:W-:Y:S08]  /*10a00*/  HMMA.16816.F32 R60, R16.reuse, R36, R60 ;  /* 0x00000024103c723c */ /* 0x040ff0000000183c */
[----:B------:R-:W-:Y:S01]  /*10a10*/  HMMA.16816.F32 R64, R16, R38, R64 ;  /* 0x000000261040723c */ /* 0x000fe20000001840 */
[----:B------:R-:W-:Y:S03]  /*10a20*/  LDSM.16.MT88.4 R36, [R191+0x4800] ;  /* 0x00480000bf24783b */ /* 0x000fe60000004200 */
[--C-:B-1----:R-:W-:Y:S03]  /*10a30*/  FFMA.FTZ R15, R111, c[0x0][0x2d0], -R14.reuse ;  /* 0x0000b4006f0f7a23 */ /* 0x102fe6000001080e */
[----:B------:R-:W-:Y:S01]  /*10a40*/  F2FP.PACK_AB R16, R144, R145 ;  /* 0x000000919010723e */ /* 0x000fe200000000ff */
[----:B------:R1:W-:Y:S01]  /*10a50*/  MUFU.EX2 R139, R15 ;  /* 0x0000000f008b7308 */ /* 0x0003e20000000800 */
[----:B------:R-:W-:Y:S03]  /*10a60*/  F2FP.PACK_AB R18, R142, R143 ;  /* 0x0000008f8e12723e */ /* 0x000fe600000000ff */
[----:B----4-:R-:W-:Y:S01]  /*10a70*/  F2FP.PACK_AB R17, R140, R141 ;  /* 0x0000008d8c11723e */ /* 0x010fe200000000ff */
[--C-:B-1----:R-:W-:Y:S05]  /*10a80*/  FFMA.FTZ R15, R128, c[0x0][0x2d0], -R14.reuse ;  /* 0x0000b400800f7a23 */ /* 0x102fea000001080e */
[----:B------:R1:W4:Y:S02]  /*10a90*/  MUFU.EX2 R138, R15 ;  /* 0x0000000f008a7308 */ /* 0x0003240000000800 */
[--C-:B-1----:R-:W-:Y:S01]  /*10aa0*/  FFMA.FTZ R15, R161, c[0x0][0x2d0], -R13.reuse ;  /* 0x0000b400a10f7a23 */ /* 0x102fe2000001080d */
[----:B----4-:R-:W-:Y:S07]  /*10ab0*/  F2FP.PACK_AB R19, R138, R139 ;  /* 0x0000008b8a13723e */ /* 0x010fee00000000ff */
[----:B------:R1:W-:Y:S01]  /*10ac0*/  MUFU.EX2 R137, R15 ;  /* 0x0000000f00897308 */ /* 0x0003e20000000800 */
[C---:B---3--:R-:W-:Y:S08]  /*10ad0*/  HMMA.16816.F32 R4, R16.reuse, R32, R4 ;  /* 0x000000201004723c */ /* 0x048ff00000001804 */
[C---:B------:R-:W-:Y:S01]  /*10ae0*/  HMMA.16816.F32 R8, R16.reuse, R34, R8 ;  /* 0x000000221008723c */ /* 0x040fe20000001808 */
[----:B------:R-:W3:Y:S07]  /*10af0*/  LDSM.16.MT88.4 R32, [R188+0x4800] ;  /* 0x00480000bc20783b */ /* 0x000eee0000004200 */
[C---:B--2---:R-:W-:Y:S04]  /*10b00*/  HMMA.16816.F32 R68, R16.reuse, R20, R68 ;  /* 0x000000141044723c */ /* 0x044fe80000001844 */
[--C-:B-1----:R-:W-:Y:S04]  /*10b10*/  FFMA.FTZ R15, R162, c[0x0][0x2d0], -R13.reuse ;  /* 0x0000b400a20f7a23 */ /* 0x102fe8000001080d */
[C---:B------:R-:W-:Y:S01]  /*10b20*/  HMMA.16816.F32 R72, R16.reuse, R22, R72 ;  /* 0x000000161048723c */ /* 0x040fe20000001848 */
[----:B------:R1:W2:Y:S01]  /*10b30*/  MUFU.EX2 R132, R15 ;  /* 0x0000000f00847308 */ /* 0x0002a20000000800 */
        /* <DEDUP_REMOVED lines=8> */
[----:B------:R-:W2:Y:S06]  /*10bc0*/  LDSM.16.MT88.4 R28, [R192+0x2000] ;  /* 0x00200000c01c783b */ /* 0x000eac0000004200 */
[C---:B---3--:R-:W-:Y:S08]  /*10bd0*/  HMMA.16816.F32 R92, R16.reuse, R32, R92 ;  /* 0x00000020105c723c */ /* 0x048ff0000000185c */
[C---:B------:R-:W-:Y:S01]  /*10be0*/  HMMA.16816.F32 R96, R16.reuse, R34, R96 ;  /* 0x000000221060723c */ /* 0x040fe20000001860 */
[----:B------:R-:W-:Y:S07]  /*10bf0*/  LDSM.16.MT88.4 R32, [R194+0x2000] ;  /* 0x00200000c220783b */ /* 0x000fee0000004200 */
[C---:B----4-:R-:W-:Y:S04]  /*10c00*/  HMMA.16816.F32 R100, R16.reuse, R20, R100 ;  /* 0x000000141064723c */ /* 0x050fe80000001864 */
[--C-:B-1----:R-:W-:Y:S04]  /*10c10*/  FFMA.FTZ R15, R184, c[0x0][0x2d0], -R13.reuse ;  /* 0x0000b400b80f7a23 */ /* 0x102fe8000001080d */
[C---:B------:R-:W-:Y:S01]  /*10c20*/  HMMA.16816.F32 R104, R16.reuse, R22, R104 ;  /* 0x000000161068723c */ /* 0x040fe20000001868 */
[----:B------:R1:W3:Y:S01]  /*10c30*/  MUFU.EX2 R130, R15 ;  /* 0x0000000f00827308 */ /* 0x0002e20000000800 */
[----:B------:R-:W4:Y:S06]  /*10c40*/  LDSM.16.MT88.4 R20, [R191+0x2000] ;  /* 0x00200000bf14783b */ /* 0x000f2c0000004200 */
[C---:B------:R-:W-:Y:S08]  /*10c50*/  HMMA.16816.F32 R52, R16.reuse, R36, R52 ;  /* 0x000000241034723c */ /* 0x040ff00000001834 */
[C---:B------:R-:W-:Y:S01]  /*10c60*/  HMMA.16816.F32 R56, R16.reuse, R38, R56 ;  /* 0x000000261038723c */ /* 0x040fe20000001838 */
[----:B------:R-:W-:Y:S07]  /*10c70*/  LDSM.16.MT88.4 R36, [R191+0x5000] ;  /* 0x00500000bf24783b */ /* 0x000fee0000004200 */
[C---:B------:R-:W-:Y:S04]  /*10c80*/  HMMA.16816.F32 R60, R16.reuse, R40, R60 ;  /* 0x00000028103c723c */ /* 0x040fe8000000183c */
[--C-:B-1----:R-:W-:Y:S04]  /*10c90*/  FFMA.FTZ R15, R129, c[0x0][0x2d0], -R14.reuse ;  /* 0x0000b400810f7a23 */ /* 0x102fe8000001080e */
[----:B------:R-:W-:Y:S01]  /*10ca0*/  HMMA.16816.F32 R64, R16, R42, R64 ;  /* 0x0000002a1040723c */ /* 0x000fe20000001840 */
[----:B------:R1:W-:Y:S01]  /*10cb0*/  MUFU.EX2 R129, R15 ;  /* 0x0000000f00817308 */ /* 0x0003e20000000800 */
[----:B------:R-:W-:Y:S05]  /*10cc0*/  LDSM.16.MT88.4 R40, [R191+0x2800] ;  /* 0x00280000bf28783b */ /* 0x000fea0000004200 */
[----:B--2---:R-:W-:Y:S02]  /*10cd0*/  F2FP.PACK_AB R16, R132, R137 ;  /* 0x000000898410723e */ /* 0x004fe400000000ff */
[----:B---3--:R-:W-:Y:S03]  /*10ce0*/  F2FP.PACK_AB R18, R130, R131 ;  /* 0x000000838212723e */ /* 0x008fe600000000ff */
[--C-:B-1----:R-:W-:Y:S04]  /*10cf0*/  FFMA.FTZ R15, R133, c[0x0][0x2d0], -R14.reuse ;  /* 0x0000b400850f7a23 */ /* 0x102fe8000001080e */
[----:B------:R1:W2:Y:S02]  /*10d00*/  MUFU.EX2 R128, R15 ;  /* 0x0000000f00807308 */ /* 0x0002a40000000800 */
[--C-:B-1----:R-:W-:Y:S01]  /*10d10*/  FFMA.FTZ R15, R134, c[0x0][0x2d0], -R14.reuse ;  /* 0x0000b400860f7a23 */ /* 0x102fe2000001080e */
[----:B--2---:R-:W-:Y:S07]  /*10d20*/  F2FP.PACK_AB R17, R128, R129 ;  /* 0x000000818011723e */ /* 0x004fee00000000ff */
[----:B------:R1:W-:Y:S02]  /*10d30*/  MUFU.EX2 R111, R15 ;  /* 0x0000000f006f7308 */ /* 0x0003e40000000800 */
[--C-:B-1----:R-:W-:Y:S08]  /*10d40*/  FFMA.FTZ R15, R135, c[0x0][0x2d0], -R14.reuse ;  /* 0x0000b400870f7a23 */ /* 0x102ff0000001080e */
[----:B------:R1:W2:Y:S02]  /*10d50*/  MUFU.EX2 R110, R15 ;  /* 0x0000000f006e7308 */ /* 0x0002a40000000800 */
[--C-:B-1----:R-:W-:Y:S01]  /*10d60*/  FFMA.FTZ R15, R185, c[0x0][0x2d0], -R13.reuse ;  /* 0x0000b400b90f7a23 */ /* 0x102fe2000001080d */
[----:B--2---:R-:W-:Y:S07]  /*10d70*/  F2FP.PACK_AB R19, R110, R111 ;  /* 0x0000006f6e13723e */ /* 0x004fee00000000ff */
[----:B------:R1:W-:Y:S01]  /*10d80*/  MUFU.EX2 R109, R15 ;  /* 0x0000000f006d7308 */ /* 0x0003e20000000800 */
[C---:B-----5:R-:W-:Y:S08]  /*10d90*/  HMMA.16816.F32 R4, R16.reuse, R24, R4 ;  /* 0x000000181004723c */ /* 0x060ff00000001804 */
[C---:B------:R-:W-:Y:S01]  /*10da0*/  HMMA.16816.F32 R8, R16.reuse, R26, R8 ;  /* 0x0000001a1008723c */ /* 0x040fe20000001808 */
[----:B------:R-:W2:Y:S07]  /*10db0*/  LDSM.16.MT88.4 R24, [R188+0x5000] ;  /* 0x00500000bc18783b */ /* 0x000eae0000004200 */
[C---:B------:R-:W-:Y:S04]  /*10dc0*/  HMMA.16816.F32 R68, R16.reuse, R28, R68 ;  /* 0x0000001c1044723c */ /* 0x040fe80000001844 */
[--C-:B-1----:R-:W-:Y:S04]  /*10dd0*/  FFMA.FTZ R15, R186, c[0x0][0x2d0], -R13.reuse ;  /* 0x0000b400ba0f7a23 */ /* 0x102fe8000001080d */
[C---:B------:R-:W-:Y:S01]  /*10de0*/  HMMA.16816.F32 R72, R16.reuse, R30, R72 ;  /* 0x0000001e1048723c */ /* 0x040fe20000001848 */
[----:B------:R1:W3:Y:S01]  /*10df0*/  MUFU.EX2 R51, R15 ;  /* 0x0000000f00337308 */ /* 0x0002e20000000800 */
[----:B------:R-:W5:Y:S06]  /*10e00*/  LDSM.16.MT88.4 R28, [R192+0x5000] ;  /* 0x00500000c01c783b */ /* 0x000f6c0000004200 */
[C---:B----4-:R-:W-:Y:S08]  /*10e10*/  HMMA.16816.F32 R76, R16.reuse, R20, R76 ;  /* 0x00000014104c723c */ /* 0x050ff0000000184c */
[C---:B------:R-:W-:Y:S01]  /*10e20*/  HMMA.16816.F32 R80, R16.reuse, R22, R80 ;  /* 0x000000161050723c */ /* 0x040fe20000001850 */
[----:B------:R-:W4:Y:S07]  /*10e30*/  LDSM.16.MT88.4 R20, [R194+0x5000] ;  /* 0x00500000c214783b */ /* 0x000f2e0000004200 */
[C---:B------:R-:W-:Y:S04]  /*10e40*/  HMMA.16816.F32 R84, R16.reuse, R32, R84 ;  /* 0x000000201054723c */ /* 0x040fe80000001854 */
[--C-:B-1----:R-:W-:Y:S02]  /*10e50*/  FFMA.FTZ R15, R187, c[0x0][0x2d0], -R13.reuse ;  /* 0x0000b400bb0f7a23 */ /* 0x102fe4000001080d */
[----:B------:R-:W-:Y:S02]  /*10e60*/  FFMA.FTZ R13, R214, c[0x0][0x2d0], -R13 ;  /* 0x0000b400d60d7a23 */ /* 0x000fe4000001080d */
[C---:B------:R-:W-:Y:S01]  /*10e70*/  HMMA.16816.F32 R88, R16.reuse, R34, R88 ;  /* 0x000000221058723c */ /* 0x040fe20000001858 */
[----:B------:R-:W1:Y:S01]  /*10e80*/  LDSM.16.MT88.4 R32, [R192+0x2800] ;  /* 0x00280000c020783b */ /* 0x000e620000004200 */
[----:B------:R3:W-:Y:S06]  /*10e90*/  MUFU.EX2 R48, R13 ;  /* 0x0000000d00307308 */ /* 0x0007ec0000000800 */
[C---:B--2---:R-:W-:Y:S04]  /*10ea0*/  HMMA.16816.F32 R92, R16.reuse, R24, R92 ;  /* 0x00000018105c723c */ /* 0x044fe8000000185c */
[----:B------:R-:W-:Y:S04]  /*10eb0*/  MUFU.EX2 R49, R15 ;  /* 0x0000000f00317308 */ /* 0x000fe80000000800 */
[C---:B------:R-:W-:Y:S01]  /*10ec0*/  HMMA.16816.F32 R96, R16.reuse, R26, R96 ;  /* 0x0000001a1060723c */ /* 0x040fe20000001860 */
[----:B------:R-:W2:Y:S07]  /*10ed0*/  LDSM.16.MT88.4 R24, [R194+0x2800] ;  /* 0x00280000c218783b */ /* 0x000eae0000004200 */
[C---:B-----5:R-:W-:Y:S04]  /*10ee0*/  HMMA.16816.F32 R100, R16.reuse, R28, R100 ;  /* 0x0000001c1064723c */ /* 0x060fe80000001864 */
[--C-:B---3--:R-:W-:Y:S04]  /*10ef0*/  FFMA.FTZ R13, R46, c[0x0][0x2d0], -R14.reuse ;  /* 0x0000b4002e0d7a23 */ /* 0x108fe8000001080e */
[C---:B------:R-:W-:Y:S01]  /*10f00*/  HMMA.16816.F32 R104, R16.reuse, R30, R104 ;  /* 0x0000001e1068723c */ /* 0x040fe20000001868 */
[----:B------:R3:W-:Y:S07]  /*10f10*/  MUFU.EX2 R47, R13 ;  /* 0x0000000d002f7308 */ /* 0x0007ee0000000800 */
[C---:B------:R-:W-:Y:S08]  /*10f20*/  HMMA.16816.F32 R52, R16.reuse, R36, R52 ;  /* 0x000000241034723c */ /* 0x040ff00000001834 */
[C---:B------:R-:W-:Y:S08]  /*10f30*/  HMMA.16816.F32 R56, R16.reuse, R38, R56 ;  /* 0x000000261038723c */ /* 0x040ff00000001838 */
[C---:B----4-:R-:W-:Y:S04]  /*10f40*/  HMMA.16816.F32 R60, R16.reuse, R20, R60 ;  /* 0x00000014103c723c */ /* 0x050fe8000000183c */
[--C-:B---3--:R-:W-:Y:S04]  /*10f50*/  FFMA.FTZ R13, R136, c[0x0][0x2d0], -R14.reuse ;  /* 0x0000b400880d7a23 */ /* 0x108fe8000001080e */
[----:B------:R-:W-:Y:S01]  /*10f60*/  HMMA.16816.F32 R64, R16, R22, R64 ;  /* 0x000000161040723c */ /* 0x000fe20000001840 */
[----:B------:R3:W4:Y:S01]  /*10f70*/  MUFU.EX2 R46, R13 ;  /* 0x0000000d002e7308 */ /* 0x0007220000000800 */
[----:B------:R-:W5:Y:S02]  /*10f80*/  LDSM.16.MT88.4 R16, [R188+0x5800] ;  /* 0x00580000bc10783b */ /* 0x000f640000004200 */
[--C-:B---3--:R-:W-:Y:S02]  /*10f90*/  FFMA.FTZ R13, R50, c[0x0][0x2d0], -R14.reuse ;  /* 0x0000b400320d7a23 */ /* 0x108fe4000001080e */
[----:B------:R-:W-:Y:S01]  /*10fa0*/  FFMA.FTZ R14, R12, c[0x0][0x2d0], -R14 ;  /* 0x0000b4000c0e7a23 */ /* 0x000fe2000001080e */
[----:B------:R-:W-:Y:S04]  /*10fb0*/  F2FP.PACK_AB R12, R51, R109 ;  /* 0x0000006d330c723e */ /* 0x000fe800000000ff */
[----:B------:R4:W-:Y:S10]  /*10fc0*/  MUFU.EX2 R45, R13 ;  /* 0x0000000d002d7308 */ /* 0x0009f40000000800 */
[----:B------:R3:W1:Y:S01]  /*10fd0*/  MUFU.EX2 R44, R14 ;  /* 0x0000000e002c7308 */ /* 0x0006620000000800 */
[----:B----4-:R-:W-:Y:S02]  /*10fe0*/  F2FP.PACK_AB R13, R46, R47 ;  /* 0x0000002f2e0d723e */ /* 0x010fe400000000ff */
[----:B---3--:R-:W-:Y:S02]  /*10ff0*/  F2FP.PACK_AB R14, R48, R49 ;  /* 0x00000031300e723e */ /* 0x008fe400000000ff */
[----:B-1----:R-:W-:Y:S07]  /*11000*/  F2FP.PACK_AB R15, R44, R45 ;  /* 0x0000002d2c0f723e */ /* 0x002fee00000000ff */
[C---:B------:R-:W-:Y:S01]  /*11010*/  HMMA.16816.F32 R112, R12.reuse, R116, R4 ;  /* 0x000000740c70723c */ /* 0x040fe20000001804 */
[----:B------:R-:W1:Y:S07]  /*11020*/  LDSM.16.MT88.4 R4, [R192+0x5800] ;  /* 0x00580000c004783b */ /* 0x000e6e0000004200 */
[C---:B------:R-:W-:Y:S07]  /*11030*/  HMMA.16816.F32 R116, R12.reuse, R118, R8 ;  /* 0x000000760c74723c */ /* 0x040fee0000001808 */
[----:B------:R-:W-:Y:S01]  /*11040*/  FFMA.FTZ R8, R2, R241, R236 ;  /* 0x000000f102087223 */ /* 0x000fe200000100ec */
[C---:B------:R-:W-:Y:S04]  /*11050*/  HMMA.16816.F32 R68, R12.reuse, R32, R68 ;  /* 0x000000200c44723c */ /* 0x040fe80000001844 */
[----:B------:R-:W-:Y:S02]  /*11060*/  FFMA.FTZ R2, R0, R240, R235 ;  /* 0x000000f000027223 */ /* 0x000fe400000100eb */
[----:B------:R-:W-:Y:S02]  /*11070*/  FADD.FTZ R0, R239, R8 ;  /* 0x00000008ef007221 */ /* 0x000fe40000010000 */
[C---:B------:R-:W-:Y:S01]  /*11080*/  HMMA.16816.F32 R72, R12.reuse, R34, R72 ;  /* 0x000000220c48723c */ /* 0x040fe20000001848 */
[----:B------:R-:W3:Y:S03]  /*11090*/  LDSM.16.MT88.4 R8, [R191+0x5800] ;  /* 0x00580000bf08783b */ /* 0x000ee60000004200 */
        /* <DEDUP_REMOVED lines=10> */
[C---:B--2---:R-:W-:Y:S04]  /*11140*/  HMMA.16816.F32 R84, R12.reuse, R24, R84 ;  /* 0x000000180c54723c */ /* 0x044fe80000001854 */
[----:B------:R-:W-:Y:S02]  /*11150*/  FADD.FTZ R2, R219, R2 ;  /* 0x00000002db027221 */ /* 0x000fe40000010000 */
[----:B------:R-:W-:Y:S02]  /*11160*/  FADD.FTZ R0, R222, R0 ;  /* 0x00000000de007221 */ /* 0x000fe40000010000 */
[----:B------:R-:W-:Y:S01]  /*11170*/  FADD.FTZ R2, R218, R2 ;  /* 0x00000002da027221 */ /* 0x000fe20000010000 */
[C---:B------:R-:W-:Y:S03]  /*11180*/  HMMA.16816.F32 R88, R12.reuse, R26, R88 ;  /* 0x0000001a0c58723c */ /* 0x040fe60000001858 */
[----:B------:R-:W-:Y:S02]  /*11190*/  FADD.FTZ R0, R221, R0 ;  /* 0x00000000dd007221 */ /* 0x000fe40000010000 */
[----:B------:R-:W-:Y:S02]  /*111a0*/  FADD.FTZ R2, R217, R2 ;  /* 0x00000002d9027221 */ /* 0x000fe40000010000 */
[----:B------:R-:W-:Y:S01]  /*111b0*/  FADD.FTZ R0, R215, R0 ;  /* 0x00000000d7007221 */ /* 0x000fe20000010000 */
[C---:B-----5:R-:W-:Y:S04]  /*111c0*/  HMMA.16816.F32 R92, R12.reuse, R16, R92 ;  /* 0x000000100c5c723c */ /* 0x060fe8000000185c */
[----:B------:R-:W-:Y:S02]  /*111d0*/  FADD.FTZ R2, R149, R2 ;  /* 0x0000000295027221 */ /* 0x000fe40000010000 */
[----:B------:R-:W-:Y:S02]  /*111e0*/  FADD.FTZ R0, R216, R0 ;  /* 0x00000000d8007221 */ /* 0x000fe40000010000 */
[----:B------:R-:W-:Y:S01]  /*111f0*/  FADD.FTZ R2, R148, R2 ;  /* 0x0000000294027221 */ /* 0x000fe20000010000 */
[C---:B------:R-:W-:Y:S01]  /*11200*/  HMMA.16816.F32 R96, R12.reuse, R18, R96 ;  /* 0x000000120c60723c */ /* 0x040fe20000001860 */
[----:B------:R-:W2:Y:S02]  /*11210*/  LDSM.16.MT88.4 R16, [R194+0x5800] ;  /* 0x00580000c210783b */ /* 0x000ea40000004200 */
[----:B------:R-:W-:Y:S02]  /*11220*/  FADD.FTZ R0, R151, R0 ;  /* 0x0000000097007221 */ /* 0x000fe40000010000 */
[----:B------:R-:W-:Y:S02]  /*11230*/  FADD.FTZ R2, R147, R2 ;  /* 0x0000000293027221 */ /* 0x000fe40000010000 */
[----:B------:R-:W-:Y:S01]  /*11240*/  FADD.FTZ R0, R150, R0 ;  /* 0x0000000096007221 */ /* 0x000fe20000010000 */
[C---:B-1----:R-:W-:Y:S04]  /*11250*/  HMMA.16816.F32 R100, R12.reuse, R4, R100 ;  /* 0x000000040c64723c */ /* 0x042fe80000001864 */
[----:B------:R-:W-:Y:S02]  /*11260*/  FADD.FTZ R2, R146, R2 ;  /* 0x0000000292027221 */ /* 0x000fe40000010000 */
[----:B------:R-:W-:Y:S02]  /*11270*/  FADD.FTZ R0, R145, R0 ;  /* 0x0000000091007221 */ /* 0x000fe40000010000 */
[----:B------:R-:W-:Y:S01]  /*11280*/  FADD.FTZ R2, R141, R2 ;  /* 0x000000028d027221 */ /* 0x000fe20000010000 */
[C---:B------:R-:W-:Y:S03]  /*11290*/  HMMA.16816.F32 R104, R12.reuse, R6, R104 ;  /* 0x000000060c68723c */ /* 0x040fe60000001868 */
[----:B------:R-:W-:Y:S02]  /*112a0*/  FADD.FTZ R0, R144, R0 ;  /* 0x0000000090007221 */ /* 0x000fe40000010000 */
[----:B------:R-:W-:Y:S02]  /*112b0*/  FADD.FTZ R2, R140, R2 ;  /* 0x000000028c027221 */ /* 0x000fe40000010000 */
[----:B------:R-:W-:Y:S01]  /*112c0*/  FADD.FTZ R0, R143, R0 ;  /* 0x000000008f007221 */ /* 0x000fe20000010000 */
[C---:B---3--:R-:W-:Y:S04]  /*112d0*/  HMMA.16816.F32 R52, R12.reuse, R8, R52 ;  /* 0x000000080c34723c */ /* 0x048fe80000001834 */
        /* <DEDUP_REMOVED lines=11> */
[----:B------:R-:W-:Y:S03]  /*11390*/  HMMA.16816.F32 R64, R12, R18, R64 ;  /* 0x000000120c40723c */ /* 0x000fe60000001840 */
[----:B------:R-:W-:Y:S02]  /*113a0*/  FADD.FTZ R0, R130, R0 ;  /* 0x0000000082007221 */ /* 0x000fe40000010000 */
[----:B------:R-:W-:Y:S02]  /*113b0*/  FADD.FTZ R4, R110, R2 ;  /* 0x000000026e047221 */ /* 0x000fe40000010000 */
[----:B------:R-:W-:Y:S02]  /*113c0*/  FADD.FTZ R2, R109, R0 ;  /* 0x000000006d027221 */ /* 0x000fe40000010000 */
[----:B------:R-:W-:Y:S03]  /*113d0*/  FADD.FTZ R0, R47, R4 ;  /* 0x000000042f007221 */ /* 0x000fe60000010000 */
[----:B------:R-:W-:Y:S02]  /*113e0*/  FADD.FTZ R2, R51, R2 ;  /* 0x0000000233027221 */ /* 0x000fe40000010000 */
[----:B------:R-:W-:Y:S02]  /*113f0*/  FADD.FTZ R0, R46, R0 ;  /* 0x000000002e007221 */ /* 0x000fe40000010000 */
[----:B------:R-:W-:Y:S02]  /*11400*/  FADD.FTZ R4, R49, R2 ;  /* 0x0000000231047221 */ /* 0x000fe40000010000 */
[----:B------:R-:W-:Y:S01]  /*11410*/  FADD.FTZ R2, R45, R0 ;  /* 0x000000002d027221 */ /* 0x000fe20000010000 */
[----:B------:R-:W-:Y:S01]  /*11420*/  IADD3 R0, R212, -0x1, RZ ;  /* 0xffffffffd4007810 */ /* 0x000fe20007ffe0ff */
[----:B------:R-:W-:Y:S02]  /*11430*/  FADD.FTZ R4, R48, R4 ;  /* 0x0000000430047221 */ /* 0x000fe40000010000 */
[----:B------:R-:W-:Y:S02]  /*11440*/  FADD.FTZ R2, R44, R2 ;  /* 0x000000022c027221 */ /* 0x000fe40000010000 */
[----:B------:R-:W-:Y:S01]  /*11450*/  IMAD.MOV.U32 R212, RZ, RZ, R0 ;  /* 0x000000ffffd47224 */ /* 0x000fe200078e0000 */
[----:B------:R1:W-:Y:S01]  /*11460*/  STL [R1], R4 ;  /* 0x0000000401007387 */ /* 0x0003e20000100800 */
[----:B------:R-:W-:Y:S02]  /*11470*/  IMAD.MOV.U32 R109, RZ, RZ, R108 ;  /* 0x000000ffff6d7224 */ /* 0x000fe400078e006c */
[--C-:B------:R-:W-:Y:S01]  /*11480*/  IMAD.MOV.U32 R110, RZ, RZ, R3.reuse ;  /* 0x000000ffff6e7224 */ /* 0x100fe200078e0003 */
[----:B------:R2:W-:Y:S01]  /*11490*/  STL [R1+0x4], R2 ;  /* 0x0000040201007387 */ /* 0x0005e20000100800 */
[----:B-1----:R-:W-:Y:S01]  /*114a0*/  IMAD.MOV.U32 R4, RZ, RZ, R3 ;  /* 0x000000ffff047224 */ /* 0x002fe200078e0003 */
[----:B------:R-:W-:-:S05]  /*114b0*/  @P0 BRA `(.L_x_586) ;  /* 0xffffc1d000000947 */ /* 0x000fca000383ffff */
.L_x_577:
[----:B------:R-:W-:Y:S02]  /*114c0*/  MOV R8, 0x1f ;  /* 0x0000001f00087802 */ /* 0x000fe40000000f00 */
[----:B------:R-:W-:Y:S01]  /*114d0*/  MOV R7, 0xffffffff ;  /* 0xffffffff00077802 */ /* 0x000fe20000000f00 */
[----:B------:R-:W-:Y:S05]  /*114e0*/  BRA.DIV ~URZ, `(.L_x_587) ;  /* 0x000046627f007947 */ /* 0x000fea000b800000 */
[----:B-12---:R-:W2:Y:S04]  /*114f0*/  LDL R2, [R1] ;  /* 0x0000000001027983 */ /* 0x006ea80000100800 */
[----:B--2---:R1:W2:Y:S02]  /*11500*/  SHFL.BFLY PT, R0, R2, 0x2, 0x1f ;  /* 0x0c401f0002007f89 */ /* 0x0042a400000e0000 */
.L_x_654:
[----:B-1----:R-:W3:Y:S02]  /*11510*/  LDL.LU R2, [R1] ;  /* 0x0000000001027983 */ /* 0x002ee40000300800 */
        /* <DEDUP_REMOVED lines=8> */
.L_x_655:
[----:B------:R-:W-:Y:S01]  /*115a0*/  FSETP.NE.FTZ.AND P1, PT, R0, RZ, PT ;  /* 0x000000ff0000720b */ /* 0x000fe20003f35000 */
[----:B--2---:R-:W-:Y:S01]  /*115b0*/  FADD.FTZ R3, R3, R5 ;  /* 0x0000000503037221 */ /* 0x004fe20000010000 */
[----:B------:R-:W-:Y:S02]  /*115c0*/  MOV R2, RZ ;  /* 0x000000ff00027202 */ /* 0x000fe40000000f00 */
[----:B------:R-:W-:Y:S02]  /*115d0*/  MOV R21, 0xff800000 ;  /* 0xff80000000157802 */ /* 0x000fe40000000f00 */
[----:B------:R-:W-:Y:S02]  /*115e0*/  FSETP.NE.FTZ.AND P0, PT, R3, RZ, PT ;  /* 0x000000ff0300720b */ /* 0x000fe40003f15000 */
[----:B------:R-:W-:-:S05]  /*115f0*/  MOV R20, 0xff800000 ;  /* 0xff80000000147802 */ /* 0x000fca0000000f00 */
[----:B------:R-:W2:Y:S01]  /*11600*/  @P1 MUFU.LG2 R6, R0 ;  /* 0x0000000000061308 */ /* 0x000ea20000000c00 */
[----:B-1----:R-:W-:-:S05]  /*11610*/  @P1 MOV R5, 0x3f317218 ;  /* 0x3f31721800051802 */ /* 0x002fca0000000f00 */
[----:B------:R-:W-:Y:S02]  /*11620*/  @P1 FMUL.FTZ R5, R5, c[0x0][0x2d0] ;  /* 0x0000b40005051a20 */ /* 0x000fe40000410000 */
[----:B------:R1:W3:Y:S01]  /*11630*/  @P1 MUFU.RCP R2, R0 ;  /* 0x0000000000021308 */ /* 0x0002e20000001000 */
[----:B--2---:R-:W-:-:S04]  /*11640*/  @P1 FMUL.FTZ R6, R6, 0.69314718246459960938 ;  /* 0x3f31721806061820 */ /* 0x004fc80000410000 */
[----:B------:R-:W-:Y:S01]  /*11650*/  @P1 FFMA.FTZ R21, R5, R108, R6 ;  /* 0x0000006c05151223 */ /* 0x000fe20000010006 */
[----:B------:R-:W-:Y:S02]  /*11660*/  MOV R5, 0x1 ;  /* 0x0000000100057802 */ /* 0x000fe40000000f00 */
[----:B-1----:R-:W-:Y:S01]  /*11670*/  MOV R0, RZ ;  /* 0x000000ff00007202 */ /* 0x002fe20000000f00 */
[C---:B---3--:R-:W-:Y:S02]  /*11680*/  FMUL.FTZ R26, R2.reuse, R68 ;  /* 0x00000044021a7220 */ /* 0x048fe40000410000 */
[C---:B------:R-:W-:Y:S02]  /*11690*/  FMUL.FTZ R27, R2.reuse, R69 ;  /* 0x00000045021b7220 */ /* 0x040fe40000410000 */
[C---:B------:R-:W-:Y:S01]  /*116a0*/  FMUL.FTZ R50, R2.reuse, R72 ;  /* 0x0000004802327220 */ /* 0x040fe20000410000 */
[----:B------:R-:W1:Y:S01]  /*116b0*/  @P0 MUFU.RCP R0, R3 ;  /* 0x0000000300000308 */ /* 0x000e620000001000 */
        /* <DEDUP_REMOVED lines=28> */
[----:B------:R-:W-:Y:S02]  /*11880*/  FMUL.FTZ R47, R2, R65 ;  /* 0x00000041022f7220 */ /* 0x000fe40000410000 */
[----:B------:R2:W3:Y:S01]  /*11890*/  @P0 MUFU.LG2 R2, R3 ;  /* 0x0000000300020308 */ /* 0x0004e20000000c00 */
[C---:B-1----:R-:W-:Y:S02]  /*118a0*/  FMUL.FTZ R104, R0.reuse, R114 ;  /* 0x0000007200687220 */ /* 0x042fe40000410000 */
[----:B------:R-:W-:-:S02]  /*118b0*/  FMUL.FTZ R105, R0, R115 ;  /* 0x0000007300697220 */ /* 0x000fc40000410000 */
[C---:B------:R-:W-:Y:S02]  /*118c0*/  FMUL.FTZ R60, R0.reuse, R70 ;  /* 0x00000046003c7220 */ /* 0x040fe40000410000 */
[C---:B------:R-:W-:Y:S02]  /*118d0*/  FMUL.FTZ R61, R0.reuse, R71 ;  /* 0x00000047003d7220 */ /* 0x040fe40000410000 */
[C---:B------:R-:W-:Y:S02]  /*118e0*/  FMUL.FTZ R116, R0.reuse, R74 ;  /* 0x0000004a00747220 */ /* 0x040fe40000410000 */
[C---:B------:R-:W-:Y:S02]  /*118f0*/  FMUL.FTZ R117, R0.reuse, R75 ;  /* 0x0000004b00757220 */ /* 0x040fe40000410000 */
[C---:B------:R-:W-:Y:S02]  /*11900*/  FMUL.FTZ R114, R0.reuse, R78 ;  /* 0x0000004e00727220 */ /* 0x040fe40000410000 */
[----:B------:R-:W-:Y:S01]  /*11910*/  FMUL.FTZ R115, R0, R79 ;  /* 0x0000004f00737220 */ /* 0x000fe20000410000 */
[----:B--2---:R-:W-:Y:S01]  /*11920*/  @P0 MOV R3, 0x3f317218 ;  /* 0x3f31721800030802 */ /* 0x004fe20000000f00 */
[----:B---3--:R-:W-:-:S02]  /*11930*/  @P0 FMUL.FTZ R2, R2, 0.69314718246459960938 ;  /* 0x3f31721802020820 */ /* 0x008fc40000410000 */
[C---:B------:R-:W-:Y:S02]  /*11940*/  FMUL.FTZ R112, R0.reuse, R82 ;  /* 0x0000005200707220 */ /* 0x040fe40000410000 */
[----:B------:R-:W-:Y:S02]  /*11950*/  @P0 FMUL.FTZ R3, R3, c[0x0][0x2d0] ;  /* 0x0000b40003030a20 */ /* 0x000fe40000410000 */
        /* <DEDUP_REMOVED lines=23> */
[----:B------:R-:W-:Y:S01]  /*11ad0*/  PRMT R0, R5, 0x7610, R0 ;  /* 0x0000761005007816 */ /* 0x000fe20000000000 */
[----:B------:R-:W-:Y:S02]  /*11ae0*/  @P0 FFMA.FTZ R20, R3, R4, R2 ;  /* 0x0000000403140223 */ /* 0x000fe40000010002 */
.L_x_546:
[----:B------:R3:W5:Y:S04]  /*11af0*/  LDL R6, [R1+0x28] ;  /* 0x0000280001067983 */ /* 0x0007680000100800 */
[----:B------:R-:W4:Y:S01]  /*11b00*/  S2R R2, SR_TID.X ;  /* 0x0000000000027919 */ /* 0x000f220000002100 */
[----:B------:R-:W-:Y:S01]  /*11b10*/  BSSY B0, `(.L_x_589) ;  /* 0x0000011000007945 */ /* 0x000fe20003800000 */
[----:B----4-:R-:W-:-:S13]  /*11b20*/  LOP3.LUT P0, RZ, R2, 0xff, RZ, 0xc0, !PT ;  /* 0x000000ff02ff7812 */ /* 0x010fda000780c0ff */
[----:B------:R-:W-:Y:S05]  /*11b30*/  @P0 BRA `(.L_x_590) ;  /* 0x000000e000000947 */ /* 0x000fea0003800000 */
[----:B---3--:R-:W3:Y:S01]  /*11b40*/  S2R R4, SR_LANEID ;  /* 0x0000000000047919 */ /* 0x008ee20000000000 */
[----:B------:R-:W-:Y:S01]  /*11b50*/  VOTEU.ANY UR4, UPT, PT ;  /* 0x0000000000047886 */ /* 0x000fe200038e0100 */
[----:B--2---:R-:W-:Y:S01]  /*11b60*/  IMAD.MOV.U32 R5, RZ, RZ, c[0x0][0x564] ;  /* 0x00015900ff057624 */ /* 0x004fe200078e00ff */
[----:B------:R-:W3:Y:S08]  /*11b70*/  FLO.U32 R3, UR4 ;  /* 0x0000000400037d00 */ /* 0x000ef000080e0000 */
[----:B------:R-:W2:Y:S01]  /*11b80*/  POPC R2, UR4 ;  /* 0x0000000400027d09 */ /* 0x000ea20008000000 */
[----:B---3--:R-:W-:Y:S01]  /*11b90*/  ISETP.EQ.U32.AND P0, PT, R3, R4, PT ;  /* 0x000000040300720c */ /* 0x008fe20003f02070 */
[----:B------:R-:W-:-:S12]  /*11ba0*/  IMAD.MOV.U32 R4, RZ, RZ, c[0x0][0x560] ;  /* 0x00015800ff047624 */ /* 0x000fd800078e00ff */
[----:B--2---:R2:W3:Y:S04]  /*11bb0*/  @P0 ATOMG.E.ADD.STRONG.GPU PT, R2, [R4.64], R2 ;  /* 0x00000002040209a8 */ /* 0x0044e800081ee1c8 */
[----:B--2---:R-:W2:Y:S04]  /*11bc0*/  S2R R4, SR_LTMASK ;  /* 0x0000000000047919 */ /* 0x004ea80000003900 */
[----:B---3--:R2:W3:Y:S02]  /*11bd0*/  SHFL.IDX PT, R3, R2, R3, 0x1f ;  /* 0x00001f0302037589 */ /* 0x0084e400000e0000 */
[----:B--2---:R-:W-:-:S06]  /*11be0*/  LOP3.LUT R2, R4, UR4, RZ, 0xc0, !PT ;  /* 0x0000000404027c12 */ /* 0x004fcc000f8ec0ff */
[----:B------:R-:W3:Y:S02]  /*11bf0*/  POPC R2, R2 ;  /* 0x0000000200027309 */ /* 0x000ee40000000000 */
[----:B---3-5:R-:W-:-:S05]  /*11c00*/  IADD3 R6, R3, c[0x0][0xc], R2 ;  /* 0x0000030003067a10 */ /* 0x028fca0007ffe002 */
[----:B------:R2:W-:Y:S02]  /*11c10*/  STL [R1+0x28], R6 ;  /* 0x0000280601007387 */ /* 0x0005e40000100800 */
.L_x_590:
[----:B---3--:R-:W-:Y:S05]  /*11c20*/  BSYNC B0 ;  /* 0x0000000000007941 */ /* 0x008fea0003800000 */
.L_x_589:
[----:B------:R-:W-:Y:S01]  /*11c30*/  PRMT R0, R0, 0x9910, RZ ;  /* 0x0000991000007816 */ /* 0x000fe200000000ff */
[----:B------:R-:W-:Y:S01]  /*11c40*/  BSSY B1, `(.L_x_591) ;  /* 0x00002a3000017945 */ /* 0x000fe20003800000 */
[----:B-----5:R-:W-:Y:S01]  /*11c50*/  IMAD.MOV.U32 R62, RZ, RZ, R6 ;  /* 0x000000ffff3e7224 */ /* 0x020fe200078e0006 */
[----:B------:R-:W-:Y:S02]  /*11c60*/  SHF.R.S32.HI R28, RZ, 0x1f, R246 ;  /* 0x0000001fff1c7819 */ /* 0x000fe400000114f6 */
[----:B------:R-:W-:Y:S02]  /*11c70*/  ISETP.NE.AND P0, PT, R0, RZ, PT ;  /* 0x000000ff0000720c */ /* 0x000fe40003f05270 */
[----:B------:R-:W-:-:S04]  /*11c80*/  IADD3 R0, R246, 0x40, RZ ;  /* 0x00000040f6007810 */ /* 0x000fc80007ffe0ff */
[----:B------:R-:W-:-:S07]  /*11c90*/  SHF.R.S32.HI R29, RZ, 0x1f, R0 ;  /* 0x0000001fff1d7819 */ /* 0x000fce0000011400 */
[----:B------:R-:W-:Y:S05]  /*11ca0*/  @!P0 BRA `(.L_x_592) ;  /* 0x00001e3000008947 */ /* 0x000fea0003800000 */
[----:B------:R-:W3:Y:S04]  /*11cb0*/  LDL R10, [R1+0x38] ;  /* 0x00003800010a7983 */ /* 0x000ee80000100800 */
[----:B--2---:R-:W2:Y:S04]  /*11cc0*/  LDL R6, [R1+0x3c] ;  /* 0x00003c0001067983 */ /* 0x004ea80000100800 */
[----:B------:R-:W4:Y:S04]  /*11cd0*/  LDL R11, [R1+0x44] ;  /* 0x00004400010b7983 */ /* 0x000f280000100800 */
[----:B------:R-:W4:Y:S04]  /*11ce0*/  LDL R13, [R1+0x40] ;  /* 0x00004000010d7983 */ /* 0x000f280000100800 */
[----:B------:R-:W4:Y:S04]  /*11cf0*/  LDL R9, [R1+0x54] ;  /* 0x0000540001097983 */ /* 0x000f280000100800 */
[----:B------:R-:W4:Y:S04]  /*11d00*/  LDL R8, [R1+0x4c] ;  /* 0x00004c0001087983 */ /* 0x000f280000100800 */
[----:B------:R-:W4:Y:S04]  /*11d10*/  LDL R7, [R1+0x50] ;  /* 0x0000500001077983 */ /* 0x000f280000100800 */
[----:B------:R-:W4:Y:S01]  /*11d20*/  LDL R12, [R1+0x48] ;  /* 0x00004800010c7983 */ /* 0x000f220000100800 */
[----:B------:R-:W-:Y:S01]  /*11d30*/  WARPSYNC 0xffffffff ;  /* 0xffffffff00007948 */ /* 0x000fe20003800000 */
[----:B------:R-:W-:-:S02]  /*11d40*/  F2FP.PACK_AB R2, R111, R110 ;  /* 0x0000006e6f02723e */ /* 0x000fc400000000ff */
[----:B------:R-:W-:Y:S01]  /*11d50*/  BAR.SYNC.DEFER_BLOCKING 0x1, 0x100 ;  /* 0x0044000000007b1d */ /* 0x000fe20000010000 */
[----:B------:R-:W-:Y:S02]  /*11d60*/  F2FP.PACK_AB R3, R105, R104 ;  /* 0x000000686903723e */ /* 0x000fe400000000ff */
[----:B------:R-:W-:Y:S02]  /*11d70*/  F2FP.PACK_AB R4, R25, R24 ;  /* 0x000000181904723e */ /* 0x000fe400000000ff */
[----:B------:R-:W-:Y:S01]  /*11d80*/  F2FP.PACK_AB R5, R113, R112 ;  /* 0x000000707105723e */ /* 0x000fe200000000ff */
[----:B---3--:R3:W-:Y:S04]  /*11d90*/  STS [R10], R2 ;  /* 0x000000020a007388 */ /* 0x0087e80000000800 */
[----:B------:R1:W-:Y:S04]  /*11da0*/  STS [R10+0x400], R3 ;  /* 0x000400030a007388 */ /* 0x0003e80000000800 */
[----:B--2---:R2:W-:Y:S01]  /*11db0*/  STS [R6], R4 ;  /* 0x0000000406007388 */ /* 0x0045e20000000800 */
[----:B---3--:R-:W-:-:S02]  /*11dc0*/  F2FP.PACK_AB R2, R65, R64 ;  /* 0x000000404102723e */ /* 0x008fc400000000ff */
[----:B-1----:R-:W-:-:S03]  /*11dd0*/  F2FP.PACK_AB R3, R27, R26 ;  /* 0x0000001a1b03723e */ /* 0x002fc600000000ff */
[----:B------:R1:W-:Y:S01]  /*11de0*/  STS [R6+0x400], R2 ;  /* 0x0004000206007388 */ /* 0x0003e20000000800 */
[----:B--2---:R-:W-:-:S03]  /*11df0*/  F2FP.PACK_AB R4, R61, R60 ;  /* 0x0000003c3d04723e */ /* 0x004fc600000000ff */
        /* <DEDUP_REMOVED lines=19> */
[----:B------:R3:W-:Y:S04]  /*11f30*/  STS [R12], R5 ;  /* 0x000000050c007388 */ /* 0x0007e80000000800 */
[----:B------:R4:W-:Y:S01]  /*11f40*/  STS [R12+0x400], R3 ;  /* 0x000400030c007388 */ /* 0x0009e20000000800 */
[----:B-1----:R-:W-:Y:S02]  /*11f50*/  F2FP.PACK_AB R2, R109, R108 ;  /* 0x0000006c6d02723e */ /* 0x002fe400000000ff */
[----:B--2---:R-:W-:-:S03]  /*11f60*/  F2FP.PACK_AB R4, R85, R84 ;  /* 0x000000545504723e */ /* 0x004fc600000000ff */
[----:B------:R-:W-:Y:S01]  /*11f70*/  STS [R10+0x4000], R2 ;  /* 0x004000020a007388 */ /* 0x000fe20000000800 */
[----:B---3--:R-:W-:Y:S02]  /*11f80*/  F2FP.PACK_AB R5, R53, R52 ;  /* 0x000000343505723e */ /* 0x008fe400000000ff */
[----:B----4-:R-:W-:-:S03]  /*11f90*/  F2FP.PACK_AB R3, R91, R90 ;  /* 0x0000005a5b03723e */ /* 0x010fc600000000ff */
[----:B------:R1:W-:Y:S04]  /*11fa0*/  STS [R10+0x4400], R5 ;  /* 0x004400050a007388 */ /* 0x0003e80000000800 */
[----:B-1----:R-:W2:Y:S01]  /*11fb0*/  LDL R10, [R1+0x34] ;  /* 0x00003400010a7983 */ /* 0x002ea20000100800 */
[----:B------:R-:W-:Y:S02]  /*11fc0*/  F2FP.PACK_AB R2, R89, R88 ;  /* 0x000000585902723e */ /* 0x000fe400000000ff */
[----:B------:R-:W-:Y:S01]  /*11fd0*/  F2FP.PACK_AB R5, R87, R86 ;  /* 0x000000565705723e */ /* 0x000fe200000000ff */
[----:B------:R1:W-:Y:S04]  /*11fe0*/  STS [R6+0x4000], R4 ;  /* 0x0040000406007388 */ /* 0x0003e80000000800 */
[----:B------:R3:W-:Y:S04]  /*11ff0*/  STS [R6+0x4400], R3 ;  /* 0x0044000306007388 */ /* 0x0007e80000000800 */
[----:B------:R4:W-:Y:S04]  /*12000*/  STS [R11+0x4000], R2 ;  /* 0x004000020b007388 */ /* 0x0009e80000000800 */
[----:B------:R4:W-:Y:S01]  /*12010*/  STS [R11+0x4400], R5 ;  /* 0x004400050b007388 */ /* 0x0009e20000000800 */
[----:B-1----:R-:W-:-:S02]  /*12020*/  F2FP.PACK_AB R4, R83, R82 ;  /* 0x000000525304723e */ /* 0x002fc400000000ff */
[----:B---3--:R-:W-:Y:S02]  /*12030*/  F2FP.PACK_AB R6, R93, R92 ;  /* 0x0000005c5d06723e */ /* 0x008fe400000000ff */
[----:B------:R-:W-:Y:S02]  /*12040*/  F2FP.PACK_AB R3, R101, R100 ;  /* 0x000000646503723e */ /* 0x000fe400000000ff */
[----:B----4-:R-:W-:Y:S01]  /*12050*/  F2FP.PACK_AB R2, R75, R74 ;  /* 0x0000004a4b02723e */ /* 0x010fe200000000ff */
[----:B------:R1:W-:Y:S01]  /*12060*/  STS [R13+0x4000], R6 ;  /* 0x004000060d007388 */ /* 0x0003e20000000800 */
[----:B------:R-:W-:-:S03]  /*12070*/  F2FP.PACK_AB R5, R97, R96 ;  /* 0x000000606105723e */ /* 0x000fc600000000ff */
[----:B------:R3:W-:Y:S04]  /*12080*/  STS [R13+0x4400], R4 ;  /* 0x004400040d007388 */ /* 0x0007e80000000800 */
[----:B------:R4:W-:Y:S04]  /*12090*/  STS [R9+0x4000], R3 ;  /* 0x0040000309007388 */ /* 0x0009e80000000800 */
[----:B------:R4:W-:Y:S04]  /*120a0*/  STS [R9+0x4400], R2 ;  /* 0x0044000209007388 */ /* 0x0009e80000000800 */
[----:B------:R-:W-:Y:S01]  /*120b0*/  STS [R8+0x4000], R5 ;  /* 0x0040000508007388 */ /* 0x000fe20000000800 */
[----:B------:R-:W-:-:S02]  /*120c0*/  ISETP.NE.U32.AND P2, PT, RZ, c[0x0][0x508], PT ;  /* 0x00014200ff007a0c */ /* 0x000fc40003f45070 */
[----:B------:R-:W-:Y:S01]  /*120d0*/  ISETP.NE.U32.AND P1, PT, RZ, c[0x0][0x500], PT ;  /* 0x00014000ff007a0c */ /* 0x000fe20003f25070 */
[----:B------:R-:W2:Y:S01]  /*120e0*/  LDL.LU R11, [R1+0x2c] ;  /* 0x00002c00010b7983 */ /* 0x000ea20000300800 */
[----:B------:R-:W-:Y:S01]  /*120f0*/  ISETP.NE.AND.EX P2, PT, RZ, c[0x0][0x50c], PT, P2 ;  /* 0x00014300ff007a0c */ /* 0x000fe20003f45320 */
[----:B------:R-:W-:Y:S01]  /*12100*/  IMAD.MOV.U32 R14, RZ, RZ, c[0x0][0x388] ;  /* 0x0000e200ff0e7624 */ /* 0x000fe200078e00ff */
[----:B------:R-:W-:Y:S01]  /*12110*/  ISETP.NE.AND.EX P1, PT, RZ, c[0x0][0x504], PT, P1 ;  /* 0x00014100ff007a0c */ /* 0x000fe20003f25310 */
[----:B-1----:R-:W-:Y:S01]  /*12120*/  IMAD.MOV.U32 R6, RZ, RZ, 0x4 ;  /* 0x00000004ff067424 */ /* 0x002fe200078e00ff */
[----:B---3--:R-:W-:Y:S02]  /*12130*/  F2FP.PACK_AB R4, R59, R58 ;  /* 0x0000003a3b04723e */ /* 0x008fe400000000ff */
[----:B----4-:R-:W-:-:S03]  /*12140*/  F2FP.PACK_AB R3, R57, R56 ;  /* 0x000000383903723e */ /* 0x010fc600000000ff */
[----:B------:R1:W-:Y:S01]  /*12150*/  STS [R8+0x4400], R4 ;  /* 0x0044000408007388 */ /* 0x0003e20000000800 */
[----:B------:R-:W-:-:S03]  /*12160*/  F2FP.PACK_AB R2, R55, R54 ;  /* 0x000000363702723e */ /* 0x000fc600000000ff */
[----:B------:R3:W-:Y:S04]  /*12170*/  STS [R7+0x4000], R3 ;  /* 0x0040000307007388 */ /* 0x0007e80000000800 */
[----:B------:R4:W-:Y:S01]  /*12180*/  STS [R7+0x4400], R2 ;  /* 0x0044000207007388 */ /* 0x0009e20000000800 */
[----:B-1----:R-:W-:Y:S01]  /*12190*/  F2FP.PACK_AB R4, R47, R46 ;  /* 0x0000002e2f04723e */ /* 0x002fe200000000ff */
[----:B---3--:R-:W-:-:S04]  /*121a0*/  IMAD.MOV.U32 R3, RZ, RZ, RZ ;  /* 0x000000ffff037224 */ /* 0x008fc800078e00ff */
[----:B------:R-:W-:Y:S01]  /*121b0*/  STS [R12+0x4000], R4 ;  /* 0x004000040c007388 */ /* 0x000fe20000000800 */
[----:B----4-:R-:W-:-:S05]  /*121c0*/  F2FP.PACK_AB R2, R49, R48 ;  /* 0x000000303102723e */ /* 0x010fca00000000ff */
[----:B------:R1:W-:Y:S01]  /*121d0*/  STS [R12+0x4400], R2 ;  /* 0x004400020c007388 */ /* 0x0003e20000000800 */
[----:B--2---:R-:W-:-:S03]  /*121e0*/  @P2 IMAD.WIDE R8, R10, R6, c[0x0][0x508] ;  /* 0x000142000a082625 */ /* 0x004fc600078e0206 */
[----:B------:R-:W-:Y:S01]  /*121f0*/  BAR.SYNC.DEFER_BLOCKING 0x1, 0x100 ;  /* 0x0044000000007b1d */ /* 0x000fe20000010000 */
[----:B------:R-:W-:-:S05]  /*12200*/  IMAD.WIDE R6, R10, R6, c[0x0][0x500] ;  /* 0x000140000a067625 */ /* 0x000fca00078e0206 */
[----:B------:R2:W5:Y:S04]  /*12210*/  @P2 LDG.E R14, [R8.64] ;  /* 0x00000008080e2981 */ /* 0x000568000c1e1900 */
[----:B------:R2:W5:Y:S01]  /*12220*/  @P1 LDG.E R3, [R6.64] ;  /* 0x0000000806031981 */ /* 0x000562000c1e1900 */
[----:B------:R-:W-:-:S04]  /*12230*/  ISETP.NE.AND P0, PT, R11, RZ, PT ;  /* 0x000000ff0b00720c */ /* 0x000fc80003f05270 */
[----:B-1----:R-:W-:Y:S01]  /*12240*/  SEL R2, R11, c[0x0][0x3d4], P0 ;  /* 0x0000f5000b027a07 */ /* 0x002fe20000000000 */
[----:B------:R-:W-:Y:S05]  /*12250*/  @P2 BRA `(.L_x_593) ;  /* 0x0000004000002947 */ /* 0x000fea0003800000 */
[----:B--2---:R-:W-:Y:S05]  /*12260*/  @!P1 BRA `(.L_x_593) ;  /* 0x0000003000009947 */ /* 0x004fea0003800000 */
[----:B-----5:R1:W2:Y:S04]  /*12270*/  LDG.E R14, [R6.64] ;  /* 0x00000008060e7981 */ /* 0x0202a8000c1e1900 */
[----:B-1----:R-:W2:Y:S02]  /*12280*/  LDG.E R6, [R6.64+0x4] ;  /* 0x0000040806067981 */ /* 0x002ea4000c1e1900 */
[----:B--2---:R-:W-:Y:S02]  /*12290*/  IADD3 R14, -R14, R6, RZ ;  /* 0x000000060e0e7210 */ /* 0x004fe40007ffe1ff */
.L_x_593:
[----:B--2---:R-:W2:Y:S04]  /*122a0*/  LDL R4, [R1+0x1c] ;  /* 0x00001c0001047983 */ /* 0x004ea80000100800 */
[----:B------:R-:W2:Y:S04]  /*122b0*/  LDL R30, [R1+0x18] ;  /* 0x00001800011e7983 */ /* 0x000ea80000100800 */
[----:B------:R-:W3:Y:S04]  /*122c0*/  LDL R22, [R1+0x20] ;  /* 0x0000200001167983 */ /* 0x000ee80000100800 */
[----:B------:R-:W4:Y:S04]  /*122d0*/  LDL R15, [R1+0x30] ;  /* 0x00003000010f7983 */ /* 0x000f280000100800 */
[----:B------:R-:W4:Y:S01]  /*122e0*/  LDL R31, [R1+0x60] ;  /* 0x00006000011f7983 */ /* 0x000f220000100800 */
[----:B------:R-:W-:Y:S01]  /*122f0*/  IMAD.MOV.U32 R11, RZ, RZ, 0x368 ;  /* 0x00000368ff0b7424 */ /* 0x000fe200078e00ff */
[----:B------:R-:W-:-:S04]  /*12300*/  ISETP.GT.AND P3, PT, R2, 0x1, PT ;  /* 0x000000010200780c */ /* 0x000fc80003f64270 */
[----:B------:R-:W-:-:S04]  /*12310*/  SEL R11, R11, 0x328, P3 ;  /* 0x000003280b0b7807 */ /* 0x000fc80001800000 */
[----:B------:R-:W1:Y:S08]  /*12320*/  LDC.64 R8, c[0x0][R11+0x170] ;  /* 0x00005c000b087b82 */ /* 0x000e700000000a00 */
[----:B------:R1:W3:Y:S08]  /*12330*/  LDC.64 R12, c[0x0][R11+0x168] ;  /* 0x00005a000b0c7b82 */ /* 0x0002f00000000a00 */
[----:B------:R1:W2:Y:S08]  /*12340*/  LDC.64 R18, c[0x0][R11+0x178] ;  /* 0x00005e000b127b82 */ /* 0x0002b00000000a00 */
[----:B------:R1:W2:Y:S01]  /*12350*/  LDC.64 R16, c[0x0][R11+0x160] ;  /* 0x000058000b107b82 */ /* 0x0002a20000000a00 */
[----:B------:R-:W-:Y:S01]  /*12360*/  IMAD.MOV.U32 R2, RZ, RZ, c[0x0][0x4e8] ;  /* 0x00013a00ff027624 */ /* 0x000fe200078e00ff */
[----:B------:R-:W-:-:S04]  /*12370*/  ISETP.NE.U32.AND P0, PT, RZ, c[0x0][0x500], PT ;  /* 0x00014000ff007a0c */ /* 0x000fc80003f05070 */
[----:B------:R-:W-:Y:S02]  /*12380*/  ISETP.NE.AND P2, PT, R2, 0x1, PT ;  /* 0x000000010200780c */ /* 0x000fe40003f45270 */
[----:B------:R-:W-:Y:S02]  /*12390*/  ISETP.NE.AND.EX P0, PT, RZ, c[0x0][0x504], PT, P0 ;  /* 0x00014100ff007a0c */ /* 0x000fe40003f05300 */
[----:B------:R-:W-:Y:S02]  /*123a0*/  SHF.R.S32.HI R5, RZ, 0x1f, R10 ;  /* 0x0000001fff057819 */ /* 0x000fe4000001140a */
[----:B------:R-:W-:Y:S02]  /*123b0*/  SEL R2, R10, RZ, !P0 ;  /* 0x000000ff0a027207 */ /* 0x000fe40004000000 */
[----:B------:R-:W-:Y:S01]  /*123c0*/  SEL R6, R5, RZ, !P0 ;  /* 0x000000ff05067207 */ /* 0x000fe20004000000 */
[----:B------:R-:W1:Y:S02]  /*123d0*/  S2R R32, SR_TID.X ;  /* 0x0000000000207919 */ /* 0x000e640000002100 */
[----:B-1----:R-:W-:-:S04]  /*123e0*/  IMAD R5, R9, R2, RZ ;  /* 0x0000000209057224 */ /* 0x002fc800078e02ff */
[C---:B------:R-:W-:Y:S02]  /*123f0*/  IMAD R11, R8.reuse, R6, R5 ;  /* 0x00000006080b7224 */ /* 0x040fe400078e0205 */
[----:B------:R-:W-:Y:S01]  /*12400*/  IMAD.WIDE.U32 R6, R8, R2, RZ ;  /* 0x0000000208067225 */ /* 0x000fe200078e00ff */
[----:B------:R-:W-:-:S04]  /*12410*/  SHF.R.S32.HI R23, RZ, 0x1f, R32 ;  /* 0x0000001fff177819 */ /* 0x000fc80000011420 */
[----:B------:R-:W-:-:S04]  /*12420*/  LEA.HI R23, R23, R32, RZ, 0x5 ;  /* 0x0000002017177211 */ /* 0x000fc800078f28ff */
[----:B------:R-:W-:-:S05]  /*12430*/  LOP3.LUT R23, R23, 0xffffffe0, RZ, 0xc0, !PT ;  /* 0xffffffe017177812 */ /* 0x000fca00078ec0ff */
[----:B------:R-:W-:Y:S02]  /*12440*/  IMAD.IADD R23, R32, 0x1, -R23 ;  /* 0x0000000120177824 */ /* 0x000fe400078e0a17 */
[----:B--2---:R-:W-:-:S04]  /*12450*/  IMAD.IADD R4, R4, 0x1, R30 ;  /* 0x0000000104047824 */ /* 0x004fc800078e021e */
[----:B------:R-:W-:-:S04]  /*12460*/  @P2 IMAD.HI.U32 R10, R4, c[0x0][0x4ec], RZ ;  /* 0x00013b00040a2a27 */ /* 0x000fc800078e00ff */
[----:B------:R-:W-:Y:S01]  /*12470*/  IMAD.MOV.U32 R5, RZ, RZ, R4 ;  /* 0x000000ffff057224 */ /* 0x000fe200078e0004 */
[----:B------:R-:W-:Y:S01]  /*12480*/  @P2 SHF.R.U32.HI R5, RZ, c[0x0][0x4f0], R10 ;  /* 0x00013c00ff052a19 */ /* 0x000fe2000001160a */
[----:B---3--:R-:W-:Y:S01]  /*12490*/  IMAD.WIDE.U32 R8, R12, R22, RZ ;  /* 0x000000160c087225 */ /* 0x008fe200078e00ff */
[----:B----4-:R-:W-:-:S03]  /*124a0*/  SEL R10, R15, RZ, P3 ;  /* 0x000000ff0f0a7207 */ /* 0x010fc60001800000 */
[----:B------:R-:W-:Y:S01]  /*124b0*/  IMAD R12, R13, R22, RZ ;  /* 0x000000160d0c7224 */ /* 0x000fe200078e02ff */
[----:B-----5:R-:W-:Y:S01]  /*124c0*/  IADD3 R15, P1, P0, R6, R8, R3 ;  /* 0x00000008060f7210 */ /* 0x020fe2000783e003 */
[----:B------:R-:W-:Y:S01]  /*124d0*/  IMAD.IADD R13, R7, 0x1, R11 ;  /* 0x00000001070d7824 */ /* 0x000fe200078e020b */
[----:B------:R-:W-:Y:S01]  /*124e0*/  SHF.R.S32.HI R8, RZ, 0x1f, R3 ;  /* 0x0000001fff087819 */ /* 0x000fe20000011403 */
[----:B------:R-:W-:Y:S02]  /*124f0*/  IMAD.IADD R9, R9, 0x1, R12 ;  /* 0x0000000109097824 */ /* 0x000fe400078e020c */
[-C--:B------:R-:W-:Y:S02]  /*12500*/  IMAD R7, R19, R10.reuse, RZ ;  /* 0x0000000a13077224 */ /* 0x080fe400078e02ff */
[----:B------:R-:W-:Y:S02]  /*12510*/  IMAD.MOV R6, RZ, RZ, -R5 ;  /* 0x000000ffff067224 */ /* 0x000fe400078e0a05 */
[----:B------:R-:W-:Y:S01]  /*12520*/  IMAD.WIDE.U32 R10, R18, R10, RZ ;  /* 0x0000000a120a7225 */ /* 0x000fe200078e00ff */
[----:B------:R-:W-:-:S03]  /*12530*/  IADD3.X R13, R13, R9, R8, P1, P0 ;  /* 0x000000090d0d7210 */ /* 0x000fc60000fe0408 */
[----:B------:R-:W-:Y:S01]  /*12540*/  IMAD R6, R6, c[0x0][0x4e8], R4 ;  /* 0x00013a0006067a24 */ /* 0x000fe200078e0204 */
[----:B------:R-:W-:Y:S01]  /*12550*/  IADD3 R10, P1, P0, R5, R15, R10 ;  /* 0x0000000f050a7210 */ /* 0x000fe2000783e00a */
[----:B------:R-:W-:Y:S01]  /*12560*/  IMAD.IADD R11, R11, 0x1, R7 ;  /* 0x000000010b0b7824 */ /* 0x000fe200078e0207 */
[----:B------:R-:W-:Y:S01]  /*12570*/  SHF.R.S32.HI R7, RZ, 0x1f, R5 ;  /* 0x0000001fff077819 */ /* 0x000fe20000011405 */
[----:B------:R-:W-:Y:S01]  /*12580*/  IMAD R5, R17, R6, RZ ;  /* 0x0000000611057224 */ /* 0x000fe200078e02ff */
[----:B------:R-:W-:Y:S01]  /*12590*/  SHF.R.S32.HI R9, RZ, 0x1f, R6 ;  /* 0x0000001fff097819 */ /* 0x000fe20000011406 */
[----:B------:R-:W-:Y:S01]  /*125a0*/  IMAD.MOV.U32 R12, RZ, RZ, c[0x0][0x4a8] ;  /* 0x00012a00ff0c7624 */ /* 0x000fe200078e00ff */
[----:B------:R-:W-:-:S03]  /*125b0*/  IADD3.X R11, R7, R13, R11, P1, P0 ;  /* 0x0000000d070b7210 */ /* 0x000fc60000fe040b */
[C---:B------:R-:W-:Y:S02]  /*125c0*/  IMAD R5, R16.reuse, R9, R5 ;  /* 0x0000000910057224 */ /* 0x040fe400078e0205 */
[----:B------:R-:W-:Y:S01]  /*125d0*/  IMAD.WIDE.U32 R6, R16, R6, R10 ;  /* 0x0000000610067225 */ /* 0x000fe200078e000a */
[----:B------:R-:W-:-:S03]  /*125e0*/  SEL R10, R12, c[0x0][0x450], P3 ;  /* 0x000114000c0a7a07 */ /* 0x000fc60001800000 */
[----:B------:R-:W-:Y:S01]  /*125f0*/  IMAD.MOV.U32 R9, RZ, RZ, c[0x0][0x4ac] ;  /* 0x00012b00ff097624 */ /* 0x000fe200078e00ff */
[----:B------:R-:W-:Y:S01]  /*12600*/  LEA R10, P0, R6, R10, 0x2 ;  /* 0x0000000a060a7211 */ /* 0x000fe200078010ff */
[----:B------:R-:W-:-:S03]  /*12610*/  IMAD.IADD R5, R7, 0x1, R5 ;  /* 0x0000000107057824 */ /* 0x000fc600078e0205 */
[----:B------:R-:W-:-:S04]  /*12620*/  SEL R9, R9, c[0x0][0x454], P3 ;  /* 0x0001150009097a07 */ /* 0x000fc80001800000 */
[----:B------:R-:W-:Y:S01]  /*12630*/  LEA.HI.X R6, R6, R9, R5, 0x2, P0 ;  /* 0x0000000906067211 */ /* 0x000fe200000f1405 */
[----:B------:R-:W-:Y:S01]  /*12640*/  SHFL.IDX PT, R12, R10, RZ, 0x1c1f ;  /* 0x001c1fff0a0c7589 */ /* 0x000fe200000e0000 */
[----:B------:R-:W-:-:S03]  /*12650*/  IMAD.IADD R5, R31, 0x1, R30 ;  /* 0x000000011f057824 */ /* 0x000fc600078e021e */
[----:B------:R-:W1:Y:S04]  /*12660*/  SHFL.IDX PT, R13, R6, RZ, 0x1c1f ;  /* 0x001c1fff060d7589 */ /* 0x000e6800000e0000 */
[----:B------:R-:W-:Y:S04]  /*12670*/  SHFL.IDX PT, R10, R10, 0x1, 0x1c1f ;  /* 0x003c1f000a0a7f89 */ /* 0x000fe800000e0000 */
[----:B------:R2:W3:Y:S01]  /*12680*/  SHFL.IDX PT, R11, R6, 0x1, 0x1c1f ;  /* 0x003c1f00060b7f89 */ /* 0x0004e200000e0000 */
[----:B------:R-:W-:Y:S02]  /*12690*/  LOP3.LUT P0, RZ, R23, 0x3, RZ, 0xc0, !PT ;  /* 0x0000000317ff7812 */ /* 0x000fe4000780c0ff */
[----:B------:R-:W-:Y:S01]  /*126a0*/  IADD3 R7, R5, 0x8, RZ ;  /* 0x0000000805077810 */ /* 0x000fe20007ffe0ff */
[----:B--2---:R-:W-:-:S05]  /*126b0*/  IMAD R6, R14, c[0x0][0x4e8], RZ ;  /* 0x00013a000e067a24 */ /* 0x004fca00078e02ff */
[-C--:B------:R-:W-:Y:S02]  /*126c0*/  ISETP.GE.OR P1, PT, R5, R6.reuse, P0 ;  /* 0x000000060500720c */ /* 0x080fe40000726670 */
[----:B------:R-:W-:-:S11]  /*126d0*/  ISETP.GE.OR P0, PT, R7, R6, P0 ;  /* 0x000000060700720c */ /* 0x000fd60000706670 */
[----:B-1----:R1:W-:Y:S01]  /*126e0*/  @!P1 ST.E [R12.64], R21 ;  /* 0x000000150c009985 */ /* 0x0023e2000c101908 */
[----:B------:R-:W-:-:S03]  /*126f0*/  ISETP.GE.AND P1, PT, R5, R6, PT ;  /* 0x000000060500720c */ /* 0x000fc60003f26270 */
[----:B---3--:R1:W-:Y:S01]  /*12700*/  @!P0 ST.E [R10.64], R20 ;  /* 0x000000140a008985 */ /* 0x0083e2000c101908 */
[----:B------:R-:W-:Y:S01]  /*12710*/  ISETP.GE.AND P0, PT, R7, R6, PT ;  /* 0x000000060700720c */ /* 0x000fe20003f06270 */
[----:B------:R-:W-:Y:S05]  /*12720*/  @P3 BRA `(.L_x_594) ;  /* 0x000006c000003947 */ /* 0x000fea0003800000 */
[----:B------:R-:W2:Y:S01]  /*12730*/  LDL R23, [R1+0x58] ;  /* 0x0000580001177983 */ /* 0x000ea20000100800 */
[----:B------:R-:W-:Y:S02]  /*12740*/  IMAD R8, R8, c[0x0][0x3a0], RZ ;  /* 0x0000e80008087a24 */ /* 0x000fe400078e02ff */
[C---:B------:R-:W-:Y:S01]  /*12750*/  IMAD.WIDE.U32 R4, R3.reuse, c[0x0][0x3a0], RZ ;  /* 0x0000e80003047a25 */ /* 0x040fe200078e00ff */
[----:B------:R3:W4:Y:S03]  /*12760*/  LDS.128 R16, [R213+0x80] ;  /* 0x00008000d5107984 */ /* 0x0007260000000c00 */
[----:B------:R-:W-:Y:S01]  /*12770*/  IMAD R3, R3, c[0x0][0x3a4], R8 ;  /* 0x0000e90003037a24 */ /* 0x000fe200078e0208 */
[----:B------:R-:W-:Y:S01]  /*12780*/  SHF.R.S32.HI R8, RZ, 0x1f, R2 ;  /* 0x0000001fff087819 */ /* 0x000fe20000011402 */
[----:B------:R3:W1:Y:S03]  /*12790*/  LDS.128 R24, [R213+0x1080] ;  /* 0x00108000d5187984 */ /* 0x0006660000000c00 */
[----:B------:R-:W-:Y:S01]  /*127a0*/  IADD3 R5, R5, R3, RZ ;  /* 0x0000000305057210 */ /* 0x000fe20007ffe0ff */
[----:B------:R3:W1:Y:S01]  /*127b0*/  LDS.128 R36, [R213+0x2080] ;  /* 0x00208000d5247984 */ /* 0x0006620000000c00 */
[----:B------:R-:W-:-:S03]  /*127c0*/  IMAD R8, R8, c[0x0][0x3f0], RZ ;  /* 0x0000fc0008087a24 */ /* 0x000fc600078e02ff */
[C---:B------:R-:W-:Y:S01]  /*127d0*/  IMAD.WIDE.U32 R4, R22.reuse, c[0x0][0x3e8], R4 ;  /* 0x0000fa0016047a25 */ /* 0x040fe200078e0004 */
[----:B------:R3:W1:Y:S03]  /*127e0*/  LDS.128 R40, [R213+0x3080] ;  /* 0x00308000d5287984 */ /* 0x0006660000000c00 */
[----:B------:R-:W-:Y:S01]  /*127f0*/  IMAD R5, R22, c[0x0][0x3ec], R5 ;  /* 0x0000fb0016057a24 */ /* 0x000fe200078e0205 */
[----:B-1----:R3:W1:Y:S03]  /*12800*/  LDS.128 R12, [R213+0x4080] ;  /* 0x00408000d50c7984 */ /* 0x0026660000000c00 */
[----:B------:R-:W-:Y:S01]  /*12810*/  IMAD.WIDE.U32 R4, R2, c[0x0][0x3f0], R4 ;  /* 0x0000fc0002047a25 */ /* 0x000fe200078e0004 */
[----:B------:R3:W1:Y:S04]  /*12820*/  LDS.128 R32, [R213+0x6080] ;  /* 0x00608000d5207984 */ /* 0x0006680000000c00 */
[----:B------:R3:W1:Y:S04]  /*12830*/  LDS.128 R44, [R213+0x7080] ;  /* 0x00708000d52c7984 */ /* 0x0006680000000c00 */
[----:B------:R-:W5:Y:S02]  /*12840*/  S2R R10, SR_TID.X ;  /* 0x00000000000a7919 */ /* 0x000f640000002100 */
[----:B-----5:R-:W-:-:S04]  /*12850*/  SHF.R.S32.HI R11, RZ, 0x1f, R10 ;  /* 0x0000001fff0b7819 */ /* 0x020fc8000001140a */
[----:B------:R-:W-:-:S04]  /*12860*/  LEA.HI R11, R11, R10, RZ, 0x3 ;  /* 0x0000000a0b0b7211 */ /* 0x000fc800078f18ff */
[----:B------:R-:W-:Y:S02]  /*12870*/  SHF.R.S32.HI R11, RZ, 0x3, R11 ;  /* 0x00000003ff0b7819 */ /* 0x000fe4000001140b */
[----:B--2---:R-:W-:Y:S02]  /*12880*/  IADD3 R7, R23, R30, RZ ;  /* 0x0000001e17077210 */ /* 0x004fe40007ffe0ff */
[----:B------:R3:W2:Y:S02]  /*12890*/  LDS.128 R20, [R213+0x5080] ;  /* 0x00508000d5147984 */ /* 0x0006a40000000c00 */
[----:B------:R-:W-:Y:S01]  /*128a0*/  MOV R3, R7 ;  /* 0x0000000700037202 */ /* 0x000fe20000000f00 */
[----:B------:R-:W-:-:S05]  /*128b0*/  @P2 IMAD.HI.U32 R9, R7, c[0x0][0x4ec], RZ ;  /* 0x00013b0007092a27 */ /* 0x000fca00078e00ff */
[----:B------:R-:W-:Y:S01]  /*128c0*/  @P2 SHF.R.U32.HI R3, RZ, c[0x0][0x4f0], R9 ;  /* 0x00013c00ff032a19 */ /* 0x000fe20000011609 */
[----:B------:R-:W-:-:S03]  /*128d0*/  IMAD R9, R2, c[0x0][0x3f4], R8 ;  /* 0x0000fd0002097a24 */ /* 0x000fc600078e0208 */
[----:B------:R-:W-:Y:S02]  /*128e0*/  SHF.R.S32.HI R8, RZ, 0x1f, R3 ;  /* 0x0000001fff087819 */ /* 0x000fe40000011403 */
[----:B------:R-:W-:Y:S02]  /*128f0*/  IADD3 R2, -R3, RZ, RZ ;  /* 0x000000ff03027210 */ /* 0x000fe40007ffe1ff */
[----:B------:R-:W-:Y:S01]  /*12900*/  IADD3 R5, R5, R9, RZ ;  /* 0x0000000905057210 */ /* 0x000fe20007ffe0ff */
[----:B------:R-:W-:Y:S02]  /*12910*/  IMAD R8, R8, c[0x0][0x3e0], RZ ;  /* 0x0000f80008087a24 */ /* 0x000fe400078e02ff */
        /* <DEDUP_REMOVED lines=8> */
[----:B------:R-:W-:Y:S02]  /*129a0*/  LEA R10, P0, R2, c[0x0][0x380], 0x1 ;  /* 0x0000e000020a7a11 */ /* 0x000fe400078008ff */
[----:B------:R-:W-:Y:S02]  /*129b0*/  IADD3 R4, R11, R30, RZ ;  /* 0x0000001e0b047210 */ /* 0x000fe40007ffe0ff */
[----:B------:R-:W-:-:S04]  /*129c0*/  IADD3 R3, R3, R7, RZ ;  /* 0x0000000703037210 */ /* 0x000fc80007ffe0ff */
[----:B------:R-:W-:Y:S01]  /*129d0*/  LEA.HI.X R7, R2, c[0x0][0x384], R3, 0x1, P0 ;  /* 0x0000e10002077a11 */ /* 0x000fe200000f0c03 */
[----:B------:R-:W-:Y:S05]  /*129e0*/  BRA.DIV ~URZ, `(.L_x_595) ;  /* 0x000032d27f007947 */ /* 0x000fea000b800000 */
[----:B-1234-:R1:W2:Y:S02]  /*129f0*/  SHFL.IDX PT, R11, R7, RZ, 0x181f ;  /* 0x00181fff070b7589 */ /* 0x01e2a400000e0000 */
.L_x_656:
[----:B------:R-:W-:Y:S05]  /*12a00*/  BRA.DIV ~URZ, `(.L_x_596) ;  /* 0x000033227f007947 */ /* 0x000fea000b800000 */
[----:B------:R3:W4:Y:S02]  /*12a10*/  SHFL.IDX PT, R2, R10, RZ, 0x181f ;  /* 0x00181fff0a027589 */ /* 0x00072400000e0000 */
.L_x_657:
[----:B------:R-:W-:Y:S01]  /*12a20*/  ISETP.GE.AND P0, PT, R4, R6, PT ;  /* 0x000000060400720c */ /* 0x000fe20003f06270 */
[----:B------:R-:W-:-:S12]  /*12a30*/  BSSY B0, `(.L_x_597) ;  /* 0x000000a000007945 */ /* 0x000fd80003800000 */
[----:B------:R-:W-:Y:S05]  /*12a40*/  @P0 BRA `(.L_x_598) ;  /* 0x0000008000000947 */ /* 0x000fea0003800000 */
[----:B------:R-:W-:Y:S02]  /*12a50*/  ISETP.GE.AND P3, PT, R246, c[0x0][0x3c8], PT ;  /* 0x0000f200f6007a0c */ /* 0x000fe40003f66270 */
[----:B------:R-:W-:-:S11]  /*12a60*/  ISETP.GE.AND P2, PT, R0, c[0x0][0x3c8], PT ;  /* 0x0000f20000007a0c */ /* 0x000fd60003f46270 */
[-C--:B----4-:R-:W-:Y:S02]  /*12a70*/  @!P3 LEA R8, P1, R246, R2.reuse, 0x1 ;  /* 0x00000002f608b211 */ /* 0x090fe400078208ff */
[----:B------:R-:W-:Y:S02]  /*12a80*/  @!P2 LEA R2, P0, R0, R2, 0x1 ;  /* 0x000000020002a211 */ /* 0x000fe400078008ff */
[-C--:B--2---:R-:W-:Y:S02]  /*12a90*/  @!P3 LEA.HI.X R9, R246, R11.reuse, R28, 0x1, P1 ;  /* 0x0000000bf609b211 */ /* 0x084fe400008f0c1c */
[----:B------:R-:W-:-:S03]  /*12aa0*/  @!P2 LEA.HI.X R3, R0, R11, R29, 0x1, P0 ;  /* 0x0000000b0003a211 */ /* 0x000fc600000f0c1d */
[----:B------:R2:W-:Y:S04]  /*12ab0*/  @!P3 ST.E.128 [R8.64], R16 ;  /* 0x000000100800b985 */ /* 0x0005e8000c101d08 */
[----:B------:R2:W-:Y:S02]  /*12ac0*/  @!P2 ST.E.128 [R2.64], R12 ;  /* 0x0000000c0200a985 */ /* 0x0005e4000c101d08 */
.L_x_598:
[----:B------:R-:W-:Y:S05]  /*12ad0*/  BSYNC B0 ;  /* 0x0000000000007941 */ /* 0x000fea0003800000 */
.L_x_597:
[----:B------:R-:W-:Y:S05]  /*12ae0*/  BRA.DIV ~URZ, `(.L_x_599) ;  /* 0x000032b27f007947 */ /* 0x000fea000b800000 */
[----:B--2---:R2:W1:Y:S04]  /*12af0*/  SHFL.IDX PT, R11, R7, 0x1, 0x181f ;  /* 0x00381f00070b7f89 */ /* 0x00446800000e0000 */
[----:B----4-:R2:W4:Y:S02]  /*12b00*/  SHFL.IDX PT, R2, R10, 0x1, 0x181f ;  /* 0x00381f000a027f89 */ /* 0x01052400000e0000 */
.L_x_658:
[----:B------:R-:W-:Y:S01]  /*12b10*/  IADD3 R3, R4, 0x20, RZ ;  /* 0x0000002004037810 */ /* 0x000fe20007ffe0ff */
[----:B------:R-:W-:Y:S03]  /*12b20*/  BSSY B0, `(.L_x_600) ;  /* 0x000000b000007945 */ /* 0x000fe60003800000 */
[----:B------:R-:W-:-:S13]  /*12b30*/  ISETP.GE.AND P0, PT, R3, R6, PT ;  /* 0x000000060300720c */ /* 0x000fda0003f06270 */
[----:B------:R-:W-:Y:S05]  /*12b40*/  @P0 BRA `(.L_x_601) ;  /* 0x0000008000000947 */ /* 0x000fea0003800000 */
[----:B------:R-:W-:Y:S02]  /*12b50*/  ISETP.GE.AND P1, PT, R246, c[0x0][0x3c8], PT ;  /* 0x0000f200f6007a0c */ /* 0x000fe40003f26270 */
[----:B------:R-:W-:-:S11]  /*12b60*/  ISETP.GE.AND P0, PT, R0, c[0x0][0x3c8], PT ;  /* 0x0000f20000007a0c */ /* 0x000fd60003f06270 */
[-C--:B----4-:R-:W-:Y:S02]  /*12b70*/  @!P1 LEA R8, P3, R246, R2.reuse, 0x1 ;  /* 0x00000002f6089211 */ /* 0x090fe400078608ff */
[----:B------:R-:W-:Y:S02]  /*12b80*/  @!P0 LEA R2, P2, R0, R2, 0x1 ;  /* 0x0000000200028211 */ /* 0x000fe400078408ff */
[-C--:B-1----:R-:W-:Y:S02]  /*12b90*/  @!P1 LEA.HI.X R9, R246, R11.reuse, R28, 0x1, P3 ;  /* 0x0000000bf6099211 */ /* 0x082fe400018f0c1c */
[----:B------:R-:W-:-:S03]  /*12ba0*/  @!P0 LEA.HI.X R3, R0, R11, R29, 0x1, P2 ;  /* 0x0000000b00038211 */ /* 0x000fc600010f0c1d */
[----:B------:R1:W-:Y:S04]  /*12bb0*/  @!P1 ST.E.128 [R8.64], R24 ;  /* 0x0000001808009985 */ /* 0x0003e8000c101d08 */
[----:B------:R1:W-:Y:S02]  /*12bc0*/  @!P0 ST.E.128 [R2.64], R20 ;  /* 0x0000001402008985 */ /* 0x0003e4000c101d08 */
.L_x_601:
[----:B------:R-:W-:Y:S05]  /*12bd0*/  BSYNC B0 ;  /* 0x0000000000007941 */ /* 0x000fea0003800000 */
.L_x_600:
[----:B------:R-:W-:Y:S05]  /*12be0*/  BRA.DIV ~URZ, `(.L_x_602) ;  /* 0x000032827f007947 */ /* 0x000fea000b800000 */
[----:B-1----:R1:W2:Y:S02]  /*12bf0*/  SHFL.IDX PT, R11, R7, 0x2, 0x181f ;  /* 0x00581f00070b7f89 */ /* 0x0022a400000e0000 */
.L_x_659:
[----:B------:R-:W-:Y:S05]  /*12c00*/  BRA.DIV ~URZ, `(.L_x_603) ;  /* 0x000032d27f007947 */ /* 0x000fea000b800000 */
[----:B----4-:R4:W1:Y:S02]  /*12c10*/  SHFL.IDX PT, R2, R10, 0x2, 0x181f ;  /* 0x00581f000a027f89 */ /* 0x01086400000e0000 */
.L_x_660:
[----:B------:R-:W-:Y:S01]  /*12c20*/  IADD3 R3, R4, 0x40, RZ ;  /* 0x0000004004037810 */ /* 0x000fe20007ffe0ff */
[----:B------:R-:W-:Y:S03]  /*12c30*/  BSSY B0, `(.L_x_604) ;  /* 0x000000b000007945 */ /* 0x000fe60003800000 */
[----:B------:R-:W-:-:S13]  /*12c40*/  ISETP.GE.AND P0, PT, R3, R6, PT ;  /* 0x000000060300720c */ /* 0x000fda0003f06270 */
[----:B------:R-:W-:Y:S05]  /*12c50*/  @P0 BRA `(.L_x_605) ;  /* 0x0000008000000947 */ /* 0x000fea0003800000 */
[----:B------:R-:W-:Y:S02]  /*12c60*/  ISETP.GE.AND P1, PT, R246, c[0x0][0x3c8], PT ;  /* 0x0000f200f6007a0c */ /* 0x000fe40003f26270 */
[----:B------:R-:W-:-:S11]  /*12c70*/  ISETP.GE.AND P0, PT, R0, c[0x0][0x3c8], PT ;  /* 0x0000f20000007a0c */ /* 0x000fd60003f06270 */
[-C--:B-1----:R-:W-:Y:S02]  /*12c80*/  @!P1 LEA R8, P3, R246, R2.reuse, 0x1 ;  /* 0x00000002f6089211 */ /* 0x082fe400078608ff */
[----:B------:R-:W-:Y:S02]  /*12c90*/  @!P0 LEA R2, P2, R0, R2, 0x1 ;  /* 0x0000000200028211 */ /* 0x000fe400078408ff */
[-C--:B--2---:R-:W-:Y:S02]  /*12ca0*/  @!P1 LEA.HI.X R9, R246, R11.reuse, R28, 0x1, P3 ;  /* 0x0000000bf6099211 */ /* 0x084fe400018f0c1c */
[----:B------:R-:W-:-:S03]  /*12cb0*/  @!P0 LEA.HI.X R3, R0, R11, R29, 0x1, P2 ;  /* 0x0000000b00038211 */ /* 0x000fc600010f0c1d */
[----:B------:R1:W-:Y:S04]  /*12cc0*/  @!P1 ST.E.128 [R8.64], R36 ;  /* 0x0000002408009985 */ /* 0x0003e8000c101d08 */
[----:B------:R1:W-:Y:S02]  /*12cd0*/  @!P0 ST.E.128 [R2.64], R32 ;  /* 0x0000002002008985 */ /* 0x0003e4000c101d08 */
.L_x_605:
[----:B------:R-:W-:Y:S05]  /*12ce0*/  BSYNC B0 ;  /* 0x0000000000007941 */ /* 0x000fea0003800000 */
.L_x_604:
[----:B------:R-:W-:Y:S05]  /*12cf0*/  BRA.DIV ~URZ, `(.L_x_606) ;  /* 0x000032527f007947 */ /* 0x000fea000b800000 */
[----:B-12---:R-:W1:Y:S04]  /*12d00*/  SHFL.IDX PT, R7, R7, 0x3, 0x181f ;  /* 0x00781f0007077f89 */ /* 0x006e6800000e0000 */
[----:B------:R2:W3:Y:S02]  /*12d10*/  SHFL.IDX PT, R5, R10, 0x3, 0x181f ;  /* 0x00781f000a057f89 */ /* 0x0004e400000e0000 */
.L_x_661:
[----:B------:R-:W-:-:S04]  /*12d20*/  IADD3 R2, R4, 0x60, RZ ;  /* 0x0000006004027810 */ /* 0x000fc80007ffe0ff */
[----:B------:R-:W-:-:S13]  /*12d30*/  ISETP.GE.AND P0, PT, R2, R6, PT ;  /* 0x000000060200720c */ /* 0x000fda0003f06270 */
[----:B------:R-:W-:Y:S05]  /*12d40*/  @P0 BRA `(.L_x_607) ;  /* 0x0000192000000947 */ /* 0x000fea0003800000 */
[----:B------:R-:W-:-:S13]  /*12d50*/  ISETP.GE.AND P0, PT, R246, c[0x0][0x3c8], PT ;  /* 0x0000f200f6007a0c */ /* 0x000fda0003f06270 */
[----:B---3--:R-:W-:-:S04]  /*12d60*/  @!P0 LEA R2, P1, R246, R5, 0x1 ;  /* 0x00000005f6028211 */ /* 0x008fc800078208ff */
[----:B-1----:R-:W-:-:S05]  /*12d70*/  @!P0 LEA.HI.X R3, R246, R7, R28, 0x1, P1 ;  /* 0x00000007f6038211 */ /* 0x002fca00008f0c1c */
[----:B------:R1:W-:Y:S01]  /*12d80*/  @!P0 ST.E.128 [R2.64], R40 ;  /* 0x0000002802008985 */ /* 0x0003e2000c101d08 */
[----:B------:R-:W-:-:S13]  /*12d90*/  ISETP.GE.AND P0, PT, R0, c[0x0][0x3c8], PT ;  /* 0x0000f20000007a0c */ /* 0x000fda0003f06270 */
[----:B------:R-:W-:Y:S05]  /*12da0*/  @P0 BRA `(.L_x_607) ;  /* 0x000018c000000947 */ /* 0x000fea0003800000 */
[----:B-1----:R-:W-:-:S04]  /*12db0*/  LEA R2, P0, R0, R5, 0x1 ;  /* 0x0000000500027211 */ /* 0x002fc800078008ff */
[----:B------:R-:W-:-:S05]  /*12dc0*/  LEA.HI.X R3, R0, R7, R29, 0x1, P0 ;  /* 0x0000000700037211 */ /* 0x000fca00000f0c1d */
[----:B------:R1:W-:Y:S01]  /*12dd0*/  ST.E.128 [R2.64], R44 ;  /* 0x0000002c02007985 */ /* 0x0003e2000c101d08 */
[----:B------:R-:W-:Y:S05]  /*12de0*/  BRA `(.L_x_607) ;  /* 0x0000188000007947 */ /* 0x000fea0003800000 */
.L_x_594:
[----:B------:R-:W2:Y:S04]  /*12df0*/  LDL.LU R5, [R1+0x20] ;  /* 0x0000200001057983 */ /* 0x000ea80000300800 */
[----:B------:R-:W3:Y:S01]  /*12e00*/  LDL.LU R9, [R1+0x30] ;  /* 0x0000300001097983 */ /* 0x000ee20000300800 */
[----:B------:R-:W-:Y:S01]  /*12e10*/  IMAD R8, R8, c[0x0][0x408], RZ ;  /* 0x0001020008087a24 */ /* 0x000fe200078e02ff */
[----:B------:R-:W-:Y:S01]  /*12e20*/  SHF.R.S32.HI R0, RZ, 0x1f, R2 ;  /* 0x0000001fff007819 */ /* 0x000fe20000011402 */
[----:B------:R-:W-:-:S04]  /*12e30*/  IMAD.WIDE.U32 R6, R3, c[0x0][0x408], RZ ;  /* 0x0001020003067a25 */ /* 0x000fc800078e00ff */
[----:B------:R-:W-:Y:S02]  /*12e40*/  IMAD R3, R3, c[0x0][0x40c], R8 ;  /* 0x0001030003037a24 */ /* 0x000fe400078e0208 */
[----:B------:R-:W-:Y:S02]  /*12e50*/  IMAD R0, R0, c[0x0][0x440], RZ ;  /* 0x0001100000007a24 */ /* 0x000fe400078e02ff */
[----:B------:R-:W-:Y:S01]  /*12e60*/  @P2 IMAD.HI.U32 R8, R4, c[0x0][0x4ec], RZ ;  /* 0x00013b0004082a27 */ /* 0x000fe200078e00ff */
[----:B------:R-:W-:-:S05]  /*12e70*/  IADD3 R7, R7, R3, RZ ;  /* 0x0000000307077210 */ /* 0x000fca0007ffe0ff */
[----:B--2---:R-:W-:-:S04]  /*12e80*/  IMAD.WIDE.U32 R6, R5, c[0x0][0x438], R6 ;  /* 0x00010e0005067a25 */ /* 0x004fc800078e0006 */
[----:B------:R-:W-:Y:S02]  /*12e90*/  IMAD R7, R5, c[0x0][0x43c], R7 ;  /* 0x00010f0005077a24 */ /* 0x000fe400078e0207 */
[C---:B------:R-:W-:Y:S01]  /*12ea0*/  IMAD R5, R2.reuse, c[0x0][0x444], R0 ;  /* 0x0001110002057a24 */ /* 0x040fe200078e0200 */
[----:B------:R-:W-:Y:S01]  /*12eb0*/  MOV R0, R4 ;  /* 0x0000000400007202 */ /* 0x000fe20000000f00 */
[----:B------:R-:W-:Y:S01]  /*12ec0*/  IMAD.WIDE.U32 R2, R2, c[0x0][0x440], R6 ;  /* 0x0001100002027a25 */ /* 0x000fe200078e0006 */
[----:B------:R-:W-:-:S04]  /*12ed0*/  @P2 SHF.R.U32.HI R0, RZ, c[0x0][0x4f0], R8 ;  /* 0x00013c00ff002a19 */ /* 0x000fc80000011608 */
[----:B------:R-:W-:Y:S02]  /*12ee0*/  IADD3 R3, R3, R5, RZ ;  /* 0x0000000503037210 */ /* 0x000fe40007ffe0ff */
[----:B------:R-:W-:Y:S02]  /*12ef0*/  SHF.R.S32.HI R6, RZ, 0x1f, R0 ;  /* 0x0000001fff067819 */ /* 0x000fe40000011400 */
[----:B------:R-:W-:Y:S01]  /*12f00*/  IADD3 R5, -R0, RZ, RZ ;  /* 0x000000ff00057210 */ /* 0x000fe20007ffe1ff */
[----:B---3--:R-:W-:-:S04]  /*12f10*/  IMAD.WIDE.U32 R2, R9, c[0x0][0x448], R2 ;  /* 0x0001120009027a25 */ /* 0x008fc800078e0002 */
[----:B------:R-:W-:Y:S02]  /*12f20*/  IMAD R6, R6, c[0x0][0x430], RZ ;  /* 0x00010c0006067a24 */ /* 0x000fe400078e02ff */
[----:B------:R-:W-:Y:S02]  /*12f30*/  IMAD R3, R9, c[0x0][0x44c], R3 ;  /* 0x0001130009037a24 */ /* 0x000fe400078e0203 */
        /* <DEDUP_REMOVED lines=12> */
[----:B------:R2:W3:Y:S02]  /*13000*/  SHFL.IDX PT, R4, R28, RZ, 0x1c1f ;  /* 0x001c1fff1c047589 */ /* 0x0004e400000e0000 */
.L_x_662:
[----:B------:R-:W-:Y:S05]  /*13010*/  BRA.DIV ~URZ, `(.L_x_609) ;  /* 0x000030627f007947 */ /* 0x000fea000b800000 */
[----:B------:R4:W1:Y:S02]  /*13020*/  SHFL.IDX PT, R0, R29, RZ, 0x1c1f ;  /* 0x001c1fff1d007589 */ /* 0x00086400000e0000 */
.L_x_663:
[----:B------:R-:W5:Y:S01]  /*13030*/  LDL R5, [R1+0x10] ;  /* 0x0000100001057983 */ /* 0x000f620000100800 */
[----:B------:R-:W-:Y:S01]  /*13040*/  BSSY B0, `(.L_x_610) ;  /* 0x0000061000007945 */ /* 0x000fe20003800000 */
[C---:B-1---5:R-:W-:Y:S02]  /*13050*/  IADD3 R21, R5.reuse, 0x20, RZ ;  /* 0x0000002005157810 */ /* 0x062fe40007ffe0ff */
        /* <DEDUP_REMOVED lines=28> */
[----:B------:R-:W-:Y:S01]  /*13220*/  SHF.R.S32.HI R30, RZ, 0x1f, R8 ;  /* 0x0000001fff1e7819 */ /* 0x000fe20000011408 */
[----:B------:R-:W-:Y:S05]  /*13230*/  @P1 BRA `(.L_x_611) ;  /* 0x0000041000001947 */ /* 0x000fea0003800000 */
[----:B------:R-:W-:Y:S02]  /*13240*/  ISETP.GE.AND P4, PT, R5, c[0x0][0x3c8], PT ;  /* 0x0000f20005007a0c */ /* 0x000fe40003f86270 */
[----:B------:R-:W-:Y:S02]  /*13250*/  ISETP.GE.AND P2, PT, R8, c[0x0][0x3c8], PT ;  /* 0x0000f20008007a0c */ /* 0x000fe40003f46270 */
[----:B------:R-:W-:Y:S02]  /*13260*/  ISETP.GE.AND P5, PT, R7, c[0x0][0x3c8], PT ;  /* 0x0000f20007007a0c */ /* 0x000fe40003fa6270 */
[----:B------:R-:W-:Y:S02]  /*13270*/  ISETP.GE.AND P1, PT, R6, c[0x0][0x3c8], PT ;  /* 0x0000f20006007a0c */ /* 0x000fe40003f26270 */
[----:B------:R-:W-:-:S05]  /*13280*/  ISETP.GE.AND P6, PT, R21, c[0x0][0x3c8], PT ;  /* 0x0000f20015007a0c */ /* 0x000fca0003fc6270 */
[----:B------:R-:W-:Y:S02]  /*13290*/  @!P4 IMAD.MOV.U32 R22, RZ, RZ, R0 ;  /* 0x000000ffff16c224 */ /* 0x000fe400078e0000 */
[----:B---3--:R-:W-:Y:S01]  /*132a0*/  @!P4 IMAD.MOV.U32 R23, RZ, RZ, R4 ;  /* 0x000000ffff17c224 */ /* 0x008fe200078e0004 */
[----:B------:R-:W-:-:S03]  /*132b0*/  @!P2 LEA R2, P3, R8, R0, 0x2 ;  /* 0x000000000802a211 */ /* 0x000fc600078610ff */
[----:B------:R-:W-:Y:S01]  /*132c0*/  @!P4 IMAD.WIDE R22, R5, 0x4, R22 ;  /* 0x000000040516c825 */ /* 0x000fe200078e0216 */
[----:B------:R-:W-:-:S04]  /*132d0*/  @!P2 LEA.HI.X R3, R8, R4, R30, 0x2, P3 ;  /* 0x000000040803a211 */ /* 0x000fc800018f141e */
[----:B------:R1:W-:Y:S04]  /*132e0*/  @!P4 ST.E.64 [R22.64], R110 ;  /* 0x0000006e1600c985 */ /* 0x0003e8000c101b08 */
[----:B------:R3:W-:Y:S01]  /*132f0*/  @!P2 ST.E.64 [R2.64], R24 ;  /* 0x000000180200a985 */ /* 0x0007e2000c101b08 */
[----:B------:R-:W-:Y:S02]  /*13300*/  ISETP.GE.AND P2, PT, R20, c[0x0][0x3c8], PT ;  /* 0x0000f20014007a0c */ /* 0x000fe40003f46270 */
[CC--:B-1----:R-:W-:Y:S02]  /*13310*/  @!P5 LEA R22, P4, R7.reuse, R0.reuse, 0x2 ;  /* 0x000000000716d211 */ /* 0x0c2fe400078810ff */
[----:B---3--:R-:W-:Y:S02]  /*13320*/  @!P1 LEA R2, P3, R6, R0, 0x2 ;  /* 0x0000000006029211 */ /* 0x008fe400078610ff */
[----:B------:R-:W-:-:S02]  /*13330*/  @!P5 LEA.HI.X R23, R7, R4, R31, 0x2, P4 ;  /* 0x000000040717d211 */ /* 0x000fc400020f141f */
[----:B------:R-:W-:-:S03]  /*13340*/  @!P1 LEA.HI.X R3, R6, R4, R32, 0x2, P3 ;  /* 0x0000000406039211 */ /* 0x000fc600018f1420 */
[----:B------:R1:W-:Y:S01]  /*13350*/  @!P5 ST.E.64 [R22.64], R26 ;  /* 0x0000001a1600d985 */ /* 0x0003e2000c101b08 */
[----:B------:R-:W-:-:S03]  /*13360*/  ISETP.GE.AND P5, PT, R19, c[0x0][0x3c8], PT ;  /* 0x0000f20013007a0c */ /* 0x000fc60003fa6270 */
[----:B------:R3:W-:Y:S01]  /*13370*/  @!P1 ST.E.64 [R2.64], R50 ;  /* 0x0000003202009985 */ /* 0x0007e2000c101b08 */
[----:B------:R-:W-:Y:S02]  /*13380*/  ISETP.GE.AND P1, PT, R18, c[0x0][0x3c8], PT ;  /* 0x0000f20012007a0c */ /* 0x000fe40003f26270 */
[CC--:B-1----:R-:W-:Y:S02]  /*13390*/  @!P6 LEA R22, P4, R21.reuse, R0.reuse, 0x2 ;  /* 0x000000001516e211 */ /* 0x0c2fe400078810ff */
[C---:B---3--:R-:W-:Y:S02]  /*133a0*/  @!P2 LEA R2, P3, R20.reuse, R0, 0x2 ;  /* 0x000000001402a211 */ /* 0x048fe400078610ff */
[-C--:B------:R-:W-:Y:S02]  /*133b0*/  @!P6 LEA.HI.X R23, R21, R4.reuse, R34, 0x2, P4 ;  /* 0x000000041517e211 */ /* 0x080fe400020f1422 */
[----:B------:R-:W-:Y:S02]  /*133c0*/  @!P2 LEA.HI.X R3, R20, R4, R33, 0x2, P3 ;  /* 0x000000041403a211 */ /* 0x000fe400018f1421 */
[----:B------:R-:W-:Y:S01]  /*133d0*/  ISETP.GE.AND P4, PT, R16, c[0x0][0x3c8], PT ;  /* 0x0000f20010007a0c */ /* 0x000fe20003f86270 */
[----:B------:R1:W-:Y:S01]  /*133e0*/  @!P6 ST.E.64 [R22.64], R68 ;  /* 0x000000441600e985 */ /* 0x0003e2000c101b08 */
[----:B------:R-:W-:-:S03]  /*133f0*/  ISETP.GE.AND P6, PT, R17, c[0x0][0x3c8], PT ;  /* 0x0000f20011007a0c */ /* 0x000fc60003fc6270 */
[----:B------:R3:W-:Y:S01]  /*13400*/  @!P2 ST.E.64 [R2.64], R72 ;  /* 0x000000480200a985 */ /* 0x0007e2000c101b08 */
[CC--:B-1----:R-:W-:Y:S02]  /*13410*/  @!P5 LEA R22, P3, R19.reuse, R0.reuse, 0x2 ;  /* 0x000000001316d211 */ /* 0x0c2fe400078610ff */
[C---:B---3--:R-:W-:Y:S02]  /*13420*/  @!P1 LEA R2, P2, R18.reuse, R0, 0x2 ;  /* 0x0000000012029211 */ /* 0x048fe400078410ff */
        /* <DEDUP_REMOVED lines=10> */
[CC--:B-1----:R-:W-:Y:S02]  /*134d0*/  @!P3 LEA R22, P2, R15.reuse, R0.reuse, 0x2 ;  /* 0x000000000f16b211 */ /* 0x0c2fe400078410ff */
[C---:B---3--:R-:W-:Y:S02]  /*134e0*/  @!P4 LEA R2, P5, R16.reuse, R0, 0x2 ;  /* 0x000000001002c211 */ /* 0x048fe400078a10ff */
[-C--:B------:R-:W-:Y:S02]  /*134f0*/  @!P3 LEA.HI.X R23, R15, R4.reuse, R40, 0x2, P2 ;  /* 0x000000040f17b211 */ /* 0x080fe400010f1428 */
[----:B------:R-:W-:Y:S02]  /*13500*/  @!P4 LEA.HI.X R3, R16, R4, R38, 0x2, P5 ;  /* 0x000000041003c211 */ /* 0x000fe400028f1426 */
[----:B------:R-:W-:-:S03]  /*13510*/  ISETP.GE.AND P5, PT, R12, c[0x0][0x3c8], PT ;  /* 0x0000f2000c007a0c */ /* 0x000fc60003fa6270 */
[----:B------:R1:W-:Y:S01]  /*13520*/  @!P4 ST.E.64 [R2.64], R84 ;  /* 0x000000540200c985 */ /* 0x0003e2000c101b08 */
[----:B------:R-:W-:-:S03]  /*13530*/  ISETP.GE.AND P4, PT, R11, c[0x0][0x3c8], PT ;  /* 0x0000f2000b007a0c */ /* 0x000fc60003f86270 */
[----:B------:R3:W-:Y:S01]  /*13540*/  @!P3 ST.E.64 [R22.64], R88 ;  /* 0x000000581600b985 */ /* 0x0007e2000c101b08 */
[----:B------:R-:W-:Y:S02]  /*13550*/  ISETP.GE.AND P3, PT, R10, c[0x0][0x3c8], PT ;  /* 0x0000f2000a007a0c */ /* 0x000fe40003f66270 */
[----:B-1----:R-:W-:-:S04]  /*13560*/  @!P1 LEA R2, P2, R14, R0, 0x2 ;  /* 0x000000000e029211 */ /* 0x002fc800078410ff */
[----:B------:R-:W-:Y:S02]  /*13570*/  @!P1 LEA.HI.X R3, R14, R4, R39, 0x2, P2 ;  /* 0x000000040e039211 */ /* 0x000fe400010f1427 */
[----:B------:R-:W-:-:S03]  /*13580*/  @!P6 LEA R26, P2, R13, R0, 0x2 ;  /* 0x000000000d1ae211 */ /* 0x000fc600078410ff */
[----:B------:R1:W-:Y:S01]  /*13590*/  @!P1 ST.E.64 [R2.64], R92 ;  /* 0x0000005c02009985 */ /* 0x0003e2000c101b08 */
[C---:B------:R-:W-:Y:S02]  /*135a0*/  @!P5 LEA R24, P1, R12.reuse, R0, 0x2 ;  /* 0x000000000c18d211 */ /* 0x040fe400078210ff */
[----:B------:R-:W-:Y:S02]  /*135b0*/  @!P6 LEA.HI.X R27, R13, R4, R41, 0x2, P2 ;  /* 0x000000040d1be211 */ /* 0x000fe400010f1429 */
[C---:B---3--:R-:W-:Y:S02]  /*135c0*/  @!P4 LEA R22, P2, R11.reuse, R0, 0x2 ;  /* 0x000000000b16c211 */ /* 0x048fe400078410ff */
[-C--:B------:R-:W-:Y:S01]  /*135d0*/  @!P5 LEA.HI.X R25, R12, R4.reuse, R42, 0x2, P1 ;  /* 0x000000040c19d211 */ /* 0x080fe200008f142a */
[----:B------:R3:W-:Y:S01]  /*135e0*/  @!P6 ST.E.64 [R26.64], R100 ;  /* 0x000000641a00e985 */ /* 0x0007e2000c101b08 */
[----:B------:R-:W-:-:S03]  /*135f0*/  @!P4 LEA.HI.X R23, R11, R4, R43, 0x2, P2 ;  /* 0x000000040b17c211 */ /* 0x000fc600010f142b */
[----:B------:R3:W-:Y:S04]  /*13600*/  @!P5 ST.E.64 [R24.64], R96 ;  /* 0x000000601800d985 */ /* 0x0007e8000c101b08 */
[----:B------:R3:W-:Y:S01]  /*13610*/  @!P4 ST.E.64 [R22.64], R56 ;  /* 0x000000381600c985 */ /* 0x0007e2000c101b08 */
[----:B-1----:R-:W-:-:S04]  /*13620*/  @!P3 LEA R2, P1, R10, R0, 0x2 ;  /* 0x000000000a02b211 */ /* 0x002fc800078210ff */
[----:B------:R-:W-:-:S05]  /*13630*/  @!P3 LEA.HI.X R3, R10, R4, R44, 0x2, P1 ;  /* 0x000000040a03b211 */ /* 0x000fca00008f142c */
[----:B------:R3:W-:Y:S04]  /*13640*/  @!P3 ST.E.64 [R2.64], R46 ;  /* 0x0000002e0200b985 */ /* 0x0007e8000c101b08 */
.L_x_611:
[----:B------:R-:W-:Y:S05]  /*13650*/  BSYNC B0 ;  /* 0x0000000000007941 */ /* 0x000fea0003800000 */
.L_x_610:
[----:B------:R-:W-:Y:S05]  /*13660*/  BRA.DIV ~URZ, `(.L_x_612) ;  /* 0x00002a827f007947 */ /* 0x000fea000b800000 */
[----:B---3--:R1:W3:Y:S04]  /*13670*/  SHFL.IDX PT, R4, R28, 0x1, 0x1c1f ;  /* 0x003c1f001c047f89 */ /* 0x0082e800000e0000 */
[----:B------:R1:W2:Y:S02]  /*13680*/  SHFL.IDX PT, R0, R29, 0x1, 0x1c1f ;  /* 0x003c1f001d007f89 */ /* 0x0002a400000e0000 */
.L_x_664:
[----:B------:R-:W-:Y:S05]  /*13690*/  @P0 BRA `(.L_x_607) ;  /* 0x00000fd000000947 */ /* 0x000fea0003800000 */
[----:B------:R-:W5:Y:S01]  /*136a0*/  LDL R5, [R1+0x10] ;  /* 0x0000100001057983 */ /* 0x000f620000100800 */
[----:B------:R-:W-:Y:S02]  /*136b0*/  ISETP.GE.AND P1, PT, R8, c[0x0][0x3c8], PT ;  /* 0x0000f20008007a0c */ /* 0x000fe40003f26270 */
[----:B------:R-:W-:Y:S02]  /*136c0*/  ISETP.GE.AND P0, PT, R7, c[0x0][0x3c8], PT ;  /* 0x0000f20007007a0c */ /* 0x000fe40003f06270 */
[----:B------:R-:W-:Y:S02]  /*136d0*/  ISETP.GE.AND P5, PT, R6, c[0x0][0x3c8], PT ;  /* 0x0000f20006007a0c */ /* 0x000fe40003fa6270 */
[----:B------:R-:W-:-:S07]  /*136e0*/  ISETP.GE.AND P4, PT, R21, c[0x0][0x3c8], PT ;  /* 0x0000f20015007a0c */ /* 0x000fce0003f86270 */
[CC--:B--2---:R-:W-:Y:S02]  /*136f0*/  @!P1 LEA R22, P3, R8.reuse, R0.reuse, 0x2 ;  /* 0x0000000008169211 */ /* 0x0c4fe400078610ff */
[C---:B------:R-:W-:Y:S02]  /*13700*/  @!P0 LEA R2, P6, R7.reuse, R0, 0x2 ;  /* 0x0000000007028211 */ /* 0x040fe400078c10ff */
[-C--:B---3--:R-:W-:Y:S02]  /*13710*/  @!P1 LEA.HI.X R23, R8, R4.reuse, R30, 0x2, P3 ;  /* 0x0000000408179211 */ /* 0x088fe400018f141e */
[----:B------:R-:W-:Y:S02]  /*13720*/  ISETP.GE.AND P3, PT, R20, c[0x0][0x3c8], PT ;  /* 0x0000f20014007a0c */ /* 0x000fe40003f66270 */
[----:B------:R-:W-:Y:S02]  /*13730*/  @!P0 LEA.HI.X R3, R7, R4, R31, 0x2, P6 ;  /* 0x0000000407038211 */ /* 0x000fe400030f141f */
[----:B------:R-:W-:-:S04]  /*13740*/  @!P5 LEA R26, P6, R6, R0, 0x2 ;  /* 0x00000000061ad211 */ /* 0x000fc800078c10ff */
[----:B------:R-:W-:Y:S02]  /*13750*/  @!P5 LEA.HI.X R27, R6, R4, R32, 0x2, P6 ;  /* 0x00000004061bd211 */ /* 0x000fe400030f1420 */
[----:B-----5:R-:W-:-:S13]  /*13760*/  ISETP.GE.AND P2, PT, R5, c[0x0][0x3c8], PT ;  /* 0x0000f20005007a0c */ /* 0x020fda0003f46270 */
[----:B------:R-:W-:Y:S02]  /*13770*/  @!P2 IMAD.MOV.U32 R24, RZ, RZ, R0 ;  /* 0x000000ffff18a224 */ /* 0x000fe400078e0000 */
[----:B------:R-:W-:-:S04]  /*13780*/  @!P2 IMAD.MOV.U32 R25, RZ, RZ, R4 ;  /* 0x000000ffff19a224 */ /* 0x000fc800078e0004 */
[----:B------:R-:W-:-:S05]  /*13790*/  @!P2 IMAD.WIDE R24, R5, 0x4, R24 ;  /* 0x000000040518a825 */ /* 0x000fca00078e0218 */
[----:B------:R2:W-:Y:S01]  /*137a0*/  @!P2 ST.E.64 [R24.64], R104 ;  /* 0x000000681800a985 */ /* 0x0005e2000c101b08 */
[----:B------:R-:W-:-:S03]  /*137b0*/  ISETP.GE.AND P2, PT, R19, c[0x0][0x3c8], PT ;  /* 0x0000f20013007a0c */ /* 0x000fc60003f46270 */
[----:B------:R3:W-:Y:S01]  /*137c0*/  @!P1 ST.E.64 [R22.64], R64 ;  /* 0x0000004016009985 */ /* 0x0007e2000c101b08 */
[----:B------:R-:W-:-:S03]  /*137d0*/  ISETP.GE.AND P1, PT, R18, c[0x0][0x3c8], PT ;  /* 0x0000f20012007a0c */ /* 0x000fc60003f26270 */
[----:B------:R5:W-:Y:S04]  /*137e0*/  @!P0 ST.E.64 [R2.64], R60 ;  /* 0x0000003c02008985 */ /* 0x000be8000c101b08 */
[----:B------:R-:W-:Y:S01]  /*137f0*/  @!P5 ST.E.64 [R26.64], R116 ;  /* 0x000000741a00d985 */ /* 0x000fe2000c101b08 */
[----:B------:R-:W-:Y:S02]  /*13800*/  ISETP.GE.AND P5, PT, R16, c[0x0][0x3c8], PT ;  /* 0x0000f20010007a0c */ /* 0x000fe40003fa6270 */
[CC--:B--2---:R-:W-:Y:S02]  /*13810*/  @!P4 LEA R24, P0, R21.reuse, R0.reuse, 0x2 ;  /* 0x000000001518c211 */ /* 0x0c4fe400078010ff */
[----:B---3--:R-:W-:Y:S02]  /*13820*/  @!P3 LEA R22, P6, R20, R0, 0x2 ;  /* 0x000000001416b211 */ /* 0x008fe400078c10ff */
[----:B------:R-:W-:-:S02]  /*13830*/  @!P4 LEA.HI.X R25, R21, R4, R34, 0x2, P0 ;  /* 0x000000041519c211 */ /* 0x000fc400000f1422 */
[----:B------:R-:W-:Y:S02]  /*13840*/  ISETP.GE.AND P0, PT, R17, c[0x0][0x3c8], PT ;  /* 0x0000f20011007a0c */ /* 0x000fe40003f06270 */
[----:B------:R-:W-:Y:S01]  /*13850*/  @!P3 LEA.HI.X R23, R20, R4, R33, 0x2, P6 ;  /* 0x000000041417b211 */ /* 0x000fe200030f1421 */
[----:B------:R-:W-:Y:S01]  /*13860*/  @!P4 ST.E.64 [R24.64], R114 ;  /* 0x000000721800c985 */ /* 0x000fe2000c101b08 */
[----:B------:R-:W-:Y:S02]  /*13870*/  @!P2 LEA R8, P6, R19, R0, 0x2 ;  /* 0x000000001308a211 */ /* 0x000fe400078c10ff */
[----:B------:R-:W-:Y:S01]  /*13880*/  ISETP.GE.AND P4, PT, R15, c[0x0][0x3c8], PT ;  /* 0x0000f2000f007a0c */ /* 0x000fe20003f86270 */
[----:B------:R-:W-:Y:S01]  /*13890*/  @!P3 ST.E.64 [R22.64], R112 ;  /* 0x000000701600b985 */ /* 0x000fe2000c101b08 */
[----:B------:R-:W-:Y:S02]  /*138a0*/  @!P2 LEA.HI.X R9, R19, R4, R35, 0x2, P6 ;  /* 0x000000041309a211 */ /* 0x000fe400030f1423 */
[----:B------:R-:W-:-:S02]  /*138b0*/  @!P1 LEA R6, P6, R18, R0, 0x2 ;  /* 0x0000000012069211 */ /* 0x000fc400078c10ff */
[----:B------:R-:W-:Y:S01]  /*138c0*/  ISETP.GE.AND P3, PT, R14, c[0x0][0x3c8], PT ;  /* 0x0000f2000e007a0c */ /* 0x000fe20003f66270 */
[----:B------:R2:W-:Y:S01]  /*138d0*/  @!P2 ST.E.64 [R8.64], R78 ;  /* 0x0000004e0800a985 */ /* 0x0005e2000c101b08 */
[----:B------:R-:W-:Y:S02]  /*138e0*/  @!P1 LEA.HI.X R7, R18, R4, R36, 0x2, P6 ;  /* 0x0000000412079211 */ /* 0x000fe400030f1424 */
[----:B-----5:R-:W-:Y:S02]  /*138f0*/  @!P0 LEA R2, P6, R17, R0, 0x2 ;  /* 0x0000000011028211 */ /* 0x020fe400078c10ff */
[----:B------:R-:W-:Y:S01]  /*13900*/  ISETP.GE.AND P2, PT, R13, c[0x0][0x3c8], PT ;  /* 0x0000f2000d007a0c */ /* 0x000fe20003f46270 */
[----:B------:R3:W-:Y:S01]  /*13910*/  @!P1 ST.E.64 [R6.64], R70 ;  /* 0x0000004606009985 */ /* 0x0007e2000c101b08 */
[----:B------:R-:W-:Y:S02]  /*13920*/  @!P0 LEA.HI.X R3, R17, R4, R37, 0x2, P6 ;  /* 0x0000000411038211 */ /* 0x000fe400030f1425 */
[----:B------:R-:W-:-:S02]  /*13930*/  @!P5 LEA R20, P6, R16, R0, 0x2 ;  /* 0x000000001014d211 */ /* 0x000fc400078c10ff */
[----:B------:R-:W-:Y:S01]  /*13940*/  ISETP.GE.AND P1, PT, R12, c[0x0][0x3c8], PT ;  /* 0x0000f2000c007a0c */ /* 0x000fe20003f26270 */
[----:B------:R5:W-:Y:S01]  /*13950*/  @!P0 ST.E.64 [R2.64], R52 ;  /* 0x0000003402008985 */ /* 0x000be2000c101b08 */
[C---:B------:R-:W-:Y:S02]  /*13960*/  @!P4 LEA R18, P0, R15.reuse, R0, 0x2 ;  /* 0x000000000f12c211 */ /* 0x040fe400078010ff */
[----:B------:R-:W-:Y:S02]  /*13970*/  @!P5 LEA.HI.X R21, R16, R4, R38, 0x2, P6 ;  /* 0x000000041015d211 */ /* 0x000fe400030f1426 */
[----:B------:R-:W-:Y:S02]  /*13980*/  @!P3 LEA R16, P6, R14, R0, 0x2 ;  /* 0x000000000e10b211 */ /* 0x000fe400078c10ff */
[----:B------:R-:W-:Y:S01]  /*13990*/  @!P4 LEA.HI.X R19, R15, R4, R40, 0x2, P0 ;  /* 0x000000040f13c211 */ /* 0x000fe200000f1428 */
[----:B------:R1:W-:Y:S01]  /*139a0*/  @!P5 ST.E.64 [R20.64], R90 ;  /* 0x0000005a1400d985 */ /* 0x0003e2000c101b08 */
[----:B------:R-:W-:-:S02]  /*139b0*/  ISETP.GE.AND P0, PT, R11, c[0x0][0x3c8], PT ;  /* 0x0000f2000b007a0c */ /* 0x000fc40003f06270 */
[----:B------:R-:W-:Y:S01]  /*139c0*/  @!P3 LEA.HI.X R17, R14, R4, R39, 0x2, P6 ;  /* 0x000000040e11b211 */ /* 0x000fe200030f1427 */
[----:B------:R1:W-:Y:S04]  /*139d0*/  @!P4 ST.E.64 [R18.64], R86 ;  /* 0x000000561200c985 */ /* 0x0003e8000c101b08 */
[----:B------:R1:W-:Y:S01]  /*139e0*/  @!P3 ST.E.64 [R16.64], R82 ;  /* 0x000000521000b985 */ /* 0x0003e2000c101b08 */
[----:B--2---:R-:W-:-:S04]  /*139f0*/  @!P2 LEA R8, P6, R13, R0, 0x2 ;  /* 0x000000000d08a211 */ /* 0x004fc800078c10ff */
[----:B------:R-:W-:Y:S02]  /*13a00*/  @!P2 LEA.HI.X R9, R13, R4, R41, 0x2, P6 ;  /* 0x000000040d09a211 */ /* 0x000fe400030f1429 */
[----:B---3--:R-:W-:-:S03]  /*13a10*/  @!P1 LEA R6, P6, R12, R0, 0x2 ;  /* 0x000000000c069211 */ /* 0x008fc600078c10ff */
[----:B------:R1:W-:Y:S01]  /*13a20*/  @!P2 ST.E.64 [R8.64], R74 ;  /* 0x0000004a0800a985 */ /* 0x0003e2000c101b08 */
[----:B------:R-:W-:Y:S02]  /*13a30*/  @!P1 LEA.HI.X R7, R12, R4, R42, 0x2, P6 ;  /* 0x000000040c079211 */ /* 0x000fe400030f142a */
[----:B-----5:R-:W-:-:S03]  /*13a40*/  @!P0 LEA R2, P6, R11, R0, 0x2 ;  /* 0x000000000b028211 */ /* 0x020fc600078c10ff */
[----:B------:R1:W-:Y:S01]  /*13a50*/  @!P1 ST.E.64 [R6.64], R58 ;  /* 0x0000003a06009985 */ /* 0x0003e2000c101b08 */
[----:B------:R-:W-:-:S05]  /*13a60*/  @!P0 LEA.HI.X R3, R11, R4, R43, 0x2, P6 ;  /* 0x000000040b038211 */ /* 0x000fca00030f142b */
[----:B------:R1:W-:Y:S01]  /*13a70*/  @!P0 ST.E.64 [R2.64], R54 ;  /* 0x0000003602008985 */ /* 0x0003e2000c101b08 */
[----:B------:R-:W-:-:S13]  /*13a80*/  ISETP.GE.AND P0, PT, R10, c[0x0][0x3c8], PT ;  /* 0x0000f2000a007a0c */ /* 0x000fda0003f06270 */
[----:B------:R-:W-:Y:S05]  /*13a90*/  @P0 BRA `(.L_x_607) ;  /* 0x00000bd000000947 */ /* 0x000fea0003800000 */
[----:B-1----:R-:W-:-:S04]  /*13aa0*/  LEA R2, P0, R10, R0, 0x2 ;  /* 0x000000000a027211 */ /* 0x002fc800078010ff */
[----:B------:R-:W-:-:S05]  /*13ab0*/  LEA.HI.X R3, R10, R4, R44, 0x2, P0 ;  /* 0x000000040a037211 */ /* 0x000fca00000f142c */
[----:B------:R1:W-:Y:S01]  /*13ac0*/  ST.E.64 [R2.64], R48 ;  /* 0x0000003002007985 */ /* 0x0003e2000c101b08 */
[----:B------:R-:W-:Y:S05]  /*13ad0*/  BRA `(.L_x_607) ;  /* 0x00000b9000007947 */ /* 0x000fea0003800000 */
.L_x_592:
[----:B------:R-:W3:Y:S04]  /*13ae0*/  LDL.LU R3, [R1+0x2c] ;  /* 0x00002c0001037983 */ /* 0x000ee80000300800 */
[----:B------:R-:W4:Y:S01]  /*13af0*/  LDL R8, [R1+0x34] ;  /* 0x0000340001087983 */ /* 0x000f220000100800 */
[----:B------:R-:W-:Y:S01]  /*13b00*/  ISETP.NE.U32.AND P0, PT, RZ, c[0x0][0x508], PT ;  /* 0x00014200ff007a0c */ /* 0x000fe20003f05070 */
[----:B--2---:R-:W-:Y:S01]  /*13b10*/  IMAD.MOV.U32 R6, RZ, RZ, 0x4 ;  /* 0x00000004ff067424 */ /* 0x004fe200078e00ff */
[----:B------:R-:W-:Y:S01]  /*13b20*/  ISETP.NE.U32.AND P1, PT, RZ, c[0x0][0x500], PT ;  /* 0x00014000ff007a0c */ /* 0x000fe20003f25070 */
[----:B------:R-:W-:Y:S01]  /*13b30*/  IMAD.MOV.U32 R19, RZ, RZ, c[0x0][0x388] ;  /* 0x0000e200ff137624 */ /* 0x000fe200078e00ff */
[----:B------:R-:W-:Y:S01]  /*13b40*/  ISETP.NE.AND.EX P0, PT, RZ, c[0x0][0x50c], PT, P0 ;  /* 0x00014300ff007a0c */ /* 0x000fe20003f05300 */
[----:B------:R-:W-:Y:S01]  /*13b50*/  IMAD.MOV.U32 R2, RZ, RZ, RZ ;  /* 0x000000ffff027224 */ /* 0x000fe200078e00ff */
[----:B------:R-:W-:Y:S01]  /*13b60*/  ISETP.NE.AND.EX P1, PT, RZ, c[0x0][0x504], PT, P1 ;  /* 0x00014100ff007a0c */ /* 0x000fe20003f25310 */
[----:B----4-:R-:W-:-:S10]  /*13b70*/  IMAD.WIDE R4, R8, R6, c[0x0][0x500] ;  /* 0x0001400008047625 */ /* 0x010fd400078e0206 */
[----:B------:R-:W-:Y:S02]  /*13b80*/  @P0 IMAD.WIDE R6, R8, R6, c[0x0][0x508] ;  /* 0x0001420008060625 */ /* 0x000fe400078e0206 */
[----:B------:R2:W5:Y:S04]  /*13b90*/  @P1 LDG.E R2, [R4.64] ;  /* 0x0000000804021981 */ /* 0x000568000c1e1900 */
[----:B------:R2:W5:Y:S01]  /*13ba0*/  @P0 LDG.E R19, [R6.64] ;  /* 0x0000000806130981 */ /* 0x000562000c1e1900 */
[----:B---3--:R-:W-:-:S04]  /*13bb0*/  ISETP.NE.AND P2, PT, R3, RZ, PT ;  /* 0x000000ff0300720c */ /* 0x008fc80003f45270 */
[----:B------:R-:W-:Y:S01]  /*13bc0*/  SEL R18, R3, c[0x0][0x3d4], P2 ;  /* 0x0000f50003127a07 */ /* 0x000fe20001000000 */
[----:B------:R-:W-:Y:S05]  /*13bd0*/  @P0 BRA `(.L_x_613) ;  /* 0x0000004000000947 */ /* 0x000fea0003800000 */
[----:B------:R-:W-:Y:S05]  /*13be0*/  @!P1 BRA `(.L_x_613) ;  /* 0x0000003000009947 */ /* 0x000fea0003800000 */
[----:B------:R3:W4:Y:S04]  /*13bf0*/  LDG.E R3, [R4.64] ;  /* 0x0000000804037981 */ /* 0x000728000c1e1900 */
[----:B--23--:R-:W4:Y:S02]  /*13c00*/  LDG.E R4, [R4.64+0x4] ;  /* 0x0000040804047981 */ /* 0x00cf24000c1e1900 */
[----:B----45:R-:W-:Y:S02]  /*13c10*/  IADD3 R19, -R3, R4, RZ ;  /* 0x0000000403137210 */ /* 0x030fe40007ffe1ff */
.L_x_613:
[----:B--2---:R-:W2:Y:S01]  /*13c20*/  S2R R5, SR_TID.X ;  /* 0x0000000000057919 */ /* 0x004ea20000002100 */
[----:B------:R-:W-:Y:S01]  /*13c30*/  SHF.R.S32.HI R3, RZ, 0x1f, R8 ;  /* 0x0000001fff037819 */ /* 0x000fe20000011408 */
[----:B------:R-:W-:Y:S01]  /*13c40*/  BSSY B0, `(.L_x_614) ;  /* 0x0000038000007945 */ /* 0x000fe20003800000 */
[----:B-----5:R-:W-:-:S02]  /*13c50*/  SHF.R.S32.HI R15, RZ, 0x1f, R2 ;  /* 0x0000001fff0f7819 */ /* 0x020fc40000011402 */
[----:B------:R-:W-:Y:S02]  /*13c60*/  SEL R8, R8, RZ, !P1 ;  /* 0x000000ff08087207 */ /* 0x000fe40004800000 */
[----:B------:R-:W-:Y:S02]  /*13c70*/  SEL R21, R3, RZ, !P1 ;  /* 0x000000ff03157207 */ /* 0x000fe40004800000 */
[----:B--2---:R-:W-:-:S13]  /*13c80*/  ISETP.GT.AND P0, PT, R5, 0x7f, PT ;  /* 0x0000007f0500780c */ /* 0x004fda0003f04270 */
[----:B------:R-:W-:Y:S05]  /*13c90*/  @P0 BRA `(.L_x_615) ;  /* 0x0000032000000947 */ /* 0x000fea0003800000 */
[----:B------:R-:W2:Y:S01]  /*13ca0*/  LDL R4, [R1+0x18] ;  /* 0x0000180001047983 */ /* 0x000ea20000100800 */
[----:B------:R-:W-:Y:S01]  /*13cb0*/  IMAD R3, R19, c[0x0][0x4e8], RZ ;  /* 0x00013a0013037a24 */ /* 0x000fe200078e02ff */
[----:B--2---:R-:W-:-:S04]  /*13cc0*/  IADD3 R14, R4, R5, RZ ;  /* 0x00000005040e7210 */ /* 0x004fc80007ffe0ff */
[----:B------:R-:W-:-:S13]  /*13cd0*/  ISETP.GE.AND P0, PT, R14, R3, PT ;  /* 0x000000030e00720c */ /* 0x000fda0003f06270 */
[----:B------:R-:W-:Y:S05]  /*13ce0*/  @P0 BRA `(.L_x_615) ;  /* 0x000002d000000947 */ /* 0x000fea0003800000 */
[----:B------:R-:W2:Y:S04]  /*13cf0*/  LDL R4, [R1+0x20] ;  /* 0x0000200001047983 */ /* 0x000ea80000100800 */
[----:B------:R-:W3:Y:S01]  /*13d00*/  LDL.LU R22, [R1+0x30] ;  /* 0x0000300001167983 */ /* 0x000ee20000300800 */
[----:B------:R-:W-:Y:S01]  /*13d10*/  IMAD.MOV.U32 R3, RZ, RZ, 0x368 ;  /* 0x00000368ff037424 */ /* 0x000fe200078e00ff */
[----:B------:R-:W-:-:S04]  /*13d20*/  ISETP.GT.AND P2, PT, R18, 0x1, PT ;  /* 0x000000011200780c */ /* 0x000fc80003f44270 */
[----:B------:R-:W-:-:S04]  /*13d30*/  SEL R3, R3, 0x328, P2 ;  /* 0x0000032803037807 */ /* 0x000fc80001000000 */
[----:B------:R4:W5:Y:S08]  /*13d40*/  LDC.64 R10, c[0x0][R3+0x170] ;  /* 0x00005c00030a7b82 */ /* 0x0009700000000a00 */
[----:B------:R4:W2:Y:S08]  /*13d50*/  LDC.64 R6, c[0x0][R3+0x168] ;  /* 0x00005a0003067b82 */ /* 0x0008b00000000a00 */
[----:B------:R4:W1:Y:S08]  /*13d60*/  LDC.64 R16, c[0x0][R3+0x178] ;  /* 0x00005e0003107b82 */ /* 0x0008700000000a00 */
[----:B------:R4:W1:Y:S02]  /*13d70*/  LDC.64 R12, c[0x0][R3+0x160] ;  /* 0x00005800030c7b82 */ /* 0x0008640000000a00 */
[----:B----4-:R-:W-:-:S02]  /*13d80*/  IMAD.MOV.U32 R3, RZ, RZ, c[0x0][0x4e8] ;  /* 0x00013a00ff037624 */ /* 0x010fc400078e00ff */
[----:B-----5:R-:W-:-:S03]  /*13d90*/  IMAD R9, R11, R8, RZ ;  /* 0x000000080b097224 */ /* 0x020fc600078e02ff */
[----:B------:R-:W-:Y:S02]  /*13da0*/  ISETP.NE.AND P0, PT, R3, 0x1, PT ;  /* 0x000000010300780c */ /* 0x000fe40003f05270 */
[----:B------:R-:W-:-:S11]  /*13db0*/  MOV R3, R14 ;  /* 0x0000000e00037202 */ /* 0x000fd60000000f00 */
[----:B------:R-:W-:-:S05]  /*13dc0*/  @P0 IMAD.HI.U32 R20, R14, c[0x0][0x4ec], RZ ;  /* 0x00013b000e140a27 */ /* 0x000fca00078e00ff */
[----:B------:R-:W-:Y:S01]  /*13dd0*/  @P0 SHF.R.U32.HI R3, RZ, c[0x0][0x4f0], R20 ;  /* 0x00013c00ff030a19 */ /* 0x000fe20000011614 */
[-C--:B--2---:R-:W-:Y:S02]  /*13de0*/  IMAD R11, R7, R4.reuse, RZ ;  /* 0x00000004070b7224 */ /* 0x084fe400078e02ff */
[----:B------:R-:W-:-:S04]  /*13df0*/  IMAD.WIDE.U32 R6, R6, R4, RZ ;  /* 0x0000000406067225 */ /* 0x000fc800078e00ff */
[----:B------:R-:W-:-:S04]  /*13e00*/  IMAD.WIDE.U32 R4, R10, R8, RZ ;  /* 0x000000080a047225 */ /* 0x000fc800078e00ff */
[----:B------:R-:W-:Y:S01]  /*13e10*/  IMAD R10, R10, R21, R9 ;  /* 0x000000150a0a7224 */ /* 0x000fe200078e0209 */
[----:B---3--:R-:W-:Y:S01]  /*13e20*/  SEL R9, R22, RZ, P2 ;  /* 0x000000ff16097207 */ /* 0x008fe20001000000 */
[----:B------:R-:W-:Y:S01]  /*13e30*/  IMAD.IADD R11, R7, 0x1, R11 ;  /* 0x00000001070b7824 */ /* 0x000fe200078e020b */
[----:B------:R-:W-:Y:S01]  /*13e40*/  IADD3 R20, P1, P0, R4, R6, R2 ;  /* 0x0000000604147210 */ /* 0x000fe2000783e002 */
[----:B------:R-:W-:Y:S01]  /*13e50*/  IMAD.MOV R4, RZ, RZ, -R3 ;  /* 0x000000ffff047224 */ /* 0x000fe200078e0a03 */
[----:B------:R-:W-:Y:S01]  /*13e60*/  IADD3 R5, R5, R10, RZ ;  /* 0x0000000a05057210 */ /* 0x000fe20007ffe0ff */
[-C--:B-1----:R-:W-:Y:S02]  /*13e70*/  IMAD R10, R17, R9.reuse, RZ ;  /* 0x00000009110a7224 */ /* 0x082fe400078e02ff */
[----:B------:R-:W-:Y:S01]  /*13e80*/  IMAD.WIDE.U32 R6, R16, R9, RZ ;  /* 0x0000000910067225 */ /* 0x000fe200078e00ff */
[----:B------:R-:W-:Y:S02]  /*13e90*/  IADD3.X R11, R5, R11, R15, P1, P0 ;  /* 0x0000000b050b7210 */ /* 0x000fe40000fe040f */
[----:B------:R-:W-:Y:S01]  /*13ea0*/  SHF.R.S32.HI R5, RZ, 0x1f, R3 ;  /* 0x0000001fff057819 */ /* 0x000fe20000011403 */
[----:B------:R-:W-:Y:S01]  /*13eb0*/  IMAD R4, R4, c[0x0][0x4e8], R14 ;  /* 0x00013a0004047a24 */ /* 0x000fe200078e020e */
[----:B------:R-:W-:Y:S01]  /*13ec0*/  IADD3 R7, R7, R10, RZ ;  /* 0x0000000a07077210 */ /* 0x000fe20007ffe0ff */
[----:B------:R-:W-:Y:S01]  /*13ed0*/  IMAD.MOV.U32 R10, RZ, RZ, c[0x0][0x4a8] ;  /* 0x00012a00ff0a7624 */ /* 0x000fe200078e00ff */
[----:B------:R-:W-:Y:S01]  /*13ee0*/  IADD3 R6, P1, P0, R3, R20, R6 ;  /* 0x0000001403067210 */ /* 0x000fe2000783e006 */
[----:B------:R-:W-:Y:S01]  /*13ef0*/  IMAD R3, R13, R4, RZ ;  /* 0x000000040d037224 */ /* 0x000fe200078e02ff */
[----:B------:R-:W-:-:S02]  /*13f00*/  SHF.R.S32.HI R9, RZ, 0x1f, R4 ;  /* 0x0000001fff097819 */ /* 0x000fc40000011404 */
[----:B------:R-:W-:-:S03]  /*13f10*/  IADD3.X R7, R5, R11, R7, P1, P0 ;  /* 0x0000000b05077210 */ /* 0x000fc60000fe0407 */
[C---:B------:R-:W-:Y:S02]  /*13f20*/  IMAD R3, R12.reuse, R9, R3 ;  /* 0x000000090c037224 */ /* 0x040fe400078e0203 */
        /* <DEDUP_REMOVED lines=9> */
.L_x_615:
[----:B------:R-:W-:Y:S05]  /*13fc0*/  BSYNC B0 ;  /* 0x0000000000007941 */ /* 0x000fea0003800000 */
.L_x_614:
[----:B------:R-:W-:-:S13]  /*13fd0*/  ISETP.GT.AND P0, PT, R18, 0x1, PT ;  /* 0x000000011200780c */ /* 0x000fda0003f04270 */
[----:B------:R-:W-:Y:S05]  /*13fe0*/  @P0 BRA `(.L_x_607) ;  /* 0x0000068000000947 */ /* 0x000fea0003800000 */
[----:B------:R-:W2:Y:S04]  /*13ff0*/  LDL.LU R4, [R1+0x20] ;  /* 0x0000200001047983 */ /* 0x000ea80000300800 */
[----:B-1----:R-:W3:Y:S04]  /*14000*/  LDL.LU R3, [R1+0x18] ;  /* 0x0000180001037983 */ /* 0x002ee80000300800 */
[----:B------:R-:W4:Y:S04]  /*14010*/  LDL R6, [R1+0x58] ;  /* 0x0000580001067983 */ /* 0x000f280000100800 */
[----:B------:R-:W1:Y:S02]  /*14020*/  S2R R10, SR_TID.X ;  /* 0x00000000000a7919 */ /* 0x000e640000002100 */
[----:B-1----:R-:W-:-:S04]  /*14030*/  SHF.R.S32.HI R11, RZ, 0x1f, R10 ;  /* 0x0000001fff0b7819 */ /* 0x002fc8000001140a */
[----:B------:R-:W-:-:S04]  /*14040*/  LEA.HI R11, R11, R10, RZ, 0x3 ;  /* 0x0000000a0b0b7211 */ /* 0x000fc800078f18ff */
[----:B------:R-:W-:Y:S02]  /*14050*/  SHF.R.S32.HI R11, RZ, 0x3, R11 ;  /* 0x00000003ff0b7819 */ /* 0x000fe4000001140b */
[----:B--2---:R-:W-:Y:S02]  /*14060*/  MOV R9, R4 ;  /* 0x0000000400097202 */ /* 0x004fe40000000f00 */
[----:B------:R-:W-:Y:S02]  /*14070*/  MOV R4, c[0x0][0x4e8] ;  /* 0x00013a0000047a02 */ /* 0x000fe40000000f00 */
[----:B---3--:R-:W-:Y:S01]  /*14080*/  MOV R12, R3 ;  /* 0x00000003000c7202 */ /* 0x008fe20000000f00 */
[----:B------:R-:W-:Y:S01]  /*14090*/  IMAD R3, R15, c[0x0][0x3a0], RZ ;  /* 0x0000e8000f037a24 */ /* 0x000fe200078e02ff */
[----:B------:R-:W-:Y:S01]  /*140a0*/  ISETP.NE.AND P0, PT, R4, 0x1, PT ;  /* 0x000000010400780c */ /* 0x000fe20003f05270 */
[----:B------:R-:W-:-:S04]  /*140b0*/  IMAD.WIDE.U32 R4, R2, c[0x0][0x3a0], RZ ;  /* 0x0000e80002047a25 */ /* 0x000fc800078e00ff */
[----:B------:R-:W-:Y:S01]  /*140c0*/  IMAD R2, R2, c[0x0][0x3a4], R3 ;  /* 0x0000e90002027a24 */ /* 0x000fe200078e0203 */
[----:B----4-:R-:W-:Y:S01]  /*140d0*/  IADD3 R3, R6, R12, RZ ;  /* 0x0000000c06037210 */ /* 0x010fe20007ffe0ff */
[----:B------:R-:W-:Y:S02]  /*140e0*/  IMAD R6, R21, c[0x0][0x3f0], RZ ;  /* 0x0000fc0015067a24 */ /* 0x000fe400078e02ff */
[----:B------:R-:W-:Y:S01]  /*140f0*/  IMAD.IADD R5, R5, 0x1, R2 ;  /* 0x0000000105057824 */ /* 0x000fe200078e0202 */
[----:B------:R-:W-:-:S03]  /*14100*/  MOV R2, R3 ;  /* 0x0000000300027202 */ /* 0x000fc60000000f00 */
[----:B------:R-:W-:-:S04]  /*14110*/  @P0 IMAD.HI.U32 R7, R3, c[0x0][0x4ec], RZ ;  /* 0x00013b0003070a27 */ /* 0x000fc800078e00ff */
[----:B------:R-:W-:Y:S01]  /*14120*/  IMAD.WIDE.U32 R4, R9, c[0x0][0x3e8], R4 ;  /* 0x0000fa0009047a25 */ /* 0x000fe200078e0004 */
[----:B------:R-:W-:-:S03]  /*14130*/  @P0 SHF.R.U32.HI R2, RZ, c[0x0][0x4f0], R7 ;  /* 0x00013c00ff020a19 */ /* 0x000fc60000011607 */
[----:B------:R-:W-:Y:S01]  /*14140*/  IMAD R5, R9, c[0x0][0x3ec], R5 ;  /* 0x0000fb0009057a24 */ /* 0x000fe200078e0205 */
[----:B------:R-:W-:Y:S01]  /*14150*/  SHF.R.S32.HI R7, RZ, 0x1f, R2 ;  /* 0x0000001fff077819 */ /* 0x000fe20000011402 */
[----:B------:R-:W-:Y:S01]  /*14160*/  IMAD R9, R8, c[0x0][0x3f4], R6 ;  /* 0x0000fd0008097a24 */ /* 0x000fe200078e0206 */
[----:B------:R-:W-:Y:S01]  /*14170*/  IADD3 R6, -R2, RZ, RZ ;  /* 0x000000ff02067210 */ /* 0x000fe20007ffe1ff */
[----:B------:R-:W-:Y:S01]  /*14180*/  IMAD.WIDE.U32 R4, R8, c[0x0][0x3f0], R4 ;  /* 0x0000fc0008047a25 */ /* 0x000fe200078e0004 */
[----:B------:R-:W-:-:S03]  /*14190*/  IADD3 R8, R11, R12, RZ ;  /* 0x0000000c0b087210 */ /* 0x000fc60007ffe0ff */
[----:B------:R-:W-:Y:S02]  /*141a0*/  IMAD R7, R7, c[0x0][0x3e0], RZ ;  /* 0x0000f80007077a24 */ /* 0x000fe400078e02ff */
[----:B------:R-:W-:Y:S02]  /*141b0*/  IMAD.IADD R5, R5, 0x1, R9 ;  /* 0x0000000105057824 */ /* 0x000fe400078e0209 */
        /* <DEDUP_REMOVED lines=13> */
.L_x_665:
[----:B------:R-:W-:Y:S05]  /*14290*/  BRA.DIV ~URZ, `(.L_x_617) ;  /* 0x00001f927f007947 */ /* 0x000fea000b800000 */
[----:B------:R3:W4:Y:S02]  /*142a0*/  SHFL.IDX PT, R2, R10, RZ, 0x181f ;  /* 0x00181fff0a027589 */ /* 0x00072400000e0000 */
.L_x_666:
[----:B------:R-:W-:Y:S01]  /*142b0*/  IMAD R7, R19, c[0x0][0x4e8], RZ ;  /* 0x00013a0013077a24 */ /* 0x000fe200078e02ff */
[----:B------:R-:W-:Y:S04]  /*142c0*/  BSSY B0, `(.L_x_618) ;  /* 0x000000b000007945 */ /* 0x000fe80003800000 */
[----:B------:R-:W-:-:S13]  /*142d0*/  ISETP.GE.AND P0, PT, R8, R7, PT ;  /* 0x000000070800720c */ /* 0x000fda0003f06270 */
[----:B------:R-:W-:Y:S05]  /*142e0*/  @P0 BRA `(.L_x_619) ;  /* 0x0000008000000947 */ /* 0x000fea0003800000 */
[----:B------:R-:W-:Y:S02]  /*142f0*/  ISETP.GE.AND P1, PT, R246, c[0x0][0x3c8], PT ;  /* 0x0000f200f6007a0c */ /* 0x000fe40003f26270 */
[----:B------:R-:W-:-:S11]  /*14300*/  ISETP.GE.AND P0, PT, R0, c[0x0][0x3c8], PT ;  /* 0x0000f20000007a0c */ /* 0x000fd60003f06270 */
[-C--:B----4-:R-:W-:Y:S02]  /*14310*/  @!P1 LEA R4, P3, R246, R2.reuse, 0x1 ;  /* 0x00000002f6049211 */ /* 0x090fe400078608ff */
[----:B------:R-:W-:Y:S02]  /*14320*/  @!P0 LEA R2, P2, R0, R2, 0x1 ;  /* 0x0000000200028211 */ /* 0x000fe400078408ff */
[-C--:B--2---:R-:W-:Y:S02]  /*14330*/  @!P1 LEA.HI.X R5, R246, R11.reuse, R28, 0x1, P3 ;  /* 0x0000000bf6059211 */ /* 0x084fe400018f0c1c */
[----:B------:R-:W-:-:S03]  /*14340*/  @!P0 LEA.HI.X R3, R0, R11, R29, 0x1, P2 ;  /* 0x0000000b00038211 */ /* 0x000fc600010f0c1d */
[----:B------:R2:W-:Y:S04]  /*14350*/  @!P1 ST.E.128 [R4.64], RZ ;  /* 0x000000ff04009985 */ /* 0x0005e8000c101d08 */
[----:B------:R2:W-:Y:S02]  /*14360*/  @!P0 ST.E.128 [R2.64], RZ ;  /* 0x000000ff02008985 */ /* 0x0005e4000c101d08 */
.L_x_619:
[----:B------:R-:W-:Y:S05]  /*14370*/  BSYNC B0 ;  /* 0x0000000000007941 */ /* 0x000fea0003800000 */
.L_x_618:
[----:B------:R-:W-:Y:S05]  /*14380*/  BRA.DIV ~URZ, `(.L_x_620) ;  /* 0x00001f127f007947 */ /* 0x000fea000b800000 */
[----:B--2---:R2:W1:Y:S04]  /*14390*/  SHFL.IDX PT, R11, R6, 0x1, 0x181f ;  /* 0x00381f00060b7f89 */ /* 0x00446800000e0000 */
[----:B----4-:R2:W4:Y:S02]  /*143a0*/  SHFL.IDX PT, R2, R10, 0x1, 0x181f ;  /* 0x00381f000a027f89 */ /* 0x01052400000e0000 */
.L_x_667:
        /* <DEDUP_REMOVED lines=10> */
[----:B------:R1:W-:Y:S04]  /*14450*/  @!P1 ST.E.128 [R4.64], RZ ;  /* 0x000000ff04009985 */ /* 0x0003e8000c101d08 */
[----:B------:R1:W-:Y:S02]  /*14460*/  @!P0 ST.E.128 [R2.64], RZ ;  /* 0x000000ff02008985 */ /* 0x0003e4000c101d08 */
.L_x_622:
[----:B------:R-:W-:Y:S05]  /*14470*/  BSYNC B0 ;  /* 0x0000000000007941 */ /* 0x000fea0003800000 */
.L_x_621:
[----:B------:R-:W-:Y:S05]  /*14480*/  BRA.DIV ~URZ, `(.L_x_623) ;  /* 0x00001ee27f007947 */ /* 0x000fea000b800000 */
[----:B-1----:R1:W2:Y:S02]  /*14490*/  SHFL.IDX PT, R11, R6, 0x2, 0x181f ;  /* 0x00581f00060b7f89 */ /* 0x0022a400000e0000 */
.L_x_668:
[----:B------:R-:W-:Y:S05]  /*144a0*/  BRA.DIV ~URZ, `(.L_x_624) ;  /* 0x00001f327f007947 */ /* 0x000fea000b800000 */
[----:B----4-:R4:W1:Y:S02]  /*144b0*/  SHFL.IDX PT, R2, R10, 0x2, 0x181f ;  /* 0x00581f000a027f89 */ /* 0x01086400000e0000 */
.L_x_669:
        /* <DEDUP_REMOVED lines=10> */
[----:B------:R1:W-:Y:S04]  /*14560*/  @!P1 ST.E.128 [R4.64], RZ ;  /* 0x000000ff04009985 */ /* 0x0003e8000c101d08 */
[----:B------:R1:W-:Y:S02]  /*14570*/  @!P0 ST.E.128 [R2.64], RZ ;  /* 0x000000ff02008985 */ /* 0x0003e4000c101d08 */
.L_x_626:
[----:B------:R-:W-:Y:S05]  /*14580*/  BSYNC B0 ;  /* 0x0000000000007941 */ /* 0x000fea0003800000 */
.L_x_625:
[----:B------:R-:W-:Y:S05]  /*14590*/  BRA.DIV ~URZ, `(.L_x_627) ;  /* 0x00001eb27f007947 */ /* 0x000fea000b800000 */
[----:B-12---:R-:W1:Y:S04]  /*145a0*/  SHFL.IDX PT, R6, R6, 0x3, 0x181f ;  /* 0x00781f0006067f89 */ /* 0x006e6800000e0000 */
[----:B------:R2:W3:Y:S02]  /*145b0*/  SHFL.IDX PT, R2, R10, 0x3, 0x181f ;  /* 0x00781f000a027f89 */ /* 0x0004e400000e0000 */
.L_x_670:
[----:B------:R-:W-:-:S04]  /*145c0*/  IADD3 R8, R8, 0x60, RZ ;  /* 0x0000006008087810 */ /* 0x000fc80007ffe0ff */
[----:B------:R-:W-:-:S13]  /*145d0*/  ISETP.GE.AND P0, PT, R8, R7, PT ;  /* 0x000000070800720c */ /* 0x000fda0003f06270 */
[----:B------:R-:W-:Y:S05]  /*145e0*/  @P0 BRA `(.L_x_607) ;  /* 0x0000008000000947 */ /* 0x000fea0003800000 */
[----:B------:R-:W-:Y:S02]  /*145f0*/  ISETP.GE.AND P1, PT, R246, c[0x0][0x3c8], PT ;  /* 0x0000f200f6007a0c */ /* 0x000fe40003f26270 */
[----:B------:R-:W-:-:S11]  /*14600*/  ISETP.GE.AND P0, PT, R0, c[0x0][0x3c8], PT ;  /* 0x0000f20000007a0c */ /* 0x000fd60003f06270 */
[-C--:B---3--:R-:W-:Y:S02]  /*14610*/  @!P1 LEA R4, P3, R246, R2.reuse, 0x1 ;  /* 0x00000002f6049211 */ /* 0x088fe400078608ff */
[----:B------:R-:W-:Y:S02]  /*14620*/  @!P0 LEA R2, P2, R0, R2, 0x1 ;  /* 0x0000000200028211 */ /* 0x000fe400078408ff */
[-C--:B-1----:R-:W-:Y:S02]  /*14630*/  @!P1 LEA.HI.X R5, R246, R6.reuse, R28, 0x1, P3 ;  /* 0x00000006f6059211 */ /* 0x082fe400018f0c1c */
[----:B------:R-:W-:-:S03]  /*14640*/  @!P0 LEA.HI.X R3, R0, R6, R29, 0x1, P2 ;  /* 0x0000000600038211 */ /* 0x000fc600010f0c1d */
[----:B------:R1:W-:Y:S04]  /*14650*/  @!P1 ST.E.128 [R4.64], RZ ;  /* 0x000000ff04009985 */ /* 0x0003e8000c101d08 */
[----:B------:R1:W-:Y:S02]  /*14660*/  @!P0 ST.E.128 [R2.64], RZ ;  /* 0x000000ff02008985 */ /* 0x0003e4000c101d08 */
.L_x_607:
[----:B------:R-:W-:Y:S05]  /*14670*/  BSYNC B1 ;  /* 0x0000000000017941 */ /* 0x000fea0003800000 */
.L_x_591:
[----:B--2---:R-:W2:Y:S02]  /*14680*/  LDL R0, [R1+0x5c] ;  /* 0x00005c0001007983 */ /* 0x004ea40000100800 */
[----:B--2---:R-:W-:-:S13]  /*14690*/  ISETP.NE.AND P0, PT, R0, RZ, PT ;  /* 0x000000ff0000720c */ /* 0x004fda0003f05270 */
[----:B------:R-:W-:Y:S01]  /*146a0*/  @P0 WARPSYNC 0xffffffff ;  /* 0xffffffff00000948 */ /* 0x000fe20003800000 */
[----:B------:R-:W-:Y:S06]  /*146b0*/  @P0 BAR.SYNC.DEFER_BLOCKING 0x5, 0x100 ;  /* 0x0144000000000b1d */ /* 0x000fec0000010000 */
[----:B-1-3--:R-:W1:Y:S04]  /*146c0*/  @P0 LDS.128 R4, [0xe100] ;  /* 0x00e10000ff040984 */ /* 0x00ae680000000c00 */
[----:B-1----:R1:W-:Y:S04]  /*146d0*/  @P0 STL.64 [R1+0x28], R4 ;  /* 0x0000280401000387 */ /* 0x0023e80000100a00 */
[----:B------:R1:W-:Y:S04]  /*146e0*/  @P0 STL.64 [R1+0x30], R6 ;  /* 0x0000300601000387 */ /* 0x0003e80000100a00 */
[----:B------:R-:W-:Y:S06]  /*146f0*/  @P0 BAR.ARV 0x4, 0x100 ;  /* 0x0104000000000b1d */ /* 0x000fec0000002000 */
[----:B------:R-:W-:Y:S05]  /*14700*/  @P0 BRA `(.L_x_628) ;  /* 0x0000104000000947 */ /* 0x000fea0003800000 */
[----:B------:R-:W2:Y:S01]  /*14710*/  S2R R0, SR_TID.X ;  /* 0x0000000000007919 */ /* 0x000ea20000002100 */
[----:B-1----:R-:W-:Y:S01]  /*14720*/  IMAD.MOV.U32 R7, RZ, RZ, RZ ;  /* 0x000000ffff077224 */ /* 0x002fe200078e00ff */
[----:B--2---:R-:W-:-:S04]  /*14730*/  LOP3.LUT R14, R0, 0x1f, RZ, 0xc0, !PT ;  /* 0x0000001f000e7812 */ /* 0x004fc800078ec0ff */
[----:B------:R-:W-:Y:S01]  /*14740*/  ISETP.NE.AND P5, PT, R14, 0x1f, PT ;  /* 0x0000001f0e00780c */ /* 0x000fe20003fa5270 */
[----:B------:R-:W-:Y:S10]  /*14750*/  BRA.DIV ~URZ, `(.L_x_629) ;  /* 0x00001dc27f007947 */ /* 0x000ff4000b800000 */
[----:B----4-:R1:W2:Y:S02]  /*14760*/  SHFL.IDX PT, R10, R62, RZ, 0x1f ;  /* 0x00001fff3e0a7589 */ /* 0x0102a400000e0000 */
.L_x_671:
[----:B------:R-:W-:Y:S05]  /*14770*/  BRA.DIV ~URZ, `(.L_x_630) ;  /* 0x00001e127f007947 */ /* 0x000fea000b800000 */
[----:B------:R3:W4:Y:S02]  /*14780*/  SHFL.IDX PT, R8, R62, 0x1, 0x1f ;  /* 0x00201f003e087f89 */ /* 0x00072400000e0000 */
.L_x_672:
[----:B------:R-:W5:Y:S01]  /*14790*/  LDL R0, [R1+0x34] ;  /* 0x0000340001007983 */ /* 0x000f620000100800 */
[----:B------:R-:W-:Y:S02]  /*147a0*/  IMAD.MOV.U32 R6, RZ, RZ, RZ ;  /* 0x000000ffff067224 */ /* 0x000fe400078e00ff */
[----:B-----5:R-:W-:-:S05]  /*147b0*/  IMAD.IADD R0, R0, 0x1, R14 ;  /* 0x0000000100007824 */ /* 0x020fca00078e020e */
        /* <DEDUP_REMOVED lines=15> */
[----:B------:R1:W3:Y:S02]  /*148b0*/  SHFL.UP PT, R4, R0, 0x1, RZ ;  /* 0x0420000000047989 */ /* 0x0002e400000e00ff */
.L_x_673:
        /* <DEDUP_REMOVED lines=16> */
.L_x_674:
[----:B---3--:R-:W-:Y:S01]  /*149c0*/  IMAD R0, R0, c[0x0][0x538], RZ ;  /* 0x00014e0000007a24 */ /* 0x008fe200078e02ff */
[----:B------:R-:W-:Y:S04]  /*149d0*/  BSSY B1, `(.L_x_633) ;  /* 0x00000ce000017945 */ /* 0x000fe80003800000 */
[----:B----4-:R-:W-:-:S04]  /*149e0*/  IADD3 R8, R0, R8, RZ ;  /* 0x0000000800087210 */ /* 0x010fc80007ffe0ff */
[----:B--2---:R-:W-:-:S13]  /*149f0*/  ISETP.GT.AND P6, PT, R8, R10, PT ;  /* 0x0000000a0800720c */ /* 0x004fda0003fc4270 */
[----:B------:R-:W-:Y:S05]  /*14a00*/  @P6 BRA `(.L_x_634) ;  /* 0x0000025000006947 */ /* 0x000fea0003800000 */
.L_x_638:
[----:B------:R-:W2:Y:S02]  /*14a10*/  LDL.LU R0, [R1+0x34] ;  /* 0x0000340001007983 */ /* 0x000ea40000300800 */
[----:B--2---:R-:W-:-:S04]  /*14a20*/  IADD3 R0, R0, 0x1f, RZ ;  /* 0x0000001f00007810 */ /* 0x004fc80007ffe0ff */
[----:B------:R-:W-:-:S13]  /*14a30*/  ISETP.GE.AND P6, PT, R0, c[0x0][0x53c], PT ;  /* 0x00014f0000007a0c */ /* 0x000fda0003fc6270 */
[----:B------:R-:W-:Y:S05]  /*14a40*/  @P6 BRA `(.L_x_635) ;  /* 0x00000c1000006947 */ /* 0x000fea0003800000 */
[----:B------:R2:W-:Y:S01]  /*14a50*/  STL [R1+0x34], R0 ;  /* 0x0000340001007387 */ /* 0x0005e20000100800 */
[----:B------:R-:W-:Y:S01]  /*14a60*/  CS2R R6, SRZ ;  /* 0x0000000000067805 */ /* 0x000fe2000001ff00 */
[----:B--2---:R-:W-:-:S04]  /*14a70*/  IADD3 R0, R0, R14, RZ ;  /* 0x0000000e00007210 */ /* 0x004fc80007ffe0ff */
        /* <DEDUP_REMOVED lines=10> */
.L_x_675:
        /* <DEDUP_REMOVED lines=16> */
.L_x_676:
[----:B--2---:R-:W-:-:S05]  /*14c20*/  IMAD R0, R0, c[0x0][0x538], RZ ;  /* 0x00014e0000007a24 */ /* 0x004fca00078e02ff */
[----:B------:R-:W-:-:S04]  /*14c30*/  IADD3 R8, R0, R8, RZ ;  /* 0x0000000800087210 */ /* 0x000fc80007ffe0ff */
[----:B------:R-:W-:-:S13]  /*14c40*/  ISETP.GT.AND P6, PT, R8, R10, PT ;  /* 0x0000000a0800720c */ /* 0x000fda0003fc4270 */
[----:B-1----:R-:W-:Y:S05]  /*14c50*/  @!P6 BRA `(.L_x_638) ;  /* 0xfffffdb00000e947 */ /* 0x002fea000383ffff */
.L_x_634:
[----:B------:R-:W-:-:S05]  /*14c60*/  IADD3 R8, -R0, R8, RZ ;  /* 0x0000000800087210 */ /* 0x000fca0007ffe1ff */
[----:B------:R-:W-:-:S05]  /*14c70*/  IMAD R0, R4, c[0x0][0x538], R8 ;  /* 0x00014e0004007a24 */ /* 0x000fca00078e0208 */
[----:B------:R-:W-:Y:S01]  /*14c80*/  ISETP.GT.AND P0, PT, R0, R10, PT ;  /* 0x0000000a0000720c */ /* 0x000fe20003f04270 */
[----:B------:R-:W-:-:S12]  /*14c90*/  BRA.DIV ~URZ, `(.L_x_639) ;  /* 0x00001d527f007947 */ /* 0x000fd8000b800000 */
[----:B------:R-:W-:-:S03]  /*14ca0*/  VOTE.ANY R12, PT, !P0 ;  /* 0x00000000000c7806 */ /* 0x000fc600040e0100 */
.L_x_677:
[----:B------:R-:W2:Y:S01]  /*14cb0*/  LDL.LU R2, [R1+0x34] ;  /* 0x0000340001027983 */ /* 0x000ea20000300800 */
[----:B------:R-:W2:Y:S02]  /*14cc0*/  POPC R0, R12 ;  /* 0x0000000c00007309 */ /* 0x000ea40000000000 */
[----:B--2---:R-:W-:-:S05]  /*14cd0*/  IADD3 R2, R0, R2, RZ ;  /* 0x0000000200027210 */ /* 0x004fca0007ffe0ff */
[----:B------:R2:W-:Y:S01]  /*14ce0*/  STL [R1+0x34], R2 ;  /* 0x0000340201007387 */ /* 0x0005e20000100800 */
[----:B------:R-:W-:Y:S05]  /*14cf0*/  BRA.DIV ~URZ, `(.L_x_640) ;  /* 0x00001d427f007947 */ /* 0x000fea000b800000 */
[----:B------:R3:W4:Y:S04]  /*14d00*/  SHFL.IDX PT, R11, R6, R0, 0x1f ;  /* 0x00001f00060b7589 */ /* 0x00072800000e0000 */
[----:B------:R3:W1:Y:S02]  /*14d10*/  SHFL.IDX PT, R7, R7, R0, 0x1f ;  /* 0x00001f0007077589 */ /* 0x00066400000e0000 */
.L_x_678:
[----:B------:R-:W-:Y:S01]  /*14d20*/  ISETP.NE.AND P0, PT, R12, RZ, PT ;  /* 0x000000ff0c00720c */ /* 0x000fe20003f05270 */
[----:B------:R-:W-:-:S12]  /*14d30*/  BSSY B0, `(.L_x_641) ;  /* 0x0000005000007945 */ /* 0x000fd80003800000 */
[----:B------:R-:W-:Y:S05]  /*14d40*/  @!P0 BRA `(.L_x_642) ;  /* 0x0000003000008947 */ /* 0x000fea0003800000 */
[----:B---3--:R-:W-:Y:S01]  /*14d50*/  IADD3 R0, R0, -0x1, RZ ;  /* 0xffffffff00007810 */ /* 0x008fe20007ffe0ff */
[----:B------:R-:W-:Y:S05]  /*14d60*/  BRA.DIV ~URZ, `(.L_x_643) ;  /* 0x00001da27f007947 */ /* 0x000fea000b800000 */
[----:B------:R3:W2:Y:S02]  /*14d70*/  SHFL.IDX PT, R13, R4, R0, 0x1f ;  /* 0x00001f00040d7589 */ /* 0x0006a400000e0000 */
.L_x_642:
[----:B------:R-:W-:Y:S05]  /*14d80*/  BSYNC B0 ;  /* 0x0000000000007941 */ /* 0x000fea0003800000 */
.L_x_641:
[----:B--23--:R-:W-:Y:S01]  /*14d90*/  IMAD R0, R13, c[0x0][0x538], R8 ;  /* 0x00014e000d007a24 */ /* 0x00cfe200078e0208 */
[----:B-1----:R-:W-:Y:S01]  /*14da0*/  ISETP.NE.AND P0, PT, R7, 0x1, PT ;  /* 0x000000010700780c */ /* 0x002fe20003f05270 */
[----:B------:R-:W-:Y:S03]  /*14db0*/  BSSY B0, `(.L_x_644) ;  /* 0x0000086000007945 */ /* 0x000fe60003800000 */
[----:B------:R1:W-:Y:S01]  /*14dc0*/  STL [R1+0x28], R0 ;  /* 0x0000280001007387 */ /* 0x0003e20000100800 */
[----:B------:R-:W-:-:S08]  /*14dd0*/  IADD3 R8, -R0, R10, RZ ;  /* 0x0000000a00087210 */ /* 0x000fd00007ffe1ff */
[----:B------:R-:W-:Y:S05]  /*14de0*/  @!P0 BRA `(.L_x_645) ;  /* 0x000003e000008947 */ /* 0x000fea0003800000 */
[-C--:B----4-:R-:W-:Y:S02]  /*14df0*/  IABS R2, R11.reuse ;  /* 0x0000000b00027213 */ /* 0x090fe40000000000 */
[----:B------:R-:W-:Y:S02]  /*14e00*/  IABS R9, R11 ;  /* 0x0000000b00097213 */ /* 0x000fe40000000000 */
[----:B-1----:R-:W1:Y:S08]  /*14e10*/  I2F.RP R0, R2 ;  /* 0x0000000200007306 */ /* 0x002e700000209400 */
[----:B-1----:R-:W1:Y:S02]  /*14e20*/  MUFU.RCP R0, R0 ;  /* 0x0000000000007308 */ /* 0x002e640000001000 */
[----:B-1----:R-:W-:-:S06]  /*14e30*/  IADD3 R0, R0, 0xffffffe, RZ ;  /* 0x0ffffffe00007810 */ /* 0x002fcc0007ffe0ff */
[----:B------:R-:W1:Y:S02]  /*14e40*/  F2I.FTZ.U32.TRUNC.NTZ R5, R0 ;  /* 0x0000000000057305 */ /* 0x000e64000021f000 */
[----:B-1----:R-:W-:Y:S01]  /*14e50*/  IMAD.MOV R3, RZ, RZ, -R5 ;  /* 0x000000ffff037224 */ /* 0x002fe200078e0a05 */
[----:B------:R-:W-:-:S03]  /*14e60*/  IABS R0, R7 ;  /* 0x0000000700007213 */ /* 0x000fc60000000000 */
[----:B------:R-:W-:Y:S01]  /*14e70*/  IMAD.MOV.U32 R4, RZ, RZ, R3 ;  /* 0x000000ffff047224 */ /* 0x000fe200078e0003 */
[----:B------:R-:W-:Y:S01]  /*14e80*/  IABS R3, R8 ;  /* 0x0000000800037213 */ /* 0x000fe20000000000 */
[----:B------:R-:W-:Y:S02]  /*14e90*/  IMAD.MOV.U32 R6, RZ, RZ, R0 ;  /* 0x000000ffff067224 */ /* 0x000fe400078e0000 */
[----:B------:R-:W-:Y:S02]  /*14ea0*/  IMAD R0, R4, R2, RZ ;  /* 0x0000000204007224 */ /* 0x000fe400078e02ff */
[----:B------:R-:W-:Y:S01]  /*14eb0*/  IMAD.MOV.U32 R4, RZ, RZ, RZ ;  /* 0x000000ffff047224 */ /* 0x000fe200078e00ff */
[----:B------:R-:W1:Y:S03]  /*14ec0*/  I2F.RP R10, R6 ;  /* 0x00000006000a7306 */ /* 0x000e660000209400 */
[----:B------:R-:W-:-:S04]  /*14ed0*/  IMAD.HI.U32 R5, R5, R0, R4 ;  /* 0x0000000005057227 */ /* 0x000fc800078e0004 */
[----:B------:R-:W-:-:S05]  /*14ee0*/  IMAD.MOV R0, RZ, RZ, -R9 ;  /* 0x000000ffff007224 */ /* 0x000fca00078e0a09 */
[----:B------:R-:W-:Y:S01]  /*14ef0*/  MOV R4, R0 ;  /* 0x0000000000047202 */ /* 0x000fe20000000f00 */
[----:B------:R-:W-:-:S04]  /*14f00*/  IMAD.HI.U32 R0, R5, R3, RZ ;  /* 0x0000000305007227 */ /* 0x000fc800078e00ff */
[----:B------:R-:W-:Y:S02]  /*14f10*/  IMAD R3, R0, R4, R3 ;  /* 0x0000000400037224 */ /* 0x000fe400078e0203 */
[----:B-1----:R-:W1:Y:S03]  /*14f20*/  MUFU.RCP R4, R10 ;  /* 0x0000000a00047308 */ /* 0x002e660000001000 */
        /* <DEDUP_REMOVED lines=9> */
[----:B------:R-:W-:Y:S01]  /*14fc0*/  @P2 IADD3 R0, R0, 0x1, RZ ;  /* 0x0000000100002810 */ /* 0x000fe20007ffe0ff */
[----:B-1----:R-:W-:-:S06]  /*14fd0*/  IMAD.MOV R2, RZ, RZ, -R3 ;  /* 0x000000ffff027224 */ /* 0x002fcc00078e0a03 */
[----:B------:R-:W-:Y:S01]  /*14fe0*/  @!P0 IMAD.MOV R0, RZ, RZ, -R0 ;  /* 0x000000ffff008224 */ /* 0x000fe200078e0a00 */
[----:B------:R-:W-:Y:S02]  /*14ff0*/  @!P1 LOP3.LUT R0, RZ, R11, RZ, 0x33, !PT ;  /* 0x0000000bff009212 */ /* 0x000fe400078e33ff */
[----:B------:R-:W-:Y:S02]  /*15000*/  MOV R4, R2 ;  /* 0x0000000200047202 */ /* 0x000fe40000000f00 */
[----:B------:R-:W-:Y:S02]  /*15010*/  IABS R2, R7 ;  /* 0x0000000700027213 */ /* 0x000fe40000000000 */
[----:B------:R-:W-:Y:S01]  /*15020*/  IABS R9, R0 ;  /* 0x0000000000097213 */ /* 0x000fe20000000000 */
[----:B------:R-:W-:Y:S02]  /*15030*/  IMAD R4, R4, R6, RZ ;  /* 0x0000000604047224 */ /* 0x000fe400078e02ff */
[----:B------:R-:W-:-:S02]  /*15040*/  IMAD.MOV R5, RZ, RZ, -R2 ;  /* 0x000000ffff057224 */ /* 0x000fc400078e0a02 */
[----:B------:R-:W-:-:S04]  /*15050*/  IMAD.MOV.U32 R2, RZ, RZ, RZ ;  /* 0x000000ffff027224 */ /* 0x000fc800078e00ff */
[----:B------:R-:W-:Y:S01]  /*15060*/  IMAD.HI.U32 R2, R3, R4, R2 ;  /* 0x0000000403027227 */ /* 0x000fe200078e0002 */
[----:B------:R-:W-:-:S03]  /*15070*/  MOV R4, R5 ;  /* 0x0000000500047202 */ /* 0x000fc60000000f00 */
[----:B------:R-:W-:-:S04]  /*15080*/  IMAD.MOV.U32 R3, RZ, RZ, R9 ;  /* 0x000000ffff037224 */ /* 0x000fc800078e0009 */
[----:B------:R-:W-:-:S04]  /*15090*/  IMAD.HI.U32 R2, R2, R3, RZ ;  /* 0x0000000302027227 */ /* 0x000fc800078e00ff */
[----:B------:R-:W-:Y:S01]  /*150a0*/  IMAD R3, R2, R4, R3 ;  /* 0x0000000402037224 */ /* 0x000fe200078e0203 */
[----:B------:R-:W-:-:S04]  /*150b0*/  IADD3 R4, -R0, RZ, RZ ;  /* 0x000000ff00047210 */ /* 0x000fc80007ffe1ff */
        /* <DEDUP_REMOVED lines=9> */
[----:B------:R-:W-:-:S05]  /*15150*/  @!P1 LOP3.LUT R2, RZ, R7, RZ, 0x33, !PT ;  /* 0x00000007ff029212 */ /* 0x000fca00078e33ff */
[----:B------:R-:W-:-:S04]  /*15160*/  IMAD.MOV R3, RZ, RZ, -R2 ;  /* 0x000000ffff037224 */ /* 0x000fc800078e0a02 */
[C---:B------:R-:W-:Y:S02]  /*15170*/  IMAD R3, R7.reuse, R3, R0 ;  /* 0x0000000307037224 */ /* 0x040fe400078e0200 */
[----:B------:R-:W-:Y:S02]  /*15180*/  IMAD R0, R7, 0x1000000, R2 ;  /* 0x0100000007007824 */ /* 0x000fe400078e0202 */
[----:B------:R-:W-:Y:S02]  /*15190*/  IMAD R2, R11, R4, R8 ;  /* 0x000000040b027224 */ /* 0x000fe400078e0208 */
[----:B------:R-:W-:-:S05]  /*151a0*/  IMAD R0, R3, 0x10000, R0 ;  /* 0x0001000003007824 */ /* 0x000fca00078e0200 */
[----:B------:R1:W-:Y:S01]  /*151b0*/  STL [R1+0x30], R0 ;  /* 0x0000300001007387 */ /* 0x0003e20000100800 */
[----:B------:R-:W-:Y:S05]  /*151c0*/  BRA `(.L_x_646) ;  /* 0x0000044000007947 */ /* 0x000fea0003800000 */
.L_x_645:
[----:B-1----:R-:W2:Y:S01]  /*151d0*/  LDL R0, [R1+0x34] ;  /* 0x0000340001007983 */ /* 0x002ea20000100800 */
[----:B------:R-:W-:-:S04]  /*151e0*/  IMAD.MOV.U32 R2, RZ, RZ, 0x4 ;  /* 0x00000004ff027424 */ /* 0x000fc800078e00ff */
[----:B--2---:R-:W-:-:S05]  /*151f0*/  IMAD.WIDE R2, R0, R2, c[0x0][0x590] ;  /* 0x0001640000027625 */ /* 0x004fca00078e0202 */
[----:B------:R-:W2:Y:S02]  /*15200*/  LDG.E R4, [R2.64] ;  /* 0x0000000802047981 */ /* 0x000ea4000c1e1900 */
[----:B--2-4-:R-:W-:-:S05]  /*15210*/  IMAD R7, R4, R11, RZ ;  /* 0x0000000b04077224 */ /* 0x014fca00078e02ff */
[-C--:B------:R-:W-:Y:S02]  /*15220*/  IABS R0, R7.reuse ;  /* 0x0000000700007213 */ /* 0x080fe40000000000 */
        /* <DEDUP_REMOVED lines=27> */
[----:B------:R-:W-:Y:S02]  /*153e0*/  IMAD R9, R4, R2, RZ ;  /* 0x0000000204097224 */ /* 0x000fe400078e02ff */
[----:B------:R-:W-:-:S03]  /*153f0*/  IMAD.MOV R2, RZ, RZ, -R2 ;  /* 0x000000ffff027224 */ /* 0x000fc600078e0a02 */
[----:B------:R-:W-:Y:S01]  /*15400*/  IADD3 R0, -R9, c[0x0][0x538], RZ ;  /* 0x00014e0009007a10 */ /* 0x000fe20007ffe1ff */
[----:B------:R-:W-:-:S03]  /*15410*/  IMAD R6, R7, R2, R8 ;  /* 0x0000000207067224 */ /* 0x000fc600078e0208 */
[----:B------:R-:W-:Y:S02]  /*15420*/  IMNMX R0, R4, R0, PT ;  /* 0x0000000004007217 */ /* 0x000fe40003800200 */
[----:B------:R-:W-:Y:S02]  /*15430*/  IABS R2, R6 ;  /* 0x0000000600027213 */ /* 0x000fe40000000000 */
[-C--:B------:R-:W-:Y:S02]  /*15440*/  IABS R3, R0.reuse ;  /* 0x0000000000037213 */ /* 0x080fe40000000000 */
[----:B------:R-:W-:Y:S02]  /*15450*/  IABS R10, R0 ;  /* 0x00000000000a7213 */ /* 0x000fe40000000000 */
[----:B------:R-:W1:Y:S01]  /*15460*/  I2F.RP R4, R3 ;  /* 0x0000000300047306 */ /* 0x000e620000209400 */
[----:B------:R-:W-:Y:S02]  /*15470*/  MOV R7, R2 ;  /* 0x0000000200077202 */ /* 0x000fe40000000f00 */
[----:B------:R-:W-:-:S05]  /*15480*/  IMAD.MOV R2, RZ, RZ, -R10 ;  /* 0x000000ffff027224 */ /* 0x000fca00078e0a0a */
[----:B-1----:R-:W1:Y:S02]  /*15490*/  MUFU.RCP R4, R4 ;  /* 0x0000000400047308 */ /* 0x002e640000001000 */
[----:B-1----:R-:W-:-:S06]  /*154a0*/  IADD3 R4, R4, 0xffffffe, RZ ;  /* 0x0ffffffe04047810 */ /* 0x002fcc0007ffe0ff */
[----:B------:R-:W1:Y:S02]  /*154b0*/  F2I.FTZ.U32.TRUNC.NTZ R5, R4 ;  /* 0x0000000400057305 */ /* 0x000e64000021f000 */
[----:B-1----:R-:W-:-:S04]  /*154c0*/  IMAD.MOV R4, RZ, RZ, -R5 ;  /* 0x000000ffff047224 */ /* 0x002fc800078e0a05 */
[----:B------:R-:W-:Y:S02]  /*154d0*/  IMAD R8, R4, R3, RZ ;  /* 0x0000000304087224 */ /* 0x000fe400078e02ff */
[----:B------:R-:W-:-:S04]  /*154e0*/  IMAD.MOV.U32 R4, RZ, RZ, RZ ;  /* 0x000000ffff047224 */ /* 0x000fc800078e00ff */
[----:B------:R-:W-:-:S04]  /*154f0*/  IMAD.HI.U32 R5, R5, R8, R4 ;  /* 0x0000000805057227 */ /* 0x000fc800078e0004 */
[----:B------:R-:W-:Y:S02]  /*15500*/  IMAD.MOV.U32 R4, RZ, RZ, R2 ;  /* 0x000000ffff047224 */ /* 0x000fe400078e0002 */
[----:B------:R-:W-:-:S04]  /*15510*/  IMAD.HI.U32 R2, R5, R7, RZ ;  /* 0x0000000705027227 */ /* 0x000fc800078e00ff */
[----:B------:R-:W-:-:S05]  /*15520*/  IMAD R4, R2, R4, R7 ;  /* 0x0000000402047224 */ /* 0x000fca00078e0207 */
[----:B------:R-:W-:-:S13]  /*15530*/  ISETP.GT.U32.AND P1, PT, R3, R4, PT ;  /* 0x000000040300720c */ /* 0x000fda0003f24070 */
[-C--:B------:R-:W-:Y:S02]  /*15540*/  @!P1 IADD3 R4, R4, -R3.reuse, RZ ;  /* 0x8000000304049210 */ /* 0x080fe40007ffe0ff */
[----:B------:R-:W-:Y:S02]  /*15550*/  @!P1 IADD3 R2, R2, 0x1, RZ ;  /* 0x0000000102029810 */ /* 0x000fe40007ffe0ff */
[----:B------:R-:W-:Y:S02]  /*15560*/  ISETP.GE.U32.AND P2, PT, R4, R3, PT ;  /* 0x000000030400720c */ /* 0x000fe40003f46070 */
[----:B------:R-:W-:Y:S02]  /*15570*/  LOP3.LUT R3, R6, R0, RZ, 0x3c, !PT ;  /* 0x0000000006037212 */ /* 0x000fe400078e3cff */
[----:B------:R-:W-:Y:S02]  /*15580*/  ISETP.NE.AND P1, PT, R0, RZ, PT ;  /* 0x000000ff0000720c */ /* 0x000fe40003f25270 */
[----:B------:R-:W-:Y:S01]  /*15590*/  ISETP.GE.AND P0, PT, R3, RZ, PT ;  /* 0x000000ff0300720c */ /* 0x000fe20003f06270 */
[----:B------:R-:W-:Y:S01]  /*155a0*/  IMAD.MOV R3, RZ, RZ, -R0 ;  /* 0x000000ffff037224 */ /* 0x000fe200078e0a00 */
[----:B------:R-:W-:-:S05]  /*155b0*/  IADD3 R6, R9, 0x1000000, R6 ;  /* 0x0100000009067810 */ /* 0x000fca0007ffe006 */
[----:B------:R-:W-:-:S06]  /*155c0*/  @P2 IADD3 R2, R2, 0x1, RZ ;  /* 0x0000000102022810 */ /* 0x000fcc0007ffe0ff */
[----:B------:R-:W-:Y:S01]  /*155d0*/  @!P0 IMAD.MOV R2, RZ, RZ, -R2 ;  /* 0x000000ffff028224 */ /* 0x000fe200078e0a02 */
[----:B------:R-:W-:-:S05]  /*155e0*/  @!P1 LOP3.LUT R2, RZ, R0, RZ, 0x33, !PT ;  /* 0x00000000ff029212 */ /* 0x000fca00078e33ff */
[----:B------:R-:W-:-:S05]  /*155f0*/  IMAD R0, R2, R3, R6 ;  /* 0x0000000302007224 */ /* 0x000fca00078e0206 */
[----:B------:R1:W-:Y:S02]  /*15600*/  STL [R1+0x30], R0 ;  /* 0x0000300001007387 */ /* 0x0003e40000100800 */
.L_x_646:
[----:B------:R-:W-:Y:S05]  /*15610*/  BSYNC B0 ;  /* 0x0000000000007941 */ /* 0x000fea0003800000 */
.L_x_644:
[----:B------:R-:W-:-:S04]  /*15620*/  LOP3.LUT R2, RZ, R2, RZ, 0x33, !PT ;  /* 0x00000002ff027212 */ /* 0x000fc800078e33ff */
[----:B-1----:R-:W-:-:S05]  /*15630*/  IADD3 R0, R2, R11, RZ ;  /* 0x0000000b02007210 */ /* 0x002fca0007ffe0ff */
[----:B------:R1:W-:Y:S01]  /*15640*/  STL [R1+0x2c], R0 ;  /* 0x00002c0001007387 */ /* 0x0003e20000100800 */
[----:B------:R-:W-:Y:S05]  /*15650*/  BRA `(.L_x_647) ;  /* 0x0000005000007947 */ /* 0x000fea0003800000 */
.L_x_635:
[----:B------:R-:W-:Y:S01]  /*15660*/  MOV R0, c[0x0][0x53c] ;  /* 0x00014f0000007a02 */ /* 0x000fe20000000f00 */
[----:B------:R2:W-:Y:S04]  /*15670*/  STL [R1+0x28], R10 ;  /* 0x0000280a01007387 */ /* 0x0005e80000100800 */
[----:B------:R2:W-:Y:S04]  /*15680*/  STL [R1+0x2c], RZ ;  /* 0x00002cff01007387 */ /* 0x0005e80000100800 */
[----:B------:R2:W-:Y:S04]  /*15690*/  STL [R1+0x30], RZ ;  /* 0x000030ff01007387 */ /* 0x0005e80000100800 */
[----:B------:R2:W-:Y:S02]  /*156a0*/  STL [R1+0x34], R0 ;  /* 0x0000340001007387 */ /* 0x0005e40000100800 */
.L_x_647:
[----:B------:R-:W-:Y:S05]  /*156b0*/  BSYNC B1 ;  /* 0x0000000000017941 */ /* 0x000fea0003800000 */
.L_x_633:
[----:B-1----:R-:W3:Y:S04]  /*156c0*/  LDL R4, [R1+0x28] ;  /* 0x0000280001047983 */ /* 0x002ee80000100800 */
[----:B------:R-:W3:Y:S04]  /*156d0*/  LDL R5, [R1+0x2c] ;  /* 0x00002c0001057983 */ /* 0x000ee80000100800 */
[----:B------:R-:W3:Y:S04]  /*156e0*/  LDL R6, [R1+0x30] ;  /* 0x0000300001067983 */ /* 0x000ee80000100800 */
[----:B------:R-:W3:Y:S01]  /*156f0*/  LDL R7, [R1+0x34] ;  /* 0x0000340001077983 */ /* 0x000ee20000100800 */
[----:B------:R-:W-:Y:S03]  /*15700*/  WARPSYNC 0xffffffff ;  /* 0xffffffff00007948 */ /* 0x000fe60003800000 */
[----:B------:R-:W-:Y:S01]  /*15710*/  BAR.SYNC.DEFER_BLOCKING 0x4, 0x100 ;  /* 0x0104000000007b1d */ /* 0x000fe20000010000 */
[----:B------:R-:W-:-:S13]  /*15720*/  ISETP.NE.AND P0, PT, R14, RZ, PT ;  /* 0x000000ff0e00720c */ /* 0x000fda0003f05270 */
[----:B---3--:R1:W-:Y:S04]  /*15730*/  @!P0 STS.128 [0xe100], R4 ;  /* 0x00e10004ff008388 */ /* 0x0083e80000000c00 */
[----:B------:R-:W-:Y:S06]  /*15740*/  BAR.ARV 0x5, 0x100 ;  /* 0x0144000000007b1d */ /* 0x000fec0000002000 */
.L_x_628:
[----:B--2---:R-:W2:Y:S02]  /*15750*/  LDL R0, [R1+0x34] ;  /* 0x0000340001007983 */ /* 0x004ea40000100800 */
[----:B--2---:R-:W-:-:S13]  /*15760*/  ISETP.GE.AND P0, PT, R0, c[0x0][0x53c], PT ;  /* 0x00014f0000007a0c */ /* 0x004fda0003f06270 */
[----:B-1--4-:R-:W-:Y:S01]  /*15770*/  @P0 CALL.REL.NOINC `(.L_x_648) ;  /* 0x0000001000000944 */ /* 0x012fe20003c00000 */
[----:B------:R-:W-:Y:S05]  /*15780*/  BRA `(.L_x_649) ;  /* 0xfffec21000007947 */ /* 0x000fea000383ffff */
.L_x_648:
[----:B------:R-:W-:Y:S05]  /*15790*/  EXIT ;  /* 0x000000000000794d */ /* 0x000fea0003800000 */
.L_x_521:
[----:B------:R-:W-:Y:S01]  /*157a0*/  IMAD.MOV.U32 R0, RZ, RZ, R5 ;  /* 0x000000ffff007224 */ /* 0x000fe200078e0005 */
[----:B------:R-:W-:Y:S02]  /*157b0*/  MOV R2, 0x1 ;  /* 0x0000000100027802 */ /* 0x000fe40000000f00 */
[----:B------:R-:W-:Y:S02]  /*157c0*/  MOV R3, 0x157e0 ;  /* 0x000157e000037802 */ /* 0x000fe40000000f00 */
[----:B------:R-:W-:Y:S05]  /*157d0*/  CALL.REL.NOINC `($__internal_12_$__cuda_sm70_shflsync_up_p) ;  /* 0x0000144000007944 */ /* 0x000fea0003c00000 */
[----:B------:R-:W-:Y:S01]  /*157e0*/  MOV R0, R4 ;  /* 0x0000000400007202 */ /* 0x000fe20000000f00 */
[----:B------:R-:W-:Y:S05]  /*157f0*/  BRA `(.L_x_650) ;  /* 0xfffeac8000007947 */ /* 0x000fea000383ffff */
.L_x_522:
[----:B------:R-:W-:Y:S01]  /*15800*/  IMAD.MOV.U32 R0, RZ, RZ, R5 ;  /* 0x000000ffff007224 */ /* 0x000fe200078e0005 */
[----:B------:R-:W-:Y:S02]  /*15810*/  MOV R2, 0x2 ;  /* 0x0000000200027802 */ /* 0x000fe40000000f00 */
[----:B------:R-:W-:Y:S02]  /*15820*/  MOV R3, 0x15840 ;  /* 0x0001584000037802 */ /* 0x000fe40000000f00 */
[----:B------:R-:W-:Y:S05]  /*15830*/  CALL.REL.NOINC `($__internal_12_$__cuda_sm70_shflsync_up_p) ;  /* 0x000013e000007944 */ /* 0x000fea0003c00000 */
[----:B------:R-:W-:Y:S01]  /*15840*/  SEL R0, R4, RZ, P4 ;  /* 0x000000ff04007207 */ /* 0x000fe20002000000 */
[----:B------:R-:W-:Y:S01]  /*15850*/  IMAD.MOV.U32 R2, RZ, RZ, 0x4 ;  /* 0x00000004ff027424 */ /* 0x000fe200078e00ff */
[----:B------:R-:W-:-:S03]  /*15860*/  MOV R3, 0x15890 ;  /* 0x0001589000037802 */ /* 0x000fc60000000f00 */
[----:B------:R-:W-:Y:S02]  /*15870*/  IMAD.IADD R0, R5, 0x1, R0 ;  /* 0x0000000105007824 */ /* 0x000fe400078e0200 */
        /* <DEDUP_REMOVED lines=13> */
[----:B------:R-:W-:Y:S02]  /*15950*/  MOV R3, 0x1f ;  /* 0x0000001f00037802 */ /* 0x000fe40000000f00 */
[----:B------:R-:W-:Y:S01]  /*15960*/  MOV R2, 0x159a0 ;  /* 0x000159a000027802 */ /* 0x000fe20000000f00 */
[----:B------:R-:W-:-:S04]  /*15970*/  IMAD.IADD R4, R0, 0x1, R4 ;  /* 0x0000000100047824 */ /* 0x000fc800078e0204 */
[----:B------:R-:W-:Y:S02]  /*15980*/  IMAD.MOV.U32 R9, RZ, RZ, R4 ;  /* 0x000000ffff097224 */ /* 0x000fe400078e0004 */
[----:B------:R-:W-:Y:S05]  /*15990*/  CALL.REL.NOINC `($__internal_11_$__cuda_sm70_shflsync_idx_p) ;  /* 0x0000123000007944 */ /* 0x000fea0003c00000 */
[----:B------:R-:W-:Y:S01]  /*159a0*/  MOV R0, R5 ;  /* 0x0000000500007202 */ /* 0x000fe20000000f00 */
[----:B------:R-:W-:Y:S05]  /*159b0*/  BRA `(.L_x_651) ;  /* 0xfffeabc000007947 */ /* 0x000fea000383ffff */
.L_x_524:
[----:B------:R-:W-:Y:S02]  /*159c0*/  SEL R0, RZ, 0x1, P0 ;  /* 0x00000001ff007807 */ /* 0x000fe40000000000 */
[----:B------:R-:W-:Y:S02]  /*159d0*/  MOV R2, 0x159f0 ;  /* 0x000159f000027802 */ /* 0x000fe40000000f00 */
[----:B------:R-:W-:Y:S05]  /*159e0*/  CALL.REL.NOINC `($__internal_13_$__cuda_sm70_votesync_ballot) ;  /* 0x000012a000007944 */ /* 0x000fea0003c00000 */
[----:B------:R-:W-:Y:S01]  /*159f0*/  MOV R7, R0 ;  /* 0x0000000000077202 */ /* 0x000fe20000000f00 */
[----:B------:R-:W-:Y:S05]  /*15a00*/  BRA `(.L_x_652) ;  /* 0xfffeac0000007947 */ /* 0x000fea000383ffff */
.L_x_525:
[----:B------:R-:W-:Y:S01]  /*15a10*/  IMAD.MOV.U32 R9, RZ, RZ, R10 ;  /* 0x000000ffff097224 */ /* 0x000fe200078e000a */
[----:B------:R-:W-:Y:S01]  /*15a20*/  MOV R5, R0 ;  /* 0x0000000000057202 */ /* 0x000fe20000000f00 */
[----:B------:R-:W-:Y:S01]  /*15a30*/  IMAD.MOV.U32 R3, RZ, RZ, 0x1f ;  /* 0x0000001fff037424 */ /* 0x000fe200078e00ff */
[----:B-1----:R-:W-:Y:S02]  /*15a40*/  MOV R2, 0x15a60 ;  /* 0x00015a6000027802 */ /* 0x002fe40000000f00 */
[----:B------:R-:W-:Y:S05]  /*15a50*/  CALL.REL.NOINC `($__internal_11_$__cuda_sm70_shflsync_idx_p) ;  /* 0x0000117000007944 */ /* 0x000fea0003c00000 */
[----:B------:R-:W-:Y:S01]  /*15a60*/  IMAD.MOV.U32 R12, RZ, RZ, R5 ;  /* 0x000000ffff0c7224 */ /* 0x000fe200078e0005 */
[----:B------:R-:W-:Y:S01]  /*15a70*/  MOV R9, R8 ;  /* 0x0000000800097202 */ /* 0x000fe20000000f00 */
[----:B------:R-:W-:Y:S01]  /*15a80*/  IMAD.MOV.U32 R6, RZ, RZ, RZ ;  /* 0x000000ffff067224 */ /* 0x000fe200078e00ff */
[----:B------:R-:W-:Y:S01]  /*15a90*/  MOV R5, R0 ;  /* 0x0000000000057202 */ /* 0x000fe20000000f00 */
[----:B------:R-:W-:Y:S01]  /*15aa0*/  IMAD.MOV.U32 R3, RZ, RZ, 0x1f ;  /* 0x0000001fff037424 */ /* 0x000fe200078e00ff */
[----:B------:R-:W-:-:S02]  /*15ab0*/  MOV R2, 0x15ad0 ;  /* 0x00015ad000027802 */ /* 0x000fc40000000f00 */
[----:B------:R-:W-:Y:S05]  /*15ac0*/  CALL.REL.NOINC `($__internal_11_$__cuda_sm70_shflsync_idx_p) ;  /* 0x0000110000007944 */ /* 0x000fea0003c00000 */
[----:B------:R-:W-:Y:S01]  /*15ad0*/  MOV R10, R5 ;  /* 0x00000005000a7202 */ /* 0x000fe20000000f00 */
[----:B------:R-:W-:Y:S05]  /*15ae0*/  BRA `(.L_x_653) ;  /* 0xfffeab9000007947 */ /* 0x000fea000383ffff */
.L_x_528:
[----:B------:R-:W-:Y:S01]  /*15af0*/  IMAD.MOV.U32 R9, RZ, RZ, R4 ;  /* 0x000000ffff097224 */ /* 0x000fe200078e0004 */
[----:B------:R-:W-:-:S02]  /*15b00*/  MOV R3, 0x1f ;  /* 0x0000001f00037802 */ /* 0x000fc40000000f00 */
[----:B-1----:R-:W-:Y:S02]  /*15b10*/  MOV R2, 0x15b30 ;  /* 0x00015b3000027802 */ /* 0x002fe40000000f00 */
[----:B--234-:R-:W-:Y:S05]  /*15b20*/  CALL.REL.NOINC `($__internal_11_$__cuda_sm70_shflsync_idx_p) ;  /* 0x000010a000007944 */ /* 0x01cfea0003c00000 */
[----:B------:R-:W-:Y:S01]  /*15b30*/  MOV R6, R5 ;  /* 0x0000000500067202 */ /* 0x000fe20000000f00 */
[----:B------:R-:W-:Y:S05]  /*15b40*/  BRA `(.L_x_527) ;  /* 0xfffeab9000007947 */ /* 0x000fea000383ffff */
.L_x_587:
[----:B-12---:R1:W5:Y:S01]  /*15b50*/  LDL R2, [R1] ;  /* 0x0000000001027983 */ /* 0x0063620000100800 */
[----:B------:R-:W-:Y:S02]  /*15b60*/  MOV R6, 0x2 ;  /* 0x0000000200067802 */ /* 0x000fe40000000f00 */
[----:B------:R-:W-:Y:S02]  /*15b70*/  MOV R3, 0x15b90 ;  /* 0x00015b9000037802 */ /* 0x000fe40000000f00 */
[----:B-1---5:R-:W-:Y:S05]  /*15b80*/  CALL.REL.NOINC `($__internal_10_$__cuda_sm70_shflsync_bfly_p) ;  /* 0x00000ff000007944 */ /* 0x022fea0003c00000 */
[----:B------:R-:W-:Y:S01]  /*15b90*/  MOV R0, R6 ;  /* 0x0000000600007202 */ /* 0x000fe20000000f00 */
[----:B------:R-:W-:Y:S05]  /*15ba0*/  BRA `(.L_x_654) ;  /* 0xffffb96000007947 */ /* 0x000fea000383ffff */
.L_x_588:
[----:B------:R-:W-:Y:S01]  /*15bb0*/  IMAD.MOV.U32 R2, RZ, RZ, R0 ;  /* 0x000000ffff027224 */ /* 0x000fe200078e0000 */
[----:B------:R-:W-:Y:S02]  /*15bc0*/  MOV R6, 0x1 ;  /* 0x0000000100067802 */ /* 0x000fe40000000f00 */
[----:B------:R-:W-:Y:S02]  /*15bd0*/  MOV R3, 0x15bf0 ;  /* 0x00015bf000037802 */ /* 0x000fe40000000f00 */
[----:B------:R-:W-:Y:S05]  /*15be0*/  CALL.REL.NOINC `($__internal_10_$__cuda_sm70_shflsync_bfly_p) ;  /* 0x00000f9000007944 */ /* 0x000fea0003c00000 */
[----:B------:R1:W5:Y:S01]  /*15bf0*/  LDL R2, [R1+0x4] ;  /* 0x0000040001027983 */ /* 0x0003620000100800 */
[----:B------:R-:W-:Y:S01]  /*15c00*/  FADD.FTZ R0, R0, R6 ;  /* 0x0000000600007221 */ /* 0x000fe20000010000 */
[----:B------:R-:W-:-:S02]  /*15c10*/  MOV R6, 0x2 ;  /* 0x0000000200067802 */ /* 0x000fc40000000f00 */
[----:B------:R-:W-:Y:S02]  /*15c20*/  MOV R3, 0x15c40 ;  /* 0x00015c4000037802 */ /* 0x000fe40000000f00 */
[----:B-1---5:R-:W-:Y:S05]  /*15c30*/  CALL.REL.NOINC `($__internal_10_$__cuda_sm70_shflsync_bfly_p) ;  /* 0x00000f4000007944 */ /* 0x022fea0003c00000 */
[----:B------:R-:W2:Y:S01]  /*15c40*/  LDL.LU R2, [R1+0x4] ;  /* 0x0000040001027983 */ /* 0x000ea20000300800 */
[----:B------:R-:W-:Y:S01]  /*15c50*/  MOV R3, 0x15ca0 ;  /* 0x00015ca000037802 */ /* 0x000fe20000000f00 */
[----:B--2---:R-:W-:Y:S01]  /*15c60*/  FADD.FTZ R5, R2, R6 ;  /* 0x0000000602057221 */ /* 0x004fe20000010000 */
[----:B------:R-:W-:-:S04]  /*15c70*/  MOV R6, 0x1 ;  /* 0x0000000100067802 */ /* 0x000fc80000000f00 */
[----:B------:R-:W-:Y:S02]  /*15c80*/  MOV R2, R5 ;  /* 0x0000000500027202 */ /* 0x000fe40000000f00 */
[----:B------:R-:W-:Y:S05]  /*15c90*/  CALL.REL.NOINC `($__internal_10_$__cuda_sm70_shflsync_bfly_p) ;  /* 0x00000ee000007944 */ /* 0x000fea0003c00000 */
[----:B------:R-:W-:Y:S01]  /*15ca0*/  MOV R3, R6 ;  /* 0x0000000600037202 */ /* 0x000fe20000000f00 */
[----:B------:R-:W-:Y:S05]  /*15cb0*/  BRA `(.L_x_655) ;  /* 0xffffb8e000007947 */ /* 0x000fea000383ffff */
.L_x_595:
[----:B-1234-:R-:W-:Y:S01]  /*15cc0*/  IMAD.MOV.U32 R9, RZ, RZ, R7 ;  /* 0x000000ffff097224 */ /* 0x01efe200078e0007 */
[----:B------:R-:W-:Y:S01]  /*15cd0*/  MOV R5, RZ ;  /* 0x000000ff00057202 */ /* 0x000fe20000000f00 */
[----:B------:R-:W-:Y:S01]  /*15ce0*/  IMAD.MOV.U32 R3, RZ, RZ, 0x181f ;  /* 0x0000181fff037424 */ /* 0x000fe200078e00ff */
[----:B------:R-:W-:Y:S02]  /*15cf0*/  MOV R2, 0x15d10 ;  /* 0x00015d1000027802 */ /* 0x000fe40000000f00 */
[----:B------:R-:W-:Y:S05]  /*15d00*/  CALL.REL.NOINC `($__internal_11_$__cuda_sm70_shflsync_idx_p) ;  /* 0x00000ec000007944 */ /* 0x000fea0003c00000 */
[----:B------:R-:W-:Y:S01]  /*15d10*/  MOV R11, R5 ;  /* 0x00000005000b7202 */ /* 0x000fe20000000f00 */
[----:B------:R-:W-:Y:S05]  /*15d20*/  BRA `(.L_x_656) ;  /* 0xffffccd000007947 */ /* 0x000fea000383ffff */
.L_x_596:
[----:B------:R-:W-:Y:S01]  /*15d30*/  IMAD.MOV.U32 R9, RZ, RZ, R10 ;  /* 0x000000ffff097224 */ /* 0x000fe200078e000a */
[----:B------:R-:W-:Y:S01]  /*15d40*/  MOV R5, RZ ;  /* 0x000000ff00057202 */ /* 0x000fe20000000f00 */
[----:B------:R-:W-:Y:S01]  /*15d50*/  IMAD.MOV.U32 R3, RZ, RZ, 0x181f ;  /* 0x0000181fff037424 */ /* 0x000fe200078e00ff */
[----:B------:R-:W-:Y:S02]  /*15d60*/  MOV R2, 0x15d80 ;  /* 0x00015d8000027802 */ /* 0x000fe40000000f00 */
[----:B-12---:R-:W-:Y:S05]  /*15d70*/  CALL.REL.NOINC `($__internal_11_$__cuda_sm70_shflsync_idx_p) ;  /* 0x00000e5000007944 */ /* 0x006fea0003c00000 */
[----:B------:R-:W-:Y:S01]  /*15d80*/  MOV R2, R5 ;  /* 0x0000000500027202 */ /* 0x000fe20000000f00 */
[----:B------:R-:W-:Y:S05]  /*15d90*/  BRA `(.L_x_657) ;  /* 0xffffcc8000007947 */ /* 0x000fea000383ffff */
.L_x_599:
[----:B--2---:R-:W-:Y:S01]  /*15da0*/  IMAD.MOV.U32 R9, RZ, RZ, R7 ;  /* 0x000000ffff097224 */ /* 0x004fe200078e0007 */
[----:B------:R-:W-:Y:S01]  /*15db0*/  MOV R5, 0x1 ;  /* 0x0000000100057802 */ /* 0x000fe20000000f00 */
[----:B------:R-:W-:Y:S01]  /*15dc0*/  IMAD.MOV.U32 R3, RZ, RZ, 0x181f ;  /* 0x0000181fff037424 */ /* 0x000fe200078e00ff */
[----:B----4-:R-:W-:-:S02]  /*15dd0*/  MOV R2, 0x15df0 ;  /* 0x00015df000027802 */ /* 0x010fc40000000f00 */
[----:B-1-3--:R-:W-:Y:S05]  /*15de0*/  CALL.REL.NOINC `($__internal_11_$__cuda_sm70_shflsync_idx_p) ;  /* 0x00000de000007944 */ /* 0x00afea0003c00000 */
[----:B------:R-:W-:Y:S01]  /*15df0*/  IMAD.MOV.U32 R11, RZ, RZ, R5 ;  /* 0x000000ffff0b7224 */ /* 0x000fe200078e0005 */
[----:B------:R-:W-:Y:S01]  /*15e00*/  MOV R5, 0x1 ;  /* 0x0000000100057802 */ /* 0x000fe20000000f00 */
[----:B------:R-:W-:Y:S01]  /*15e10*/  IMAD.MOV.U32 R9, RZ, RZ, R10 ;  /* 0x000000ffff097224 */ /* 0x000fe200078e000a */
[----:B------:R-:W-:-:S02]  /*15e20*/  MOV R3, 0x181f ;  /* 0x0000181f00037802 */ /* 0x000fc40000000f00 */
[----:B------:R-:W-:Y:S02]  /*15e30*/  MOV R2, 0x15e50 ;  /* 0x00015e5000027802 */ /* 0x000fe40000000f00 */
[----:B------:R-:W-:Y:S05]  /*15e40*/  CALL.REL.NOINC `($__internal_11_$__cuda_sm70_shflsync_idx_p) ;  /* 0x00000d8000007944 */ /* 0x000fea0003c00000 */
[----:B------:R-:W-:Y:S01]  /*15e50*/  MOV R2, R5 ;  /* 0x0000000500027202 */ /* 0x000fe20000000f00 */
[----:B------:R-:W-:Y:S05]  /*15e60*/  BRA `(.L_x_658) ;  /* 0xffffcca000007947 */ /* 0x000fea000383ffff */
.L_x_602:
[----:B-1----:R-:W-:Y:S01]  /*15e70*/  IMAD.MOV.U32 R9, RZ, RZ, R7 ;  /* 0x000000ffff097224 */ /* 0x002fe200078e0007 */
[----:B------:R-:W-:Y:S01]  /*15e80*/  MOV R5, 0x2 ;  /* 0x0000000200057802 */ /* 0x000fe20000000f00 */
[----:B------:R-:W-:Y:S01]  /*15e90*/  IMAD.MOV.U32 R3, RZ, RZ, 0x181f ;  /* 0x0000181fff037424 */ /* 0x000fe200078e00ff */
[----:B----4-:R-:W-:Y:S02]  /*15ea0*/  MOV R2, 0x15ec0 ;  /* 0x00015ec000027802 */ /* 0x010fe40000000f00 */
[----:B--23--:R-:W-:Y:S05]  /*15eb0*/  CALL.REL.NOINC `($__internal_11_$__cuda_sm70_shflsync_idx_p) ;  /* 0x00000d1000007944 */ /* 0x00cfea0003c00000 */
[----:B------:R-:W-:Y:S01]  /*15ec0*/  MOV R11, R5 ;  /* 0x00000005000b7202 */ /* 0x000fe20000000f00 */
[----:B------:R-:W-:Y:S05]  /*15ed0*/  BRA `(.L_x_659) ;  /* 0xffffcd2000007947 */ /* 0x000fea000383ffff */
.L_x_603:
[----:B------:R-:W-:Y:S01]  /*15ee0*/  IMAD.MOV.U32 R9, RZ, RZ, R10 ;  /* 0x000000ffff097224 */ /* 0x000fe200078e000a */
[----:B------:R-:W-:Y:S01]  /*15ef0*/  MOV R5, 0x2 ;  /* 0x0000000200057802 */ /* 0x000fe20000000f00 */
[----:B------:R-:W-:Y:S01]  /*15f00*/  IMAD.MOV.U32 R3, RZ, RZ, 0x181f ;  /* 0x0000181fff037424 */ /* 0x000fe200078e00ff */
[----:B----4-:R-:W-:Y:S02]  /*15f10*/  MOV R2, 0x15f30 ;  /* 0x00015f3000027802 */ /* 0x010fe40000000f00 */
[----:B-123--:R-:W-:Y:S05]  /*15f20*/  CALL.REL.NOINC `($__internal_11_$__cuda_sm70_shflsync_idx_p) ;  /* 0x00000ca000007944 */ /* 0x00efea0003c00000 */
[----:B------:R-:W-:Y:S01]  /*15f30*/  MOV R2, R5 ;  /* 0x0000000500027202 */ /* 0x000fe20000000f00 */
[----:B------:R-:W-:Y:S05]  /*15f40*/  BRA `(.L_x_660) ;  /* 0xffffccd000007947 */ /* 0x000fea000383ffff */
.L_x_606:
[----:B-1----:R-:W-:Y:S01]  /*15f50*/  IMAD.MOV.U32 R9, RZ, RZ, R7 ;  /* 0x000000ffff097224 */ /* 0x002fe200078e0007 */
[----:B------:R-:W-:Y:S01]  /*15f60*/  MOV R5, 0x3 ;  /* 0x0000000300057802 */ /* 0x000fe20000000f00 */
[----:B------:R-:W-:Y:S01]  /*15f70*/  IMAD.MOV.U32 R3, RZ, RZ, 0x181f ;  /* 0x0000181fff037424 */ /* 0x000fe200078e00ff */
[----:B------:R-:W-:-:S02]  /*15f80*/  MOV R2, 0x15fa0 ;  /* 0x00015fa000027802 */ /* 0x000fc40000000f00 */
[----:B--234-:R-:W-:Y:S05]  /*15f90*/  CALL.REL.NOINC `($__internal_11_$__cuda_sm70_shflsync_idx_p) ;  /* 0x00000c3000007944 */ /* 0x01cfea0003c00000 */
[----:B------:R-:W-:Y:S01]  /*15fa0*/  IMAD.MOV.U32 R7, RZ, RZ, R5 ;  /* 0x000000ffff077224 */ /* 0x000fe200078e0005 */
[----:B------:R-:W-:Y:S01]  /*15fb0*/  MOV R5, 0x3 ;  /* 0x0000000300057802 */ /* 0x000fe20000000f00 */
[----:B------:R-:W-:Y:S01]  /*15fc0*/  IMAD.MOV.U32 R9, RZ, RZ, R10 ;  /* 0x000000ffff097224 */ /* 0x000fe200078e000a */
[----:B------:R-:W-:-:S02]  /*15fd0*/  MOV R3, 0x181f ;  /* 0x0000181f00037802 */ /* 0x000fc40000000f00 */
[----:B------:R-:W-:Y:S02]  /*15fe0*/  MOV R2, 0x16000 ;  /* 0x0001600000027802 */ /* 0x000fe40000000f00 */
[----:B------:R-:W-:Y:S05]  /*15ff0*/  CALL.REL.NOINC `($__internal_11_$__cuda_sm70_shflsync_idx_p) ;  /* 0x00000bd000007944 */ /* 0x000fea0003c00000 */
[----:B------:R-:W-:Y:S05]  /*16000*/  BRA `(.L_x_661) ;  /* 0xffffcd1000007947 */ /* 0x000fea000383ffff */
.L_x_608:
[----:B------:R-:W-:Y:S01]  /*16010*/  IMAD.MOV.U32 R9, RZ, RZ, R28 ;  /* 0x000000ffff097224 */ /* 0x000fe200078e001c */
[----:B------:R-:W-:Y:S01]  /*16020*/  MOV R5, RZ ;  /* 0x000000ff00057202 */ /* 0x000fe20000000f00 */
[----:B------:R-:W-:Y:S01]  /*16030*/  IMAD.MOV.U32 R3, RZ, RZ, 0x1c1f ;  /* 0x00001c1fff037424 */ /* 0x000fe200078e00ff */
[----:B------:R-:W-:Y:S02]  /*16040*/  MOV R2, 0x16060 ;  /* 0x0001606000027802 */ /* 0x000fe40000000f00 */
[----:B-1----:R-:W-:Y:S05]  /*16050*/  CALL.REL.NOINC `($__internal_11_$__cuda_sm70_shflsync_idx_p) ;  /* 0x00000b7000007944 */ /* 0x002fea0003c00000 */
[----:B------:R-:W-:Y:S01]  /*16060*/  MOV R4, R5 ;  /* 0x0000000500047202 */ /* 0x000fe20000000f00 */
[----:B------:R-:W-:Y:S05]  /*16070*/  BRA `(.L_x_662) ;  /* 0xffffcf9000007947 */ /* 0x000fea000383ffff */
.L_x_609:
[----:B------:R-:W-:Y:S01]  /*16080*/  IMAD.MOV.U32 R9, RZ, RZ, R29 ;  /* 0x000000ffff097224 */ /* 0x000fe200078e001d */
[----:B------:R-:W-:Y:S01]  /*16090*/  MOV R5, RZ ;  /* 0x000000ff00057202 */ /* 0x000fe20000000f00 */
[----:B------:R-:W-:Y:S01]  /*160a0*/  IMAD.MOV.U32 R3, RZ, RZ, 0x1c1f ;  /* 0x00001c1fff037424 */ /* 0x000fe200078e00ff */
[----:B------:R-:W-:Y:S02]  /*160b0*/  MOV R2, 0x160d0 ;  /* 0x000160d000027802 */ /* 0x000fe40000000f00 */
[----:B-123--:R-:W-:Y:S05]  /*160c0*/  CALL.REL.NOINC `($__internal_11_$__cuda_sm70_shflsync_idx_p) ;  /* 0x00000b0000007944 */ /* 0x00efea0003c00000 */
[----:B------:R-:W-:Y:S01]  /*160d0*/  MOV R0, R5 ;  /* 0x0000000500007202 */ /* 0x000fe20000000f00 */
[----:B------:R-:W-:Y:S05]  /*160e0*/  BRA `(.L_x_663) ;  /* 0xffffcf4000007947 */ /* 0x000fea000383ffff */
.L_x_612:
[----:B------:R-:W-:Y:S01]  /*160f0*/  IMAD.MOV.U32 R9, RZ, RZ, R28 ;  /* 0x000000ffff097224 */ /* 0x000fe200078e001c */
[----:B------:R-:W-:Y:S01]  /*16100*/  MOV R5, 0x1 ;  /* 0x0000000100057802 */ /* 0x000fe20000000f00 */
[----:B---3--:R-:W-:Y:S01]  /*16110*/  IMAD.MOV.U32 R3, RZ, RZ, 0x1c1f ;  /* 0x00001c1fff037424 */ /* 0x008fe200078e00ff */
[----:B------:R-:W-:-:S02]  /*16120*/  MOV R2, 0x16140 ;  /* 0x0001614000027802 */ /* 0x000fc40000000f00 */
[----:B--2-4-:R-:W-:Y:S05]  /*16130*/  CALL.REL.NOINC `($__internal_11_$__cuda_sm70_shflsync_idx_p) ;  /* 0x00000a9000007944 */ /* 0x014fea0003c00000 */
        /* <DEDUP_REMOVED lines=8> */
.L_x_616:
[----:B------:R-:W-:Y:S01]  /*161c0*/  IMAD.MOV.U32 R9, RZ, RZ, R6 ;  /* 0x000000ffff097224 */ /* 0x000fe200078e0006 */
[----:B------:R-:W-:Y:S01]  /*161d0*/  MOV R5, RZ ;  /* 0x000000ff00057202 */ /* 0x000fe20000000f00 */
[----:B------:R-:W-:Y:S01]  /*161e0*/  IMAD.MOV.U32 R3, RZ, RZ, 0x181f ;  /* 0x0000181fff037424 */ /* 0x000fe200078e00ff */
[----:B------:R-:W-:Y:S02]  /*161f0*/  MOV R2, 0x16210 ;  /* 0x0001621000027802 */ /* 0x000fe40000000f00 */
[----:B------:R-:W-:Y:S05]  /*16200*/  CALL.REL.NOINC `($__internal_11_$__cuda_sm70_shflsync_idx_p) ;  /* 0x000009c000007944 */ /* 0x000fea0003c00000 */
[----:B------:R-:W-:Y:S01]  /*16210*/  MOV R11, R5 ;  /* 0x00000005000b7202 */ /* 0x000fe20000000f00 */
[----:B------:R-:W-:Y:S05]  /*16220*/  BRA `(.L_x_665) ;  /* 0xffffe06000007947 */ /* 0x000fea000383ffff */
.L_x_617:
[----:B------:R-:W-:Y:S01]  /*16230*/  IMAD.MOV.U32 R9, RZ, RZ, R10 ;  /* 0x000000ffff097224 */ /* 0x000fe200078e000a */
[----:B------:R-:W-:Y:S01]  /*16240*/  MOV R5, RZ ;  /* 0x000000ff00057202 */ /* 0x000fe20000000f00 */
[----:B------:R-:W-:Y:S01]  /*16250*/  IMAD.MOV.U32 R3, RZ, RZ, 0x181f ;  /* 0x0000181fff037424 */ /* 0x000fe200078e00ff */
[----:B------:R-:W-:Y:S02]  /*16260*/  MOV R2, 0x16280 ;  /* 0x0001628000027802 */ /* 0x000fe40000000f00 */
[----:B-12---:R-:W-:Y:S05]  /*16270*/  CALL.REL.NOINC `($__internal_11_$__cuda_sm70_shflsync_idx_p) ;  /* 0x0000095000007944 */ /* 0x006fea0003c00000 */
[----:B------:R-:W-:Y:S01]  /*16280*/  MOV R2, R5 ;  /* 0x0000000500027202 */ /* 0x000fe20000000f00 */
[----:B------:R-:W-:Y:S05]  /*16290*/  BRA `(.L_x_666) ;  /* 0xffffe01000007947 */ /* 0x000fea000383ffff */
.L_x_620:
[----:B------:R-:W-:Y:S01]  /*162a0*/  IMAD.MOV.U32 R9, RZ, RZ, R6 ;  /* 0x000000ffff097224 */ /* 0x000fe200078e0006 */
[----:B--2---:R-:W-:Y:S01]  /*162b0*/  MOV R5, 0x1 ;  /* 0x0000000100057802 */ /* 0x004fe20000000f00 */
        /* <DEDUP_REMOVED lines=11> */
.L_x_623:
[----:B------:R-:W-:Y:S01]  /*16370*/  IMAD.MOV.U32 R9, RZ, RZ, R6 ;  /* 0x000000ffff097224 */ /* 0x000fe200078e0006 */
[----:B-1----:R-:W-:Y:S01]  /*16380*/  MOV R5, 0x2 ;  /* 0x0000000200057802 */ /* 0x002fe20000000f00 */
[----:B------:R-:W-:Y:S01]  /*16390*/  IMAD.MOV.U32 R3, RZ, RZ, 0x181f ;  /* 0x0000181fff037424 */ /* 0x000fe200078e00ff */
[----:B----4-:R-:W-:Y:S02]  /*163a0*/  MOV R2, 0x163c0 ;  /* 0x000163c000027802 */ /* 0x010fe40000000f00 */
[----:B--23--:R-:W-:Y:S05]  /*163b0*/  CALL.REL.NOINC `($__internal_11_$__cuda_sm70_shflsync_idx_p) ;  /* 0x0000081000007944 */ /* 0x00cfea0003c00000 */
[----:B------:R-:W-:Y:S01]  /*163c0*/  MOV R11, R5 ;  /* 0x00000005000b7202 */ /* 0x000fe20000000f00 */
[----:B------:R-:W-:Y:S05]  /*163d0*/  BRA `(.L_x_668) ;  /* 0xffffe0c000007947 */ /* 0x000fea000383ffff */
.L_x_624:
[----:B------:R-:W-:Y:S01]  /*163e0*/  IMAD.MOV.U32 R9, RZ, RZ, R10 ;  /* 0x000000ffff097224 */ /* 0x000fe200078e000a */
[----:B------:R-:W-:Y:S01]  /*163f0*/  MOV R5, 0x2 ;  /* 0x0000000200057802 */ /* 0x000fe20000000f00 */
[----:B------:R-:W-:Y:S01]  /*16400*/  IMAD.MOV.U32 R3, RZ, RZ, 0x181f ;  /* 0x0000181fff037424 */ /* 0x000fe200078e00ff */
[----:B----4-:R-:W-:Y:S02]  /*16410*/  MOV R2, 0x16430 ;  /* 0x0001643000027802 */ /* 0x010fe40000000f00 */
[----:B-123--:R-:W-:Y:S05]  /*16420*/  CALL.REL.NOINC `($__internal_11_$__cuda_sm70_shflsync_idx_p) ;  /* 0x000007a000007944 */ /* 0x00efea0003c00000 */
[----:B------:R-:W-:Y:S01]  /*16430*/  MOV R2, R5 ;  /* 0x0000000500027202 */ /* 0x000fe20000000f00 */
[----:B------:R-:W-:Y:S05]  /*16440*/  BRA `(.L_x_669) ;  /* 0xffffe07000007947 */ /* 0x000fea000383ffff */
.L_x_627:
[----:B------:R-:W-:Y:S01]  /*16450*/  IMAD.MOV.U32 R9, RZ, RZ, R6 ;  /* 0x000000ffff097224 */ /* 0x000fe200078e0006 */
[----:B-1----:R-:W-:Y:S01]  /*16460*/  MOV R5, 0x3 ;  /* 0x0000000300057802 */ /* 0x002fe20000000f00 */
        /* <DEDUP_REMOVED lines=11> */
.L_x_629:
[----:B------:R-:W-:Y:S01]  /*16520*/  IMAD.MOV.U32 R9, RZ, RZ, R62 ;  /* 0x000000ffff097224 */ /* 0x000fe200078e003e */
[----:B------:R-:W-:Y:S01]  /*16530*/  MOV R5, RZ ;  /* 0x000000ff00057202 */ /* 0x000fe20000000f00 */
[----:B------:R-:W-:Y:S01]  /*16540*/  IMAD.MOV.U32 R3, RZ, RZ, 0x1f ;  /* 0x0000001fff037424 */ /* 0x000fe200078e00ff */
[----:B------:R-:W-:Y:S02]  /*16550*/  MOV R2, 0x16570 ;  /* 0x0001657000027802 */ /* 0x000fe40000000f00 */
[----:B----4-:R-:W-:Y:S05]  /*16560*/  CALL.REL.NOINC `($__internal_11_$__cuda_sm70_shflsync_idx_p) ;  /* 0x0000066000007944 */ /* 0x010fea0003c00000 */
[----:B------:R-:W-:Y:S01]  /*16570*/  MOV R10, R5 ;  /* 0x00000005000a7202 */ /* 0x000fe20000000f00 */
[----:B------:R-:W-:Y:S05]  /*16580*/  BRA `(.L_x_671) ;  /* 0xffffe1e000007947 */ /* 0x000fea000383ffff */
.L_x_630:
[----:B------:R-:W-:Y:S01]  /*16590*/  IMAD.MOV.U32 R9, RZ, RZ, R62 ;  /* 0x000000ffff097224 */ /* 0x000fe200078e003e */
[----:B------:R-:W-:Y:S01]  /*165a0*/  MOV R5, 0x1 ;  /* 0x0000000100057802 */ /* 0x000fe20000000f00 */
[----:B------:R-:W-:Y:S01]  /*165b0*/  IMAD.MOV.U32 R3, RZ, RZ, 0x1f ;  /* 0x0000001fff037424 */ /* 0x000fe200078e00ff */
[----:B------:R-:W-:Y:S02]  /*165c0*/  MOV R2, 0x165e0 ;  /* 0x000165e000027802 */ /* 0x000fe40000000f00 */
[----:B-12---:R-:W-:Y:S05]  /*165d0*/  CALL.REL.NOINC `($__internal_11_$__cuda_sm70_shflsync_idx_p) ;  /* 0x000005f000007944 */ /* 0x006fea0003c00000 */
[----:B------:R-:W-:Y:S01]  /*165e0*/  MOV R8, R5 ;  /* 0x0000000500087202 */ /* 0x000fe20000000f00 */
[----:B------:R-:W-:Y:S05]  /*165f0*/  BRA `(.L_x_672) ;  /* 0xffffe19000007947 */ /* 0x000fea000383ffff */
.L_x_631:
[----:B------:R-:W-:Y:S02]  /*16600*/  MOV R2, 0x1 ;  /* 0x0000000100027802 */ /* 0x000fe40000000f00 */
[----:B------:R-:W-:-:S02]  /*16610*/  MOV R3, 0x16630 ;  /* 0x0001663000037802 */ /* 0x000fc40000000f00 */
[----:B-1234-:R-:W-:Y:S05]  /*16620*/  CALL.REL.NOINC `($__internal_12_$__cuda_sm70_shflsync_up_p) ;  /* 0x000005f000007944 */ /* 0x01efea0003c00000 */
[----:B------:R-:W-:Y:S05]  /*16630*/  BRA `(.L_x_673) ;  /* 0xffffe28000007947 */ /* 0x000fea000383ffff */
.L_x_632:
[----:B------:R-:W-:Y:S02]  /*16640*/  MOV R2, 0x2 ;  /* 0x0000000200027802 */ /* 0x000fe40000000f00 */
[----:B------:R-:W-:-:S02]  /*16650*/  MOV R3, 0x16670 ;  /* 0x0001667000037802 */ /* 0x000fc40000000f00 */
[----:B--2-4-:R-:W-:Y:S05]  /*16660*/  CALL.REL.NOINC `($__internal_12_$__cuda_sm70_shflsync_up_p) ;  /* 0x000005b000007944 */ /* 0x014fea0003c00000 */
[----:B------:R-:W-:Y:S01]  /*16670*/  SEL R3, R4, RZ, P1 ;  /* 0x000000ff04037207 */ /* 0x000fe20000800000 */
[----:B------:R-:W-:-:S04]  /*16680*/  IMAD.MOV.U32 R2, RZ, RZ, 0x4 ;  /* 0x00000004ff027424 */ /* 0x000fc800078e00ff */
[----:B------:R-:W-:Y:S01]  /*16690*/  IMAD.IADD R0, R0, 0x1, R3 ;  /* 0x0000000100007824 */ /* 0x000fe200078e0203 */
        /* <DEDUP_REMOVED lines=21> */
.L_x_636:
[----:B------:R-:W-:Y:S02]  /*167f0*/  MOV R2, 0x1 ;  /* 0x0000000100027802 */ /* 0x000fe40000000f00 */
[----:B------:R-:W-:Y:S02]  /*16800*/  MOV R3, 0x16820 ;  /* 0x0001682000037802 */ /* 0x000fe40000000f00 */
[----:B------:R-:W-:Y:S05]  /*16810*/  CALL.REL.NOINC `($__internal_12_$__cuda_sm70_shflsync_up_p) ;  /* 0x0000040000007944 */ /* 0x000fea0003c00000 */
[----:B------:R-:W-:Y:S01]  /*16820*/  MOV R2, R4 ;  /* 0x0000000400027202 */ /* 0x000fe20000000f00 */
[----:B------:R-:W-:Y:S05]  /*16830*/  BRA `(.L_x_675) ;  /* 0xffffe2e000007947 */ /* 0x000fea000383ffff */
.L_x_637:
        /* <DEDUP_REMOVED lines=27> */
.L_x_639:
[----:B------:R-:W-:Y:S02]  /*169f0*/  SEL R0, RZ, 0x1, P0 ;  /* 0x00000001ff007807 */ /* 0x000fe40000000000 */
[----:B------:R-:W-:Y:S02]  /*16a00*/  MOV R2, 0x16a20 ;  /* 0x00016a2000027802 */ /* 0x000fe40000000f00 */
[----:B-1----:R-:W-:Y:S05]  /*16a10*/  CALL.REL.NOINC `($__internal_13_$__cuda_sm70_votesync_ballot) ;  /* 0x0000027000007944 */ /* 0x002fea0003c00000 */
[----:B------:R-:W-:Y:S01]  /*16a20*/  MOV R12, R0 ;  /* 0x00000000000c7202 */ /* 0x000fe20000000f00 */
[----:B------:R-:W-:Y:S05]  /*16a30*/  BRA `(.L_x_677) ;  /* 0xffffe27000007947 */ /* 0x000fea000383ffff */
.L_x_640:
[----:B------:R-:W-:Y:S01]  /*16a40*/  IMAD.MOV.U32 R9, RZ, RZ, R6 ;  /* 0x000000ffff097224 */ /* 0x000fe200078e0006 */
[----:B------:R-:W-:Y:S01]  /*16a50*/  MOV R5, R0 ;  /* 0x0000000000057202 */ /* 0x000fe20000000f00 */
[----:B------:R-:W-:Y:S01]  /*16a60*/  IMAD.MOV.U32 R3, RZ, RZ, 0x1f ;  /* 0x0000001fff037424 */ /* 0x000fe200078e00ff */
[----:B--2---:R-:W-:Y:S02]  /*16a70*/  MOV R2, 0x16a90 ;  /* 0x00016a9000027802 */ /* 0x004fe40000000f00 */
[----:B-1----:R-:W-:Y:S05]  /*16a80*/  CALL.REL.NOINC `($__internal_11_$__cuda_sm70_shflsync_idx_p) ;  /* 0x0000014000007944 */ /* 0x002fea0003c00000 */
[----:B------:R-:W-:Y:S01]  /*16a90*/  IMAD.MOV.U32 R11, RZ, RZ, R5 ;  /* 0x000000ffff0b7224 */ /* 0x000fe200078e0005 */
[----:B------:R-:W-:Y:S01]  /*16aa0*/  MOV R5, R0 ;  /* 0x0000000000057202 */ /* 0x000fe20000000f00 */
[----:B------:R-:W-:Y:S01]  /*16ab0*/  IMAD.MOV.U32 R9, RZ, RZ, R7 ;  /* 0x000000ffff097224 */ /* 0x000fe200078e0007 */
[----:B------:R-:W-:-:S02]  /*16ac0*/  MOV R3, 0x1f ;  /* 0x0000001f00037802 */ /* 0x000fc40000000f00 */
[----:B------:R-:W-:Y:S02]  /*16ad0*/  MOV R2, 0x16af0 ;  /* 0x00016af000027802 */ /* 0x000fe40000000f00 */
[----:B------:R-:W-:Y:S05]  /*16ae0*/  CALL.REL.NOINC `($__internal_11_$__cuda_sm70_shflsync_idx_p) ;  /* 0x000000e000007944 */ /* 0x000fea0003c00000 */
[----:B------:R-:W-:Y:S01]  /*16af0*/  MOV R7, R5 ;  /* 0x0000000500077202 */ /* 0x000fe20000000f00 */
[----:B------:R-:W-:Y:S05]  /*16b00*/  BRA `(.L_x_678) ;  /* 0xffffe21000007947 */ /* 0x000fea000383ffff */
.L_x_643:
[----:B------:R-:W-:Y:S01]  /*16b10*/  IMAD.MOV.U32 R9, RZ, RZ, R4 ;  /* 0x000000ffff097224 */ /* 0x000fe200078e0004 */
[----:B------:R-:W-:Y:S01]  /*16b20*/  MOV R5, R0 ;  /* 0x0000000000057202 */ /* 0x000fe20000000f00 */
[----:B------:R-:W-:Y:S01]  /*16b30*/  IMAD.MOV.U32 R3, RZ, RZ, 0x1f ;  /* 0x0000001fff037424 */ /* 0x000fe200078e00ff */
[----:B--2---:R-:W-:Y:S02]  /*16b40*/  MOV R2, 0x16b60 ;  /* 0x00016b6000027802 */ /* 0x004fe40000000f00 */
[----:B-1--4-:R-:W-:Y:S05]  /*16b50*/  CALL.REL.NOINC `($__internal_11_$__cuda_sm70_shflsync_idx_p) ;  /* 0x0000007000007944 */ /* 0x012fea0003c00000 */
[----:B------:R-:W-:Y:S01]  /*16b60*/  MOV R13, R5 ;  /* 0x00000005000d7202 */ /* 0x000fe20000000f00 */
[----:B------:R-:W-:Y:S05]  /*16b70*/  BRA `(.L_x_642) ;  /* 0xffffe20000007947 */ /* 0x000fea000383ffff */
        .weak           $__internal_10_$__cuda_sm70_shflsync_bfly_p
        .type           $__internal_10_$__cuda_sm70_shflsync_bfly_p,@function
        .size           $__internal_10_$__cuda_sm70_shflsync_bfly_p,($__internal_11_$__cuda_sm70_shflsync_idx_p - $__internal_10_$__cuda_sm70_shflsync_bfly_p)
$__internal_10_$__cuda_sm70_shflsync_bfly_p:
[----:B------:R-:W-:Y:S04]  /*16b80*/  WARPSYNC R7 ;  /* 0x0000000700007348 */ /* 0x000fe80003800000 */
[----:B------:R1:W2:Y:S02]  /*16b90*/  SHFL.BFLY PT, R6, R2, R6, R8 ;  /* 0x0c00000602067389 */ /* 0x0002a400000e0008 */
[----:B-1----:R-:W-:-:S02]  /*16ba0*/  MOV R2, R3 ;  /* 0x0000000300027202 */ /* 0x002fc40000000f00 */
[----:B------:R-:W-:-:S04]  /*16bb0*/  MOV R3, 0x0 ;  /* 0x0000000000037802 */ /* 0x000fc80000000f00 */
[----:B--2---:R-:W-:Y:S05]  /*16bc0*/  RET.REL.NODEC R2 `(_ZN7cutlass13device_kernelIN5flash19enable_sm80_to_sm89INS1_16FlashAttnFwdSm80INS1_25CollectiveMainloopFwdSm80ILi8ELi1ELb1EN4cute5tupleIJNS5_1CILi128EEENS7_ILi96EEES8_EEELi128ENS_6half_tEfNS_4arch4Sm80ELb0ELb1ELb0ELb1ELb0ELb0ELb1ELb1EEENS1_21CollectiveEpilogueFwdINS6_IJS8_S8_S9_EEENS6_IJNS7_ILi1EEESH_SH_EEESB_SD_Li256ELb1ELb1ELb1ELb0EEENS1_36VarlenDynamicPersistentTileSchedulerILi128ELi96ELi256ELi256ELb1ELb1ELb0ELb1ELb0ELb1EEEEEEEEEvNT_6ParamsE) ;  /* 0xfffe943002007950 */ /* 0x004fea0003c3ffff */
        .weak           $__internal_11_$__cuda_sm70_shflsync_idx_p
        .type           $__internal_11_$__cuda_sm70_shflsync_idx_p,@function
        .size           $__internal_11_$__cuda_sm70_shflsync_idx_p,($__internal_12_$__cuda_sm70_shflsync_up_p - $__internal_11_$__cuda_sm70_shflsync_idx_p)
$__internal_11_$__cuda_sm70_shflsync_idx_p:
[----:B------:R-:W-:-:S04]  /*16bd0*/  MOV R63, 0xffffffff ;  /* 0xffffffff003f7802 */ /* 0x000fc80000000f00 */
[----:B------:R-:W-:Y:S04]  /*16be0*/  WARPSYNC R63 ;  /* 0x0000003f00007348 */ /* 0x000fe80003800000 */
[----:B------:R1:W2:Y:S02]  /*16bf0*/  SHFL.IDX PT, R5, R9, R5, R3 ;  /* 0x0000000509057389 */ /* 0x0002a400000e0003 */
[----:B-1----:R-:W-:-:S04]  /*16c00*/  MOV R3, 0x0 ;  /* 0x0000000000037802 */ /* 0x002fc80000000f00 */
[----:B--2---:R-:W-:Y:S05]  /*16c10*/  RET.REL.NODEC R2 `(_ZN7cutlass13device_kernelIN5flash19enable_sm80_to_sm89INS1_16FlashAttnFwdSm80INS1_25CollectiveMainloopFwdSm80ILi8ELi1ELb1EN4cute5tupleIJNS5_1CILi128EEENS7_ILi96EEES8_EEELi128ENS_6half_tEfNS_4arch4Sm80ELb0ELb1ELb0ELb1ELb0ELb0ELb1ELb1EEENS1_21CollectiveEpilogueFwdINS6_IJS8_S8_S9_EEENS6_IJNS7_ILi1EEESH_SH_EEESB_SD_Li256ELb1ELb1ELb1ELb0EEENS1_36VarlenDynamicPersistentTileSchedulerILi128ELi96ELi256ELi256ELb1ELb1ELb0ELb1ELb0ELb1EEEEEEEEEvNT_6ParamsE) ;  /* 0xfffe93e002007950 */ /* 0x004fea0003c3ffff */
        .weak           $__internal_12_$__cuda_sm70_shflsync_up_p
        .type           $__internal_12_$__cuda_sm70_shflsync_up_p,@function
        .size           $__internal_12_$__cuda_sm70_shflsync_up_p,($__internal_13_$__cuda_sm70_votesync_ballot - $__internal_12_$__cuda_sm70_shflsync_up_p)
$__internal_12_$__cuda_sm70_shflsync_up_p:
[----:B------:R-:W-:Y:S02]  /*16c20*/  IMAD.MOV.U32 R4, RZ, RZ, RZ ;  /* 0x000000ffff047224 */ /* 0x000fe400078e00ff */
[----:B------:R-:W-:-:S04]  /*16c30*/  IMAD.MOV.U32 R9, RZ, RZ, -0x1 ;  /* 0xffffffffff097424 */ /* 0x000fc800078e00ff */
[----:B------:R-:W-:Y:S04]  /*16c40*/  WARPSYNC R9 ;  /* 0x0000000900007348 */ /* 0x000fe80003800000 */
[----:B------:R1:W2:Y:S02]  /*16c50*/  SHFL.UP PT, R4, R0, R2, R4 ;  /* 0x0400000200047389 */ /* 0x0002a400000e0004 */
[----:B-1----:R-:W-:Y:S02]  /*16c60*/  MOV R2, R3 ;  /* 0x0000000300027202 */ /* 0x002fe40000000f00 */
[----:B------:R-:W-:-:S04]  /*16c70*/  MOV R3, 0x0 ;  /* 0x0000000000037802 */ /* 0x000fc80000000f00 */
[----:B--2---:R-:W-:Y:S05]  /*16c80*/  RET.REL.NODEC R2 `(_ZN7cutlass13device_kernelIN5flash19enable_sm80_to_sm89INS1_16FlashAttnFwdSm80INS1_25CollectiveMainloopFwdSm80ILi8ELi1ELb1EN4cute5tupleIJNS5_1CILi128EEENS7_ILi96EEES8_EEELi128ENS_6half_tEfNS_4arch4Sm80ELb0ELb1ELb0ELb1ELb0ELb0ELb1ELb1EEENS1_21CollectiveEpilogueFwdINS6_IJS8_S8_S9_EEENS6_IJNS7_ILi1EEESH_SH_EEESB_SD_Li256ELb1ELb1ELb1ELb0EEENS1_36VarlenDynamicPersistentTileSchedulerILi128ELi96ELi256ELi256ELb1ELb1ELb0ELb1ELb0ELb1EEEEEEEEEvNT_6ParamsE) ;  /* 0xfffe937002007950 */ /* 0x004fea0003c3ffff */
        .weak           $__internal_13_$__cuda_sm70_votesync_ballot
        .type           $__internal_13_$__cuda_sm70_votesync_ballot,@function
        .size           $__internal_13_$__cuda_sm70_votesync_ballot,(.L_x_1353 - $__internal_13_$__cuda_sm70_votesync_ballot)
$__internal_13_$__cuda_sm70_votesync_ballot:
[----:B------:R-:W-:Y:S01]  /*16c90*/  ISETP.NE.U32.AND P0, PT, R0, 0x1, PT ;  /* 0x000000010000780c */ /* 0x000fe20003f05070 */
[----:B------:R-:W-:-:S04]  /*16ca0*/  IMAD.MOV.U32 R3, RZ, RZ, -0x1 ;  /* 0xffffffffff037424 */ /* 0x000fc800078e00ff */
[----:B------:R-:W-:Y:S08]  /*16cb0*/  WARPSYNC R3 ;  /* 0x0000000300007348 */ /* 0x000ff00003800000 */
[----:B------:R-:W-:-:S04]  /*16cc0*/  VOTE.ANY R0, PT, !P0 ;  /* 0x0000000000007806 */ /* 0x000fc800040e0100 */
[----:B------:R-:W-:Y:S01]  /*16cd0*/  LOP3.LUT R0, R0, R3, RZ, 0xc0, !PT ;  /* 0x0000000300007212 */ /* 0x000fe200078ec0ff */
[----:B------:R-:W-:-:S04]  /*16ce0*/  IMAD.MOV.U32 R3, RZ, RZ, 0x0 ;  /* 0x00000000ff037424 */ /* 0x000fc800078e00ff */
[----:B------:R-:W-:Y:S05]  /*16cf0*/  RET.REL.NODEC R2 `(_ZN7cutlass13device_kernelIN5flash19enable_sm80_to_sm89INS1_16FlashAttnFwdSm80INS1_25CollectiveMainloopFwdSm80ILi8ELi1ELb1EN4cute5tupleIJNS5_1CILi128EEENS7_ILi96EEES8_EEELi128ENS_6half_tEfNS_4arch4Sm80ELb0ELb1ELb0ELb1ELb0ELb0ELb1ELb1EEENS1_21CollectiveEpilogueFwdINS6_IJS8_S8_S9_EEENS6_IJNS7_ILi1EEESH_SH_EEESB_SD_Li256ELb1ELb1ELb1ELb0EEENS1_36VarlenDynamicPersistentTileSchedulerILi128ELi96ELi256ELi256ELb1ELb1ELb0ELb1ELb0ELb1EEEEEEEEEvNT_6ParamsE) ;  /* 0xfffe930002007950 */ /* 0x000fea0003c3ffff */
.L_x_679:
        /* <DEDUP_REMOVED lines=16> */
.L_x_1353:


//--------------------- .text._ZN7cutlass13device_kernelIN5flash19enable_sm80_to_sm89INS1_16FlashAttnFwdSm80INS1_25CollectiveMainloopFwdSm80ILi8ELi1ELb1EN4cute5tupleIJNS5_1CILi128EEENS7_ILi96EEES8_EEELi128ENS_6half_tEfNS_4arch4Sm80ELb0ELb1ELb0ELb1ELb0ELb1ELb1ELb1EEENS1_21CollectiveEpilogueFwdINS6_IJS8_S8_S9_EEENS6_IJNS7_ILi1EEESH_SH_EEESB_SD_Li256ELb1ELb1ELb1ELb0EEENS1_36VarlenDynamicPersistentTileSchedulerILi128ELi96ELi256ELi256ELb1ELb1ELb0ELb1ELb0ELb1EEEEEEEEEvNT_6ParamsE --------------------------
	.section	.text._ZN7cutlass13device_kernelIN5flash19enable_sm80_to_sm89INS1_16FlashAttnFwdSm80INS1_25CollectiveMainloopFwdSm80ILi8ELi1ELb1EN4cute5tupleIJNS5_1CILi128EEENS7_ILi96EEES8_EEELi128ENS_6half_tEfNS_4arch4Sm80ELb0ELb1ELb0ELb1ELb0ELb1ELb1ELb1EEENS1_21CollectiveEpilogueFwdINS6_IJS8_S8_S9_EEENS6_IJNS7_ILi1EEESH_SH_EEESB_SD_Li256ELb1ELb1ELb1ELb0EEENS1_36VarlenDynamicPersistentTileSchedulerILi128ELi96ELi256ELi256ELb1ELb1ELb0ELb1ELb0ELb1EEEEEEEEEvNT_6ParamsE,"ax",@progbits
	.sectioninfo	@"SHI_REGISTERS=255"
	.align	128
.text._ZN7cutlass13device_kernelIN5flash19enable_sm80_to_sm89INS1_16FlashAttnFwdSm80INS1_25CollectiveMainloopFwdSm80ILi8ELi1ELb1EN4cute5tupleIJNS5_1CILi128EEENS7_ILi96EEES8_EEELi128ENS_6half_tEfNS_4arch4Sm80ELb0ELb1ELb0ELb1ELb0ELb1ELb1ELb1EEENS1_21CollectiveEpilogueFwdINS6_IJS8_S8_S9_EEENS6_IJNS7_ILi1EEESH_SH_EEESB_SD_Li256ELb1ELb1ELb1ELb0EEENS1_36VarlenDynamicPersistentTileSchedulerILi128ELi96ELi256ELi256ELb1ELb1ELb0ELb1ELb0ELb1EEEEEEEEEvNT_6ParamsE:
        .type           _ZN7cutlass13device_kernelIN5flash19enable_sm80_to_sm89INS1_16FlashAttnFwdSm80INS1_25CollectiveMainloopFwdSm80ILi8ELi1ELb1EN4cute5tupleIJNS5_1CILi128EEENS7_ILi96EEES8_EEELi128ENS_6half_tEfNS_4arch4Sm80ELb0ELb1ELb0ELb1ELb0ELb1ELb1ELb1EEENS1_21CollectiveEpilogueFwdINS6_IJS8_S8_S9_EEENS6_IJNS7_ILi1EEESH_SH_EEESB_SD_Li256ELb1ELb1ELb1ELb0EEENS1_36VarlenDynamicPersistentTileSchedulerILi128ELi96ELi256ELi256ELb1ELb1ELb0ELb1ELb0ELb1EEEEEEEEEvNT_6ParamsE,@function
        .size           _ZN7cutlass13device_kernelIN5flash19enable_sm80_to_sm89INS1_16FlashAttnFwdSm80INS1_25CollectiveMainloopFwdSm80ILi8ELi1ELb1EN4cute5tupleIJNS5_1CILi128EEENS7_ILi96EEES8_EEELi128ENS_6half_tEfNS_4arch4Sm80ELb0ELb1ELb0ELb1ELb0ELb1ELb1ELb1EEENS1_21CollectiveEpilogueFwdINS6_IJS8_S8_S9_EEENS6_IJNS7_ILi1EEESH_SH_EEESB_SD_Li256ELb1ELb1ELb1ELb0EEENS1_36VarlenDynamicPersistentTileSchedulerILi128ELi96ELi256ELi256ELb1ELb1ELb0ELb1ELb0ELb1EEEEEEEEEvNT_6ParamsE,(.L_x_1358 - _ZN7cutlass13device_kernelIN5flash19enable_sm80_to_sm89INS1_16FlashAttnFwdSm80INS1_25CollectiveMainloopFwdSm80ILi8ELi1ELb1EN4cute5tupleIJNS5_1CILi128EEENS7_ILi96EEES8_EEELi128ENS_6half_tEfNS_4arch4Sm80ELb0ELb1ELb0ELb1ELb0ELb1ELb1ELb1EEENS1_21CollectiveEpilogueFwdINS6_IJS8_S8_S9_EEENS6_IJNS7_ILi1EEESH_SH_EEESB_SD_Li256ELb1ELb1ELb1ELb0EEENS1_36VarlenDynamicPersistentTileSchedulerILi128ELi96ELi256ELi256ELb1ELb1ELb0ELb1ELb0ELb1EEEEEEEEEvNT_6ParamsE)
        .other          _ZN7cutlass13device_kernelIN5flash19enable_sm80_to_sm89INS1_16FlashAttnFwdSm80INS1_25CollectiveMainloopFwdSm80ILi8ELi1ELb1EN4cute5tupleIJNS5_1CILi128EEENS7_ILi96EEES8_EEELi128ENS_6half_tEfNS_4arch4Sm80ELb0ELb1ELb0ELb1ELb0ELb1ELb1ELb1EEENS1_21CollectiveEpilogueFwdINS6_IJS8_S8_S9_EEENS6_IJNS7_ILi1EEESH_SH_EEESB_SD_Li256ELb1ELb1ELb1ELb0EEENS1_36VarlenDynamicPersistentTileSchedulerILi128ELi96ELi256ELi256ELb1ELb1ELb0ELb1ELb0ELb1EEEEEEEEEvNT_6ParamsE,@"STO_CUDA_ENTRY STV_DEFAULT"
_ZN7cutlass13device_kernelIN5flash19enable_sm80_to_sm89INS1_16FlashAttnFwdSm80INS1_25CollectiveMainloopFwdSm80ILi8ELi1ELb1EN4cute5tupleIJNS5_1CILi128EEENS7_ILi96EEES8_EEELi128ENS_6half_tEfNS_4arch4Sm80ELb0ELb1ELb0ELb1ELb0ELb1ELb1ELb1EEENS1_21CollectiveEpilogueFwdINS6_IJS8_S8_S9_EEENS6_IJNS7_ILi1EEESH_SH_EEESB_SD_Li256ELb1ELb1ELb1ELb0EEENS1_36VarlenDynamicPersistentTileSchedulerILi128ELi96ELi256ELi256ELb1ELb1ELb0ELb1ELb0ELb1EEEEEEEEEvNT_6ParamsE:
[----:B------:R-:W-:Y:S02]  /*0000*/  MOV R1, c[0x0][0x28] ;  /* 0x00000a0000017a02 */ /* 0x000fe40000000f00 */
[----:B------:R-:W1:Y:S01]  /*0010*/  S2R R0, SR_TID.X ;  /* 0x0000000000007919 */ /* 0x000e620000002100 */
[----:B------:R-:W-:Y:S01]  /*0020*/  ULDC.64 UR8, c[0x0][0x118] ;  /* 0x0000460000087ab9 */ /* 0x000fe20000000a00 */
[----:B------:R-:W-:Y:S01]  /*0030*/  IMAD.MOV.U32 R215, RZ, RZ, RZ ;  /* 0x000000ffffd77224 */ /* 0x000fe200078e00ff */
[----:B------:R-:W-:Y:S01]  /*0040*/  MOV R213, 0xffffffff ;  /* 0xffffffff00d57802 */ /* 0x000fe20000000f00 */
[----:B------:R-:W-:Y:S02]  /*0050*/  IMAD.MOV.U32 R214, RZ, RZ, -0x1 ;  /* 0xffffffffffd67424 */ /* 0x000fe400078e00ff */
[----:B------:R-:W-:Y:S01]  /*0060*/  IMAD.MOV.U32 R212, RZ, RZ, -0x1 ;  /* 0xffffffffffd47424 */ /* 0x000fe200078e00ff */
[----:B-1----:R-:W-:-:S06]  /*0070*/  SHF.R.U32.HI R220, RZ, 0x5, R0 ;  /* 0x00000005ffdc7819 */ /* 0x002fcc0000011600 */
[----:B------:R-:W1:Y:S02]  /*0080*/  SHFL.IDX PT, R220, R220, RZ, 0x1f ;  /* 0x00001fffdcdc7589 */ /* 0x000e6400000e0000 */
[----:B-1----:R-:W-:-:S13]  /*0090*/  ISETP.NE.AND P0, PT, R220, RZ, PT ;  /* 0x000000ffdc00720c */ /* 0x002fda0003f05270 */
[----:B------:R-:W-:Y:S06]  /*00a0*/  @P0 BAR.SYNC.DEFER_BLOCKING 0x5, 0x100 ;  /* 0x0144000000000b1d */ /* 0x000fec0000010000 */
[----:B------:R-:W1:Y:S04]  /*00b0*/  @P0 LDS.128 R208, [0xe100] ;  /* 0x00e10000ffd00984 */ /* 0x000e680000000c00 */
[----:B------:R-:W-:Y:S06]  /*00c0*/  @P0 BAR.ARV 0x4, 0x100 ;  /* 0x0104000000000b1d */ /* 0x000fec0000002000 */
[----:B------:R-:W-:Y:S05]  /*00d0*/  @P0 BRA `(.L_x_680) ;  /* 0x00000e5000000947 */ /* 0x000fea0003800000 */
[----:B------:R-:W-:Y:S01]  /*00e0*/  LOP3.LUT R2, R0, 0x1f, RZ, 0xc0, !PT ;  /* 0x0000001f00027812 */ /* 0x000fe200078ec0ff */
        /* <DEDUP_REMOVED lines=8> */
[----:B------:R-:W2:Y:S04]  /*0170*/  @!P0 LDG.E R7, [R8.64] ;  /* 0x0000000808078981 */ /* 0x000ea8000c1e1900 */
[----:B------:R-:W2:Y:S01]  /*0180*/  @!P0 LDG.E R5, [R10.64] ;  /* 0x000000080a058981 */ /* 0x000ea2000c1e1900 */
[C---:B------:R-:W-:Y:S01]  /*0190*/  ISETP.NE.AND P5, PT, R2.reuse, RZ, PT ;  /* 0x000000ff0200720c */ /* 0x040fe20003fa5270 */
[----:B------:R-:W3:Y:S01]  /*01a0*/  S2UR UR4, SR_CTAID.X ;  /* 0x00000000000479c3 */ /* 0x000ee20000002500 */
[C---:B------:R-:W-:Y:S02]  /*01b0*/  ISETP.GE.U32.AND P4, PT, R2.reuse, 0x2, PT ;  /* 0x000000020200780c */ /* 0x040fe40003f86070 */
[----:B------:R-:W-:-:S02]  /*01c0*/  ISETP.GE.U32.AND P3, PT, R2, 0x4, PT ;  /* 0x000000040200780c */ /* 0x000fc40003f66070 */
[C---:B------:R-:W-:Y:S02]  /*01d0*/  ISETP.GE.U32.AND P2, PT, R2.reuse, 0x8, PT ;  /* 0x000000080200780c */ /* 0x040fe40003f46070 */
[----:B------:R-:W-:Y:S02]  /*01e0*/  ISETP.GE.U32.AND P1, PT, R2, 0x10, PT ;  /* 0x000000100200780c */ /* 0x000fe40003f26070 */
[----:B-1----:R-:W-:Y:S01]  /*01f0*/  MOV R211, RZ ;  /* 0x000000ff00d37202 */ /* 0x002fe20000000f00 */
[----:B--2---:R-:W-:-:S05]  /*0200*/  IMAD R3, R7, R5, RZ ;  /* 0x0000000507037224 */ /* 0x004fca00078e02ff */
[----:B------:R-:W1:Y:S02]  /*0210*/  SHFL.UP PT, R4, R3, 0x1, RZ ;  /* 0x0420000003047989 */ /* 0x000e6400000e00ff */
[----:B-1----:R-:W-:-:S05]  /*0220*/  SEL R4, R4, RZ, P5 ;  /* 0x000000ff04047207 */ /* 0x002fca0002800000 */
[----:B------:R-:W-:-:S05]  /*0230*/  IMAD.IADD R4, R3, 0x1, R4 ;  /* 0x0000000103047824 */ /* 0x000fca00078e0204 */
[----:B------:R-:W1:Y:S02]  /*0240*/  SHFL.UP PT, R3, R4, 0x2, RZ ;  /* 0x0440000004037989 */ /* 0x000e6400000e00ff */
[----:B-1----:R-:W-:-:S04]  /*0250*/  SEL R3, R3, RZ, P4 ;  /* 0x000000ff03037207 */ /* 0x002fc80002000000 */
[----:B------:R-:W-:-:S05]  /*0260*/  IADD3 R3, R4, R3, RZ ;  /* 0x0000000304037210 */ /* 0x000fca0007ffe0ff */
        /* <DEDUP_REMOVED lines=9> */
[----:B------:R-:W1:Y:S02]  /*0300*/  SHFL.IDX PT, R10, R4, 0x1f, 0x1f ;  /* 0x03e01f00040a7f89 */ /* 0x000e6400000e0000 */
[----:B-1----:R-:W-:-:S04]  /*0310*/  IMAD R10, R10, c[0x0][0x538], RZ ;  /* 0x00014e000a0a7a24 */ /* 0x002fc800078e02ff */
[----:B------:R-:W-:Y:S01]  /*0320*/  IMAD.MOV.U32 R69, RZ, RZ, R10 ;  /* 0x000000ffff457224 */ /* 0x000fe200078e000a */
[----:B---3--:R-:W-:-:S13]  /*0330*/  ISETP.GT.AND P0, PT, R10, UR4, PT ;  /* 0x000000040a007c0c */ /* 0x008fda000bf04270 */
[----:B------:R-:W-:Y:S05]  /*0340*/  @P0 BRA `(.L_x_681) ;  /* 0x0000026000000947 */ /* 0x000fea0003800000 */
[----:B------:R-:W-:Y:S02]  /*0350*/  MOV R10, R69 ;  /* 0x00000045000a7202 */ /* 0x000fe40000000f00 */
[----:B------:R-:W-:-:S04]  /*0360*/  MOV R211, RZ ;  /* 0x000000ff00d37202 */ /* 0x000fc80000000f00 */
.L_x_685:
[----:B------:R-:W-:-:S04]  /*0370*/  IADD3 R211, R211, 0x1f, RZ ;  /* 0x0000001fd3d37810 */ /* 0x000fc80007ffe0ff */
[----:B------:R-:W-:-:S13]  /*0380*/  ISETP.GE.AND P0, PT, R211, c[0x0][0x53c], PT ;  /* 0x00014f00d3007a0c */ /* 0x000fda0003f06270 */
[----:B------:R-:W-:Y:S05]  /*0390*/  @P0 BRA `(.L_x_682) ;  /* 0x00000b1000000947 */ /* 0x000fea0003800000 */
[----:B------:R-:W-:Y:S02]  /*03a0*/  IADD3 R6, R2, R211, RZ ;  /* 0x000000d302067210 */ /* 0x000fe40007ffe0ff */
[----:B------:R-:W-:Y:S02]  /*03b0*/  MOV R7, RZ ;  /* 0x000000ff00077202 */ /* 0x000fe40000000f00 */
[----:B------:R-:W-:Y:S02]  /*03c0*/  ISETP.GE.OR P0, PT, R6, c[0x0][0x53c], !P6 ;  /* 0x00014f0006007a0c */ /* 0x000fe40007706670 */
[----:B------:R-:W-:-:S11]  /*03d0*/  MOV R5, RZ ;  /* 0x000000ff00057202 */ /* 0x000fd60000000f00 */
[----:B------:R-:W-:Y:S02]  /*03e0*/  @!P0 MOV R4, 0x4 ;  /* 0x0000000400048802 */ /* 0x000fe40000000f00 */
[----:B------:R-:W-:-:S03]  /*03f0*/  @!P0 MOV R3, 0x4 ;  /* 0x0000000400038802 */ /* 0x000fc60000000f00 */
[----:B------:R-:W-:-:S04]  /*0400*/  @!P0 IMAD.WIDE R8, R6, R4, c[0x0][0x580] ;  /* 0x0001600006088625 */ /* 0x000fc800078e0204 */
[----:B------:R-:W-:Y:S01]  /*0410*/  @!P0 IMAD.WIDE R12, R6, R3, c[0x0][0x578] ;  /* 0x00015e00060c8625 */ /* 0x000fe200078e0203 */
[----:B------:R-:W2:Y:S04]  /*0420*/  @!P0 LDG.E R7, [R8.64] ;  /* 0x0000000808078981 */ /* 0x000ea8000c1e1900 */
[----:B------:R-:W2:Y:S02]  /*0430*/  @!P0 LDG.E R5, [R12.64] ;  /* 0x000000080c058981 */ /* 0x000ea4000c1e1900 */
[----:B--2---:R-:W-:Y:S01]  /*0440*/  IMAD R6, R7, R5, RZ ;  /* 0x0000000507067224 */ /* 0x004fe200078e02ff */
[----:B------:R-:W-:Y:S05]  /*0450*/  BRA.DIV ~URZ, `(.L_x_683) ;  /* 0x0001f2327f007947 */ /* 0x000fea000b800000 */
[----:B------:R1:W2:Y:S02]  /*0460*/  SHFL.UP PT, R3, R6, 0x1, RZ ;  /* 0x0420000006037989 */ /* 0x0002a400000e00ff */
.L_x_894:
        /* <DEDUP_REMOVED lines=16> */
.L_x_895:
[----:B--2---:R-:W-:-:S05]  /*0570*/  IMAD R69, R69, c[0x0][0x538], RZ ;  /* 0x00014e0045457a24 */ /* 0x004fca00078e02ff */
[----:B------:R-:W-:-:S04]  /*0580*/  IADD3 R10, R69, R10, RZ ;  /* 0x0000000a450a7210 */ /* 0x000fc80007ffe0ff */
[----:B------:R-:W-:-:S13]  /*0590*/  ISETP.GT.AND P0, PT, R10, UR4, PT ;  /* 0x000000040a007c0c */ /* 0x000fda000bf04270 */
[----:B-1----:R-:W-:Y:S05]  /*05a0*/  @!P0 BRA `(.L_x_685) ;  /* 0xfffffdc000008947 */ /* 0x002fea000383ffff */
.L_x_681:
[----:B------:R-:W-:-:S05]  /*05b0*/  IADD3 R208, -R69, R10, RZ ;  /* 0x0000000a45d07210 */ /* 0x000fca0007ffe1ff */
[----:B------:R-:W-:-:S05]  /*05c0*/  IMAD R3, R4, c[0x0][0x538], R208 ;  /* 0x00014e0004037a24 */ /* 0x000fca00078e02d0 */
[----:B------:R-:W-:Y:S01]  /*05d0*/  ISETP.GT.AND P0, PT, R3, UR4, PT ;  /* 0x0000000403007c0c */ /* 0x000fe2000bf04270 */
[----:B------:R-:W-:-:S12]  /*05e0*/  BRA.DIV ~URZ, `(.L_x_686) ;  /* 0x0001f2927f007947 */ /* 0x000fd8000b800000 */
[----:B------:R-:W-:-:S04]  /*05f0*/  VOTE.ANY R6, PT, !P0 ;  /* 0x0000000000067806 */ /* 0x000fc800040e0100 */
.L_x_896:
[----:B------:R-:W1:Y:S02]  /*0600*/  POPC R3, R6 ;  /* 0x0000000600037309 */ /* 0x000e640000000000 */
[----:B-1----:R-:W-:Y:S01]  /*0610*/  IADD3 R211, R3, R211, RZ ;  /* 0x000000d303d37210 */ /* 0x002fe20007ffe0ff */
[----:B------:R-:W-:Y:S05]  /*0620*/  BRA.DIV ~URZ, `(.L_x_687) ;  /* 0x0001f2927f007947 */ /* 0x000fea000b800000 */
[----:B------:R1:W2:Y:S01]  /*0630*/  SHFL.IDX PT, R7, R7, R3, 0x1f ;  /* 0x00001f0307077589 */ /* 0x0002a200000e0000 */
[----:B------:R-:W-:-:S03]  /*0640*/  MOV R8, RZ ;  /* 0x000000ff00087202 */ /* 0x000fc60000000f00 */
[----:B------:R1:W3:Y:S04]  /*0650*/  SHFL.IDX PT, R5, R5, R3, 0x1f ;  /* 0x00001f0305057589 */ /* 0x0002e800000e0000 */
.L_x_897:
[----:B------:R-:W-:Y:S01]  /*0660*/  ISETP.NE.AND P0, PT, R6, RZ, PT ;  /* 0x000000ff0600720c */ /* 0x000fe20003f05270 */
[----:B------:R-:W-:-:S12]  /*0670*/  BSSY B0, `(.L_x_688) ;  /* 0x0000005000007945 */ /* 0x000fd80003800000 */
[----:B------:R-:W-:Y:S05]  /*0680*/  @!P0 BRA `(.L_x_689) ;  /* 0x0000003000008947 */ /* 0x000fea0003800000 */
[----:B-1----:R-:W-:Y:S01]  /*0690*/  IADD3 R3, R3, -0x1, RZ ;  /* 0xffffffff03037810 */ /* 0x002fe20007ffe0ff */
[----:B------:R-:W-:Y:S05]  /*06a0*/  BRA.DIV ~URZ, `(.L_x_690) ;  /* 0x0001f2f27f007947 */ /* 0x000fea000b800000 */
[----:B------:R1:W4:Y:S02]  /*06b0*/  SHFL.IDX PT, R8, R4, R3, 0x1f ;  /* 0x00001f0304087589 */ /* 0x00032400000e0000 */
.L_x_689:
[----:B------:R-:W-:Y:S05]  /*06c0*/  BSYNC B0 ;  /* 0x0000000000007941 */ /* 0x000fea0003800000 */
.L_x_688:
[----:B---3--:R-:W-:Y:S01]  /*06d0*/  ISETP.NE.AND P0, PT, R5, 0x1, PT ;  /* 0x000000010500780c */ /* 0x008fe20003f05270 */
[----:B----4-:R-:W-:Y:S01]  /*06e0*/  IMAD R208, R8, c[0x0][0x538], R208 ;  /* 0x00014e0008d07a24 */ /* 0x010fe200078e02d0 */
[----:B------:R-:W-:Y:S04]  /*06f0*/  BSSY B0, `(.L_x_691) ;  /* 0x0000078000007945 */ /* 0x000fe80003800000 */
[----:B------:R-:W-:-:S07]  /*0700*/  IADD3 R8, -R208, UR4, RZ ;  /* 0x00000004d0087c10 */ /* 0x000fce000fffe1ff */
[----:B------:R-:W-:Y:S05]  /*0710*/  @!P0 BRA `(.L_x_692) ;  /* 0x0000037000008947 */ /* 0x000fea0003800000 */
[----:B--2---:R-:W-:Y:S02]  /*0720*/  IABS R9, R7 ;  /* 0x0000000700097213 */ /* 0x004fe40000000000 */
[----:B------:R-:W-:Y:S02]  /*0730*/  IABS R10, R5 ;  /* 0x00000005000a7213 */ /* 0x000fe40000000000 */
[----:B------:R-:W2:Y:S01]  /*0740*/  I2F.RP R12, R9 ;  /* 0x00000009000c7306 */ /* 0x000ea20000209400 */
[----:B-1----:R-:W-:Y:S02]  /*0750*/  IABS R4, R8 ;  /* 0x0000000800047213 */ /* 0x002fe40000000000 */
[----:B------:R-:W-:-:S05]  /*0760*/  IABS R3, R7 ;  /* 0x0000000700037213 */ /* 0x000fca0000000000 */
[----:B------:R-:W1:Y:S01]  /*0770*/  I2F.RP R11, R10 ;  /* 0x0000000a000b7306 */ /* 0x000e620000209400 */
[----:B------:R-:W-:-:S07]  /*0780*/  IMAD.MOV R3, RZ, RZ, -R3 ;  /* 0x000000ffff037224 */ /* 0x000fce00078e0a03 */
[----:B--2---:R-:W2:Y:S08]  /*0790*/  MUFU.RCP R12, R12 ;  /* 0x0000000c000c7308 */ /* 0x004eb00000001000 */
[----:B-1----:R-:W-:Y:S01]  /*07a0*/  MUFU.RCP R11, R11 ;  /* 0x0000000b000b7308 */ /* 0x002fe20000001000 */
[----:B--2---:R-:W-:-:S07]  /*07b0*/  IADD3 R12, R12, 0xffffffe, RZ ;  /* 0x0ffffffe0c0c7810 */ /* 0x004fce0007ffe0ff */
[----:B------:R-:W1:Y:S02]  /*07c0*/  F2I.FTZ.U32.TRUNC.NTZ R13, R12 ;  /* 0x0000000c000d7305 */ /* 0x000e64000021f000 */
[----:B-1----:R-:W-:Y:S02]  /*07d0*/  IMAD.MOV R6, RZ, RZ, -R13 ;  /* 0x000000ffff067224 */ /* 0x002fe400078e0a0d */
[----:B------:R-:W-:Y:S02]  /*07e0*/  IMAD.MOV.U32 R12, RZ, RZ, RZ ;  /* 0x000000ffff0c7224 */ /* 0x000fe400078e00ff */
[----:B------:R-:W-:-:S04]  /*07f0*/  IMAD R6, R6, R9, RZ ;  /* 0x0000000906067224 */ /* 0x000fc800078e02ff */
[----:B------:R-:W-:Y:S01]  /*0800*/  IMAD.HI.U32 R6, R13, R6, R12 ;  /* 0x000000060d067227 */ /* 0x000fe200078e000c */
[----:B------:R-:W-:-:S04]  /*0810*/  IADD3 R12, R11, 0xffffffe, RZ ;  /* 0x0ffffffe0b0c7810 */ /* 0x000fc80007ffe0ff */
[----:B------:R1:W2:Y:S01]  /*0820*/  F2I.FTZ.U32.TRUNC.NTZ R13, R12 ;  /* 0x0000000c000d7305 */ /* 0x0002a2000021f000 */
[----:B------:R-:W-:-:S04]  /*0830*/  IMAD.HI.U32 R6, R6, R4, RZ ;  /* 0x0000000406067227 */ /* 0x000fc800078e00ff */
[----:B------:R-:W-:-:S05]  /*0840*/  IMAD R3, R6, R3, R4 ;  /* 0x0000000306037224 */ /* 0x000fca00078e0204 */
[----:B------:R-:W-:Y:S01]  /*0850*/  ISETP.GT.U32.AND P0, PT, R9, R3, PT ;  /* 0x000000030900720c */ /* 0x000fe20003f04070 */
[----:B-1----:R-:W-:-:S12]  /*0860*/  IMAD.MOV.U32 R12, RZ, RZ, RZ ;  /* 0x000000ffff0c7224 */ /* 0x002fd800078e00ff */
[----:B------:R-:W-:Y:S01]  /*0870*/  @!P0 IMAD.IADD R3, R3, 0x1, -R9 ;  /* 0x0000000103038824 */ /* 0x000fe200078e0a09 */
[----:B------:R-:W-:Y:S02]  /*0880*/  @!P0 IADD3 R6, R6, 0x1, RZ ;  /* 0x0000000106068810 */ /* 0x000fe40007ffe0ff */
[----:B------:R-:W-:Y:S02]  /*0890*/  ISETP.NE.AND P0, PT, R7, RZ, PT ;  /* 0x000000ff0700720c */ /* 0x000fe40003f05270 */
[----:B------:R-:W-:Y:S01]  /*08a0*/  ISETP.GE.U32.AND P2, PT, R3, R9, PT ;  /* 0x000000090300720c */ /* 0x000fe20003f46070 */
[----:B--2---:R-:W-:Y:S01]  /*08b0*/  IMAD.MOV R9, RZ, RZ, -R13 ;  /* 0x000000ffff097224 */ /* 0x004fe200078e0a0d */
[----:B------:R-:W-:-:S03]  /*08c0*/  LOP3.LUT R3, R8, R7, RZ, 0x3c, !PT ;  /* 0x0000000708037212 */ /* 0x000fc600078e3cff */
[----:B------:R-:W-:Y:S01]  /*08d0*/  IMAD R9, R9, R10, RZ ;  /* 0x0000000a09097224 */ /* 0x000fe200078e02ff */
[----:B------:R-:W-:Y:S02]  /*08e0*/  ISETP.GE.AND P1, PT, R3, RZ, PT ;  /* 0x000000ff0300720c */ /* 0x000fe40003f26270 */
[----:B------:R-:W-:Y:S01]  /*08f0*/  IABS R3, R5 ;  /* 0x0000000500037213 */ /* 0x000fe20000000000 */
[----:B------:R-:W-:-:S04]  /*0900*/  IMAD.HI.U32 R9, R13, R9, R12 ;  /* 0x000000090d097227 */ /* 0x000fc800078e000c */
[----:B------:R-:W-:Y:S01]  /*0910*/  @P2 IADD3 R6, R6, 0x1, RZ ;  /* 0x0000000106062810 */ /* 0x000fe20007ffe0ff */
[----:B------:R-:W-:-:S05]  /*0920*/  IMAD.MOV R3, RZ, RZ, -R3 ;  /* 0x000000ffff037224 */ /* 0x000fca00078e0a03 */
[----:B------:R-:W-:Y:S01]  /*0930*/  @!P1 IMAD.MOV R6, RZ, RZ, -R6 ;  /* 0x000000ffff069224 */ /* 0x000fe200078e0a06 */
[----:B------:R-:W-:-:S04]  /*0940*/  @!P0 LOP3.LUT R6, RZ, R7, RZ, 0x33, !PT ;  /* 0x00000007ff068212 */ /* 0x000fc800078e33ff */
[----:B------:R-:W-:-:S05]  /*0950*/  IABS R4, R6 ;  /* 0x0000000600047213 */ /* 0x000fca0000000000 */
[----:B------:R-:W-:-:S04]  /*0960*/  IMAD.HI.U32 R9, R9, R4, RZ ;  /* 0x0000000409097227 */ /* 0x000fc800078e00ff */
[----:B------:R-:W-:Y:S02]  /*0970*/  IMAD R3, R9, R3, R4 ;  /* 0x0000000309037224 */ /* 0x000fe400078e0204 */
[----:B------:R-:W-:-:S03]  /*0980*/  IMAD.MOV R4, RZ, RZ, -R6 ;  /* 0x000000ffff047224 */ /* 0x000fc600078e0a06 */
[----:B------:R-:W-:Y:S01]  /*0990*/  ISETP.GT.U32.AND P0, PT, R10, R3, PT ;  /* 0x000000030a00720c */ /* 0x000fe20003f04070 */
[----:B------:R-:W-:-:S12]  /*09a0*/  IMAD R4, R7, R4, R8 ;  /* 0x0000000407047224 */ /* 0x000fd800078e0208 */
        /* <DEDUP_REMOVED lines=11> */
[----:B------:R-:W-:-:S04]  /*0a60*/  IMAD R5, R5, 0x1000000, R9 ;  /* 0x0100000005057824 */ /* 0x000fc800078e0209 */
[----:B------:R-:W-:Y:S01]  /*0a70*/  IMAD R210, R3, 0x10000, R5 ;  /* 0x0001000003d27824 */ /* 0x000fe200078e0205 */
[----:B------:R-:W-:Y:S05]  /*0a80*/  BRA `(.L_x_693) ;  /* 0x000003e000007947 */ /* 0x000fea0003800000 */
.L_x_692:
[----:B-1----:R-:W-:-:S04]  /*0a90*/  IMAD.MOV.U32 R3, RZ, RZ, 0x4 ;  /* 0x00000004ff037424 */ /* 0x002fc800078e00ff */
[----:B------:R-:W-:-:S05]  /*0aa0*/  IMAD.WIDE R4, R211, R3, c[0x0][0x590] ;  /* 0x00016400d3047625 */ /* 0x000fca00078e0203 */
[----:B------:R1:W3:Y:S02]  /*0ab0*/  LDG.E R6, [R4.64] ;  /* 0x0000000804067981 */ /* 0x0002e4000c1e1900 */
[----:B-1----:R-:W-:Y:S01]  /*0ac0*/  IABS R4, R8 ;  /* 0x0000000800047213 */ /* 0x002fe20000000000 */
[----:B--23--:R-:W-:-:S05]  /*0ad0*/  IMAD R5, R6, R7, RZ ;  /* 0x0000000706057224 */ /* 0x00cfca00078e02ff */
[-C--:B------:R-:W-:Y:S02]  /*0ae0*/  IABS R10, R5.reuse ;  /* 0x00000005000a7213 */ /* 0x080fe40000000000 */
[----:B------:R-:W-:Y:S02]  /*0af0*/  IABS R3, R5 ;  /* 0x0000000500037213 */ /* 0x000fe40000000000 */
[----:B------:R-:W1:Y:S03]  /*0b00*/  I2F.RP R12, R10 ;  /* 0x0000000a000c7306 */ /* 0x000e660000209400 */
[----:B------:R-:W-:-:S05]  /*0b10*/  IMAD.MOV R3, RZ, RZ, -R3 ;  /* 0x000000ffff037224 */ /* 0x000fca00078e0a03 */
        /* <DEDUP_REMOVED lines=16> */
[----:B------:R-:W-:-:S05]  /*0c20*/  @P2 IADD3 R9, R9, 0x1, RZ ;  /* 0x0000000109092810 */ /* 0x000fca0007ffe0ff */
[----:B------:R-:W-:-:S04]  /*0c30*/  IMAD.MOV.U32 R10, RZ, RZ, R9 ;  /* 0x000000ffff0a7224 */ /* 0x000fc800078e0009 */
[----:B------:R-:W-:Y:S01]  /*0c40*/  @!P1 IMAD.MOV R10, RZ, RZ, -R10 ;  /* 0x000000ffff0a9224 */ /* 0x000fe200078e0a0a */
[----:B------:R-:W-:-:S05]  /*0c50*/  @!P0 LOP3.LUT R10, RZ, R5, RZ, 0x33, !PT ;  /* 0x00000005ff0a8212 */ /* 0x000fca00078e33ff */
[----:B------:R-:W-:Y:S01]  /*0c60*/  IMAD R3, R6, R10, RZ ;  /* 0x0000000a06037224 */ /* 0x000fe200078e02ff */
[----:B------:R-:W-:-:S04]  /*0c70*/  IADD3 R10, -R10, RZ, RZ ;  /* 0x000000ff0a0a7210 */ /* 0x000fc80007ffe1ff */
[----:B------:R-:W-:Y:S01]  /*0c80*/  IADD3 R4, -R3, c[0x0][0x538], RZ ;  /* 0x00014e0003047a10 */ /* 0x000fe20007ffe1ff */
[----:B------:R-:W-:Y:S02]  /*0c90*/  IMAD R5, R5, R10, R8 ;  /* 0x0000000a05057224 */ /* 0x000fe400078e0208 */
[----:B------:R-:W-:Y:S01]  /*0ca0*/  IMAD.MOV.U32 R10, RZ, RZ, RZ ;  /* 0x000000ffff0a7224 */ /* 0x000fe200078e00ff */
[----:B------:R-:W-:Y:S02]  /*0cb0*/  IMNMX R6, R6, R4, PT ;  /* 0x0000000406067217 */ /* 0x000fe40003800200 */
[----:B------:R-:W-:Y:S02]  /*0cc0*/  IABS R8, R5 ;  /* 0x0000000500087213 */ /* 0x000fe40000000000 */
[----:B------:R-:W-:Y:S01]  /*0cd0*/  IABS R9, R6 ;  /* 0x0000000600097213 */ /* 0x000fe20000000000 */
[----:B------:R-:W-:Y:S01]  /*0ce0*/  IMAD.MOV R210, RZ, RZ, -R6 ;  /* 0x000000ffffd27224 */ /* 0x000fe200078e0a06 */
[----:B------:R-:W-:-:S02]  /*0cf0*/  IADD3 R3, R3, 0x1000000, R5 ;  /* 0x0100000003037810 */ /* 0x000fc40007ffe005 */
[----:B------:R-:W1:Y:S08]  /*0d00*/  I2F.RP R11, R9 ;  /* 0x00000009000b7306 */ /* 0x000e700000209400 */
[----:B-1----:R-:W1:Y:S02]  /*0d10*/  MUFU.RCP R11, R11 ;  /* 0x0000000b000b7308 */ /* 0x002e640000001000 */
[----:B-1----:R-:W-:-:S06]  /*0d20*/  IADD3 R11, R11, 0xffffffe, RZ ;  /* 0x0ffffffe0b0b7810 */ /* 0x002fcc0007ffe0ff */
[----:B------:R-:W1:Y:S02]  /*0d30*/  F2I.FTZ.U32.TRUNC.NTZ R11, R11 ;  /* 0x0000000b000b7305 */ /* 0x000e64000021f000 */
[----:B-1----:R-:W-:-:S04]  /*0d40*/  IMAD.MOV R4, RZ, RZ, -R11 ;  /* 0x000000ffff047224 */ /* 0x002fc800078e0a0b */
[----:B------:R-:W-:Y:S01]  /*0d50*/  IMAD R12, R4, R9, RZ ;  /* 0x00000009040c7224 */ /* 0x000fe200078e02ff */
[----:B------:R-:W-:-:S03]  /*0d60*/  IABS R4, R6 ;  /* 0x0000000600047213 */ /* 0x000fc60000000000 */
        /* <DEDUP_REMOVED lines=14> */
[----:B------:R-:W-:Y:S02]  /*0e50*/  IMAD R210, R12, R210, R3 ;  /* 0x000000d20cd27224 */ /* 0x000fe400078e0203 */
[----:B------:R-:W-:Y:S02]  /*0e60*/  IMAD.MOV.U32 R4, RZ, RZ, R12 ;  /* 0x000000ffff047224 */ /* 0x000fe400078e000c */
.L_x_693:
[----:B------:R-:W-:Y:S05]  /*0e70*/  BSYNC B0 ;  /* 0x0000000000007941 */ /* 0x000fea0003800000 */
.L_x_691:
[----:B------:R-:W-:-:S04]  /*0e80*/  LOP3.LUT R4, RZ, R4, RZ, 0x33, !PT ;  /* 0x00000004ff047212 */ /* 0x000fc800078e33ff */
[----:B------:R-:W-:Y:S01]  /*0e90*/  IADD3 R209, R4, R7, RZ ;  /* 0x0000000704d17210 */ /* 0x000fe20007ffe0ff */
[----:B------:R-:W-:Y:S05]  /*0ea0*/  BRA `(.L_x_694) ;  /* 0x0000004000007947 */ /* 0x000fea0003800000 */
.L_x_682:
[----:B------:R-:W-:Y:S01]  /*0eb0*/  IMAD.MOV.U32 R209, RZ, RZ, RZ ;  /* 0x000000ffffd17224 */ /* 0x000fe200078e00ff */
[----:B------:R-:W-:Y:S01]  /*0ec0*/  MOV R210, RZ ;  /* 0x000000ff00d27202 */ /* 0x000fe20000000f00 */
[----:B------:R-:W-:Y:S01]  /*0ed0*/  IMAD.U32 R208, RZ, RZ, UR4 ;  /* 0x00000004ffd07e24 */ /* 0x000fe2000f8e00ff */
[----:B------:R-:W-:Y:S02]  /*0ee0*/  MOV R211, c[0x0][0x53c] ;  /* 0x00014f0000d37a02 */ /* 0x000fe40000000f00 */
.L_x_694:
[----:B------:R-:W-:Y:S01]  /*0ef0*/  ISETP.NE.AND P0, PT, R2, RZ, PT ;  /* 0x000000ff0200720c */ /* 0x000fe20003f05270 */
[----:B------:R-:W-:-:S12]  /*0f00*/  WARPSYNC 0xffffffff ;  /* 0xffffffff00007948 */ /* 0x000fd80003800000 */
[----:B------:R1:W-:Y:S04]  /*0f10*/  @!P0 STS.128 [0xe100], R208 ;  /* 0x00e100d0ff008388 */ /* 0x0003e80000000c00 */
[----:B------:R-:W-:Y:S06]  /*0f20*/  BAR.ARV 0x5, 0x100 ;  /* 0x0144000000007b1d */ /* 0x000fec0000002000 */
.L_x_680:
[----:B-1----:R-:W-:-:S13]  /*0f30*/  ISETP.GE.AND P0, PT, R211, c[0x0][0x53c], PT ;  /* 0x00014f00d3007a0c */ /* 0x002fda0003f06270 */
[----:B------:R-:W-:Y:S05]  /*0f40*/  @P0 EXIT ;  /* 0x000000000000094d */ /* 0x000fea0003800000 */
[----:B------:R-:W-:-:S04]  /*0f50*/  SHF.R.S32.HI R9, RZ, 0x1f, R0 ;  /* 0x0000001fff097819 */ /* 0x000fc80000011400 */
[CC--:B------:R-:W-:Y:S02]  /*0f60*/  LEA.HI R5, R9.reuse, R0.reuse, RZ, 0x4 ;  /* 0x0000000009057211 */ /* 0x0c0fe400078f20ff */
[CC--:B------:R-:W-:Y:S02]  /*0f70*/  LEA.HI R3, R9.reuse, R0.reuse, RZ, 0x2 ;  /* 0x0000000009037211 */ /* 0x0c0fe400078f10ff */
[CC--:B------:R-:W-:Y:S02]  /*0f80*/  LEA.HI R10, R9.reuse, R0.reuse, RZ, 0x3 ;  /* 0x00000000090a7211 */ /* 0x0c0fe400078f18ff */
[CC--:B------:R-:W-:Y:S02]  /*0f90*/  LEA.HI R6, R9.reuse, R0.reuse, RZ, 0x6 ;  /* 0x0000000009067211 */ /* 0x0c0fe400078f30ff */
[----:B------:R-:W-:Y:S02]  /*0fa0*/  LEA.HI R9, R9, R0, RZ, 0x5 ;  /* 0x0000000009097211 */ /* 0x000fe400078f28ff */
[--C-:B------:R-:W-:Y:S01]  /*0fb0*/  SHF.R.S32.HI R2, RZ, 0x2, R3.reuse ;  /* 0x00000002ff027819 */ /* 0x100fe20000011403 */
[----:B------:R-:W-:Y:S01]  /*0fc0*/  IMAD.SHL.U32 R6, R6, 0x8, RZ ;  /* 0x0000000806067824 */ /* 0x000fe200078e00ff */
[----:B------:R-:W-:-:S02]  /*0fd0*/  SHF.R.S32.HI R7, RZ, 0x1f, R3 ;  /* 0x0000001fff077819 */ /* 0x000fc40000011403 */
[----:B------:R-:W-:Y:S02]  /*0fe0*/  LOP3.LUT R8, R9, 0xffffffe0, RZ, 0xc0, !PT ;  /* 0xffffffe009087812 */ /* 0x000fe400078ec0ff */
[----:B------:R-:W-:Y:S02]  /*0ff0*/  SHF.R.S32.HI R12, RZ, 0x3, R10 ;  /* 0x00000003ff0c7819 */ /* 0x000fe4000001140a */
[----:B------:R-:W-:Y:S01]  /*1000*/  LOP3.LUT R4, R10, 0xfffffff8, RZ, 0xc0, !PT ;  /* 0xfffffff80a047812 */ /* 0x000fe200078ec0ff */
[----:B------:R-:W-:Y:S01]  /*1010*/  IMAD.IADD R8, R0, 0x1, -R8 ;  /* 0x0000000100087824 */ /* 0x000fe200078e0a08 */
[----:B------:R-:W-:Y:S01]  /*1020*/  LOP3.LUT R11, R5, 0xfffffff0, RZ, 0xc0, !PT ;  /* 0xfffffff0050b7812 */ /* 0x000fe200078ec0ff */
[----:B------:R-:W-:Y:S01]  /*1030*/  IMAD.SHL.U32 R12, R12, 0x40, RZ ;  /* 0x000000400c0c7824 */ /* 0x000fe200078e00ff */
[----:B------:R-:W-:Y:S01]  /*1040*/  LEA.HI R7, R7, R2, RZ, 0x3 ;  /* 0x0000000207077211 */ /* 0x000fe200078f18ff */
[C---:B------:R-:W-:Y:S01]  /*1050*/  IMAD.IADD R4, R0.reuse, 0x1, -R4 ;  /* 0x0000000100047824 */ /* 0x040fe200078e0a04 */
[----:B------:R-:W-:Y:S01]  /*1060*/  SHF.R.S32.HI R217, RZ, 0x1f, R8 ;  /* 0x0000001fffd97819 */ /* 0x000fe20000011408 */
[----:B------:R-:W-:Y:S01]  /*1070*/  IMAD.IADD R11, R0, 0x1, -R11 ;  /* 0x00000001000b7824 */ /* 0x000fe200078e0a0b */
[----:B------:R-:W-:Y:S01]  /*1080*/  LOP3.LUT R7, R7, 0xfffffff8, RZ, 0xc0, !PT ;  /* 0xfffffff807077812 */ /* 0x000fe200078ec0ff */
[----:B------:R-:W-:Y:S01]  /*1090*/  IMAD.SHL.U32 R116, R4, 0x8, RZ ;  /* 0x0000000804747824 */ /* 0x000fe200078e00ff */
[----:B------:R-:W-:Y:S01]  /*10a0*/  LOP3.LUT R12, R12, 0x1c0, RZ, 0xc0, !PT ;  /* 0x000001c00c0c7812 */ /* 0x000fe200078ec0ff */
[----:B------:R-:W-:Y:S01]  /*10b0*/  IMAD.SHL.U32 R4, R4, 0x40, RZ ;  /* 0x0000004004047824 */ /* 0x000fe200078e00ff */
[----:B------:R-:W-:Y:S01]  /*10c0*/  LEA.HI R217, R217, R8, RZ, 0x2 ;  /* 0x00000008d9d97211 */ /* 0x000fe200078f10ff */
[----:B------:R-:W-:Y:S01]  /*10d0*/  IMAD.IADD R7, R2, 0x1, -R7 ;  /* 0x0000000102077824 */ /* 0x000fe200078e0a07 */
[----:B------:R-:W-:-:S02]  /*10e0*/  SHF.R.S32.HI R2, RZ, 0x1f, R11 ;  /* 0x0000001fff027819 */ /* 0x000fc4000001140b */
[----:B------:R-:W-:Y:S02]  /*10f0*/  LOP3.LUT R3, R3, 0xfffffffc, RZ, 0xc0, !PT ;  /* 0xfffffffc03037812 */ /* 0x000fe400078ec0ff */
[----:B------:R-:W-:Y:S02]  /*1100*/  SHF.R.S32.HI R193, RZ, 0x5, R9 ;  /* 0x00000005ffc17819 */ /* 0x000fe40000011409 */
[----:B------:R-:W-:Y:S01]  /*1110*/  SHF.R.U32.HI R219, RZ, 0x3, R12 ;  /* 0x00000003ffdb7819 */ /* 0x000fe2000001160c */
[----:B------:R-:W-:Y:S01]  /*1120*/  IMAD.IADD R3, R0, 0x1, -R3 ;  /* 0x0000000100037824 */ /* 0x000fe200078e0a03 */
[----:B------:R-:W-:Y:S02]  /*1130*/  LOP3.LUT R12, R12, 0x38, R116, 0xf8, !PT ;  /* 0x000000380c0c7812 */ /* 0x000fe400078ef874 */
[----:B------:R-:W-:Y:S02]  /*1140*/  SHF.R.S32.HI R9, RZ, 0x1f, R9 ;  /* 0x0000001fff097819 */ /* 0x000fe40000011409 */
[----:B------:R-:W-:-:S02]  /*1150*/  SHF.R.S32.HI R13, RZ, 0x4, R5 ;  /* 0x00000004ff0d7819 */ /* 0x000fc40000011405 */
[----:B------:R-:W-:Y:S02]  /*1160*/  LEA.HI R2, R2, R11, RZ, 0x3 ;  /* 0x0000000b02027211 */ /* 0x000fe400078f18ff */
[----:B------:R-:W-:Y:S02]  /*1170*/  SHF.R.S32.HI R218, RZ, 0x2, R217 ;  /* 0x00000002ffda7819 */ /* 0x000fe400000114d9 */
[----:B------:R-:W-:Y:S02]  /*1180*/  LOP3.LUT R217, R217, 0x7ffffffc, RZ, 0xc0, !PT ;  /* 0x7ffffffcd9d97812 */ /* 0x000fe400078ec0ff */
[----:B------:R-:W-:Y:S02]  /*1190*/  LOP3.LUT R219, R12, R219, RZ, 0x3c, !PT ;  /* 0x000000db0cdb7212 */ /* 0x000fe400078e3cff */
[----:B------:R-:W-:Y:S01]  /*11a0*/  LEA.HI R9, R9, R193, RZ, 0x3 ;  /* 0x000000c109097211 */ /* 0x000fe200078f18ff */
[----:B------:R-:W-:Y:S01]  /*11b0*/  IMAD.IADD R217, R8, 0x1, -R217 ;  /* 0x0000000108d97824 */ /* 0x000fe200078e0ad9 */
[----:B------:R-:W-:-:S02]  /*11c0*/  LOP3.LUT R6, R6, 0xfffffe00, RZ, 0xc0, !PT ;  /* 0xfffffe0006067812 */ /* 0x000fc400078ec0ff */
[----:B------:R-:W-:Y:S01]  /*11d0*/  LEA.HI R5, R5, R13, RZ, 0x1 ;  /* 0x0000000d05057211 */ /* 0x000fe200078f08ff */
[----:B------:R-:W-:Y:S01]  /*11e0*/  IMAD.SHL.U32 R217, R217, 0x2, RZ ;  /* 0x00000002d9d97824 */ /* 0x000fe200078e00ff */
[----:B------:R-:W-:Y:S02]  /*11f0*/  LOP3.LUT R0, R2, 0xfffffff8, RZ, 0xc0, !PT ;  /* 0xfffffff802007812 */ /* 0x000fe400078ec0ff */
[----:B------:R-:W-:Y:S02]  /*1200*/  LOP3.LUT R9, R9, 0xffffff8, RZ, 0xc0, !PT ;  /* 0x0ffffff809097812 */ /* 0x000fe400078ec0ff */
[----:B------:R-:W-:Y:S01]  /*1210*/  LOP3.LUT R219, R219, R6, RZ, 0xfc, !PT ;  /* 0x00000006dbdb7212 */ /* 0x000fe200078efcff */
[----:B------:R-:W-:Y:S01]  /*1220*/  IMAD.IADD R0, R11, 0x1, -R0 ;  /* 0x000000010b007824 */ /* 0x000fe200078e0a00 */
[----:B------:R-:W-:Y:S01]  /*1230*/  LOP3.LUT R8, R7, 0x1, RZ, 0xc0, !PT ;  /* 0x0000000107087812 */ /* 0x000fe200078ec0ff */
[----:B------:R-:W-:Y:S01]  /*1240*/  IMAD.IADD R9, R193, 0x1, -R9 ;  /* 0x00000001c1097824 */ /* 0x000fe200078e0a09 */
[C---:B------:R-:W-:Y:S01]  /*1250*/  R2P PR, R7.reuse, 0x6 ;  /* 0x0000000607007804 */ /* 0x040fe20000000000 */
[----:B------:R-:W-:Y:S01]  /*1260*/  IMAD.SHL.U32 R7, R7, 0x40, RZ ;  /* 0x0000004007077824 */ /* 0x000fe200078e00ff */
[----:B------:R-:W-:Y:S01]  /*1270*/  LOP3.LUT R5, R5, 0xfffffffe, RZ, 0xc0, !PT ;  /* 0xfffffffe05057812 */ /* 0x000fe200078ec0ff */
[----:B------:R-:W-:Y:S01]  /*1280*/  IMAD.SHL.U32 R193, R193, 0x400, RZ ;  /* 0x00000400c1c17824 */ /* 0x000fe200078e00ff */
[----:B------:R-:W-:Y:S01]  /*1290*/  LEA.HI R6, R3, R3, RZ, 0x1 ;  /* 0x0000000303067211 */ /* 0x000fe200078f08ff */
[----:B------:R-:W-:Y:S01]  /*12a0*/  IMAD R218, R9, 0x10, R218 ;  /* 0x0000001009da7824 */ /* 0x000fe200078e02da */
[----:B------:R-:W-:Y:S01]  /*12b0*/  ISETP.NE.U32.AND P0, PT, R8, 0x1, PT ;  /* 0x000000010800780c */ /* 0x000fe20003f05070 */
[----:B------:R-:W-:Y:S01]  /*12c0*/  IMAD.IADD R5, R13, 0x1, -R5 ;  /* 0x000000010d057824 */ /* 0x000fe200078e0a05 */
[----:B------:R-:W-:Y:S01]  /*12d0*/  LOP3.LUT R6, R6, 0x1ffffffe, RZ, 0xc0, !PT ;  /* 0x1ffffffe06067812 */ /* 0x000fe200078ec0ff */
[----:B------:R-:W-:Y:S01]  /*12e0*/  IMAD.SHL.U32 R8, R0, 0x40, RZ ;  /* 0x0000004000087824 */ /* 0x000fe200078e00ff */
[----:B------:R-:W-:Y:S01]  /*12f0*/  LOP3.LUT R7, R7, 0x1c0, RZ, 0xc0, !PT ;  /* 0x000001c007077812 */ /* 0x000fe200078ec0ff */
[----:B------:R-:W-:Y:S01]  /*1300*/  IMAD.SHL.U32 R9, R5, 0x8, RZ ;  /* 0x0000000805097824 */ /* 0x000fe200078e00ff */
[----:B------:R-:W-:Y:S01]  /*1310*/  LOP3.LUT R4, R4, 0x1c0, RZ, 0xc0, !PT ;  /* 0x000001c004047812 */ /* 0x000fe200078ec0ff */
[----:B------:R-:W-:Y:S01]  /*1320*/  IMAD.IADD R6, R3, 0x1, -R6 ;  /* 0x0000000103067824 */ /* 0x000fe200078e0a06 */
[----:B------:R-:W-:Y:S01]  /*1330*/  LEA.HI R7, R7, R7, RZ, 0x1d ;  /* 0x0000000707077211 */ /* 0x000fe200078fe8ff */
[----:B------:R-:W-:Y:S01]  /*1340*/  IMAD R3, R3, 0x2, R193 ;  /* 0x0000000203037824 */ /* 0x000fe200078e02c1 */
[----:B------:R-:W-:Y:S01]  /*1350*/  LOP3.LUT R8, R8, 0x1c0, RZ, 0xc0, !PT ;  /* 0x000001c008087812 */ /* 0x000fe200078ec0ff */
[----:B------:R-:W-:Y:S01]  /*1360*/  IMAD R218, R6, 0x8, R218 ;  /* 0x0000000806da7824 */ /* 0x000fe200078e02da */
[----:B------:R-:W-:Y:S01]  /*1370*/  LOP3.LUT R10, R4, 0x8, R10, 0xf8, !PT ;  /* 0x00000008040a7812 */ /* 0x000fe200078ef80a */
[----:B------:R-:W-:Y:S01]  /*1380*/  IMAD.IADD R3, R3, 0x1, R7 ;  /* 0x0000000103037824 */ /* 0x000fe200078e0207 */
[----:B------:R-:W-:Y:S01]  /*1390*/  SHF.R.U32.HI R4, RZ, 0x3, R4 ;  /* 0x00000003ff047819 */ /* 0x000fe20000011604 */
[----:B------:R-:W-:Y:S01]  /*13a0*/  IMAD.SHL.U32 R6, R2, 0x40, RZ ;  /* 0x0000004002067824 */ /* 0x000fe200078e00ff */
[----:B------:R-:W-:Y:S01]  /*13b0*/  LOP3.LUT R9, R8, 0x8, R9, 0xf8, !PT ;  /* 0x0000000808097812 */ /* 0x000fe200078ef809 */
[----:B------:R-:W-:Y:S01]  /*13c0*/  IMAD.SHL.U32 R221, R3, 0x2, RZ ;  /* 0x0000000203dd7824 */ /* 0x000fe200078e00ff */
[----:B------:R-:W-:Y:S01]  /*13d0*/  SHF.R.U32.HI R8, RZ, 0x3, R8 ;  /* 0x00000003ff087819 */ /* 0x000fe20000011608 */
[----:B------:R-:W-:Y:S01]  /*13e0*/  IMAD.MOV.U32 R2, RZ, RZ, 0x20 ;  /* 0x00000020ff027424 */ /* 0x000fe200078e00ff */
[----:B------:R-:W-:Y:S01]  /*13f0*/  LOP3.LUT R4, R10, R4, RZ, 0x3c, !PT ;  /* 0x000000040a047212 */ /* 0x000fe200078e3cff */
[----:B------:R-:W-:Y:S01]  /*1400*/  IMAD.SHL.U32 R219, R219, 0x2, RZ ;  /* 0x00000002dbdb7824 */ /* 0x000fe200078e00ff */
[----:B------:R-:W-:-:S02]  /*1410*/  LOP3.LUT R3, R9, R8, RZ, 0x3c, !PT ;  /* 0x0000000809037212 */ /* 0x000fc400078e3cff */
[C---:B------:R-:W-:Y:S02]  /*1420*/  LOP3.LUT P4, RZ, R0.reuse, 0x2, RZ, 0xc0, !PT ;  /* 0x0000000200ff7812 */ /* 0x040fe4000788c0ff */
[----:B------:R-:W-:Y:S01]  /*1430*/  LOP3.LUT P3, RZ, R0, 0x4, RZ, 0xc0, !PT ;  /* 0x0000000400ff7812 */ /* 0x000fe2000786c0ff */
[----:B------:R-:W-:Y:S01]  /*1440*/  IMAD R0, R5, 0x200, R4 ;  /* 0x0000020005007824 */ /* 0x000fe200078e0204 */
[----:B------:R-:W-:Y:S01]  /*1450*/  IADD3 R5, R221, 0x80, RZ ;  /* 0x00000080dd057810 */ /* 0x000fe20007ffe0ff */
[----:B------:R-:W-:Y:S01]  /*1460*/  IMAD.MOV.U32 R4, RZ, RZ, 0x40 ;  /* 0x00000040ff047424 */ /* 0x000fe200078e00ff */
[----:B------:R-:W-:Y:S02]  /*1470*/  LOP3.LUT R3, R3, 0xfffffe00, R6, 0xf8, !PT ;  /* 0xfffffe0003037812 */ /* 0x000fe400078ef806 */
[----:B------:R-:W-:Y:S02]  /*1480*/  IADD3 R216, R221, 0x70, RZ ;  /* 0x00000070ddd87810 */ /* 0x000fe40007ffe0ff */
[----:B------:R-:W-:Y:S01]  /*1490*/  SEL R224, R2, 0xffffffe0, !P1 ;  /* 0xffffffe002e07807 */ /* 0x000fe20004800000 */
[----:B------:R-:W-:Y:S01]  /*14a0*/  IMAD.IADD R193, R3, 0x1, R193 ;  /* 0x0000000103c17824 */ /* 0x000fe200078e02c1 */
[----:B------:R-:W-:-:S02]  /*14b0*/  @P0 IADD3 R216, R5, 0x10, RZ ;  /* 0x0000001005d80810 */ /* 0x000fc40007ffe0ff */
[----:B------:R-:W-:Y:S01]  /*14c0*/  SEL R2, R2, 0xffffffe0, !P4 ;  /* 0xffffffe002027807 */ /* 0x000fe20006000000 */
[----:B------:R-:W-:Y:S01]  /*14d0*/  IMAD.IADD R222, R221, 0x1, R224 ;  /* 0x00000001ddde7824 */ /* 0x000fe200078e02e0 */
[----:B------:R-:W-:Y:S01]  /*14e0*/  LEA R191, R3, 0x100, 0x1 ;  /* 0x0000010003bf7811 */ /* 0x000fe200078e08ff */
[----:B------:R-:W-:Y:S01]  /*14f0*/  IMAD.IADD R224, R224, 0x1, R216 ;  /* 0x00000001e0e07824 */ /* 0x000fe200078e02d8 */
[----:B------:R-:W-:Y:S02]  /*1500*/  SEL R226, R4, 0xffffffc0, !P2 ;  /* 0xffffffc004e27807 */ /* 0x000fe40005000000 */
[----:B------:R-:W-:Y:S01]  /*1510*/  LEA R192, R0, 0x8100, 0x1 ;  /* 0x0000810000c07811 */ /* 0x000fe200078e08ff */
[----:B------:R-:W-:Y:S01]  /*1520*/  IMAD.IADD R190, R2, 0x1, R191 ;  /* 0x0000000102be7824 */ /* 0x000fe200078e02bf */
[----:B------:R-:W-:Y:S01]  /*1530*/  SEL R0, R4, 0xffffffc0, !P3 ;  /* 0xffffffc004007807 */ /* 0x000fe20005800000 */
[----:B------:R-:W-:Y:S01]  /*1540*/  IMAD.IADD R221, R221, 0x1, R226 ;  /* 0x00000001dddd7824 */ /* 0x000fe200078e02e2 */
[----:B------:R-:W-:Y:S01]  /*1550*/  LEA R193, R193, 0x100, 0x1 ;  /* 0x00000100c1c17811 */ /* 0x000fe200078e08ff */
[----:B------:R-:W-:-:S02]  /*1560*/  IMAD.IADD R225, R226, 0x1, R222 ;  /* 0x00000001e2e17824 */ /* 0x000fc400078e02de */
[----:B------:R-:W-:Y:S02]  /*1570*/  IMAD.IADD R223, R226, 0x1, R216 ;  /* 0x00000001e2df7824 */ /* 0x000fe400078e02d8 */
[----:B------:R-:W-:Y:S02]  /*1580*/  IMAD.IADD R226, R224, 0x1, R226 ;  /* 0x00000001e0e27824 */ /* 0x000fe400078e02e2 */
[C---:B------:R-:W-:Y:S02]  /*1590*/  IMAD.IADD R189, R0.reuse, 0x1, R191 ;  /* 0x0000000100bd7824 */ /* 0x040fe400078e02bf */
[----:B------:R-:W-:Y:S02]  /*15a0*/  IMAD.IADD R188, R0, 0x1, R190 ;  /* 0x0000000100bc7824 */ /* 0x000fe400078e02be */
.L_x_893:
[----:B------:R-:W-:Y:S01]  /*15b0*/  ISETP.NE.U32.AND P0, PT, RZ, c[0x0][0x370], PT ;  /* 0x0000dc00ff007a0c */ /* 0x000fe20003f05070 */
[----:B------:R-:W-:Y:S01]  /*15c0*/  IMAD.MOV.U32 R3, RZ, RZ, 0x4 ;  /* 0x00000004ff037424 */ /* 0x000fe200078e00ff */
[----:B------:R-:W-:Y:S01]  /*15d0*/  ISETP.NE.U32.AND P1, PT, RZ, c[0x0][0x360], PT ;  /* 0x0000d800ff007a0c */ /* 0x000fe20003f25070 */
[----:B------:R-:W-:Y:S01]  /*15e0*/  CS2R R84, SRZ ;  /* 0x0000000000547805 */ /* 0x000fe2000001ff00 */
[----:B------:R-:W-:Y:S01]  /*15f0*/  ISETP.NE.AND.EX P2, PT, RZ, c[0x0][0x374], PT, P0 ;  /* 0x0000dd00ff007a0c */ /* 0x000fe20003f45300 */
[----:B------:R-:W-:Y:S01]  /*1600*/  IMAD.MOV.U32 R82, RZ, RZ, RZ ;  /* 0x000000ffff527224 */ /* 0x000fe200078e00ff */
[----:B------:R-:W-:Y:S01]  /*1610*/  ISETP.NE.AND.EX P0, PT, RZ, c[0x0][0x364], PT, P1 ;  /* 0x0000d900ff007a0c */ /* 0x000fe20003f05310 */
[----:B------:R-:W-:Y:S01]  /*1620*/  IMAD.MOV.U32 R96, RZ, RZ, RZ ;  /* 0x000000ffff607224 */ /* 0x000fe200078e00ff */
[----:B------:R-:W-:Y:S01]  /*1630*/  ISETP.NE.U32.AND P1, PT, RZ, c[0x0][0x348], PT ;  /* 0x0000d200ff007a0c */ /* 0x000fe20003f25070 */
[----:B------:R-:W-:Y:S01]  /*1640*/  IMAD.WIDE R6, R211, R3, c[0x0][0x348] ;  /* 0x0000d200d3067625 */ /* 0x000fe200078e0203 */
[----:B------:R-:W-:-:S02]  /*1650*/  ISETP.NE.U32.AND P4, PT, RZ, c[0x0][0x350], PT ;  /* 0x0000d400ff007a0c */ /* 0x000fc40003f85070 */
[----:B------:R-:W-:Y:S01]  /*1660*/  ISETP.NE.U32.AND P3, PT, RZ, c[0x0][0x358], PT ;  /* 0x0000d600ff007a0c */ /* 0x000fe20003f65070 */
[CC--:B------:R-:W-:Y:S01]  /*1670*/  IMAD.WIDE R8, R211.reuse, R3.reuse, c[0x0][0x350] ;  /* 0x0000d400d3087625 */ /* 0x0c0fe200078e0203 */
[----:B------:R-:W-:Y:S02]  /*1680*/  ISETP.NE.AND.EX P1, PT, RZ, c[0x0][0x34c], PT, P1 ;  /* 0x0000d300ff007a0c */ /* 0x000fe40003f25310 */
[----:B------:R-:W-:Y:S01]  /*1690*/  ISETP.NE.AND.EX P4, PT, RZ, c[0x0][0x354], PT, P4 ;  /* 0x0000d500ff007a0c */ /* 0x000fe20003f85340 */
[----:B------:R-:W-:Y:S01]  /*16a0*/  @P2 IMAD.WIDE R12, R211, R3, c[0x0][0x370] ;  /* 0x0000dc00d30c2625 */ /* 0x000fe200078e0203 */
[----:B------:R-:W-:-:S03]  /*16b0*/  ISETP.NE.AND.EX P3, PT, RZ, c[0x0][0x35c], PT, P3 ;  /* 0x0000d700ff007a0c */ /* 0x000fc60003f65330 */
[CC--:B------:R-:W-:Y:S01]  /*16c0*/  @P0 IMAD.WIDE R10, R211.reuse, R3.reuse, c[0x0][0x360] ;  /* 0x0000d800d30a0625 */ /* 0x0c0fe200078e0203 */
[----:B------:R1:W5:Y:S03]  /*16d0*/  @P2 LDG.E R85, [R12.64] ;  /* 0x000000080c552981 */ /* 0x000366000c1e1900 */
[----:B------:R-:W-:Y:S01]  /*16e0*/  IMAD.WIDE R4, R211, R3, c[0x0][0x358] ;  /* 0x0000d600d3047625 */ /* 0x000fe200078e0203 */
[----:B------:R1:W5:Y:S04]  /*16f0*/  @P0 LDG.E R229, [R10.64] ;  /* 0x000000080ae50981 */ /* 0x000368000c1e1900 */
[----:B------:R1:W5:Y:S04]  /*1700*/  @P1 LDG.E R82, [R6.64] ;  /* 0x0000000806521981 */ /* 0x000368000c1e1900 */
        /* <DEDUP_REMOVED lines=10> */
.L_x_695:
[----:B------:R-:W-:-:S04]  /*17b0*/  ISETP.NE.U32.AND P0, PT, RZ, c[0x0][0x368], PT ;  /* 0x0000da00ff007a0c */ /* 0x000fc80003f05070 */
[----:B------:R-:W-:-:S13]  /*17c0*/  ISETP.NE.AND.EX P0, PT, RZ, c[0x0][0x36c], PT, P0 ;  /* 0x0000db00ff007a0c */ /* 0x000fda0003f05300 */
[----:B------:R-:W-:Y:S05]  /*17d0*/  @!P0 BRA `(.L_x_696) ;  /* 0x0000003000008947 */ /* 0x000fea0003800000 */
[----:B-1----:R-:W-:-:S06]  /*17e0*/  IMAD.WIDE R6, R211, R3, c[0x0][0x368] ;  /* 0x0000da00d3067625 */ /* 0x002fcc00078e0203 */
[----:B------:R1:W5:Y:S01]  /*17f0*/  LDG.E R6, [R6.64] ;  /* 0x0000000806067981 */ /* 0x000362000c1e1900 */
[----:B------:R-:W-:Y:S05]  /*1800*/  BRA `(.L_x_697) ;  /* 0x0000005000007947 */ /* 0x000fea0003800000 */
.L_x_696:
[----:B-1----:R-:W-:Y:S01]  /*1810*/  MOV R6, c[0x0][0x1d0] ;  /* 0x0000740000067a02 */ /* 0x002fe20000000f00 */
[----:B------:R-:W-:Y:S05]  /*1820*/  @!P4 BRA `(.L_x_697) ;  /* 0x000000300000c947 */ /* 0x000fea0003800000 */
[----:B------:R1:W2:Y:S04]  /*1830*/  LDG.E R6, [R8.64] ;  /* 0x0000000808067981 */ /* 0x0002a8000c1e1900 */
[----:B-1----:R-:W2:Y:S02]  /*1840*/  LDG.E R8, [R8.64+0x4] ;  /* 0x0000040808087981 */ /* 0x002ea4000c1e1900 */
[----:B--2---:R-:W-:Y:S02]  /*1850*/  IADD3 R6, -R6, R8, RZ ;  /* 0x0000000806067210 */ /* 0x004fe40007ffe1ff */
.L_x_697:
[----:B------:R2:W3:Y:S01]  /*1860*/  @P3 LDG.E R2, [R4.64] ;  /* 0x0000000804023981 */ /* 0x0004e2000c1e1900 */
[----:B------:R-:W-:-:S04]  /*1870*/  ISETP.NE.U32.AND P0, PT, RZ, c[0x0][0x378], PT ;  /* 0x0000de00ff007a0c */ /* 0x000fc80003f05070 */
[----:B------:R-:W-:Y:S01]  /*1880*/  ISETP.NE.AND.EX P0, PT, RZ, c[0x0][0x37c], PT, P0 ;  /* 0x0000df00ff007a0c */ /* 0x000fe20003f05300 */
[----:B--2---:R2:W3:Y:S01]  /*1890*/  @P3 LDG.E R4, [R4.64+0x4] ;  /* 0x0000040804043981 */ /* 0x0044e2000c1e1900 */
[----:B-----5:R-:W-:-:S11]  /*18a0*/  IMAD.MOV.U32 R67, RZ, RZ, R6 ;  /* 0x000000ffff437224 */ /* 0x020fd600078e0006 */
[----:B------:R-:W-:-:S05]  /*18b0*/  @P0 IMAD.WIDE R8, R211, R3, c[0x0][0x378] ;  /* 0x0000de00d3080625 */ /* 0x000fca00078e0203 */
[----:B------:R4:W5:Y:S01]  /*18c0*/  @P0 LDG.E R67, [R8.64] ;  /* 0x0000000808430981 */ /* 0x000962000c1e1900 */
[----:B------:R-:W-:Y:S01]  /*18d0*/  IMAD.MOV.U32 R228, RZ, RZ, c[0x0][0x2c4] ;  /* 0x0000b100ffe47624 */ /* 0x000fe200078e00ff */
[----:B------:R-:W-:Y:S01]  /*18e0*/  LOP3.LUT R230, R230, 0xfff7ffff, RZ, 0xc0, !PT ;  /* 0xfff7ffffe6e67812 */ /* 0x000fe200078ec0ff */
[----:B------:R-:W-:Y:S02]  /*18f0*/  IMAD.SHL.U32 R209, R209, 0x80, RZ ;  /* 0x00000080d1d17824 */ /* 0x000fe400078e00ff */
[----:B------:R-:W-:Y:S01]  /*1900*/  IMAD.MOV.U32 R0, RZ, RZ, c[0x0][0x228] ;  /* 0x00008a00ff007624 */ /* 0x000fe200078e00ff */
[----:B------:R-:W-:Y:S01]  /*1910*/  ISETP.NE.AND P2, PT, R228, 0x1, PT ;  /* 0x00000001e400780c */ /* 0x000fe20003f45270 */
[----:B------:R-:W-:Y:S01]  /*1920*/  IMAD.MOV.U32 R232, RZ, RZ, c[0x0][0x32c] ;  /* 0x0000cb00ffe87624 */ /* 0x000fe200078e00ff */
[----:B-1----:R-:W-:-:S04]  /*1930*/  IADD3 R7, R209, 0x7f, RZ ;  /* 0x0000007fd1077810 */ /* 0x002fc80007ffe0ff */
[----:B------:R-:W-:-:S07]  /*1940*/  ISETP.GE.AND P1, PT, R232, 0x1, PT ;  /* 0x00000001e800780c */ /* 0x000fce0003f26270 */
[----:B--2---:R-:W-:Y:S01]  /*1950*/  @P2 IMAD.HI.U32 R5, R7, c[0x0][0x2c8], RZ ;  /* 0x0000b20007052a27 */ /* 0x004fe200078e00ff */
[----:B------:R-:W-:-:S04]  /*1960*/  @P2 LOP3.LUT R230, R230, 0x80000, RZ, 0xfc, !PT ;  /* 0x00080000e6e62812 */ /* 0x000fc800078efcff */
[----:B------:R-:W-:Y:S02]  /*1970*/  @P2 SHF.R.U32.HI R7, RZ, c[0x0][0x2cc], R5 ;  /* 0x0000b300ff072a19 */ /* 0x000fe40000011605 */
[----:B------:R-:W-:-:S04]  /*1980*/  LOP3.LUT R230, R230, 0xffefffff, RZ, 0xc0, !PT ;  /* 0xffefffffe6e67812 */ /* 0x000fc800078ec0ff */
[----:B------:R-:W-:Y:S01]  /*1990*/  @P1 LOP3.LUT R230, R230, 0x100000, RZ, 0xfc, !PT ;  /* 0x00100000e6e61812 */ /* 0x000fe200078efcff */
[----:B---3--:R-:W-:Y:S02]  /*19a0*/  @P3 IMAD.IADD R0, R4, 0x1, -R2 ;  /* 0x0000000104003824 */ /* 0x008fe400078e0a02 */
[----:B------:R-:W-:-:S04]  /*19b0*/  IMAD.IADD R4, R6, 0x1, -R85 ;  /* 0x0000000106047824 */ /* 0x000fc800078e0a55 */
[----:B------:R-:W-:-:S05]  /*19c0*/  IMAD.IADD R231, R4, 0x1, R0 ;  /* 0x0000000104e77824 */ /* 0x000fca00078e0200 */
[C---:B------:R-:W-:Y:S02]  /*19d0*/  IADD3 R2, R231.reuse, 0x5f, RZ ;  /* 0x0000005fe7027810 */ /* 0x040fe40007ffe0ff */
[----:B------:R-:W-:-:S03]  /*19e0*/  IADD3 R5, R231, 0x1, -R229 ;  /* 0x00000001e7057810 */ /* 0x000fc60007ffe8e5 */
[----:B------:R-:W-:-:S04]  /*19f0*/  IMAD.HI R2, R2, 0x2aaaaaab, RZ ;  /* 0x2aaaaaab02027827 */ /* 0x000fc800078e02ff */
[----:B------:R-:W-:Y:S01]  /*1a00*/  IMAD.IADD R5, R5, 0x1, R7 ;  /* 0x0000000105057824 */ /* 0x000fe200078e0207 */
[----:B------:R-:W-:-:S04]  /*1a10*/  SHF.R.U32.HI R87, RZ, 0x1f, R2 ;  /* 0x0000001fff577819 */ /* 0x000fc80000011602 */
[----:B------:R-:W-:Y:S02]  /*1a20*/  LEA.HI.SX32 R87, R2, R87, 0x1c ;  /* 0x0000005702577211 */ /* 0x000fe400078fe2ff */
[----:B------:R-:W-:Y:S01]  /*1a30*/  IADD3 R7, R5, c[0x0][0x328], RZ ;  /* 0x0000ca0005077a10 */ /* 0x000fe20007ffe0ff */
[----:B------:R-:W-:Y:S05]  /*1a40*/  @!P1 BRA `(.L_x_698) ;  /* 0x0000010000009947 */ /* 0x000fea0003800000 */
[C---:B----4-:R-:W-:Y:S01]  /*1a50*/  ISETP.GT.AND P0, PT, R5.reuse, RZ, PT ;  /* 0x000000ff0500720c */ /* 0x050fe20003f04270 */
        /* <DEDUP_REMOVED lines=9> */
.L_x_700:
[----:B------:R-:W-:-:S13]  /*1af0*/  ISETP.NE.AND P0, PT, R232, 0x1, PT ;  /* 0x00000001e800780c */ /* 0x000fda0003f05270 */
[----:B------:R-:W-:-:S05]  /*1b00*/  @P0 IMAD.HI.U32 R5, R2, c[0x0][0x330], RZ ;  /* 0x0000cc0002050a27 */ /* 0x000fca00078e00ff */
[----:B------:R-:W-:Y:S02]  /*1b10*/  @P0 SHF.R.U32.HI R2, RZ, c[0x0][0x334], R5 ;  /* 0x0000cd00ff020a19 */ /* 0x000fe40000011605 */
.L_x_701:
[----:B------:R-:W-:Y:S05]  /*1b20*/  BSYNC B0 ;  /* 0x0000000000007941 */ /* 0x000fea0003800000 */
.L_x_699:
[----:B------:R-:W-:-:S05]  /*1b30*/  IMAD R2, R2, R232, c[0x0][0x32c] ;  /* 0x0000cb0002027624 */ /* 0x000fca00078e02e8 */
[----:B------:R-:W-:-:S04]  /*1b40*/  IMNMX R7, R7, R2, PT ;  /* 0x0000000207077217 */ /* 0x000fc80003800200 */
.L_x_698:
[----:B----4-:R-:W-:Y:S01]  /*1b50*/  IADD3 R5, R7, 0x5f, RZ ;  /* 0x0000005f07057810 */ /* 0x010fe20007ffe0ff */
[----:B------:R-:W-:-:S04]  /*1b60*/  @P2 IMAD.HI.U32 R2, R209, c[0x0][0x2c8], RZ ;  /* 0x0000b200d1022a27 */ /* 0x000fc800078e00ff */
[----:B------:R-:W-:-:S04]  /*1b70*/  IMAD.HI R5, R5, 0x2aaaaaab, RZ ;  /* 0x2aaaaaab05057827 */ /* 0x000fc800078e02ff */
[----:B------:R-:W-:Y:S01]  /*1b80*/  IMAD.MOV.U32 R7, RZ, RZ, R209 ;  /* 0x000000ffff077224 */ /* 0x000fe200078e00d1 */
[----:B------:R-:W-:Y:S01]  /*1b90*/  @P2 SHF.R.U32.HI R7, RZ, c[0x0][0x2cc], R2 ;  /* 0x0000b300ff072a19 */ /* 0x000fe20000011602 */
[----:B------:R-:W-:Y:S01]  /*1ba0*/  IMAD.IADD R86, R231, 0x1, -R229 ;  /* 0x00000001e7567824 */ /* 0x000fe200078e0ae5 */
[----:B------:R-:W-:-:S03]  /*1bb0*/  SHF.R.U32.HI R2, RZ, 0x1f, R5 ;  /* 0x0000001fff027819 */ /* 0x000fc60000011605 */
        /* <DEDUP_REMOVED lines=14> */
.L_x_704:
[----:B------:R-:W-:-:S13]  /*1ca0*/  ISETP.NE.AND P0, PT, R232, 0x1, PT ;  /* 0x00000001e800780c */ /* 0x000fda0003f05270 */
[----:B------:R-:W-:-:S05]  /*1cb0*/  @P0 IMAD.HI.U32 R5, R7, c[0x0][0x330], RZ ;  /* 0x0000cc0007050a27 */ /* 0x000fca00078e00ff */
[----:B------:R-:W-:Y:S02]  /*1cc0*/  @P0 SHF.R.U32.HI R7, RZ, c[0x0][0x334], R5 ;  /* 0x0000cd00ff070a19 */ /* 0x000fe40000011605 */
.L_x_705:
[----:B------:R-:W-:Y:S05]  /*1cd0*/  BSYNC B0 ;  /* 0x0000000000007941 */ /* 0x000fea0003800000 */
.L_x_703:
[----:B------:R-:W-:-:S05]  /*1ce0*/  IMAD R7, R7, c[0x0][0x32c], RZ ;  /* 0x0000cb0007077a24 */ /* 0x000fca00078e02ff */
[----:B------:R-:W-:-:S05]  /*1cf0*/  IMNMX R8, R8, R7, !PT ;  /* 0x0000000708087217 */ /* 0x000fca0007800200 */
.L_x_702:
[----:B------:R-:W-:Y:S01]  /*1d00*/  IMAD.HI R5, R8, 0x2aaaaaab, RZ ;  /* 0x2aaaaaab08057827 */ /* 0x000fe200078e02ff */
[C---:B------:R-:W-:Y:S01]  /*1d10*/  LOP3.LUT R7, R210.reuse, 0xff000000, RZ, 0xc0, !PT ;  /* 0xff000000d2077812 */ /* 0x040fe200078ec0ff */
[----:B------:R-:W-:Y:S01]  /*1d20*/  BSSY B0, `(.L_x_706) ;  /* 0x0000029000007945 */ /* 0x000fe20003800000 */
[----:B------:R-:W-:Y:S02]  /*1d30*/  LOP3.LUT R233, R210, 0xff0000, RZ, 0xc0, !PT ;  /* 0x00ff0000d2e97812 */ /* 0x000fe400078ec0ff */
[----:B------:R-:W-:Y:S02]  /*1d40*/  SHF.R.U32.HI R8, RZ, 0x1f, R5 ;  /* 0x0000001fff087819 */ /* 0x000fe40000011605 */
[----:B------:R-:W-:Y:S02]  /*1d50*/  SHF.R.U32.HI R7, RZ, 0x8, R7 ;  /* 0x00000008ff077819 */ /* 0x000fe40000011607 */
[----:B------:R-:W-:Y:S01]  /*1d60*/  LEA.HI.SX32 R8, R5, R8, 0x1c ;  /* 0x0000000805087211 */ /* 0x000fe200078fe2ff */
[----:B------:R-:W-:Y:S01]  /*1d70*/  IMAD.MOV.U32 R5, RZ, RZ, RZ ;  /* 0x000000ffff057224 */ /* 0x000fe200078e00ff */
[----:B------:R-:W-:-:S02]  /*1d80*/  LEA.HI R233, R233, R7, RZ, 0x10 ;  /* 0x00000007e9e97211 */ /* 0x000fc400078f80ff */
[----:B------:R-:W-:Y:S02]  /*1d90*/  IMNMX R8, RZ, R8, !PT ;  /* 0x00000008ff087217 */ /* 0x000fe40007800200 */
[----:B------:R-:W-:Y:S02]  /*1da0*/  SHF.R.U32.HI R210, RZ, 0x10, R233 ;  /* 0x00000010ffd27819 */ /* 0x000fe400000116e9 */
[----:B------:R-:W-:Y:S02]  /*1db0*/  ISETP.GT.AND P0, PT, R2, R8, PT ;  /* 0x000000080200720c */ /* 0x000fe40003f04270 */
[C---:B------:R-:W-:Y:S02]  /*1dc0*/  ISETP.NE.AND P1, PT, R210.reuse, RZ, PT ;  /* 0x000000ffd200720c */ /* 0x040fe40003f25270 */
[----:B------:R-:W-:Y:S02]  /*1dd0*/  LOP3.LUT R233, R233, 0xff, RZ, 0xc0, !PT ;  /* 0x000000ffe9e97812 */ /* 0x000fe400078ec0ff */
[----:B------:R-:W-:-:S07]  /*1de0*/  SEL R104, R210, c[0x0][0x338], P1 ;  /* 0x0000ce00d2687a07 */ /* 0x000fce0000800000 */
[----:B------:R-:W-:Y:S05]  /*1df0*/  @!P0 BRA `(.L_x_707) ;  /* 0x000001b000008947 */ /* 0x000fea0003800000 */
[-C--:B------:R-:W-:Y:S02]  /*1e00*/  IABS R10, R104.reuse ;  /* 0x00000068000a7213 */ /* 0x080fe40000000000 */
[----:B------:R-:W-:Y:S02]  /*1e10*/  IADD3 R11, R104, -0x1, R2 ;  /* 0xffffffff680b7810 */ /* 0x000fe40007ffe002 */
[----:B------:R-:W1:Y:S01]  /*1e20*/  I2F.RP R12, R10 ;  /* 0x0000000a000c7306 */ /* 0x000e620000209400 */
[----:B------:R-:W-:Y:S02]  /*1e30*/  IABS R5, R104 ;  /* 0x0000006800057213 */ /* 0x000fe40000000000 */
[----:B------:R-:W-:-:S03]  /*1e40*/  IMAD.IADD R11, R11, 0x1, -R8 ;  /* 0x000000010b0b7824 */ /* 0x000fc600078e0a08 */
[----:B------:R-:W-:Y:S02]  /*1e50*/  IMAD.MOV R5, RZ, RZ, -R5 ;  /* 0x000000ffff057224 */ /* 0x000fe400078e0a05 */
[----:B------:R-:W-:Y:S02]  /*1e60*/  IABS R7, R11 ;  /* 0x0000000b00077213 */ /* 0x000fe40000000000 */
[----:B------:R-:W-:-:S04]  /*1e70*/  LOP3.LUT R11, R11, R104, RZ, 0x3c, !PT ;  /* 0x000000680b0b7212 */ /* 0x000fc800078e3cff */
        /* <DEDUP_REMOVED lines=16> */
[----:B------:R-:W-:-:S04]  /*1f80*/  IMAD.MOV.U32 R5, RZ, RZ, R9 ;  /* 0x000000ffff057224 */ /* 0x000fc800078e0009 */
[----:B------:R-:W-:Y:S01]  /*1f90*/  @!P1 IMAD.MOV R5, RZ, RZ, -R5 ;  /* 0x000000ffff059224 */ /* 0x000fe200078e0a05 */
[----:B------:R-:W-:Y:S02]  /*1fa0*/  @!P0 LOP3.LUT R5, RZ, R104, RZ, 0x33, !PT ;  /* 0x00000068ff058212 */ /* 0x000fe400078e33ff */
.L_x_707:
[----:B------:R-:W-:Y:S05]  /*1fb0*/  BSYNC B0 ;  /* 0x0000000000007941 */ /* 0x000fea0003800000 */
.L_x_706:
[----:B------:R-:W-:Y:S01]  /*1fc0*/  IMAD R8, R233, R5, R8 ;  /* 0x00000005e9087224 */ /* 0x000fe200078e0208 */
[----:B------:R-:W1:Y:S01]  /*1fd0*/  S2R R81, SR_TID.X ;  /* 0x0000000000517919 */ /* 0x000e620000002100 */
[----:B------:R-:W-:Y:S02]  /*1fe0*/  SHF.R.S32.HI R117, RZ, 0x1f, R116 ;  /* 0x0000001fff757819 */ /* 0x000fe40000011474 */
[----:B------:R-:W-:Y:S01]  /*1ff0*/  IMAD.IADD R5, R8, 0x1, R5 ;  /* 0x0000000108057824 */ /* 0x000fe200078e0205 */
[----:B------:R-:W-:Y:S01]  /*2000*/  IADD3 R65, R116, 0x40, RZ ;  /* 0x0000004074417810 */ /* 0x000fe20007ffe0ff */
[----:B------:R-:W-:-:S03]  /*2010*/  IMAD R8, R8, 0x60, -R4 ;  /* 0x0000006008087824 */ /* 0x000fc600078e0a04 */
[----:B------:R-:W-:Y:S02]  /*2020*/  IMNMX R5, R2, R5, PT ;  /* 0x0000000502057217 */ /* 0x000fe40003800200 */
[----:B------:R-:W-:-:S03]  /*2030*/  IMNMX R8, RZ, R8, !PT ;  /* 0x00000008ff087217 */ /* 0x000fc60007800200 */
[----:B------:R-:W-:-:S05]  /*2040*/  IMAD R5, R5, 0x60, -R4 ;  /* 0x0000006005057824 */ /* 0x000fca00078e0a04 */
[----:B------:R-:W-:-:S04]  /*2050*/  IMNMX R5, R5, R0, PT ;  /* 0x0000000005057217 */ /* 0x000fc80003800200 */
[----:B------:R-:W-:Y:S01]  /*2060*/  ISETP.GT.AND P0, PT, R5, R8, PT ;  /* 0x000000080500720c */ /* 0x000fe20003f04270 */
[----:B------:R-:W-:Y:S01]  /*2070*/  IMAD.WIDE.U32 R8, R8, -0x55555555, RZ ;  /* 0xaaaaaaab08087825 */ /* 0x000fe200078e00ff */
[----:B-1----:R-:W-:-:S04]  /*2080*/  SHF.R.S32.HI R80, RZ, 0x1f, R81 ;  /* 0x0000001fff507819 */ /* 0x002fc80000011451 */
[CC--:B------:R-:W-:Y:S02]  /*2090*/  LEA.HI R79, R80.reuse, R81.reuse, RZ, 0x3 ;  /* 0x00000051504f7211 */ /* 0x0c0fe400078f18ff */
[----:B------:R-:W-:Y:S02]  /*20a0*/  SHF.R.U32.HI R103, RZ, 0x6, R9 ;  /* 0x00000006ff677819 */ /* 0x000fe40000011609 */
[----:B------:R-:W-:Y:S02]  /*20b0*/  LOP3.LUT R66, R79, 0xfffffff8, RZ, 0xc0, !PT ;  /* 0xfffffff84f427812 */ /* 0x000fe400078ec0ff */
[----:B------:R-:W-:Y:S01]  /*20c0*/  SHF.R.S32.HI R79, RZ, 0x3, R79 ;  /* 0x00000003ff4f7819 */ /* 0x000fe2000001144f */
[----:B------:R-:W-:Y:S01]  /*20d0*/  IMAD.MOV.U32 R4, RZ, RZ, R103 ;  /* 0x000000ffff047224 */ /* 0x000fe200078e0067 */
[----:B------:R-:W-:Y:S01]  /*20e0*/  @P0 IADD3 R5, R5, 0x5f, RZ ;  /* 0x0000005f05050810 */ /* 0x000fe20007ffe0ff */
[----:B------:R-:W-:Y:S01]  /*20f0*/  IMAD.IADD R66, R81, 0x1, -R66 ;  /* 0x0000000151427824 */ /* 0x000fe200078e0a42 */
[----:B------:R-:W-:Y:S01]  /*2100*/  LEA.HI R70, R80, R81, RZ, 0x6 ;  /* 0x0000005150467211 */ /* 0x000fe200078f30ff */
[C---:B------:R-:W-:Y:S01]  /*2110*/  IMAD.SHL.U32 R78, R79.reuse, 0x40, RZ ;  /* 0x000000404f4e7824 */ /* 0x040fe200078e00ff */
[----:B------:R-:W-:Y:S01]  /*2120*/  IADD3 R76, R79, 0x20, RZ ;  /* 0x000000204f4c7810 */ /* 0x000fe20007ffe0ff */
[----:B------:R-:W-:Y:S01]  /*2130*/  @P0 IMAD.HI R5, R5, 0x2aaaaaab, RZ ;  /* 0x2aaaaaab05050827 */ /* 0x000fe200078e02ff */
[----:B------:R-:W-:-:S02]  /*2140*/  IADD3 R73, R79, 0x40, RZ ;  /* 0x000000404f497810 */ /* 0x000fc40007ffe0ff */
[----:B------:R-:W-:Y:S01]  /*2150*/  LOP3.LUT R78, R78, 0x1c0, RZ, 0xc0, !PT ;  /* 0x000001c04e4e7812 */ /* 0x000fe200078ec0ff */
[----:B------:R-:W-:Y:S01]  /*2160*/  IMAD.SHL.U32 R70, R70, 0x8, RZ ;  /* 0x0000000846467824 */ /* 0x000fe200078e00ff */
[----:B------:R-:W-:Y:S01]  /*2170*/  @P0 SHF.R.U32.HI R2, RZ, 0x1f, R5 ;  /* 0x0000001fff020819 */ /* 0x000fe20000011605 */
[----:B------:R-:W-:Y:S01]  /*2180*/  IMAD.SHL.U32 R75, R76, 0x40, RZ ;  /* 0x000000404c4b7824 */ /* 0x000fe200078e00ff */
[----:B------:R-:W-:Y:S01]  /*2190*/  SHF.R.S32.HI R69, RZ, 0x1f, R76 ;  /* 0x0000001fff457819 */ /* 0x000fe2000001144c */
[----:B------:R-:W-:Y:S01]  /*21a0*/  IMAD.SHL.U32 R72, R73, 0x40, RZ ;  /* 0x0000004049487824 */ /* 0x000fe200078e00ff */
[----:B------:R-:W-:Y:S01]  /*21b0*/  @P0 LEA.HI.SX32 R4, R5, R2, 0x1c ;  /* 0x0000000205040211 */ /* 0x000fe200078fe2ff */
[----:B------:R-:W-:Y:S01]  /*21c0*/  IMAD.SHL.U32 R12, R66, 0x4, RZ ;  /* 0x00000004420c7824 */ /* 0x000fe200078e00ff */
[----:B------:R-:W-:Y:S02]  /*21d0*/  SHF.R.S32.HI R68, RZ, 0x1f, R73 ;  /* 0x0000001fff447819 */ /* 0x000fe40000011449 */
[----:B------:R-:W-:-:S02]  /*21e0*/  ISETP.GT.AND P0, PT, R4, R103, PT ;  /* 0x000000670400720c */ /* 0x000fc40003f04270 */
[----:B------:R-:W-:Y:S02]  /*21f0*/  SHF.R.U32.HI R77, RZ, 0x3, R78 ;  /* 0x00000003ff4d7819 */ /* 0x000fe4000001164e */
[----:B------:R-:W-:Y:S02]  /*2200*/  LOP3.LUT R234, R78, 0x38, R116, 0xf8, !PT ;  /* 0x000000384eea7812 */ /* 0x000fe400078ef874 */
[----:B------:R-:W-:Y:S02]  /*2210*/  LEA.HI R69, R69, R76, RZ, 0x3 ;  /* 0x0000004c45457211 */ /* 0x000fe400078f18ff */
[----:B------:R-:W-:Y:S02]  /*2220*/  LEA.HI R68, R68, R73, RZ, 0x3 ;  /* 0x0000004944447211 */ /* 0x000fe400078f18ff */
[----:B------:R-:W-:Y:S01]  /*2230*/  LOP3.LUT R70, R70, 0xfffffe00, RZ, 0xc0, !PT ;  /* 0xfffffe0046467812 */ /* 0x000fe200078ec0ff */
[----:B------:R-:W-:Y:S01]  /*2240*/  IMAD.SHL.U32 R69, R69, 0x40, RZ ;  /* 0x0000004045457824 */ /* 0x000fe200078e00ff */
[----:B------:R-:W-:Y:S01]  /*2250*/  LOP3.LUT R234, R234, R77, RZ, 0x3c, !PT ;  /* 0x0000004deaea7212 */ /* 0x000fe200078e3cff */
[----:B------:R-:W-:Y:S01]  /*2260*/  IMAD.SHL.U32 R68, R68, 0x40, RZ ;  /* 0x0000004044447824 */ /* 0x000fe200078e00ff */
[----:B------:R-:W-:-:S02]  /*2270*/  LOP3.LUT R75, R75, 0x1c0, RZ, 0xc0, !PT ;  /* 0x000001c04b4b7812 */ /* 0x000fc400078ec0ff */
[----:B------:R-:W-:Y:S01]  /*2280*/  LOP3.LUT R72, R72, 0x1c0, RZ, 0xc0, !PT ;  /* 0x000001c048487812 */ /* 0x000fe200078ec0ff */
[----:B------:R-:W-:Y:S01]  /*2290*/  IMAD.IADD R234, R70, 0x1, R234 ;  /* 0x0000000146ea7824 */ /* 0x000fe200078e02ea */
[----:B------:R-:W-:Y:S02]  /*22a0*/  SHF.R.S32.HI R83, RZ, 0x1f, R79 ;  /* 0x0000001fff537819 */ /* 0x000fe4000001144f */
[----:B------:R-:W-:Y:S01]  /*22b0*/  SHF.R.S32.HI R13, RZ, 0x1f, R12 ;  /* 0x0000001fff0d7819 */ /* 0x000fe2000001140c */
[----:B------:R-:W-:Y:S01]  /*22c0*/  IMAD.SHL.U32 R234, R234, 0x2, RZ ;  /* 0x00000002eaea7824 */ /* 0x000fe200078e00ff */
[----:B------:R-:W-:Y:S02]  /*22d0*/  IADD3 R10, R12, 0x20, RZ ;  /* 0x000000200c0a7810 */ /* 0x000fe40007ffe0ff */
[----:B------:R-:W-:Y:S02]  /*22e0*/  SHF.R.U32.HI R74, RZ, 0x3, R75 ;  /* 0x00000003ff4a7819 */ /* 0x000fe4000001164b */
[----:B------:R-:W-:-:S02]  /*22f0*/  SHF.R.U32.HI R71, RZ, 0x3, R72 ;  /* 0x00000003ff477819 */ /* 0x000fc40000011648 */
[----:B------:R-:W-:Y:S02]  /*2300*/  LOP3.LUT R69, R69, 0xfffffe00, RZ, 0xc0, !PT ;  /* 0xfffffe0045457812 */ /* 0x000fe400078ec0ff */
[----:B------:R-:W-:Y:S01]  /*2310*/  LOP3.LUT R68, R68, 0xfffffe00, RZ, 0xc0, !PT ;  /* 0xfffffe0044447812 */ /* 0x000fe200078ec0ff */
[----:B------:R-:W-:Y:S05]  /*2320*/  @!P0 BRA `(.L_x_708) ;  /* 0x0000528000008947 */ /* 0x000fea0003800000 */
[----:B------:R-:W-:Y:S01]  /*2330*/  IADD3 R97, P0, R79, R96, RZ ;  /* 0x000000604f617210 */ /* 0x000fe20007f1e0ff */
[----:B------:R-:W-:Y:S01]  /*2340*/  IMAD.MOV.U32 R160, RZ, RZ, 0x60 ;  /* 0x00000060ffa07424 */ /* 0x000fe200078e00ff */
[----:B------:R-:W-:Y:S02]  /*2350*/  IADD3 R34, R4, -0x1, RZ ;  /* 0xffffffff04227810 */ /* 0x000fe40007ffe0ff */
[----:B------:R-:W-:Y:S01]  /*2360*/  LEA.HI.X.SX32 R96, R96, R83, 0x1, P0 ;  /* 0x0000005360607211 */ /* 0x000fe200000f0eff */
[----:B------:R-:W-:Y:S01]  /*2370*/  IMAD.WIDE.U32 R8, R97, c[0x0][0x238], R116 ;  /* 0x00008e0061087a25 */ /* 0x000fe200078e0074 */
[----:B------:R-:W-:Y:S02]  /*2380*/  IADD3 R95, -R79, R0, RZ ;  /* 0x000000004f5f7210 */ /* 0x000fe40007ffe1ff */
[----:B------:R-:W-:Y:S01]  /*2390*/  SEL R144, R211, RZ, !P3 ;  /* 0x000000ffd3907207 */ /* 0x000fe20005800000 */
[----:B------:R-:W-:Y:S01]  /*23a0*/  IMAD R2, R96, c[0x0][0x238], RZ ;  /* 0x00008e0060027a24 */ /* 0x000fe200078e02ff */
[----:B------:R-:W-:Y:S01]  /*23b0*/  SHF.R.S32.HI R7, RZ, 0x1f, R34 ;  /* 0x0000001fff077819 */ /* 0x000fe20000011422 */
[----:B------:R-:W-:Y:S01]  /*23c0*/  IMAD R5, R34, -0x60, R95 ;  /* 0xffffffa022057824 */ /* 0x000fe200078e025f */
[----:B------:R-:W-:Y:S01]  /*23d0*/  ISETP.GE.AND P2, PT, R116, c[0x0][0x1d4], PT ;  /* 0x0000750074007a0c */ /* 0x000fe20003f46270 */
[----:B------:R-:W-:Y:S01]  /*23e0*/  IMAD R2, R97, c[0x0][0x23c], R2 ;  /* 0x00008f0061027a24 */ /* 0x000fe200078e0202 */
[----:B------:R-:W-:Y:S01]  /*23f0*/  ISETP.GE.AND P6, PT, R65, c[0x0][0x1d4], PT ;  /* 0x0000750041007a0c */ /* 0x000fe20003fc6270 */
[C---:B------:R-:W-:Y:S01]  /*2400*/  IMAD R106, R160.reuse, c[0x0][0x23c], RZ ;  /* 0x00008f00a06a7a24 */ /* 0x040fe200078e02ff */
[----:B------:R-:W-:Y:S01]  /*2410*/  ISETP.GE.AND P0, PT, R5, 0x1, PT ;  /* 0x000000010500780c */ /* 0x000fe20003f06270 */
[----:B------:R-:W-:Y:S01]  /*2420*/  IMAD.WIDE.U32 R172, R160, c[0x0][0x238], RZ ;  /* 0x00008e00a0ac7a25 */ /* 0x000fe200078e00ff */
[----:B------:R-:W-:-:S02]  /*2430*/  IADD3 R9, R9, R2, RZ ;  /* 0x0000000209097210 */ /* 0x000fc40007ffe0ff */
[----:B------:R-:W-:Y:S01]  /*2440*/  SHF.R.S32.HI R2, RZ, 0x1f, R211 ;  /* 0x0000001fff027819 */ /* 0x000fe200000114d3 */
[----:B------:R-:W-:Y:S01]  /*2450*/  IMAD.IADD R106, R173, 0x1, R106 ;  /* 0x00000001ad6a7824 */ /* 0x000fe200078e026a */
[----:B------:R-:W-:Y:S01]  /*2460*/  MOV R124, 0x5 ;  /* 0x00000005007c7802 */ /* 0x000fe20000000f00 */
[C---:B------:R-:W-:Y:S01]  /*2470*/  IMAD.WIDE.U32 R146, R227.reuse, c[0x0][0x240], R8 ;  /* 0x00009000e3927a25 */ /* 0x040fe200078e0008 */
[----:B------:R-:W-:Y:S02]  /*2480*/  SEL R92, R2, RZ, !P3 ;  /* 0x000000ff025c7207 */ /* 0x000fe40005800000 */
[----:B------:R-:W-:Y:S01]  /*2490*/  IADD3 R91, R6, R84, RZ ;  /* 0x00000054065b7210 */ /* 0x000fe20007ffe0ff */
[----:B------:R-:W-:Y:S02]  /*24a0*/  IMAD R147, R227, c[0x0][0x244], R147 ;  /* 0x00009100e3937a24 */ /* 0x000fe400078e0293 */
[C---:B------:R-:W-:Y:S02]  /*24b0*/  IMAD R150, R83.reuse, c[0x0][0x280], RZ ;  /* 0x0000a00053967a24 */ /* 0x040fe400078e02ff */
[----:B------:R-:W-:Y:S01]  /*24c0*/  IMAD R148, R83, c[0x0][0x290], RZ ;  /* 0x0000a40053947a24 */ /* 0x000fe200078e02ff */
[----:B-----5:R-:W-:Y:S01]  /*24d0*/  SHF.R.S32.HI R98, RZ, 0x1f, R67 ;  /* 0x0000001fff627819 */ /* 0x020fe20000011443 */
[----:B------:R-:W-:-:S02]  /*24e0*/  IMAD R168, R92, c[0x0][0x248], RZ ;  /* 0x000092005ca87a24 */ /* 0x000fc400078e02ff */
[----:B------:R-:W-:-:S04]  /*24f0*/  IMAD.WIDE.U32 R154, R79, c[0x0][0x280], R12 ;  /* 0x0000a0004f9a7a25 */ /* 0x000fc800078e000c */
[----:B------:R-:W-:-:S04]  /*2500*/  IMAD.WIDE.U32 R152, R79, c[0x0][0x290], R12 ;  /* 0x0000a4004f987a25 */ /* 0x000fc800078e000c */
[----:B------:R-:W-:Y:S01]  /*2510*/  IMAD R113, R83, c[0x0][0x1e0], RZ ;  /* 0x0000780053717a24 */ /* 0x000fe200078e02ff */
[----:B------:R-:W-:Y:S01]  /*2520*/  MOV R120, c[0x0][0x290] ;  /* 0x0000a40000787a02 */ /* 0x000fe20000000f00 */
[C---:B------:R-:W-:Y:S01]  /*2530*/  IMAD R168, R144.reuse, c[0x0][0x24c], R168 ;  /* 0x0000930090a87a24 */ /* 0x040fe200078e02a8 */
[----:B------:R-:W-:Y:S01]  /*2540*/  MOV R105, c[0x0][0x27c] ;  /* 0x00009f0000697a02 */ /* 0x000fe20000000f00 */
[----:B------:R-:W-:Y:S01]  /*2550*/  IMAD.WIDE.U32 R146, R144, c[0x0][0x248], R146 ;  /* 0x0000920090927a25 */ /* 0x000fe200078e0092 */
[----:B------:R-:W-:-:S03]  /*2560*/  P2R R140, PR, RZ, 0x4 ;  /* 0x00000004ff8c7803 */ /* 0x000fc60000000000 */
[----:B------:R-:W-:Y:S01]  /*2570*/  IMAD R4, R106, R34, RZ ;  /* 0x000000226a047224 */ /* 0x000fe200078e02ff */
[----:B------:R-:W-:Y:S01]  /*2580*/  IADD3 R169, R147, R168, RZ ;  /* 0x000000a893a97210 */ /* 0x000fe20007ffe0ff */
[----:B------:R-:W-:Y:S02]  /*2590*/  IMAD.MOV.U32 R168, RZ, RZ, R146 ;  /* 0x000000ffffa87224 */ /* 0x000fe400078e0092 */
[-C--:B------:R-:W-:Y:S02]  /*25a0*/  IMAD R4, R7, R172.reuse, R4 ;  /* 0x000000ac07047224 */ /* 0x080fe400078e0204 */
[----:B------:R-:W-:-:S04]  /*25b0*/  IMAD.WIDE.U32 R14, R34, R172, R168 ;  /* 0x000000ac220e7225 */ /* 0x000fc800078e00a8 */
[----:B------:R-:W-:Y:S01]  /*25c0*/  IMAD.MOV.U32 R7, RZ, RZ, c[0x0][0x238] ;  /* 0x00008e00ff077624 */ /* 0x000fe200078e00ff */
[----:B------:R-:W-:Y:S02]  /*25d0*/  IADD3 R4, R15, R4, RZ ;  /* 0x000000040f047210 */ /* 0x000fe40007ffe0ff */
[C---:B------:R-:W-:Y:S01]  /*25e0*/  @P0 LEA R8, P1, R14.reuse, c[0x0][0x220], 0x1 ;  /* 0x000088000e080a11 */ /* 0x040fe200078208ff */
[C---:B------:R-:W-:Y:S01]  /*25f0*/  IMAD.SHL.U32 R112, R7.reuse, 0x20, RZ ;  /* 0x0000002007707824 */ /* 0x040fe200078e00ff */
[----:B------:R-:W-:Y:S02]  /*2600*/  SHF.L.U64.HI R111, R7, R124, c[0x0][0x23c] ;  /* 0x00008f00076f7619 */ /* 0x000fe4000001027c */
[----:B------:R-:W-:Y:S02]  /*2610*/  @P0 LEA.HI.X R9, R14, c[0x0][0x224], R4, 0x1, P1 ;  /* 0x000089000e090a11 */ /* 0x000fe400008f0c04 */
[----:B------:R-:W-:-:S03]  /*2620*/  ISETP.GE.AND P1, PT, R5, 0x21, PT ;  /* 0x000000210500780c */ /* 0x000fc60003f26270 */
[----:B------:R-:W-:Y:S01]  /*2630*/  @!PT LDS RZ, [RZ] ;  /* 0x00000000fffff984 */ /* 0x000fe20000000800 */
[----:B------:R-:W-:Y:S01]  /*2640*/  @!PT LDS RZ, [RZ] ;  /* 0x00000000fffff984 */ /* 0x000fe20000000800 */
[----:B------:R-:W-:Y:S01]  /*2650*/  @!PT LDS RZ, [RZ] ;  /* 0x00000000fffff984 */ /* 0x000fe20000000800 */
[----:B------:R1:W-:Y:S04]  /*2660*/  @P0 LDGSTS.E.BYPASS.LTC128B.128 [R234+0x8100], [R8.64], !P2 ;  /* 0x0810000008ea0fae */ /* 0x0003e8000d101d48 */
[----:B------:R1:W-:Y:S06]  /*2670*/  @P0 LDGSTS.E.BYPASS.LTC128B.128 [R234+0xb100], [R8.64+0x80], !P6 ;  /* 0x0b10008008ea0fae */ /* 0x0003ec000f101d48 */
[----:B-1----:R-:W-:-:S04]  /*2680*/  @P1 IADD3 R9, P0, R112, R14, RZ ;  /* 0x0000000e70091210 */ /* 0x002fc80007f1e0ff */
[----:B------:R-:W-:Y:S02]  /*2690*/  @P1 IADD3.X R8, R4, R111, RZ, P0, !PT ;  /* 0x0000006f04081210 */ /* 0x000fe400007fe4ff */
[----:B------:R-:W-:-:S04]  /*26a0*/  @P1 LEA R16, P0, R9, c[0x0][0x220], 0x1 ;  /* 0x0000880009101a11 */ /* 0x000fc800078008ff */
[----:B------:R-:W-:Y:S02]  /*26b0*/  @P1 LEA.HI.X R17, R9, c[0x0][0x224], R8, 0x1, P0 ;  /* 0x0000890009111a11 */ /* 0x000fe400000f0c08 */
[----:B------:R-:W-:-:S03]  /*26c0*/  ISETP.GT.AND P0, PT, R5, 0x40, PT ;  /* 0x000000400500780c */ /* 0x000fc60003f04270 */
[----:B------:R1:W-:Y:S04]  /*26d0*/  @P1 LDGSTS.E.BYPASS.LTC128B.128 [R219+0x9100], [R16.64], !P2 ;  /* 0x0910000010db1fae */ /* 0x0003e8000d101d48 */
[----:B------:R1:W-:Y:S06]  /*26e0*/  @P1 LDGSTS.E.BYPASS.LTC128B.128 [R219+0xc100], [R16.64+0x80], !P6 ;  /* 0x0c10008010db1fae */ /* 0x0003ec000f101d48 */
[----:B------:R-:W-:Y:S01]  /*26f0*/  @P0 IMAD.MOV.U32 R8, RZ, RZ, c[0x0][0x23c] ;  /* 0x00008f00ff080624 */ /* 0x000fe200078e00ff */
[----:B------:R-:W-:-:S04]  /*2700*/  @P0 LEA R5, P1, R7, R14, 0x6 ;  /* 0x0000000e07050211 */ /* 0x000fc800078230ff */
[----:B------:R-:W-:Y:S02]  /*2710*/  @P0 LEA.HI.X R8, R7, R4, R8, 0x6, P1 ;  /* 0x0000000407080211 */ /* 0x000fe400008f3408 */
[----:B------:R-:W-:-:S04]  /*2720*/  @P0 LEA R4, P1, R5, c[0x0][0x220], 0x1 ;  /* 0x0000880005040a11 */ /* 0x000fc800078208ff */
[----:B------:R-:W-:Y:S02]  /*2730*/  @P0 LEA.HI.X R5, R5, c[0x0][0x224], R8, 0x1, P1 ;  /* 0x0000890005050a11 */ /* 0x000fe400008f0c08 */
[----:B------:R-:W-:Y:S02]  /*2740*/  ISETP.NE.U32.AND P1, PT, RZ, c[0x0][0x340], PT ;  /* 0x0000d000ff007a0c */ /* 0x000fe40003f25070 */
[----:B------:R-:W-:Y:S01]  /*2750*/  SHF.R.S32.HI R90, RZ, 0x1f, R91 ;  /* 0x0000001fff5a7819 */ /* 0x000fe2000001145b */
[C---:B------:R-:W-:Y:S01]  /*2760*/  IMAD R150, R79.reuse, c[0x0][0x284], R150 ;  /* 0x0000a1004f967a24 */ /* 0x040fe200078e0296 */
[----:B------:R-:W-:Y:S01]  /*2770*/  ISETP.NE.AND.EX P1, PT, RZ, c[0x0][0x344], PT, P1 ;  /* 0x0000d100ff007a0c */ /* 0x000fe20003f25310 */
[----:B------:R-:W-:Y:S01]  /*2780*/  IMAD R148, R79, c[0x0][0x294], R148 ;  /* 0x0000a5004f947a24 */ /* 0x000fe200078e0294 */
[----:B------:R2:W-:Y:S11]  /*2790*/  @P0 LDGSTS.E.BYPASS.LTC128B.128 [R219+0xa100], [R4.64], !P2 ;  /* 0x0a10000004db0fae */ /* 0x0005f6000d101d48 */
[----:B------:R-:W-:-:S04]  /*27a0*/  @P1 IMAD.WIDE R8, R211, R3, c[0x0][0x340] ;  /* 0x0000d000d3081625 */ /* 0x000fc800078e0203 */
[----:B------:R-:W-:Y:S01]  /*27b0*/  IMAD R6, R90, c[0x0][0x1e0], RZ ;  /* 0x000078005a067a24 */ /* 0x000fe200078e02ff */
[----:B------:R3:W4:Y:S01]  /*27c0*/  @P1 LDG.E R3, [R8.64] ;  /* 0x0000000808031981 */ /* 0x000722000c1e1900 */
[----:B------:R-:W-:Y:S01]  /*27d0*/  IMAD.WIDE.U32 R14, R79, c[0x0][0x280], R116 ;  /* 0x0000a0004f0e7a25 */ /* 0x000fe200078e0074 */
[----:B------:R-:W-:Y:S02]  /*27e0*/  IADD3 R155, R155, R150, RZ ;  /* 0x000000969b9b7210 */ /* 0x000fe40007ffe0ff */
[----:B------:R2:W-:Y:S01]  /*27f0*/  @P0 LDGSTS.E.BYPASS.LTC128B.128 [R219+0xd100], [R4.64+0x80], !P6 ;  /* 0x0d10008004db0fae */ /* 0x0005e2000f101d48 */
[----:B------:R-:W-:Y:S01]  /*2800*/  IMAD R6, R91, c[0x0][0x1e4], R6 ;  /* 0x000079005b067a24 */ /* 0x000fe200078e0206 */
[----:B------:R-:W-:Y:S01]  /*2810*/  IADD3 R151, R150, R15, RZ ;  /* 0x0000000f96977210 */ /* 0x000fe20007ffe0ff */
[----:B------:R-:W-:Y:S01]  /*2820*/  IMAD.IADD R153, R153, 0x1, R148 ;  /* 0x0000000199997824 */ /* 0x000fe200078e0294 */
[----:B------:R-:W0:Y:S01]  /*2830*/  LDGDEPBAR ;  /* 0x00000000000079af */ /* 0x000e220000000000 */
[C---:B------:R-:W-:Y:S01]  /*2840*/  IMAD R99, R98.reuse, c[0x0][0x280], RZ ;  /* 0x0000a00062637a24 */ /* 0x040fe200078e02ff */
[----:B------:R-:W-:Y:S01]  /*2850*/  WARPSYNC 0xffffffff ;  /* 0xffffffff00007948 */ /* 0x000fe20003800000 */
[----:B------:R-:W-:Y:S01]  /*2860*/  IMAD R98, R98, c[0x0][0x290], RZ ;  /* 0x0000a40062627a24 */ /* 0x000fe200078e02ff */
[C---:B------:R-:W-:Y:S01]  /*2870*/  SHF.L.U64.HI R109, R120.reuse, R124, c[0x0][0x294] ;  /* 0x0000a500786d7619 */ /* 0x040fe2000001027c */
[----:B------:R-:W-:Y:S01]  /*2880*/  IMAD.WIDE.U32 R170, R79, c[0x0][0x1e0], RZ ;  /* 0x000078004faa7a25 */ /* 0x000fe200078e00ff */
[----:B------:R-:W-:-:S03]  /*2890*/  SHF.L.U32 R110, R120, 0x5, RZ ;  /* 0x00000005786e7819 */ /* 0x000fc600000006ff */
[----:B------:R-:W-:Y:S02]  /*28a0*/  IMAD R113, R79, c[0x0][0x1e4], R113 ;  /* 0x000079004f717a24 */ /* 0x000fe400078e0271 */
[----:B------:R-:W-:Y:S02]  /*28b0*/  IMAD.MOV.U32 R150, RZ, RZ, R14 ;  /* 0x000000ffff967224 */ /* 0x000fe400078e000e */
[C---:B------:R-:W-:Y:S02]  /*28c0*/  IMAD R99, R67.reuse, c[0x0][0x284], R99 ;  /* 0x0000a10043637a24 */ /* 0x040fe400078e0263 */
[----:B------:R-:W-:Y:S02]  /*28d0*/  IMAD R98, R67, c[0x0][0x294], R98 ;  /* 0x0000a50043627a24 */ /* 0x000fe400078e0262 */
[----:B---3--:R-:W-:-:S04]  /*28e0*/  IMAD.WIDE.U32 R8, R91, c[0x0][0x1e0], RZ ;  /* 0x000078005b087a25 */ /* 0x008fc800078e00ff */
[----:B------:R-:W-:Y:S01]  /*28f0*/  IMAD.IADD R7, R9, 0x1, R6 ;  /* 0x0000000109077824 */ /* 0x000fe200078e0206 */
[----:B------:R-:W-:Y:S01]  /*2900*/  MOV R6, R8 ;  /* 0x0000000800067202 */ /* 0x000fe20000000f00 */
[----:B------:R-:W-:Y:S01]  /*2910*/  IMAD.WIDE.U32 R8, R79, c[0x0][0x290], R116 ;  /* 0x0000a4004f087a25 */ /* 0x000fe200078e0074 */
[----:B--2---:R-:W-:-:S03]  /*2920*/  SHF.L.U32 R4, R105, 0x1, RZ ;  /* 0x0000000169047819 */ /* 0x004fc600000006ff */
[C---:B------:R-:W-:Y:S01]  /*2930*/  IMAD.WIDE.U32 R6, R227.reuse, c[0x0][0x1e8], R6 ;  /* 0x00007a00e3067a25 */ /* 0x040fe200078e0006 */
[----:B------:R-:W-:Y:S02]  /*2940*/  IADD3 R149, R148, R9, RZ ;  /* 0x0000000994957210 */ /* 0x000fe40007ffe0ff */
[----:B------:R-:W-:Y:S01]  /*2950*/  MOV R148, R8 ;  /* 0x0000000800947202 */ /* 0x000fe20000000f00 */
[----:B------:R-:W-:Y:S01]  /*2960*/  IMAD R157, R227, c[0x0][0x1ec], R7 ;  /* 0x00007b00e39d7a24 */ /* 0x000fe200078e0207 */
[----:B------:R-:W-:Y:S01]  /*2970*/  MOV R156, R6 ;  /* 0x00000006009c7202 */ /* 0x000fe20000000f00 */
[----:B------:R-:W-:-:S04]  /*2980*/  IMAD.WIDE.U32 R154, R67, c[0x0][0x280], R154 ;  /* 0x0000a000439a7a25 */ /* 0x000fc800078e009a */
[----:B------:R-:W-:Y:S01]  /*2990*/  IMAD.WIDE.U32 R152, R67, c[0x0][0x290], R152 ;  /* 0x0000a40043987a25 */ /* 0x000fe200078e0098 */
[----:B------:R-:W-:-:S03]  /*29a0*/  IADD3 R101, R155, R99, RZ ;  /* 0x000000639b657210 */ /* 0x000fc60007ffe0ff */
[----:B------:R-:W-:Y:S01]  /*29b0*/  IMAD.MOV.U32 R118, RZ, RZ, c[0x0][0x280] ;  /* 0x0000a000ff767624 */ /* 0x000fe200078e00ff */
[----:B------:R-:W-:Y:S01]  /*29c0*/  IADD3 R100, R153, R98, RZ ;  /* 0x0000006299647210 */ /* 0x000fe20007ffe0ff */
[----:B------:R-:W-:Y:S02]  /*29d0*/  IMAD.IADD R113, R171, 0x1, R113 ;  /* 0x00000001ab717824 */ /* 0x000fe400078e0271 */
[----:B------:R-:W-:Y:S01]  /*29e0*/  IMAD.WIDE.U32 R148, R67, c[0x0][0x290], R148 ;  /* 0x0000a40043947a25 */ /* 0x000fe200078e0094 */
[----:B------:R-:W-:-:S03]  /*29f0*/  SHF.L.U64.HI R107, R118, R124, c[0x0][0x284] ;  /* 0x0000a100766b7619 */ /* 0x000fc6000001027c */
[----:B------:R-:W-:Y:S01]  /*2a00*/  IMAD.WIDE.U32 R150, R67, c[0x0][0x280], R150 ;  /* 0x0000a00043967a25 */ /* 0x000fe200078e0096 */
[----:B------:R-:W-:-:S03]  /*2a10*/  IADD3 R98, R98, R149, RZ ;  /* 0x0000009562627210 */ /* 0x000fc60007ffe0ff */
[----:B------:R-:W-:Y:S02]  /*2a20*/  IMAD.SHL.U32 R108, R118, 0x20, RZ ;  /* 0x00000020766c7824 */ /* 0x000fe400078e00ff */
[----:B------:R-:W-:Y:S01]  /*2a30*/  IMAD.IADD R99, R99, 0x1, R151 ;  /* 0x0000000163637824 */ /* 0x000fe200078e0297 */
[--C-:B----4-:R-:W-:Y:S01]  /*2a40*/  @P1 SHF.R.S32.HI R7, RZ, 0x1f, R3.reuse ;  /* 0x0000001fff071819 */ /* 0x110fe20000011403 */
[----:B------:R-:W-:Y:S01]  /*2a50*/  @P1 IMAD.MOV.U32 R6, RZ, RZ, R3 ;  /* 0x000000ffff061224 */ /* 0x000fe200078e0003 */
[----:B------:R-:W-:Y:S02]  /*2a60*/  @!P1 MOV R7, R2 ;  /* 0x0000000200079202 */ /* 0x000fe40000000f00 */
[----:B------:R-:W-:Y:S02]  /*2a70*/  @!P1 MOV R6, R211 ;  /* 0x000000d300069202 */ /* 0x000fe40000000f00 */
[----:B------:R-:W-:Y:S02]  /*2a80*/  SEL R89, R7, RZ, !P4 ;  /* 0x000000ff07597207 */ /* 0x000fe40006000000 */
[----:B------:R-:W-:-:S03]  /*2a90*/  SEL R142, R6, RZ, !P4 ;  /* 0x000000ff068e7207 */ /* 0x000fc60006000000 */
[----:B------:R-:W-:Y:S02]  /*2aa0*/  IMAD R102, R89, c[0x0][0x1f0], RZ ;  /* 0x00007c0059667a24 */ /* 0x000fe400078e02ff */
[----:B------:R-:W-:-:S04]  /*2ab0*/  IMAD.WIDE.U32 R156, R142, c[0x0][0x1f0], R156 ;  /* 0x00007c008e9c7a25 */ /* 0x000fc800078e009c */
[----:B------:R-:W-:Y:S01]  /*2ac0*/  IMAD R102, R142, c[0x0][0x1f4], R102 ;  /* 0x00007d008e667a24 */ /* 0x000fe200078e0266 */
[----:B------:R-:W-:-:S04]  /*2ad0*/  IADD3 R94, P1, P0, R156, R170, R116 ;  /* 0x000000aa9c5e7210 */ /* 0x000fc8000783e074 */
[----:B------:R-:W-:-:S04]  /*2ae0*/  IADD3 R102, R157, R102, RZ ;  /* 0x000000669d667210 */ /* 0x000fc80007ffe0ff */
[----:B------:R-:W-:Y:S02]  /*2af0*/  IADD3.X R93, R102, R113, R117, P1, P0 ;  /* 0x00000071665d7210 */ /* 0x000fe40000fe0475 */
[----:B-1----:R-:W-:Y:S01]  /*2b00*/  ISETP.GE.AND P0, PT, R116, c[0x0][0x27c], PT ;  /* 0x00009f0074007a0c */ /* 0x002fe20003f06270 */
[----:B------:R-:W-:Y:S01]  /*2b10*/  BAR.SYNC.DEFER_BLOCKING 0x0 ;  /* 0x0000000000007b1d */ /* 0x000fe20000010000 */
[C---:B------:R-:W-:Y:S01]  /*2b20*/  IMAD.WIDE.U32 R6, R227.reuse, c[0x0][0x260], R116 ;  /* 0x00009800e3067a25 */ /* 0x040fe200078e0074 */
[----:B------:R-:W-:Y:S02]  /*2b30*/  SHF.R.S32.HI R122, RZ, 0x1f, R76 ;  /* 0x0000001fff7a7819 */ /* 0x000fe4000001144c */
[----:B------:R-:W-:Y:S01]  /*2b40*/  SEL R2, RZ, c[0x0][0x27c], !P0 ;  /* 0x00009f00ff027a07 */ /* 0x000fe20004000000 */
[----:B------:R-:W-:Y:S01]  /*2b50*/  IMAD R92, R92, c[0x0][0x268], RZ ;  /* 0x00009a005c5c7a24 */ /* 0x000fe200078e02ff */
[----:B------:R-:W-:Y:S01]  /*2b60*/  SHF.R.S32.HI R123, RZ, 0x1f, R73 ;  /* 0x0000001fff7b7819 */ /* 0x000fe20000011449 */
[C---:B------:R-:W-:Y:S01]  /*2b70*/  IMAD R7, R227.reuse, c[0x0][0x264], R7 ;  /* 0x00009900e3077a24 */ /* 0x040fe200078e0207 */
[----:B------:R-:W-:Y:S01]  /*2b80*/  ULDC.U8 UR4, c[0x0][0x298] ;  /* 0x0000a60000047ab9 */ /* 0x000fe20000000000 */
[----:B------:R-:W-:Y:S01]  /*2b90*/  IMAD.IADD R2, R116, 0x1, R2 ;  /* 0x0000000174027824 */ /* 0x000fe200078e0202 */
[----:B------:R-:W-:Y:S01]  /*2ba0*/  MOV R114, 0x6 ;  /* 0x0000000600727802 */ /* 0x000fe20000000f00 */
[----:B------:R-:W-:Y:S01]  /*2bb0*/  IMAD.WIDE.U32 R8, R227, c[0x0][0x210], R116 ;  /* 0x00008400e3087a25 */ /* 0x000fe200078e0074 */
[----:B------:R-:W-:-:S02]  /*2bc0*/  @P0 IADD3 R4, -R4, c[0x0][0x1d4], RZ ;  /* 0x0000750004040a10 */ /* 0x000fc40007ffe1ff */
[----:B------:R-:W-:Y:S01]  /*2bd0*/  SHF.R.S32.HI R138, RZ, 0x1f, R2 ;  /* 0x0000001fff8a7819 */ /* 0x000fe20000011402 */
[C---:B------:R-:W-:Y:S01]  /*2be0*/  IMAD R92, R144.reuse, c[0x0][0x26c], R92 ;  /* 0x00009b00905c7a24 */ /* 0x040fe200078e025c */
[----:B------:R-:W-:Y:S01]  /*2bf0*/  SHF.R.S32.HI R3, RZ, 0x1f, R4 ;  /* 0x0000001fff037819 */ /* 0x000fe20000011404 */
[----:B------:R-:W-:Y:S01]  /*2c00*/  IMAD.WIDE.U32 R144, R144, c[0x0][0x268], R6 ;  /* 0x00009a0090907a25 */ /* 0x000fe200078e0006 */
[C---:B------:R-:W-:Y:S02]  /*2c10*/  LEA.HI R5, R138.reuse, R2, RZ, 0x6 ;  /* 0x000000028a057211 */ /* 0x040fe400078f30ff */
[----:B------:R-:W-:Y:S01]  /*2c20*/  LEA.HI R3, R3, R4, RZ, 0x4 ;  /* 0x0000000403037211 */ /* 0x000fe200078f20ff */
[----:B------:R-:W-:Y:S01]  /*2c30*/  IMAD R89, R89, c[0x0][0x218], RZ ;  /* 0x0000860059597a24 */ /* 0x000fe200078e02ff */
[----:B------:R-:W-:Y:S01]  /*2c40*/  LEA.HI R138, R138, R2, RZ, 0x3 ;  /* 0x000000028a8a7211 */ /* 0x000fe200078f18ff */
[----:B------:R-:W-:Y:S01]  /*2c50*/  IMAD R9, R227, c[0x0][0x214], R9 ;  /* 0x00008500e3097a24 */ /* 0x000fe200078e0209 */
[----:B------:R-:W-:Y:S01]  /*2c60*/  SHF.R.S32.HI R3, RZ, 0x4, R3 ;  /* 0x00000004ff037819 */ /* 0x000fe20000011403 */
[----:B------:R-:W-:Y:S01]  /*2c70*/  IMAD R122, R122, c[0x0][0x1e0], RZ ;  /* 0x000078007a7a7a24 */ /* 0x000fe200078e02ff */
[----:B------:R-:W-:Y:S01]  /*2c80*/  SHF.R.S32.HI R5, RZ, 0x6, R5 ;  /* 0x00000006ff057819 */ /* 0x000fe20000011405 */
[----:B------:R-:W-:Y:S01]  /*2c90*/  IMAD.MOV.U32 R125, RZ, RZ, c[0x0][0x1e0] ;  /* 0x00007800ff7d7624 */ /* 0x000fe200078e00ff */
[----:B------:R-:W-:Y:S01]  /*2ca0*/  LEA.HI.SX32 R3, R138, R3, 0x1d ;  /* 0x000000038a037211 */ /* 0x000fe200078feaff */
[----:B------:R-:W-:Y:S01]  /*2cb0*/  IMAD R123, R123, c[0x0][0x1e0], RZ ;  /* 0x000078007b7b7a24 */ /* 0x000fe200078e02ff */
[----:B------:R-:W-:Y:S01]  /*2cc0*/  LOP3.LUT R134, R75, 0x38, R138, 0xf8, !PT ;  /* 0x000000384b867812 */ /* 0x000fe200078ef88a */
[C---:B------:R-:W-:Y:S01]  /*2cd0*/  IMAD R4, R5.reuse, 0x1800, R69 ;  /* 0x0000180005047824 */ /* 0x040fe200078e0245 */
[----:B------:R-:W-:Y:S01]  /*2ce0*/  SHF.R.S32.HI R2, RZ, 0x1f, R3 ;  /* 0x0000001fff027819 */ /* 0x000fe20000011403 */
[----:B------:R-:W-:Y:S01]  /*2cf0*/  IMAD R6, R5, 0x1800, R70 ;  /* 0x0000180005067824 */ /* 0x000fe200078e0246 */
[----:B------:R-:W-:Y:S01]  /*2d00*/  SHF.L.U32 R137, R3, 0x3, RZ ;  /* 0x0000000303897819 */ /* 0x000fe200000006ff */
[----:B------:R-:W-:Y:S01]  /*2d10*/  IMAD R5, R5, 0x1800, R68 ;  /* 0x0000180005057824 */ /* 0x000fe200078e0244 */
[----:B------:R-:W-:Y:S01]  /*2d20*/  LEA.HI R2, R2, R3, RZ, 0x3 ;  /* 0x0000000302027211 */ /* 0x000fe200078f18ff */
[----:B------:R-:W-:Y:S01]  /*2d30*/  IMAD R89, R142, c[0x0][0x21c], R89 ;  /* 0x000087008e597a24 */ /* 0x000fe200078e0259 */
[----:B------:R-:W-:Y:S01]  /*2d40*/  LOP3.LUT R134, R134, R74, RZ, 0x3c, !PT ;  /* 0x0000004a86867212 */ /* 0x000fe200078e3cff */
[----:B------:R-:W-:Y:S01]  /*2d50*/  IMAD.WIDE.U32 R142, R142, c[0x0][0x218], R8 ;  /* 0x000086008e8e7a25 */ /* 0x000fe200078e0008 */
[----:B------:R-:W-:-:S02]  /*2d60*/  SHF.R.S32.HI R2, RZ, 0x3, R2 ;  /* 0x00000003ff027819 */ /* 0x000fc40000011402 */
[----:B------:R-:W-:Y:S01]  /*2d70*/  LOP3.LUT R132, R72, 0x38, R138, 0xf8, !PT ;  /* 0x0000003848847812 */ /* 0x000fe200078ef88a */
[----:B------:R-:W-:Y:S01]  /*2d80*/  IMAD.IADD R134, R4, 0x1, R134 ;  /* 0x0000000104867824 */ /* 0x000fe200078e0286 */
[----:B------:R-:W-:Y:S01]  /*2d90*/  LOP3.LUT R131, R72, 0x38, R137, 0xf8, !PT ;  /* 0x0000003848837812 */ /* 0x000fe200078ef889 */
[----:B------:R-:W-:Y:S01]  /*2da0*/  IMAD R4, R2, 0x1800, R70 ;  /* 0x0000180002047824 */ /* 0x000fe200078e0246 */
[----:B------:R-:W-:Y:S01]  /*2db0*/  LOP3.LUT R136, R78, 0x38, R138, 0xf8, !PT ;  /* 0x000000384e887812 */ /* 0x000fe200078ef88a */
[----:B------:R-:W-:Y:S01]  /*2dc0*/  IMAD R3, R2, 0x1800, R69 ;  /* 0x0000180002037824 */ /* 0x000fe200078e0245 */
[--C-:B------:R-:W-:Y:S01]  /*2dd0*/  LOP3.LUT R135, R78, 0x38, R137.reuse, 0xf8, !PT ;  /* 0x000000384e877812 */ /* 0x100fe200078ef889 */
[----:B------:R-:W-:Y:S01]  /*2de0*/  IMAD R2, R2, 0x1800, R68 ;  /* 0x0000180002027824 */ /* 0x000fe200078e0244 */
[----:B------:R-:W-:Y:S01]  /*2df0*/  LOP3.LUT R133, R75, 0x38, R137, 0xf8, !PT ;  /* 0x000000384b857812 */ /* 0x000fe200078ef889 */
[----:B------:R-:W-:Y:S01]  /*2e00*/  IMAD R126, R160, c[0x0][0x294], RZ ;  /* 0x0000a500a07e7a24 */ /* 0x000fe200078e02ff */
[-C--:B------:R-:W-:Y:S01]  /*2e10*/  LOP3.LUT R132, R132, R71.reuse, RZ, 0x3c, !PT ;  /* 0x0000004784847212 */ /* 0x080fe200078e3cff */
[C---:B------:R-:W-:Y:S01]  /*2e20*/  IMAD R127, R160.reuse, c[0x0][0x284], RZ ;  /* 0x0000a100a07f7a24 */ /* 0x040fe200078e02ff */
[----:B------:R-:W-:Y:S01]  /*2e30*/  LOP3.LUT R131, R131, R71, RZ, 0x3c, !PT ;  /* 0x0000004783837212 */ /* 0x000fe200078e3cff */
[----:B------:R-:W-:Y:S01]  /*2e40*/  IMAD R128, R160, c[0x0][0x1e4], RZ ;  /* 0x00007900a0807a24 */ /* 0x000fe200078e02ff */
[-C--:B------:R-:W-:Y:S01]  /*2e50*/  LOP3.LUT R136, R136, R77.reuse, RZ, 0x3c, !PT ;  /* 0x0000004d88887212 */ /* 0x080fe200078e3cff */
[----:B------:R-:W-:Y:S01]  /*2e60*/  IMAD.IADD R132, R5, 0x1, R132 ;  /* 0x0000000105847824 */ /* 0x000fe200078e0284 */
[----:B------:R-:W-:Y:S01]  /*2e70*/  LOP3.LUT R135, R135, R77, RZ, 0x3c, !PT ;  /* 0x0000004d87877212 */ /* 0x000fe200078e3cff */
[----:B------:R-:W-:Y:S01]  /*2e80*/  IMAD.IADD R131, R2, 0x1, R131 ;  /* 0x0000000102837824 */ /* 0x000fe200078e0283 */
[----:B------:R-:W-:Y:S01]  /*2e90*/  LOP3.LUT R133, R133, R74, RZ, 0x3c, !PT ;  /* 0x0000004a85857212 */ /* 0x000fe200078e3cff */
[----:B------:R-:W-:Y:S01]  /*2ea0*/  IMAD.WIDE.U32 R166, R76, c[0x0][0x1e0], RZ ;  /* 0x000078004ca67a25 */ /* 0x000fe200078e00ff */
[----:B------:R-:W-:-:S02]  /*2eb0*/  IADD3 R91, P0, R79, R91, RZ ;  /* 0x0000005b4f5b7210 */ /* 0x000fc40007f1e0ff */
[----:B------:R-:W-:Y:S01]  /*2ec0*/  IADD3 R133, R3, R133, RZ ;  /* 0x0000008503857210 */ /* 0x000fe20007ffe0ff */
[----:B------:R-:W-:Y:S01]  /*2ed0*/  IMAD R122, R76, c[0x0][0x1e4], R122 ;  /* 0x000079004c7a7a24 */ /* 0x000fe200078e027a */
[----:B------:R-:W-:Y:S01]  /*2ee0*/  IADD3.X R90, R83, R90, RZ, P0, !PT ;  /* 0x0000005a535a7210 */ /* 0x000fe200007fe4ff */
[----:B------:R-:W-:Y:S01]  /*2ef0*/  IMAD.IADD R136, R6, 0x1, R136 ;  /* 0x0000000106887824 */ /* 0x000fe200078e0288 */
[----:B------:R-:W-:Y:S01]  /*2f00*/  ISETP.NE.AND P0, PT, RZ, UR4, PT ;  /* 0x00000004ff007c0c */ /* 0x000fe2000bf05270 */
[----:B------:R-:W-:Y:S01]  /*2f10*/  IMAD.IADD R135, R4, 0x1, R135 ;  /* 0x0000000104877824 */ /* 0x000fe200078e0287 */
[----:B------:R-:W-:Y:S01]  /*2f20*/  LOP3.LUT R138, R138, 0xfffffff8, RZ, 0xc0, !PT ;  /* 0xfffffff88a8a7812 */ /* 0x000fe200078ec0ff */
[----:B------:R-:W-:Y:S01]  /*2f30*/  IMAD.WIDE.U32 R160, R160, c[0x0][0x280], RZ ;  /* 0x0000a000a0a07a25 */ /* 0x000fe200078e00ff */
[C---:B------:R-:W-:Y:S02]  /*2f40*/  SHF.L.U64.HI R124, R125.reuse, R124, c[0x0][0x1e4] ;  /* 0x000079007d7c7619 */ /* 0x040fe4000001027c */
[----:B------:R-:W-:Y:S01]  /*2f50*/  SHF.L.U32 R115, R125, 0x6, RZ ;  /* 0x000000067d737819 */ /* 0x000fe200000006ff */
[----:B------:R-:W-:Y:S01]  /*2f60*/  IMAD.WIDE.U32 R164, R73, c[0x0][0x1e0], RZ ;  /* 0x0000780049a47a25 */ /* 0x000fe200078e00ff */
[----:B------:R-:W-:-:S02]  /*2f70*/  ISETP.GE.AND P1, PT, R105, 0x1, PT ;  /* 0x000000016900780c */ /* 0x000fc40003f26270 */
[----:B------:R-:W-:Y:S01]  /*2f80*/  ISETP.GE.AND P4, PT, R116, c[0x0][0x1d4], PT ;  /* 0x0000750074007a0c */ /* 0x000fe20003f86270 */
[----:B------:R-:W-:Y:S01]  /*2f90*/  IMAD.WIDE.U32 R162, R120, 0x60, RZ ;  /* 0x0000006078a27825 */ /* 0x000fe200078e00ff */
[----:B------:R-:W-:Y:S02]  /*2fa0*/  P2R R139, PR, RZ, 0x1 ;  /* 0x00000001ff8b7803 */ /* 0x000fe40000000000 */
[----:B------:R-:W-:Y:S01]  /*2fb0*/  IADD3 R122, R167, R122, RZ ;  /* 0x0000007aa77a7210 */ /* 0x000fe20007ffe0ff */
[----:B------:R-:W-:Y:S01]  /*2fc0*/  IMAD.WIDE.U32 R158, R125, 0x60, RZ ;  /* 0x000000607d9e7825 */ /* 0x000fe200078e00ff */
[----:B------:R-:W-:Y:S02]  /*2fd0*/  IADD3 R89, R143, R89, RZ ;  /* 0x000000598f597210 */ /* 0x000fe40007ffe0ff */
[----:B------:R-:W-:Y:S01]  /*2fe0*/  SHF.R.S32.HI R130, RZ, 0x1f, R138 ;  /* 0x0000001fff827819 */ /* 0x000fe2000001148a */
[----:B------:R-:W-:Y:S01]  /*2ff0*/  IMAD R123, R73, c[0x0][0x1e4], R123 ;  /* 0x00007900497b7a24 */ /* 0x000fe200078e027b */
[----:B------:R-:W-:Y:S01]  /*3000*/  SHF.R.S32.HI R129, RZ, 0x1f, R137 ;  /* 0x0000001fff817819 */ /* 0x000fe20000011489 */
[C---:B------:R-:W-:Y:S01]  /*3010*/  IMAD.SHL.U32 R119, R118.reuse, 0x40, RZ ;  /* 0x0000004076777824 */ /* 0x040fe200078e00ff */
[-C--:B------:R-:W-:Y:S01]  /*3020*/  SHF.L.U64.HI R118, R118, R114.reuse, c[0x0][0x284] ;  /* 0x0000a10076767619 */ /* 0x080fe20000010272 */
[C---:B------:R-:W-:Y:S01]  /*3030*/  IMAD.SHL.U32 R121, R120.reuse, 0x40, RZ ;  /* 0x0000004078797824 */ /* 0x040fe200078e00ff */
[-C--:B------:R-:W-:Y:S01]  /*3040*/  SHF.L.U64.HI R120, R120, R114.reuse, c[0x0][0x294] ;  /* 0x0000a50078787619 */ /* 0x080fe20000010272 */
[----:B------:R-:W-:Y:S01]  /*3050*/  IMAD.IADD R126, R163, 0x1, R126 ;  /* 0x00000001a37e7824 */ /* 0x000fe200078e027e */
[----:B------:R-:W-:Y:S01]  /*3060*/  SHF.L.U64.HI R114, R125, R114, c[0x0][0x1e4] ;  /* 0x000079007d727619 */ /* 0x000fe20000010272 */
[----:B------:R-:W-:Y:S01]  /*3070*/  IMAD.IADD R127, R161, 0x1, R127 ;  /* 0x00000001a17f7824 */ /* 0x000fe200078e027f */
[----:B------:R-:W-:Y:S01]  /*3080*/  SHF.L.U32 R132, R132, 0x1, RZ ;  /* 0x0000000184847819 */ /* 0x000fe200000006ff */
[----:B------:R-:W-:Y:S01]  /*3090*/  IMAD.SHL.U32 R125, R125, 0x20, RZ ;  /* 0x000000207d7d7824 */ /* 0x000fe200078e00ff */
[----:B------:R-:W-:Y:S01]  /*30a0*/  SHF.L.U32 R131, R131, 0x1, RZ ;  /* 0x0000000183837819 */ /* 0x000fe200000006ff */
[----:B------:R-:W-:-:S02]  /*30b0*/  IMAD.IADD R128, R159, 0x1, R128 ;  /* 0x000000019f807824 */ /* 0x000fc400078e0280 */
[----:B------:R-:W-:Y:S02]  /*30c0*/  IMAD.IADD R123, R165, 0x1, R123 ;  /* 0x00000001a57b7824 */ /* 0x000fe400078e027b */
[----:B------:R-:W-:Y:S02]  /*30d0*/  IMAD.IADD R92, R145, 0x1, R92 ;  /* 0x00000001915c7824 */ /* 0x000fe400078e025c */
[----:B------:R-:W-:Y:S02]  /*30e0*/  IMAD.SHL.U32 R136, R136, 0x2, RZ ;  /* 0x0000000288887824 */ /* 0x000fe400078e00ff */
[----:B------:R-:W-:Y:S02]  /*30f0*/  IMAD.SHL.U32 R134, R134, 0x2, RZ ;  /* 0x0000000286867824 */ /* 0x000fe400078e00ff */
[----:B------:R-:W-:Y:S02]  /*3100*/  IMAD.SHL.U32 R135, R135, 0x2, RZ ;  /* 0x0000000287877824 */ /* 0x000fe400078e00ff */
[----:B------:R-:W-:-:S02]  /*3110*/  IMAD.SHL.U32 R133, R133, 0x2, RZ ;  /* 0x0000000285857824 */ /* 0x000fc400078e00ff */
.L_x_743:
[----:B------:R-:W-:Y:S01]  /*3120*/  SHF.R.S32.HI R88, RZ, 0x1f, R34 ;  /* 0x0000001fff587819 */ /* 0x000fe20000011422 */
[-C--:B------:R-:W-:Y:S01]  /*3130*/  IMAD R174, R128, R34.reuse, RZ ;  /* 0x0000002280ae7224 */ /* 0x080fe200078e02ff */
[----:B------:R-:W-:Y:S01]  /*3140*/  ISETP.GE.AND P2, PT, R105, 0x1, PT ;  /* 0x000000016900780c */ /* 0x000fe20003f46270 */
[----:B------:R-:W-:Y:S01]  /*3150*/  IMAD.WIDE.U32 R176, R158, R34, RZ ;  /* 0x000000229eb07225 */ /* 0x000fe200078e00ff */
[----:B------:R-:W-:Y:S04]  /*3160*/  DEPBAR.LE SB0, 0x0 ;  /* 0x000080000000791a */ /* 0x000fe80000000000 */
[----:B-1----:R-:W-:Y:S01]  /*3170*/  IADD3 R5, P1, P0, R94, R176, R125 ;  /* 0x000000b05e057210 */ /* 0x002fe2000783e07d */
[----:B------:R-:W-:Y:S01]  /*3180*/  IMAD R174, R88, R158, R174 ;  /* 0x0000009e58ae7224 */ /* 0x000fe200078e02ae */
[----:B------:R-:W-:Y:S01]  /*3190*/  WARPSYNC 0xffffffff ;  /* 0xffffffff00007948 */ /* 0x000fe20003800000 */
[----:B------:R-:W-:Y:S02]  /*31a0*/  BAR.SYNC.DEFER_BLOCKING 0x0 ;  /* 0x0000000000007b1d */ /* 0x000fe40000010000 */
[----:B------:R-:W-:Y:S05]  /*31b0*/  IMAD.IADD R174, R177, 0x1, R174 ;  /* 0x00000001b1ae7824 */ /* 0x000fea00078e02ae */
[C---:B------:R-:W-:Y:S02]  /*31c0*/  IADD3.X R4, R93.reuse, R174, R124, P1, P0 ;  /* 0x000000ae5d047210 */ /* 0x040fe40000fe047c */
[C---:B------:R-:W-:Y:S04]  /*31d0*/  IADD3 R3, P1, P0, R94.reuse, R176, R115 ;  /* 0x000000b05e037210 */ /* 0x040fe8000783e073 */
[----:B------:R-:W-:Y:S02]  /*31e0*/  IADD3.X R2, R93, R174, R114, P1, P0 ;  /* 0x000000ae5d027210 */ /* 0x000fe40000fe0472 */
[----:B------:R-:W-:Y:S05]  /*31f0*/  IADD3 R7, P0, R94, R176, RZ ;  /* 0x000000b05e077210 */ /* 0x000fea0007f1e0ff */
[----:B------:R-:W-:Y:S01]  /*3200*/  IMAD.X R6, R174, 0x1, R93, P0 ;  /* 0x00000001ae067824 */ /* 0x000fe200000e065d */
[C---:B------:R-:W-:Y:S04]  /*3210*/  LEA R58, P0, R7.reuse, c[0x0][0x1c8], 0x1 ;  /* 0x00007200073a7a11 */ /* 0x040fe800078008ff */
[----:B------:R-:W-:Y:S01]  /*3220*/  LEA.HI.X R59, R7, c[0x0][0x1cc], R6, 0x1, P0 ;  /* 0x00007300073b7a11 */ /* 0x000fe200000f0c06 */
[----:B------:R-:W-:Y:S01]  /*3230*/  BSSY B2, `(.L_x_709) ;  /* 0x00003a8000027945 */ /* 0x000fe20003800000 */
[C---:B------:R-:W-:Y:S04]  /*3240*/  LEA R56, P0, R5.reuse, c[0x0][0x1c8], 0x1 ;  /* 0x0000720005387a11 */ /* 0x040fe800078008ff */
[----:B------:R-:W-:Y:S02]  /*3250*/  LEA.HI.X R57, R5, c[0x0][0x1cc], R4, 0x1, P0 ;  /* 0x0000730005397a11 */ /* 0x000fe400000f0c04 */
[C---:B------:R-:W-:Y:S04]  /*3260*/  LEA R54, P0, R3.reuse, c[0x0][0x1c8], 0x1 ;  /* 0x0000720003367a11 */ /* 0x040fe800078008ff */
[----:B------:R-:W-:Y:S01]  /*3270*/  LEA.HI.X R55, R3, c[0x0][0x1cc], R2, 0x1, P0 ;  /* 0x0000730003377a11 */ /* 0x000fe200000f0c02 */
[----:B------:R-:W-:-:S05]  /*3280*/  @!P2 BRA `(.L_x_710) ;  /* 0x000038100000a947 */ /* 0x000fca0003800000 */
[-C--:B------:R-:W-:Y:S01]  /*3290*/  IMAD R36, R127, R34.reuse, RZ ;  /* 0x000000227f247224 */ /* 0x080fe200078e02ff */
[----:B------:R-:W-:Y:S01]  /*32a0*/  ISETP.NE.AND P2, PT, R139, RZ, PT ;  /* 0x000000ff8b00720c */ /* 0x000fe20003f45270 */
        /* <DEDUP_REMOVED lines=21> */
[----:B------:R-:W-:Y:S01]  /*3400*/  CS2R R50, SRZ ;  /* 0x0000000000327805 */ /* 0x000fe2000001ff00 */
[----:B------:R-:W-:Y:S01]  /*3410*/  CS2R R28, SRZ ;  /* 0x00000000001c7805 */ /* 0x000fe2000001ff00 */
[----:B------:R-:W-:Y:S01]  /*3420*/  IMAD.X R2, R36, 0x1, R101, P0 ;  /* 0x0000000124027824 */ /* 0x000fe200000e0665 */
[----:B------:R-:W-:Y:S05]  /*3430*/  IADD3 R5, P0, R152, R60, RZ ;  /* 0x0000003c98057210 */ /* 0x000fea0007f1e0ff */
[----:B------:R-:W-:Y:S01]  /*3440*/  IMAD.X R4, R33, 0x1, R100, P0 ;  /* 0x0000000121047824 */ /* 0x000fe200000e0664 */
        /* <DEDUP_REMOVED lines=12> */
.L_x_713:
[----:B------:R-:W-:Y:S05]  /*3510*/  BSYNC B0 ;  /* 0x0000000000007941 */ /* 0x000fea0003800000 */
.L_x_712:
[----:B------:R-:W-:Y:S01]  /*3520*/  ISETP.GE.AND P3, PT, R76, R141, PT ;  /* 0x0000008d4c00720c */ /* 0x000fe20003f66270 */
[----:B-----5:R-:W-:Y:S01]  /*3530*/  IMAD.MOV.U32 R5, RZ, RZ, R50 ;  /* 0x000000ffff057224 */ /* 0x020fe200078e0032 */
[----:B------:R-:W-:Y:S01]  /*3540*/  BSSY B0, `(.L_x_714) ;  /* 0x0000025000007945 */ /* 0x000fe20003800000 */
[----:B------:R-:W-:Y:S01]  /*3550*/  IMAD.MOV.U32 R4, RZ, RZ, R51 ;  /* 0x000000ffff047224 */ /* 0x000fe200078e0033 */
[----:B------:R-:W-:Y:S01]  /*3560*/  CS2R R48, SRZ ;  /* 0x0000000000307805 */ /* 0x000fe2000001ff00 */
[----:B-1----:R-:W-:Y:S01]  /*3570*/  IMAD.MOV.U32 R3, RZ, RZ, R52 ;  /* 0x000000ffff037224 */ /* 0x002fe200078e0034 */
[----:B------:R-:W-:Y:S01]  /*3580*/  CS2R R22, SRZ ;  /* 0x0000000000167805 */ /* 0x000fe2000001ff00 */
[----:B------:R-:W-:Y:S01]  /*3590*/  IMAD.MOV.U32 R2, RZ, RZ, R53 ;  /* 0x000000ffff027224 */ /* 0x000fe200078e0035 */
[----:B------:R-:W-:Y:S01]  /*35a0*/  PRMT R47, R4, 0x5410, R5 ;  /* 0x00005410042f7816 */ /* 0x000fe20000000005 */
[----:B------:R-:W-:Y:S01]  /*35b0*/  IMAD.MOV.U32 R4, RZ, RZ, R29 ;  /* 0x000000ffff047224 */ /* 0x000fe200078e001d */
[----:B------:R-:W-:Y:S01]  /*35c0*/  PRMT R32, R3, 0x7610, R32 ;  /* 0x0000761003207816 */ /* 0x000fe20000000020 */
[----:B------:R-:W-:Y:S01]  /*35d0*/  CS2R R24, SRZ ;  /* 0x0000000000187805 */ /* 0x000fe2000001ff00 */
[----:B------:R-:W-:Y:S02]  /*35e0*/  MOV R5, R28 ;  /* 0x0000001c00057202 */ /* 0x000fe40000000f00 */
[----:B------:R-:W-:Y:S02]  /*35f0*/  MOV R3, R31 ;  /* 0x0000001f00037202 */ /* 0x000fe40000000f00 */
[----:B------:R-:W-:Y:S01]  /*3600*/  PRMT R35, R2, 0x7610, R35 ;  /* 0x0000761002237816 */ /* 0x000fe20000000023 */
[----:B------:R-:W-:Y:S01]  /*3610*/  IMAD.MOV.U32 R2, RZ, RZ, R30 ;  /* 0x000000ffff027224 */ /* 0x000fe200078e001e */
        /* <DEDUP_REMOVED lines=23> */
.L_x_715:
[----:B------:R-:W-:Y:S05]  /*3790*/  BSYNC B0 ;  /* 0x0000000000007941 */ /* 0x000fea0003800000 */
.L_x_714:
[----:B------:R-:W-:Y:S01]  /*37a0*/  ISETP.GE.AND P2, PT, R73, R141, PT ;  /* 0x0000008d4900720c */ /* 0x000fe20003f46270 */
[----:B-----5:R-:W-:Y:S01]  /*37b0*/  IMAD.MOV.U32 R7, RZ, RZ, R44 ;  /* 0x000000ffff077224 */ /* 0x020fe200078e002c */
        /* <DEDUP_REMOVED lines=11> */
[----:B-1----:R-:W-:Y:S01]  /*3870*/  CS2R R8, SRZ ;  /* 0x0000000000087805 */ /* 0x002fe2000001ff00 */
[----:B------:R-:W-:Y:S01]  /*3880*/  MOV R3, R25 ;  /* 0x0000001900037202 */ /* 0x000fe20000000f00 */
[----:B------:R-:W-:Y:S01]  /*3890*/  CS2R R20, SRZ ;  /* 0x0000000000147805 */ /* 0x000fe2000001ff00 */
[----:B------:R-:W-:Y:S02]  /*38a0*/  PRMT R11, R6, 0x5410, R7 ;  /* 0x00005410060b7816 */ /* 0x000fe40000000007 */
[----:B------:R-:W-:Y:S01]  /*38b0*/  PRMT R14, R3, 0x5410, R5 ;  /* 0x00005410030e7816 */ /* 0x000fe20000000005 */
[----:B------:R-:W-:-:S05]  /*38c0*/  @P2 BRA `(.L_x_717) ;  /* 0x0000012000002947 */ /* 0x000fca0003800000 */
[----:B------:R-:W-:Y:S01]  /*38d0*/  IADD3 R3, P1, P0, R154, R119, R62 ;  /* 0x000000779a037210 */ /* 0x000fe2000783e03e */
[----:B------:R-:W-:Y:S01]  /*38e0*/  CS2R R40, SRZ ;  /* 0x0000000000287805 */ /* 0x000fe2000001ff00 */
[----:B------:R-:W-:Y:S02]  /*38f0*/  CS2R R8, SRZ ;  /* 0x0000000000087805 */ /* 0x000fe4000001ff00 */
[----:B------:R-:W-:Y:S02]  /*3900*/  IADD3.X R36, R101, R118, R36, P1, P0 ;  /* 0x0000007665247210 */ /* 0x000fe40000fe0424 */
        /* <DEDUP_REMOVED lines=14> */
.L_x_717:
[----:B------:R-:W-:Y:S05]  /*39f0*/  BSYNC B0 ;  /* 0x0000000000007941 */ /* 0x000fea0003800000 */
.L_x_716:
[----:B-----5:R-:W-:Y:S01]  /*3a00*/  MOV R5, R42 ;  /* 0x0000002a00057202 */ /* 0x020fe20000000f00 */
[----:B-1----:R-:W-:Y:S01]  /*3a10*/  IMAD.MOV.U32 R7, RZ, RZ, R40 ;  /* 0x000000ffff077224 */ /* 0x002fe200078e0028 */
        /* <DEDUP_REMOVED lines=17> */
[----:B------:R-:W-:Y:S01]  /*3b30*/  @!P0 HADD2.F32 R2, -RZ, R2.H0_H0 ;  /* 0x20000002ff028230 */ /* 0x000fe20000004100 */
[--C-:B------:R-:W-:Y:S01]  /*3b40*/  @!P0 SHF.R.U64 R3, R30, 0x10, R31.reuse ;  /* 0x000000101e038819 */ /* 0x100fe2000000121f */
[----:B------:R-:W-:Y:S01]  /*3b50*/  @!P0 HADD2.F32 R4, -RZ, R4.H0_H0 ;  /* 0x20000004ff048230 */ /* 0x000fe20000004100 */
[----:B------:R-:W-:Y:S01]  /*3b60*/  @!P0 SHF.R.U32.HI R5, RZ, 0x10, R31 ;  /* 0x00000010ff058819 */ /* 0x000fe2000001161f */
[----:B------:R-:W-:Y:S01]  /*3b70*/  @!P0 HADD2.F32 R31, -RZ, R32.H0_H0 ;  /* 0x20000020ff1f8230 */ /* 0x000fe20000004100 */
[--C-:B------:R-:W-:Y:S01]  /*3b80*/  @!P0 SHF.R.U64 R33, R52, 0x10, R53.reuse ;  /* 0x0000001034218819 */ /* 0x100fe20000001235 */
[----:B------:R-:W-:Y:S01]  /*3b90*/  @!P0 HADD2.F32 R3, -RZ, R3.H0_H0 ;  /* 0x20000003ff038230 */ /* 0x000fe20000004100 */
        /* <DEDUP_REMOVED lines=8> */
[--C-:B------:R-:W-:Y:S01]  /*3c20*/  @!P0 HADD2.F32 R32, -RZ, R27.reuse.H1_H1 ;  /* 0x3000001bff208230 */ /* 0x100fe20000004100 */
[-C--:B------:R-:W-:Y:S02]  /*3c30*/  @!P0 FMUL.FTZ R52, R30, R2.reuse ;  /* 0x000000021e348220 */ /* 0x080fe40000410000 */
[C---:B------:R-:W-:Y:S02]  /*3c40*/  @!P0 FMUL.FTZ R2, R26.reuse, R2 ;  /* 0x000000021a028220 */ /* 0x040fe40000410000 */
[----:B------:R-:W-:Y:S01]  /*3c50*/  @!P0 FFMA.FTZ R52, R26, R31, -R52 ;  /* 0x0000001f1a348223 */ /* 0x000fe20000010834 */
[----:B------:R-:W-:Y:S01]  /*3c60*/  @!P0 HADD2.F32 R26, -RZ, R27.H0_H0 ;  /* 0x2000001bff1a8230 */ /* 0x000fe20000004100 */
[----:B------:R-:W-:Y:S01]  /*3c70*/  @!P0 FMUL.FTZ R53, R32, R3 ;  /* 0x0000000320358220 */ /* 0x000fe20000410000 */
[----:B------:R-:W-:Y:S01]  /*3c80*/  @!P0 MOV R27, R18 ;  /* 0x00000012001b8202 */ /* 0x000fe20000000f00 */
[----:B------:R-:W-:Y:S01]  /*3c90*/  @!P0 FFMA.FTZ R2, R30, R31, R2 ;  /* 0x0000001f1e028223 */ /* 0x000fe20000010002 */
[----:B------:R-:W-:Y:S01]  /*3ca0*/  @!P0 HADD2.F32 R31, -RZ, R35.H0_H0 ;  /* 0x20000023ff1f8230 */ /* 0x000fe20000004100 */
[C---:B------:R-:W-:Y:S02]  /*3cb0*/  @!P0 FMUL.FTZ R3, R26.reuse, R3 ;  /* 0x000000031a038220 */ /* 0x040fe40000410000 */
[----:B------:R-:W-:Y:S01]  /*3cc0*/  @!P0 FFMA.FTZ R53, R26, R33, -R53 ;  /* 0x000000211a358223 */ /* 0x000fe20000010835 */
[----:B------:R-:W-:Y:S01]  /*3cd0*/  @!P0 MOV R26, R19 ;  /* 0x00000013001a8202 */ /* 0x000fe20000000f00 */
[----:B------:R-:W-:Y:S01]  /*3ce0*/  @!P0 FFMA.FTZ R3, R32, R33, R3 ;  /* 0x0000002120038223 */ /* 0x000fe20000010003 */
[----:B------:R-:W-:Y:S01]  /*3cf0*/  @!P0 F2FP.PACK_AB R2, R2, R52 ;  /* 0x000000340202823e */ /* 0x000fe200000000ff */
[--C-:B------:R-:W-:Y:S02]  /*3d00*/  @!P0 HADD2.F32 R30, -RZ, R27.reuse.H1_H1 ;  /* 0x3000001bff1e8230 */ /* 0x100fe40000004100 */
[----:B------:R-:W-:Y:S01]  /*3d10*/  @!P0 HADD2.F32 R27, -RZ, R27.H0_H0 ;  /* 0x2000001bff1b8230 */ /* 0x000fe20000004100 */
[----:B------:R-:W-:Y:S01]  /*3d20*/  @!P0 MOV R16, R2 ;  /* 0x0000000200108202 */ /* 0x000fe20000000f00 */
[--C-:B------:R-:W-:Y:S01]  /*3d30*/  @!P0 HADD2.F32 R35, -RZ, R26.reuse.H1_H1 ;  /* 0x3000001aff238230 */ /* 0x100fe20000004100 */
[-C--:B------:R-:W-:Y:S01]  /*3d40*/  @!P0 FMUL.FTZ R61, R30, R4.reuse ;  /* 0x000000041e3d8220 */ /* 0x080fe20000410000 */
[----:B------:R-:W-:Y:S01]  /*3d50*/  @!P0 HADD2.F32 R26, -RZ, R26.H0_H0 ;  /* 0x2000001aff1a8230 */ /* 0x000fe20000004100 */
[----:B------:R-:W-:Y:S01]  /*3d60*/  @!P0 FMUL.FTZ R4, R27, R4 ;  /* 0x000000041b048220 */ /* 0x000fe20000410000 */
[----:B------:R-:W-:Y:S01]  /*3d70*/  @!P0 F2FP.PACK_AB R3, R3, R53 ;  /* 0x000000350303823e */ /* 0x000fe200000000ff */
[-C--:B------:R-:W-:Y:S02]  /*3d80*/  @!P0 FMUL.FTZ R60, R35, R5.reuse ;  /* 0x00000005233c8220 */ /* 0x080fe40000410000 */
[----:B------:R-:W-:Y:S01]  /*3d90*/  @!P0 FMUL.FTZ R5, R26, R5 ;  /* 0x000000051a058220 */ /* 0x000fe20000410000 */
[----:B------:R-:W-:Y:S01]  /*3da0*/  @!P0 MOV R17, R3 ;  /* 0x0000000300118202 */ /* 0x000fe20000000f00 */
[-C--:B------:R-:W-:Y:S02]  /*3db0*/  @!P0 FFMA.FTZ R4, R30, R31.reuse, R4 ;  /* 0x0000001f1e048223 */ /* 0x080fe40000010004 */
[----:B------:R-:W-:Y:S02]  /*3dc0*/  @!P0 FFMA.FTZ R27, R27, R31, -R61 ;  /* 0x0000001f1b1b8223 */ /* 0x000fe4000001083d */
[-C--:B------:R-:W-:Y:S02]  /*3dd0*/  @!P0 FFMA.FTZ R60, R26, R36.reuse, -R60 ;  /* 0x000000241a3c8223 */ /* 0x080fe4000001083c */
[----:B------:R-:W-:Y:S01]  /*3de0*/  @!P0 FFMA.FTZ R5, R35, R36, R5 ;  /* 0x0000002423058223 */ /* 0x000fe20000010005 */
[----:B------:R-:W-:Y:S04]  /*3df0*/  @!P0 F2FP.PACK_AB R4, R4, R27 ;  /* 0x0000001b0404823e */ /* 0x000fe800000000ff */
[----:B------:R-:W-:Y:S02]  /*3e00*/  @!P0 F2FP.PACK_AB R5, R5, R60 ;  /* 0x0000003c0505823e */ /* 0x000fe400000000ff */
[----:B------:R-:W-:Y:S02]  /*3e10*/  @!P0 MOV R18, R4 ;  /* 0x0000000400128202 */ /* 0x000fe40000000f00 */
[----:B------:R-:W-:Y:S05]  /*3e20*/  @!P0 MOV R19, R5 ;  /* 0x0000000500138202 */ /* 0x000fea0000000f00 */
[----:B------:R1:W-:Y:S02]  /*3e30*/  STG.E.128 [R58.64], R16 ;  /* 0x000000103a007986 */ /* 0x0003e4000c101d08 */
.L_x_721:
[----:B------:R-:W-:Y:S05]  /*3e40*/  BSYNC B0 ;  /* 0x0000000000007941 */ /* 0x000fea0003800000 */
.L_x_720:
[----:B------:R-:W-:Y:S11]  /*3e50*/  ISETP.GE.AND P0, PT, R65, c[0x0][0x1d4], PT ;  /* 0x0000750041007a0c */ /* 0x000ff60003f06270 */
[----:B------:R-:W-:Y:S02]  /*3e60*/  @!UPT UIADD3 URZ, URZ, URZ, URZ ;  /* 0x0000003f3f3ff290 */ /* 0x000fe4000fffe03f */
[----:B------:R-:W-:-:S05]  /*3e70*/  @P0 BRA `(.L_x_719) ;  /* 0x0000034000000947 */ /* 0x000fca0003800000 */
[----:B------:R-:W-:Y:S01]  /*3e80*/  ISETP.GE.AND P0, PT, R10, c[0x0][0x27c], PT ;  /* 0x00009f000a007a0c */ /* 0x000fe20003f06270 */
[----:B-1----:R-:W1:Y:S11]  /*3e90*/  LDS.128 R16, [R234+0xb100] ;  /* 0x00b10000ea107984 */ /* 0x002e760000000c00 */
[----:B------:R-:W-:Y:S01]  /*3ea0*/  @!UPT UIADD3 URZ, URZ, URZ, URZ ;  /* 0x0000003f3f3ff290 */ /* 0x000fe2000fffe03f */
[----:B------:R-:W-:Y:S01]  /*3eb0*/  @!P0 HADD2.F32 R26, -RZ, R15.H1_H1 ;  /* 0x3000000fff1a8230 */ /* 0x000fe20000004100 */
[----:B------:R-:W-:Y:S02]  /*3ec0*/  @!P0 SHF.R.U64 R2, R28, 0x10, R29 ;  /* 0x000000101c028819 */ /* 0x000fe4000000121d */
[----:B------:R-:W-:Y:S02]  /*3ed0*/  @!P0 SHF.R.U64 R31, R50, 0x10, R51 ;  /* 0x00000010321f8819 */ /* 0x000fe40000001233 */
[----:B------:R-:W-:Y:S01]  /*3ee0*/  @!P0 SHF.R.U32.HI R4, RZ, 0x10, R29 ;  /* 0x00000010ff048819 */ /* 0x000fe2000001161d */
[----:B------:R-:W-:Y:S01]  /*3ef0*/  @!P0 HADD2.F32 R27, -RZ, R2.H0_H0 ;  /* 0x20000002ff1b8230 */ /* 0x000fe20000004100 */
[----:B------:R-:W-:Y:S01]  /*3f00*/  @!P0 SHF.R.U32.HI R33, RZ, 0x10, R51 ;  /* 0x00000010ff218819 */ /* 0x000fe20000011633 */
[----:B------:R-:W-:Y:S02]  /*3f10*/  @!P0 HADD2.F32 R29, -RZ, R47.H1_H1 ;  /* 0x3000002fff1d8230 */ /* 0x000fe40000004100 */
        /* <DEDUP_REMOVED lines=8> */
[C---:B------:R-:W-:Y:S01]  /*3fa0*/  @!P0 FMUL.FTZ R2, R3.reuse, R26 ;  /* 0x0000001a03028220 */ /* 0x040fe20000410000 */
[----:B------:R-:W-:Y:S01]  /*3fb0*/  @!P0 HADD2.F32 R26, -RZ, R5.H0_H0 ;  /* 0x20000005ff1a8230 */ /* 0x000fe20000004100 */
[----:B------:R-:W-:Y:S01]  /*3fc0*/  @!P0 FMUL.FTZ R36, R30, R27 ;  /* 0x0000001b1e248220 */ /* 0x000fe20000410000 */
[----:B------:R-:W-:Y:S01]  /*3fd0*/  @!P0 MOV R5, R18 ;  /* 0x0000001200058202 */ /* 0x000fe20000000f00 */
[----:B------:R-:W-:Y:S02]  /*3fe0*/  @!P0 FFMA.FTZ R35, R3, R29, -R35 ;  /* 0x0000001d03238223 */ /* 0x000fe40000010823 */
[C---:B------:R-:W-:Y:S01]  /*3ff0*/  @!P0 FMUL.FTZ R3, R26.reuse, R27 ;  /* 0x0000001b1a038220 */ /* 0x040fe20000410000 */
[----:B------:R-:W-:Y:S01]  /*4000*/  @!P0 HADD2.F32 R27, -RZ, R15.H0_H0 ;  /* 0x2000000fff1b8230 */ /* 0x000fe20000004100 */
[----:B------:R-:W-:Y:S01]  /*4010*/  @!P0 FFMA.FTZ R36, R26, R31, -R36 ;  /* 0x0000001f1a248223 */ /* 0x000fe20000010824 */
[----:B------:R-:W-:Y:S01]  /*4020*/  @!P0 MOV R26, R19 ;  /* 0x00000013001a8202 */ /* 0x000fe20000000f00 */
[----:B------:R-:W-:Y:S01]  /*4030*/  @!P0 FFMA.FTZ R2, R28, R29, R2 ;  /* 0x0000001d1c028223 */ /* 0x000fe20000010002 */
[--C-:B------:R-:W-:Y:S01]  /*4040*/  @!P0 HADD2.F32 R28, -RZ, R5.reuse.H1_H1 ;  /* 0x30000005ff1c8230 */ /* 0x100fe20000004100 */
[----:B------:R-:W-:Y:S01]  /*4050*/  @!P0 FFMA.FTZ R3, R30, R31, R3 ;  /* 0x0000001f1e038223 */ /* 0x000fe20000010003 */
[----:B------:R-:W-:Y:S02]  /*4060*/  @!P0 HADD2.F32 R5, -RZ, R5.H0_H0 ;  /* 0x20000005ff058230 */ /* 0x000fe40000004100 */
[----:B------:R-:W-:Y:S01]  /*4070*/  @!P0 F2FP.PACK_AB R2, R2, R35 ;  /* 0x000000230202823e */ /* 0x000fe200000000ff */
[----:B------:R-:W-:Y:S01]  /*4080*/  @!P0 FMUL.FTZ R50, R28, R27 ;  /* 0x0000001b1c328220 */ /* 0x000fe20000410000 */
[----:B------:R-:W-:Y:S01]  /*4090*/  @!P0 F2FP.PACK_AB R3, R3, R36 ;  /* 0x000000240303823e */ /* 0x000fe200000000ff */
[----:B------:R-:W-:Y:S01]  /*40a0*/  @!P0 HADD2.F32 R29, -RZ, R47.H0_H0 ;  /* 0x2000002fff1d8230 */ /* 0x000fe20000004100 */
[----:B------:R-:W-:Y:S01]  /*40b0*/  @!P0 MOV R16, R2 ;  /* 0x0000000200108202 */ /* 0x000fe20000000f00 */
[--C-:B------:R-:W-:Y:S01]  /*40c0*/  @!P0 HADD2.F32 R32, -RZ, R26.reuse.H1_H1 ;  /* 0x3000001aff208230 */ /* 0x100fe20000004100 */
[----:B------:R-:W-:Y:S01]  /*40d0*/  @!P0 MOV R17, R3 ;  /* 0x0000000300118202 */ /* 0x000fe20000000f00 */
[----:B------:R-:W-:Y:S02]  /*40e0*/  @!P0 HADD2.F32 R26, -RZ, R26.H0_H0 ;  /* 0x2000001aff1a8230 */ /* 0x000fe40000004100 */
[----:B------:R-:W-:Y:S01]  /*40f0*/  @!P0 HADD2.F32 R15, -RZ, R4.H0_H0 ;  /* 0x20000004ff0f8230 */ /* 0x000fe20000004100 */
[C---:B------:R-:W-:Y:S02]  /*4100*/  @!P0 FMUL.FTZ R4, R5.reuse, R27 ;  /* 0x0000001b05048220 */ /* 0x040fe40000410000 */
[----:B------:R-:W-:Y:S02]  /*4110*/  @!P0 FFMA.FTZ R27, R5, R29, -R50 ;  /* 0x0000001d051b8223 */ /* 0x000fe40000010832 */
[-C--:B------:R-:W-:Y:S02]  /*4120*/  @!P0 FMUL.FTZ R47, R32, R15.reuse ;  /* 0x0000000f202f8220 */ /* 0x080fe40000410000 */
[----:B------:R-:W-:Y:S02]  /*4130*/  @!P0 FMUL.FTZ R5, R26, R15 ;  /* 0x0000000f1a058220 */ /* 0x000fe40000410000 */
[----:B------:R-:W-:Y:S02]  /*4140*/  @!P0 FFMA.FTZ R4, R28, R29, R4 ;  /* 0x0000001d1c048223 */ /* 0x000fe40000010004 */
[-C--:B------:R-:W-:Y:S02]  /*4150*/  @!P0 FFMA.FTZ R47, R26, R33.reuse, -R47 ;  /* 0x000000211a2f8223 */ /* 0x080fe4000001082f */
[----:B------:R-:W-:Y:S01]  /*4160*/  @!P0 FFMA.FTZ R5, R32, R33, R5 ;  /* 0x0000002120058223 */ /* 0x000fe20000010005 */
[----:B------:R-:W-:Y:S04]  /*4170*/  @!P0 F2FP.PACK_AB R4, R4, R27 ;  /* 0x0000001b0404823e */ /* 0x000fe800000000ff */
[----:B------:R-:W-:Y:S02]  /*4180*/  @!P0 F2FP.PACK_AB R5, R5, R47 ;  /* 0x0000002f0505823e */ /* 0x000fe400000000ff */
[----:B------:R-:W-:Y:S02]  /*4190*/  @!P0 MOV R18, R4 ;  /* 0x0000000400128202 */ /* 0x000fe40000000f00 */
[----:B------:R-:W-:Y:S05]  /*41a0*/  @!P0 MOV R19, R5 ;  /* 0x0000000500138202 */ /* 0x000fea0000000f00 */
[----:B------:R1:W-:Y:S02]  /*41b0*/  STG.E.128 [R58.64+0x80], R16 ;  /* 0x000080103a007986 */ /* 0x0003e4000c101d08 */
.L_x_719:
[----:B------:R-:W-:Y:S05]  /*41c0*/  BSYNC B1 ;  /* 0x0000000000017941 */ /* 0x000fea0003800000 */
.L_x_718:
[----:B------:R-:W-:Y:S01]  /*41d0*/  BSSY B1, `(.L_x_722) ;  /* 0x0000070000017945 */ /* 0x000fe20003800000 */
[----:B------:R-:W-:-:S05]  /*41e0*/  @P3 BRA `(.L_x_723) ;  /* 0x000006e000003947 */ /* 0x000fca0003800000 */
[----:B------:R-:W-:Y:S01]  /*41f0*/  BSSY B0, `(.L_x_724) ;  /* 0x0000036000007945 */ /* 0x000fe20003800000 */
[----:B------:R-:W-:-:S05]  /*4200*/  @P4 BRA `(.L_x_725) ;  /* 0x0000034000004947 */ /* 0x000fca0003800000 */
[----:B------:R-:W-:Y:S01]  /*4210*/  ISETP.GE.AND P0, PT, R12, c[0x0][0x27c], PT ;  /* 0x00009f000c007a0c */ /* 0x000fe20003f06270 */
[----:B-1----:R-:W1:Y:S11]  /*4220*/  LDS.128 R16, [R234+0x9100] ;  /* 0x00910000ea107984 */ /* 0x002e760000000c00 */
[----:B------:R-:W-:Y:S01]  /*4230*/  @!UPT UIADD3 URZ, URZ, URZ, URZ ;  /* 0x0000003f3f3ff290 */ /* 0x000fe2000fffe03f */
[----:B------:R-:W-:Y:S01]  /*4240*/  @!P0 HADD2.F32 R15, -RZ, R14.H1_H1 ;  /* 0x3000000eff0f8230 */ /* 0x000fe20000004100 */
[--C-:B------:R-:W-:Y:S01]  /*4250*/  @!P0 SHF.R.U64 R2, R24, 0x10, R25.reuse ;  /* 0x0000001018028819 */ /* 0x100fe20000001219 */
[----:B------:R-:W-:Y:S01]  /*4260*/  @!P0 HADD2.F32 R26, -RZ, R46.H1_H1 ;  /* 0x3000002eff1a8230 */ /* 0x000fe20000004100 */
[----:B------:R-:W-:Y:S02]  /*4270*/  @!P0 SHF.R.U32.HI R4, RZ, 0x10, R25 ;  /* 0x00000010ff048819 */ /* 0x000fe40000011619 */
[--C-:B------:R-:W-:Y:S01]  /*4280*/  @!P0 SHF.R.U64 R28, R48, 0x10, R49.reuse ;  /* 0x00000010301c8819 */ /* 0x100fe20000001231 */
[----:B------:R-:W-:Y:S01]  /*4290*/  @!P0 HADD2.F32 R24, -RZ, R2.H0_H0 ;  /* 0x20000002ff188230 */ /* 0x000fe20000004100 */
[----:B------:R-:W-:Y:S03]  /*42a0*/  @!P0 SHF.R.U32.HI R30, RZ, 0x10, R49 ;  /* 0x00000010ff1e8819 */ /* 0x000fe60000011631 */
        /* <DEDUP_REMOVED lines=8> */
[----:B------:R-:W-:Y:S01]  /*4330*/  @!P0 FMUL.FTZ R2, R3, R15 ;  /* 0x0000000f03028220 */ /* 0x000fe20000410000 */
        /* <DEDUP_REMOVED lines=32> */
[----:B------:R1:W-:Y:S02]  /*4540*/  STG.E.128 [R56.64], R16 ;  /* 0x0000001038007986 */ /* 0x0003e4000c101d08 */
.L_x_725:
[----:B------:R-:W-:Y:S05]  /*4550*/  BSYNC B0 ;  /* 0x0000000000007941 */ /* 0x000fea0003800000 */
.L_x_724:
        /* <DEDUP_REMOVED lines=55> */
.L_x_723:
[----:B------:R-:W-:Y:S05]  /*48d0*/  BSYNC B1 ;  /* 0x0000000000017941 */ /* 0x000fea0003800000 */
.L_x_722:
[----:B------:R-:W-:-:S05]  /*48e0*/  @P2 BRA `(.L_x_726) ;  /* 0x000023c000002947 */ /* 0x000fca0003800000 */
[----:B------:R-:W-:Y:S01]  /*48f0*/  BSSY B0, `(.L_x_727) ;  /* 0x0000036000007945 */ /* 0x000fe20003800000 */
[----:B------:R-:W-:-:S05]  /*4900*/  @P4 BRA `(.L_x_728) ;  /* 0x0000034000004947 */ /* 0x000fca0003800000 */
[----:B------:R-:W-:Y:S01]  /*4910*/  ISETP.GE.AND P0, PT, R12, c[0x0][0x27c], PT ;  /* 0x00009f000c007a0c */ /* 0x000fe20003f06270 */
[----:B-1----:R-:W1:Y:S11]  /*4920*/  LDS.128 R16, [R234+0xa100] ;  /* 0x00a10000ea107984 */ /* 0x002e760000000c00 */
[----:B------:R-:W-:Y:S01]  /*4930*/  @!UPT UIADD3 URZ, URZ, URZ, URZ ;  /* 0x0000003f3f3ff290 */ /* 0x000fe2000fffe03f */
[----:B------:R-:W-:Y:S01]  /*4940*/  @!P0 HADD2.F32 R11, -RZ, R7.H1_H1 ;  /* 0x30000007ff0b8230 */ /* 0x000fe20000004100 */
[----:B------:R-:W-:Y:S01]  /*4950*/  @!P0 SHF.R.U64 R2, R20, 0x10, R21 ;  /* 0x0000001014028819 */ /* 0x000fe20000001215 */
[----:B------:R-:W-:Y:S01]  /*4960*/  @!P0 HADD2.F32 R20, -RZ, R38.H1_H1 ;  /* 0x30000026ff148230 */ /* 0x000fe20000004100 */
        /* <DEDUP_REMOVED lines=35> */
[-C--:B------:R-:W-:Y:S02]  /*4ba0*/  @!P0 FFMA.FTZ R14, R5, R20.reuse, -R28 ;  /* 0x00000014050e8223 */ /* 0x080fe4000001081c */
        /* <DEDUP_REMOVED lines=10> */
.L_x_728:
[----:B------:R-:W-:Y:S05]  /*4c50*/  BSYNC B0 ;  /* 0x0000000000007941 */ /* 0x000fea0003800000 */
.L_x_727:
[----:B------:R-:W-:Y:S11]  /*4c60*/  ISETP.GE.AND P0, PT, R65, c[0x0][0x1d4], PT ;  /* 0x0000750041007a0c */ /* 0x000ff60003f06270 */
[----:B------:R-:W-:Y:S02]  /*4c70*/  @!UPT UIADD3 URZ, URZ, URZ, URZ ;  /* 0x0000003f3f3ff290 */ /* 0x000fe4000fffe03f */
        /* <DEDUP_REMOVED lines=21> */
[C---:B------:R-:W-:Y:S01]  /*4dd0*/  @!P0 FMUL.FTZ R23, R14.reuse, R8 ;  /* 0x000000080e178220 */ /* 0x040fe20000410000 */
        /* <DEDUP_REMOVED lines=21> */
[CC--:B------:R-:W-:Y:S02]  /*4f30*/  @!P0 FMUL.FTZ R24, R20.reuse, R6.reuse ;  /* 0x0000000614188220 */ /* 0x0c0fe40000410000 */
        /* <DEDUP_REMOVED lines=8> */
[----:B------:R1:W-:Y:S01]  /*4fc0*/  STG.E.128 [R54.64+0x80], R16 ;  /* 0x0000801036007986 */ /* 0x0003e2000c101d08 */
[----:B------:R-:W-:-:S05]  /*4fd0*/  BRA `(.L_x_726) ;  /* 0x00001cd000007947 */ /* 0x000fca0003800000 */
.L_x_711:
        /* <DEDUP_REMOVED lines=10> */
[----:B------:R-:W-:Y:S07]  /*5080*/  BSSY B0, `(.L_x_729) ;  /* 0x00000b9000007945 */ /* 0x000fee0003800000 */
        /* <DEDUP_REMOVED lines=14> */
[----:B------:R-:W2:Y:S01]  /*5170*/  @!P2 LDG.E.128 R52, [R14.64] ;  /* 0x000000080e34a981 */ /* 0x000ea2000c1e1d00 */
[----:B------:R-:W-:Y:S02]  /*5180*/  @!P2 LEA.HI.X R17, R5, c[0x0][0x28c], R4, 0x1, P0 ;  /* 0x0000a3000511aa11 */ /* 0x000fe400000f0c04 */
[C---:B------:R-:W-:Y:S04]  /*5190*/  @!P1 LEA R2, P0, R7.reuse, c[0x0][0x270], 0x1 ;  /* 0x00009c0007029a11 */ /* 0x040fe800078008ff */
[----:B------:R-:W-:Y:S01]  /*51a0*/  @!P1 LEA.HI.X R3, R7, c[0x0][0x274], R6, 0x1, P0 ;  /* 0x00009d0007039a11 */ /* 0x000fe200000f0c06 */
[----:B------:R1:W3:Y:S01]  /*51b0*/  @!P2 LDG.E.128 R24, [R16.64] ;  /* 0x000000081018a981 */ /* 0x0002e2000c1e1d00 */
[C---:B------:R-:W-:Y:S01]  /*51c0*/  @!P1 LEA R4, P0, R9.reuse, c[0x0][0x288], 0x1 ;  /* 0x0000a20009049a11 */ /* 0x040fe200078008ff */
[----:B------:R-:W-:Y:S03]  /*51d0*/  CS2R R6, SRZ ;  /* 0x0000000000067805 */ /* 0x000fe6000001ff00 */
[----:B------:R-:W-:Y:S02]  /*51e0*/  @!P1 LEA.HI.X R5, R9, c[0x0][0x28c], R8, 0x1, P0 ;  /* 0x0000a30009059a11 */ /* 0x000fe400000f0c08 */
[-C--:B------:R-:W-:Y:S01]  /*51f0*/  ISETP.GE.AND P0, PT, R79, R141.reuse, PT ;  /* 0x0000008d4f00720c */ /* 0x080fe20003f06270 */
[----:B------:R4:W3:Y:S03]  /*5200*/  @!P1 LDG.E.128 R48, [R2.64] ;  /* 0x0000000802309981 */ /* 0x0008e6000c1e1d00 */
[----:B------:R-:W-:Y:S01]  /*5210*/  ISETP.GE.OR P0, PT, R116, c[0x0][0x27c], P0 ;  /* 0x00009f0074007a0c */ /* 0x000fe20000706670 */
[----:B-1----:R-:W-:Y:S06]  /*5220*/  CS2R R16, SRZ ;  /* 0x0000000000107805 */ /* 0x002fec000001ff00 */
[----:B------:R1:W3:Y:S06]  /*5230*/  @!P1 LDG.E.128 R16, [R4.64] ;  /* 0x0000000804109981 */ /* 0x0002ec000c1e1d00 */
[----:B------:R-:W-:Y:S05]  /*5240*/  @!P0 IADD3 R62, P1, R150, R62, RZ ;  /* 0x0000003e963e8210 */ /* 0x000fea0007f3e0ff */
[----:B------:R-:W-:Y:S01]  /*5250*/  @!P0 IMAD.X R36, R36, 0x1, R99, P1 ;  /* 0x0000000124248824 */ /* 0x000fe200008e0663 */
[C---:B----4-:R-:W-:Y:S04]  /*5260*/  @!P0 LEA R2, P1, R62.reuse, c[0x0][0x270], 0x1 ;  /* 0x00009c003e028a11 */ /* 0x050fe800078208ff */
[----:B------:R-:W-:Y:S02]  /*5270*/  @!P0 LEA.HI.X R3, R62, c[0x0][0x274], R36, 0x1, P1 ;  /* 0x00009d003e038a11 */ /* 0x000fe400008f0c24 */
[----:B------:R-:W-:Y:S01]  /*5280*/  @!P0 IADD3 R60, P1, R148, R60, RZ ;  /* 0x0000003c943c8210 */ /* 0x000fe20007f3e0ff */
[----:B------:R-:W-:Y:S04]  /*5290*/  CS2R R36, SRZ ;  /* 0x0000000000247805 */ /* 0x000fe8000001ff00 */
[----:B------:R-:W-:Y:S01]  /*52a0*/  @!P0 IMAD.X R33, R33, 0x1, R98, P1 ;  /* 0x0000000121218824 */ /* 0x000fe200008e0662 */
[C---:B------:R-:W-:Y:S01]  /*52b0*/  @!P0 LEA R8, P1, R60.reuse, c[0x0][0x288], 0x1 ;  /* 0x0000a2003c088a11 */ /* 0x040fe200078208ff */
[----:B------:R4:W5:Y:S03]  /*52c0*/  @!P0 LDG.E.128 R36, [R2.64] ;  /* 0x0000000802248981 */ /* 0x000966000c1e1d00 */
[----:B------:R-:W-:Y:S01]  /*52d0*/  @!P0 LEA.HI.X R9, R60, c[0x0][0x28c], R33, 0x1, P1 ;  /* 0x0000a3003c098a11 */ /* 0x000fe200008f0c21 */
[----:B-1----:R-:W-:Y:S01]  /*52e0*/  CS2R R4, SRZ ;  /* 0x0000000000047805 */ /* 0x002fe2000001ff00 */
[----:B------:R-:W-:Y:S05]  /*52f0*/  ISETP.GE.AND P1, PT, R116, c[0x0][0x27c], PT ;  /* 0x00009f0074007a0c */ /* 0x000fea0003f26270 */
[----:B------:R2:W5:Y:S01]  /*5300*/  @!P0 LDG.E.128 R4, [R8.64] ;  /* 0x0000000808048981 */ /* 0x000562000c1e1d00 */
[----:B------:R-:W-:Y:S01]  /*5310*/  ISETP.GE.OR P0, PT, R79, R141, P4 ;  /* 0x0000008d4f00720c */ /* 0x000fe20002706670 */
[----:B--2---:R-:W-:Y:S02]  /*5320*/  IMAD.MOV.U32 R9, RZ, RZ, R54 ;  /* 0x000000ffff097224 */ /* 0x004fe400078e0036 */
[----:B------:R-:W-:Y:S02]  /*5330*/  IMAD.MOV.U32 R8, RZ, RZ, R55 ;  /* 0x000000ffff087224 */ /* 0x000fe400078e0037 */
[----:B----4-:R-:W-:Y:S02]  /*5340*/  IMAD.MOV.U32 R3, RZ, RZ, R52 ;  /* 0x000000ffff037224 */ /* 0x010fe400078e0034 */
[----:B------:R-:W-:Y:S01]  /*5350*/  IMAD.MOV.U32 R2, RZ, RZ, R53 ;  /* 0x000000ffff027224 */ /* 0x000fe200078e0035 */
[----:B------:R-:W-:Y:S01]  /*5360*/  PRMT R60, R9, 0x5410, R8 ;  /* 0x00005410093c7816 */ /* 0x000fe20000000008 */
[----:B---3--:R-:W-:Y:S02]  /*5370*/  IMAD.MOV.U32 R9, RZ, RZ, R26 ;  /* 0x000000ffff097224 */ /* 0x008fe400078e001a */
        /* <DEDUP_REMOVED lines=12> */
[----:B------:R-:W-:Y:S02]  /*5440*/  IMAD.MOV.U32 R9, RZ, RZ, R18 ;  /* 0x000000ffff097224 */ /* 0x000fe400078e0012 */
[----:B------:R-:W-:Y:S02]  /*5450*/  IMAD.MOV.U32 R8, RZ, RZ, R19 ;  /* 0x000000ffff087224 */ /* 0x000fe400078e0013 */
[----:B------:R-:W-:Y:S02]  /*5460*/  IMAD.MOV.U32 R3, RZ, RZ, R16 ;  /* 0x000000ffff037224 */ /* 0x000fe400078e0010 */
[----:B------:R-:W-:Y:S01]  /*5470*/  IMAD.MOV.U32 R2, RZ, RZ, R17 ;  /* 0x000000ffff027224 */ /* 0x000fe200078e0011 */
[----:B------:R-:W-:Y:S04]  /*5480*/  PRMT R11, R9, 0x5410, R8 ;  /* 0x00005410090b7816 */ /* 0x000fe80000000008 */
[----:B------:R-:W-:Y:S01]  /*5490*/  PRMT R14, R2, 0x5410, R3 ;  /* 0x00005410020e7816 */ /* 0x000fe20000000003 */
[----:B------:R-:W-:-:S05]  /*54a0*/  @P0 BRA `(.L_x_730) ;  /* 0x0000076000000947 */ /* 0x000fca0003800000 */
[----:B-----5:R-:W-:Y:S01]  /*54b0*/  IMAD.MOV.U32 R30, RZ, RZ, R4 ;  /* 0x000000ffff1e7224 */ /* 0x020fe200078e0004 */
[----:B------:R-:W-:Y:S01]  /*54c0*/  IADD3 R3, P0, R170, R176, RZ ;  /* 0x000000b0aa037210 */ /* 0x000fe20007f1e0ff */
[----:B------:R-:W1:Y:S01]  /*54d0*/  LDS.128 R20, [R136+0x8100] ;  /* 0x0081000088147984 */ /* 0x000e620000000c00 */
[----:B------:R-:W-:Y:S01]  /*54e0*/  @!P1 SHF.R.U32.HI R29, RZ, 0x10, R7 ;  /* 0x00000010ff1d9819 */ /* 0x000fe20000011607 */
[----:B------:R-:W-:Y:S01]  /*54f0*/  IMAD.MOV.U32 R64, RZ, RZ, R36 ;  /* 0x000000ffff407224 */ /* 0x000fe200078e0024 */
[----:B------:R-:W-:Y:S01]  /*5500*/  IADD3.X R2, R174, R113, RZ, P0, !PT ;  /* 0x00000071ae027210 */ /* 0x000fe200007fe4ff */
[--C-:B------:R-:W-:Y:S01]  /*5510*/  IMAD.MOV.U32 R44, RZ, RZ, R39.reuse ;  /* 0x000000ffff2c7224 */ /* 0x100fe200078e0027 */
[----:B------:R-:W-:Y:S01]  /*5520*/  IADD3 R9, P2, P0, R156, R3, R138 ;  /* 0x000000039c097210 */ /* 0x000fe2000785e08a */
[----:B------:R-:W-:Y:S01]  /*5530*/  @!P1 HADD2.F32 R32, -RZ, R30.H0_H0 ;  /* 0x2000001eff209230 */ /* 0x000fe20000004100 */
[--C-:B------:R-:W-:Y:S01]  /*5540*/  @!P1 SHF.R.U64 R42, R38, 0x10, R39.reuse ;  /* 0x00000010262a9819 */ /* 0x100fe20000001227 */
[----:B------:R-:W2:Y:S01]  /*5550*/  LDS.128 R56, [R135+0x8100] ;  /* 0x0081000087387984 */ /* 0x000ea20000000c00 */
[----:B------:R-:W-:Y:S01]  /*5560*/  IADD3.X R8, R102, R2, R130, P2, P0 ;  /* 0x0000000266087210 */ /* 0x000fe200017e0482 */
[----:B------:R-:W-:Y:S01]  /*5570*/  @!P1 HADD2.F32 R44, -RZ, R44.H0_H0 ;  /* 0x2000002cff2c9230 */ /* 0x000fe20000004100 */
[----:B------:R-:W-:Y:S01]  /*5580*/  ISETP.GE.AND P0, PT, R137, c[0x0][0x1d4], PT ;  /* 0x0000750089007a0c */ /* 0x000fe20003f06270 */
[----:B------:R-:W-:Y:S01]  /*5590*/  @!P1 HADD2.F32 R42, -RZ, R42.H0_H0 ;  /* 0x2000002aff2a9230 */ /* 0x000fe20000004100 */
[----:B------:R-:W-:Y:S02]  /*55a0*/  @!P1 SHF.R.U32.HI R62, RZ, 0x10, R39 ;  /* 0x00000010ff3e9819 */ /* 0x000fe40000011627 */
[----:B------:R-:W-:Y:S02]  /*55b0*/  MOV R45, R37 ;  /* 0x00000025002d7202 */ /* 0x000fe40000000f00 */
[--C-:B------:R-:W-:Y:S02]  /*55c0*/  @!P1 SHF.R.U32.HI R43, RZ, 0x10, R37.reuse ;  /* 0x00000010ff2b9819 */ /* 0x100fe40000011625 */
[----:B------:R-:W-:Y:S01]  /*55d0*/  @!P1 SHF.R.U64 R41, R36, 0x10, R37 ;  /* 0x0000001024299819 */ /* 0x000fe20000001225 */
[----:B------:R-:W-:Y:S01]  /*55e0*/  @!P1 HADD2.F32 R36, -RZ, R64.H0_H0 ;  /* 0x20000040ff249230 */ /* 0x000fe20000004100 */
[----:B------:R-:W-:Y:S01]  /*55f0*/  MOV R40, R38 ;  /* 0x0000002600287202 */ /* 0x000fe20000000f00 */
[----:B------:R-:W-:Y:S02]  /*5600*/  @!P1 HADD2.F32 R38, -RZ, R45.H0_H0 ;  /* 0x2000002dff269230 */ /* 0x000fe40000004100 */
[----:B------:R-:W-:Y:S02]  /*5610*/  @!P0 IADD3 R3, P3, P2, R156, R3, R137 ;  /* 0x000000039c038210 */ /* 0x000fe40007a7e089 */
[----:B------:R-:W-:Y:S02]  /*5620*/  @!P1 HADD2.F32 R40, -RZ, R40.H0_H0 ;  /* 0x20000028ff289230 */ /* 0x000fe40000004100 */
[----:B------:R-:W-:Y:S02]  /*5630*/  @!P0 IADD3.X R2, R102, R2, R129, P3, P2 ;  /* 0x0000000266028210 */ /* 0x000fe40001fe4481 */
[C---:B------:R-:W-:Y:S04]  /*5640*/  LEA R180, P2, R9.reuse, c[0x0][0x1c8], 0x1 ;  /* 0x0000720009b47a11 */ /* 0x040fe800078408ff */
[----:B------:R-:W-:Y:S01]  /*5650*/  LEA.HI.X R181, R9, c[0x0][0x1cc], R8, 0x1, P2 ;  /* 0x0000730009b57a11 */ /* 0x000fe200010f0c08 */
[--C-:B------:R-:W-:Y:S01]  /*5660*/  IMAD.MOV.U32 R8, RZ, RZ, R7.reuse ;  /* 0x000000ffff087224 */ /* 0x100fe200078e0007 */
[C---:B------:R-:W-:Y:S02]  /*5670*/  @!P0 LEA R178, P2, R3.reuse, c[0x0][0x1c8], 0x1 ;  /* 0x0000720003b28a11 */ /* 0x040fe400078408ff */
[----:B------:R-:W-:Y:S01]  /*5680*/  @!P1 SHF.R.U64 R9, R6, 0x10, R7 ;  /* 0x0000001006099819 */ /* 0x000fe20000001207 */
[----:B------:R-:W-:Y:S01]  /*5690*/  @!P1 HADD2.F32 R6, -RZ, R6.H0_H0 ;  /* 0x20000006ff069230 */ /* 0x000fe20000004100 */
[----:B-1----:R-:W-:Y:S01]  /*56a0*/  @!P1 IMAD.MOV.U32 R7, RZ, RZ, R20 ;  /* 0x000000ffff079224 */ /* 0x002fe200078e0014 */
[----:B------:R-:W-:Y:S01]  /*56b0*/  @!P0 LEA.HI.X R179, R3, c[0x0][0x1cc], R2, 0x1, P2 ;  /* 0x0000730003b38a11 */ /* 0x000fe200010f0c02 */
[----:B------:R-:W-:Y:S01]  /*56c0*/  @!P1 HADD2.F32 R8, -RZ, R8.H0_H0 ;  /* 0x20000008ff089230 */ /* 0x000fe20000004100 */
[----:B------:R-:W-:Y:S02]  /*56d0*/  MOV R2, R5 ;  /* 0x0000000500027202 */ /* 0x000fe40000000f00 */
[----:B------:R-:W-:Y:S01]  /*56e0*/  @!P1 MOV R31, R21 ;  /* 0x00000015001f9202 */ /* 0x000fe20000000f00 */
[--C-:B------:R-:W-:Y:S01]  /*56f0*/  @!P1 HADD2.F32 R33, -RZ, R7.reuse.H0_H0 ;  /* 0x20000007ff219230 */ /* 0x100fe20000004100 */
[--C-:B------:R-:W-:Y:S01]  /*5700*/  @!P1 SHF.R.U32.HI R3, RZ, 0x10, R5.reuse ;  /* 0x00000010ff039819 */ /* 0x100fe20000011605 */
[----:B------:R-:W-:Y:S01]  /*5710*/  @!P1 HADD2.F32 R7, -RZ, R7.H1_H1 ;  /* 0x30000007ff079230 */ /* 0x000fe20000004100 */
[----:B--2---:R-:W-:Y:S01]  /*5720*/  @!P1 MOV R63, R57 ;  /* 0x00000039003f9202 */ /* 0x004fe20000000f00 */
[----:B------:R-:W-:Y:S01]  /*5730*/  @!P1 HADD2.F32 R30, -RZ, R31.H0_H0 ;  /* 0x2000001fff1e9230 */ /* 0x000fe20000004100 */
[----:B------:R-:W-:Y:S01]  /*5740*/  @!P1 MOV R39, R56 ;  /* 0x0000003800279202 */ /* 0x000fe20000000f00 */
[----:B------:R-:W-:Y:S01]  /*5750*/  @!P1 HADD2.F32 R3, -RZ, R3.H0_H0 ;  /* 0x20000003ff039230 */ /* 0x000fe20000004100 */
[----:B------:R-:W-:Y:S01]  /*5760*/  @!P1 SHF.R.U64 R5, R4, 0x10, R5 ;  /* 0x0000001004059819 */ /* 0x000fe20000001205 */
[----:B------:R-:W-:Y:S02]  /*5770*/  @!P1 HADD2.F32 R37, -RZ, R63.H0_H0 ;  /* 0x2000003fff259230 */ /* 0x000fe40000004100 */
[----:B------:R-:W-:Y:S01]  /*5780*/  @!P1 HADD2.F32 R4, -RZ, R2.H0_H0 ;  /* 0x20000002ff049230 */ /* 0x000fe20000004100 */
[----:B------:R-:W-:Y:S01]  /*5790*/  @!P1 FMUL.FTZ R2, R33, R32 ;  /* 0x0000002021029220 */ /* 0x000fe20000410000 */
[----:B------:R-:W-:Y:S02]  /*57a0*/  @!P1 HADD2.F32 R35, -RZ, R39.H0_H0 ;  /* 0x20000027ff239230 */ /* 0x000fe40000004100 */
[----:B------:R-:W-:Y:S01]  /*57b0*/  @!P1 HADD2.F32 R31, -RZ, R31.H1_H1 ;  /* 0x3000001fff1f9230 */ /* 0x000fe20000004100 */
[----:B------:R-:W-:Y:S02]  /*57c0*/  @!P1 FMUL.FTZ R175, R37, R4 ;  /* 0x0000000425af9220 */ /* 0x000fe40000410000 */
[C---:B------:R-:W-:Y:S01]  /*57d0*/  @!P1 FMUL.FTZ R64, R35.reuse, R32 ;  /* 0x0000002023409220 */ /* 0x040fe20000410000 */
[----:B------:R-:W-:Y:S01]  /*57e0*/  @!P1 HADD2.F32 R32, -RZ, R39.H1_H1 ;  /* 0x30000027ff209230 */ /* 0x000fe20000004100 */
[----:B------:R-:W-:Y:S01]  /*57f0*/  @!P1 FFMA.FTZ R2, R35, R36, R2 ;  /* 0x0000002423029223 */ /* 0x000fe20000010002 */
[----:B------:R-:W-:Y:S01]  /*5800*/  @!P1 HADD2.F32 R35, -RZ, R63.H1_H1 ;  /* 0x3000003fff239230 */ /* 0x000fe20000004100 */
[C---:B------:R-:W-:Y:S02]  /*5810*/  @!P1 FMUL.FTZ R4, R30.reuse, R4 ;  /* 0x000000041e049220 */ /* 0x040fe40000410000 */
[----:B------:R-:W-:Y:S01]  /*5820*/  @!P1 FFMA.FTZ R175, R30, R38, -R175 ;  /* 0x000000261eaf9223 */ /* 0x000fe200000108af */
[----:B------:R-:W-:Y:S01]  /*5830*/  @!P1 HADD2.F32 R30, -RZ, R5.H0_H0 ;  /* 0x20000005ff1e9230 */ /* 0x000fe20000004100 */
[----:B------:R-:W-:Y:S01]  /*5840*/  @!P1 FFMA.FTZ R64, R33, R36, -R64 ;  /* 0x0000002421409223 */ /* 0x000fe20000010840 */
[----:B------:R-:W-:Y:S01]  /*5850*/  @!P1 HADD2.F32 R36, -RZ, R43.H0_H0 ;  /* 0x2000002bff249230 */ /* 0x000fe20000004100 */
[-C--:B------:R-:W-:Y:S01]  /*5860*/  @!P1 FMUL.FTZ R63, R35, R3.reuse ;  /* 0x00000003233f9220 */ /* 0x080fe20000410000 */
[----:B------:R-:W-:Y:S01]  /*5870*/  @!P1 HADD2.F32 R33, -RZ, R41.H0_H0 ;  /* 0x20000029ff219230 */ /* 0x000fe20000004100 */
[----:B------:R-:W-:Y:S02]  /*5880*/  @!P1 IMAD.MOV.U32 R39, RZ, RZ, R58 ;  /* 0x000000ffff279224 */ /* 0x000fe400078e003a */
[C---:B------:R-:W-:Y:S02]  /*5890*/  @!P1 FMUL.FTZ R182, R32.reuse, R30 ;  /* 0x0000001e20b69220 */ /* 0x040fe40000410000 */
[C---:B------:R-:W-:Y:S01]  /*58a0*/  @!P1 FMUL.FTZ R5, R31.reuse, R3 ;  /* 0x000000031f059220 */ /* 0x040fe20000410000 */
[--C-:B------:R-:W-:Y:S01]  /*58b0*/  @!P1 HADD2.F32 R41, -RZ, R39.reuse.H1_H1 ;  /* 0x30000027ff299230 */ /* 0x100fe20000004100 */
[----:B------:R-:W-:Y:S01]  /*58c0*/  @!P1 FFMA.FTZ R63, R31, R36, -R63 ;  /* 0x000000241f3f9223 */ /* 0x000fe2000001083f */
[----:B------:R-:W-:Y:S01]  /*58d0*/  @!P1 MOV R31, R22 ;  /* 0x00000016001f9202 */ /* 0x000fe20000000f00 */
[C---:B------:R-:W-:Y:S01]  /*58e0*/  @!P1 FMUL.FTZ R3, R7.reuse, R30 ;  /* 0x0000001e07039220 */ /* 0x040fe20000410000 */
[----:B------:R-:W-:Y:S01]  /*58f0*/  @!P1 HADD2.F32 R39, -RZ, R39.H0_H0 ;  /* 0x20000027ff279230 */ /* 0x000fe20000004100 */
[-C--:B------:R-:W-:Y:S01]  /*5900*/  @!P1 FFMA.FTZ R182, R7, R33.reuse, -R182 ;  /* 0x0000002107b69223 */ /* 0x080fe200000108b6 */
[----:B------:R-:W-:Y:S01]  /*5910*/  @!P1 HADD2.F32 R7, -RZ, R9.H0_H0 ;  /* 0x20000009ff079230 */ /* 0x000fe20000004100 */
[----:B------:R-:W-:Y:S01]  /*5920*/  @!P1 FFMA.FTZ R3, R32, R33, R3 ;  /* 0x0000002120039223 */ /* 0x000fe20000010003 */
[--C-:B------:R-:W-:Y:S01]  /*5930*/  @!P1 HADD2.F32 R30, -RZ, R31.reuse.H1_H1 ;  /* 0x3000001fff1e9230 */ /* 0x100fe20000004100 */
[----:B------:R-:W-:Y:S01]  /*5940*/  @!P1 FMUL.FTZ R184, R39, R6 ;  /* 0x0000000627b89220 */ /* 0x000fe20000410000 */
[----:B------:R-:W-:Y:S01]  /*5950*/  @!P1 F2FP.PACK_AB R63, R63, R175 ;  /* 0x000000af3f3f923e */ /* 0x000fe200000000ff */
[-C--:B------:R-:W-:Y:S01]  /*5960*/  @!P1 FMUL.FTZ R183, R41, R7.reuse ;  /* 0x0000000729b79220 */ /* 0x080fe20000410000 */
[----:B------:R-:W-:Y:S01]  /*5970*/  @!P1 F2FP.PACK_AB R64, R182, R64 ;  /* 0x00000040b640923e */ /* 0x000fe200000000ff */
[C---:B------:R-:W-:Y:S01]  /*5980*/  @!P1 FMUL.FTZ R7, R30.reuse, R7 ;  /* 0x000000071e079220 */ /* 0x040fe20000410000 */
[----:B------:R-:W-:Y:S01]  /*5990*/  @!P1 MOV R21, R63 ;  /* 0x0000003f00159202 */ /* 0x000fe20000000f00 */
[----:B------:R-:W-:Y:S01]  /*59a0*/  @!P1 FFMA.FTZ R183, R30, R42, -R183 ;  /* 0x0000002a1eb79223 */ /* 0x000fe200000108b7 */
[----:B------:R-:W-:Y:S01]  /*59b0*/  @!P1 MOV R30, R59 ;  /* 0x0000003b001e9202 */ /* 0x000fe20000000f00 */
[----:B------:R-:W-:Y:S01]  /*59c0*/  @!P1 FFMA.FTZ R4, R37, R38, R4 ;  /* 0x0000002625049223 */ /* 0x000fe20000010004 */
[----:B------:R-:W-:Y:S01]  /*59d0*/  @!P1 HADD2.F32 R9, -RZ, R31.H0_H0 ;  /* 0x2000001fff099230 */ /* 0x000fe20000004100 */
[----:B------:R-:W-:Y:S01]  /*59e0*/  @!P1 IMAD.MOV.U32 R31, RZ, RZ, R23 ;  /* 0x000000ffff1f9224 */ /* 0x000fe200078e0017 */
[----:B------:R-:W-:Y:S01]  /*59f0*/  @!P1 MOV R20, R64 ;  /* 0x0000004000149202 */ /* 0x000fe20000000f00 */
[----:B------:R-:W-:Y:S01]  /*5a00*/  @!P1 FFMA.FTZ R5, R35, R36, R5 ;  /* 0x0000002423059223 */ /* 0x000fe20000010005 */
[----:B------:R-:W-:Y:S01]  /*5a10*/  @!P1 F2FP.PACK_AB R2, R3, R2 ;  /* 0x000000020302923e */ /* 0x000fe200000000ff */
[C---:B------:R-:W-:Y:S01]  /*5a20*/  @!P1 FMUL.FTZ R6, R9.reuse, R6 ;  /* 0x0000000609069220 */ /* 0x040fe20000410000 */
[--C-:B------:R-:W-:Y:S01]  /*5a30*/  @!P1 HADD2.F32 R43, -RZ, R30.reuse.H0_H0 ;  /* 0x2000001eff2b9230 */ /* 0x100fe20000004100 */
[-C--:B------:R-:W-:Y:S01]  /*5a40*/  @!P1 FFMA.FTZ R184, R9, R40.reuse, -R184 ;  /* 0x0000002809b89223 */ /* 0x080fe200000108b8 */
[----:B------:R-:W-:Y:S01]  /*5a50*/  @!P1 HADD2.F32 R45, -RZ, R30.H1_H1 ;  /* 0x3000001eff2d9230 */ /* 0x000fe20000004100 */
[----:B------:R-:W-:Y:S01]  /*5a60*/  @!P1 FFMA.FTZ R6, R39, R40, R6 ;  /* 0x0000002827069223 */ /* 0x000fe20000010006 */
[----:B------:R-:W-:Y:S01]  /*5a70*/  @!P1 HADD2.F32 R9, -RZ, R29.H0_H0 ;  /* 0x2000001dff099230 */ /* 0x000fe20000004100 */
[----:B------:R-:W-:Y:S01]  /*5a80*/  @!P1 FMUL.FTZ R185, R43, R8 ;  /* 0x000000082bb99220 */ /* 0x000fe20000410000 */
[--C-:B------:R-:W-:Y:S01]  /*5a90*/  @!P1 HADD2.F32 R30, -RZ, R31.reuse.H0_H0 ;  /* 0x2000001fff1e9230 */ /* 0x100fe20000004100 */
[----:B------:R-:W-:Y:S01]  /*5aa0*/  @!P1 FFMA.FTZ R7, R41, R42, R7 ;  /* 0x0000002a29079223 */ /* 0x000fe20000010007 */
[----:B------:R-:W-:Y:S01]  /*5ab0*/  @!P1 F2FP.PACK_AB R183, R183, R184 ;  /* 0x000000b8b7b7923e */ /* 0x000fe200000000ff */
[----:B------:R-:W-:Y:S01]  /*5ac0*/  @!P1 HADD2.F32 R29, -RZ, R31.H1_H1 ;  /* 0x3000001fff1d9230 */ /* 0x000fe20000004100 */
[----:B------:R-:W-:Y:S01]  /*5ad0*/  @!P1 MOV R56, R2 ;  /* 0x0000000200389202 */ /* 0x000fe20000000f00 */
[C---:B------:R-:W-:Y:S01]  /*5ae0*/  @!P1 FFMA.FTZ R185, R30.reuse, R44, -R185 ;  /* 0x0000002c1eb99223 */ /* 0x040fe200000108b9 */
[----:B------:R-:W-:Y:S01]  /*5af0*/  @!P1 HADD2.F32 R31, -RZ, R62.H0_H0 ;  /* 0x2000003eff1f9230 */ /* 0x000fe20000004100 */
[----:B------:R-:W-:Y:S01]  /*5b00*/  @!P1 FMUL.FTZ R62, R45, R9 ;  /* 0x000000092d3e9220 */ /* 0x000fe20000410000 */
[----:B------:R-:W-:Y:S01]  /*5b10*/  @!P1 F2FP.PACK_AB R4, R5, R4 ;  /* 0x000000040504923e */ /* 0x000fe200000000ff */
[----:B------:R-:W-:Y:S01]  /*5b20*/  @!P1 FMUL.FTZ R8, R30, R8 ;  /* 0x000000081e089220 */ /* 0x000fe20000410000 */
[----:B------:R-:W-:Y:S01]  /*5b30*/  @!P1 F2FP.PACK_AB R6, R7, R6 ;  /* 0x000000060706923e */ /* 0x000fe200000000ff */
[C---:B------:R-:W-:Y:S02]  /*5b40*/  @!P1 FFMA.FTZ R62, R29.reuse, R31, -R62 ;  /* 0x0000001f1d3e9223 */ /* 0x040fe4000001083e */
[----:B------:R-:W-:Y:S01]  /*5b50*/  @!P1 FMUL.FTZ R9, R29, R9 ;  /* 0x000000091d099220 */ /* 0x000fe20000410000 */
[----:B------:R-:W-:Y:S01]  /*5b60*/  @!P1 MOV R58, R6 ;  /* 0x00000006003a9202 */ /* 0x000fe20000000f00 */
[----:B------:R-:W-:Y:S01]  /*5b70*/  @!P1 FFMA.FTZ R8, R43, R44, R8 ;  /* 0x0000002c2b089223 */ /* 0x000fe20000010008 */
[----:B------:R-:W-:Y:S01]  /*5b80*/  @!P1 F2FP.PACK_AB R62, R62, R185 ;  /* 0x000000b93e3e923e */ /* 0x000fe200000000ff */
[----:B------:R-:W-:Y:S02]  /*5b90*/  @!P1 FFMA.FTZ R9, R45, R31, R9 ;  /* 0x0000001f2d099223 */ /* 0x000fe40000010009 */
[----:B------:R-:W-:Y:S01]  /*5ba0*/  @!P1 IMAD.MOV.U32 R22, RZ, RZ, R183 ;  /* 0x000000ffff169224 */ /* 0x000fe200078e00b7 */
[----:B------:R-:W-:Y:S01]  /*5bb0*/  @!P1 MOV R23, R62 ;  /* 0x0000003e00179202 */ /* 0x000fe20000000f00 */
[----:B------:R-:W-:Y:S01]  /*5bc0*/  @!P1 IMAD.MOV.U32 R57, RZ, RZ, R4 ;  /* 0x000000ffff399224 */ /* 0x000fe200078e0004 */
[----:B------:R-:W-:Y:S03]  /*5bd0*/  @!P1 F2FP.PACK_AB R8, R9, R8 ;  /* 0x000000080908923e */ /* 0x000fe600000000ff */
[----:B------:R1:W-:Y:S01]  /*5be0*/  STG.E.128 [R180.64], R20 ;  /* 0x00000014b4007986 */ /* 0x0003e2000c101d08 */
[----:B------:R-:W-:Y:S07]  /*5bf0*/  @!P1 MOV R59, R8 ;  /* 0x00000008003b9202 */ /* 0x000fee0000000f00 */
[----:B------:R1:W-:Y:S02]  /*5c00*/  @!P0 STG.E.128 [R178.64], R56 ;  /* 0x00000038b2008986 */ /* 0x0003e4000c101d08 */
.L_x_730:
[----:B------:R-:W-:Y:S05]  /*5c10*/  BSYNC B0 ;  /* 0x0000000000007941 */ /* 0x000fea0003800000 */
.L_x_729:
[----:B------:R-:W-:Y:S01]  /*5c20*/  ISETP.GE.OR P0, PT, R76, R141, P4 ;  /* 0x0000008d4c00720c */ /* 0x000fe20002706670 */
[----:B------:R-:W-:Y:S01]  /*5c30*/  @!UPT UIADD3 URZ, URZ, URZ, URZ ;  /* 0x0000003f3f3ff290 */ /* 0x000fe2000fffe03f */
[----:B------:R-:W-:Y:S11]  /*5c40*/  BSSY B0, `(.L_x_731) ;  /* 0x0000071000007945 */ /* 0x000ff60003800000 */
[----:B------:R-:W-:-:S05]  /*5c50*/  @P0 BRA `(.L_x_732) ;  /* 0x000006f000000947 */ /* 0x000fca0003800000 */
[----:B------:R-:W-:Y:S01]  /*5c60*/  IADD3 R3, P0, R166, R176, RZ ;  /* 0x000000b0a6037210 */ /* 0x000fe20007f1e0ff */
[----:B-1----:R-:W-:Y:S01]  /*5c70*/  LDS.128 R56, [R133+0x8100] ;  /* 0x0081000085387984 */ /* 0x002fe20000000c00 */
[--C-:B-----5:R-:W-:Y:S01]  /*5c80*/  @!P1 SHF.R.U64 R6, R26, 0x10, R27.reuse ;  /* 0x000000101a069819 */ /* 0x120fe2000000121b */
[--C-:B------:R-:W-:Y:S01]  /*5c90*/  @!P1 HADD2.F32 R29, -RZ, R61.reuse.H0_H0 ;  /* 0x2000003dff1d9230 */ /* 0x100fe20000004100 */
[----:B------:R-:W-:Y:S01]  /*5ca0*/  IADD3.X R2, R174, R122, RZ, P0, !PT ;  /* 0x0000007aae027210 */ /* 0x000fe200007fe4ff */
[----:B------:R-:W-:Y:S01]  /*5cb0*/  @!P1 HADD2.F32 R38, -RZ, R60.H1_H1 ;  /* 0x3000003cff269230 */ /* 0x000fe20000004100 */
[-C--:B------:R-:W-:Y:S02]  /*5cc0*/  IADD3 R5, P2, P0, R156, R3.reuse, R138 ;  /* 0x000000039c057210 */ /* 0x080fe4000785e08a */
[----:B------:R-:W-:Y:S01]  /*5cd0*/  @!P1 SHF.R.U32.HI R7, RZ, 0x10, R27 ;  /* 0x00000010ff079819 */ /* 0x000fe2000001161b */
[----:B------:R-:W1:Y:S01]  /*5ce0*/  LDS.128 R20, [R134+0x8100] ;  /* 0x0081000086147984 */ /* 0x000e620000000c00 */
[-C--:B------:R-:W-:Y:S01]  /*5cf0*/  IADD3.X R4, R102, R2.reuse, R130, P2, P0 ;  /* 0x0000000266047210 */ /* 0x080fe200017e0482 */
[----:B------:R-:W-:Y:S01]  /*5d00*/  @!P1 HADD2.F32 R27, -RZ, R61.H1_H1 ;  /* 0x3000003dff1b9230 */ /* 0x000fe20000004100 */
[----:B------:R-:W-:Y:S02]  /*5d10*/  ISETP.GE.AND P0, PT, R137, c[0x0][0x1d4], PT ;  /* 0x0000750089007a0c */ /* 0x000fe40003f06270 */
[--C-:B------:R-:W-:Y:S02]  /*5d20*/  @!P1 SHF.R.U64 R33, R52, 0x10, R53.reuse ;  /* 0x0000001034219819 */ /* 0x100fe40000001235 */
[----:B------:R-:W-:Y:S02]  /*5d30*/  @!P1 SHF.R.U32.HI R31, RZ, 0x10, R53 ;  /* 0x00000010ff1f9819 */ /* 0x000fe40000011635 */
[--C-:B------:R-:W-:Y:S02]  /*5d40*/  @!P1 SHF.R.U32.HI R32, RZ, 0x10, R55.reuse ;  /* 0x00000010ff209819 */ /* 0x100fe40000011637 */
[----:B------:R-:W-:Y:S01]  /*5d50*/  @!P1 SHF.R.U64 R36, R54, 0x10, R55 ;  /* 0x0000001036249819 */ /* 0x000fe20000001237 */
[----:B------:R-:W-:Y:S02]  /*5d60*/  @!P1 HADD2.F32 R31, -RZ, R31.H0_H0 ;  /* 0x2000001fff1f9230 */ /* 0x000fe40000004100 */
[----:B------:R-:W-:Y:S02]  /*5d70*/  @!P1 HADD2.F32 R40, -RZ, R32.H0_H0 ;  /* 0x20000020ff289230 */ /* 0x000fe40000004100 */
[----:B------:R-:W-:Y:S01]  /*5d80*/  @!P0 IADD3 R3, P3, P2, R156, R3, R137 ;  /* 0x000000039c038210 */ /* 0x000fe20007a7e089 */
[----:B------:R-:W-:Y:S03]  /*5d90*/  @!P1 HADD2.F32 R36, -RZ, R36.H0_H0 ;  /* 0x20000024ff249230 */ /* 0x000fe60000004100 */
[----:B------:R-:W-:Y:S02]  /*5da0*/  @!P0 IADD3.X R2, R102, R2, R129, P3, P2 ;  /* 0x0000000266028210 */ /* 0x000fe40001fe4481 */
[C---:B------:R-:W-:Y:S04]  /*5db0*/  LEA R62, P2, R5.reuse, c[0x0][0x1c8], 0x1 ;  /* 0x00007200053e7a11 */ /* 0x040fe800078408ff */
[----:B------:R-:W-:Y:S01]  /*5dc0*/  LEA.HI.X R63, R5, c[0x0][0x1cc], R4, 0x1, P2 ;  /* 0x00007300053f7a11 */ /* 0x000fe200010f0c04 */
[--C-:B------:R-:W-:Y:S01]  /*5dd0*/  @!P1 HADD2.F32 R4, -RZ, R28.reuse.H0_H0 ;  /* 0x2000001cff049230 */ /* 0x100fe20000004100 */
[C---:B------:R-:W-:Y:S02]  /*5de0*/  @!P0 LEA R44, P2, R3.reuse, c[0x0][0x1c8], 0x1 ;  /* 0x00007200032c8a11 */ /* 0x040fe400078408ff */
[--C-:B------:R-:W-:Y:S02]  /*5df0*/  @!P1 SHF.R.U64 R5, R24, 0x10, R25.reuse ;  /* 0x0000001018059819 */ /* 0x100fe40000001219 */
[----:B------:R-:W-:Y:S01]  /*5e00*/  @!P0 LEA.HI.X R45, R3, c[0x0][0x1cc], R2, 0x1, P2 ;  /* 0x00007300032d8a11 */ /* 0x000fe200010f0c02 */
[----:B------:R-:W-:Y:S01]  /*5e10*/  @!P1 HADD2.F32 R2, -RZ, R28.H1_H1 ;  /* 0x3000001cff029230 */ /* 0x000fe20000004100 */
[----:B------:R-:W-:Y:S05]  /*5e20*/  @!P1 SHF.R.U32.HI R3, RZ, 0x10, R25 ;  /* 0x00000010ff039819 */ /* 0x000fea0000011619 */
[----:B------:R-:W-:Y:S01]  /*5e30*/  @!P1 HADD2.F32 R3, -RZ, R3.H0_H0 ;  /* 0x20000003ff039230 */ /* 0x000fe20000004100 */
[----:B-1----:R-:W-:Y:S01]  /*5e40*/  @!P1 IMAD.MOV.U32 R8, RZ, RZ, R20 ;  /* 0x000000ffff089224 */ /* 0x002fe200078e0014 */
[----:B------:R-:W-:Y:S02]  /*5e50*/  @!P1 MOV R35, R56 ;  /* 0x0000003800239202 */ /* 0x000fe40000000f00 */
[----:B------:R-:W-:Y:S02]  /*5e60*/  @!P1 MOV R30, R57 ;  /* 0x00000039001e9202 */ /* 0x000fe40000000f00 */
[----:B------:R-:W-:Y:S01]  /*5e70*/  @!P1 MOV R24, R21 ;  /* 0x0000001500189202 */ /* 0x000fe20000000f00 */
[----:B------:R-:W-:Y:S02]  /*5e80*/  @!P1 HADD2.F32 R25, -RZ, R8.H0_H0 ;  /* 0x20000008ff199230 */ /* 0x000fe40000004100 */
[--C-:B------:R-:W-:Y:S02]  /*5e90*/  @!P1 HADD2.F32 R26, -RZ, R35.reuse.H0_H0 ;  /* 0x20000023ff1a9230 */ /* 0x100fe40000004100 */
[----:B------:R-:W-:Y:S02]  /*5ea0*/  @!P1 HADD2.F32 R28, -RZ, R30.H0_H0 ;  /* 0x2000001eff1c9230 */ /* 0x000fe40000004100 */
[----:B------:R-:W-:Y:S01]  /*5eb0*/  @!P1 HADD2.F32 R9, -RZ, R24.H0_H0 ;  /* 0x20000018ff099230 */ /* 0x000fe20000004100 */
[-C--:B------:R-:W-:Y:S01]  /*5ec0*/  @!P1 FMUL.FTZ R41, R26, R2.reuse ;  /* 0x000000021a299220 */ /* 0x080fe20000410000 */
[----:B------:R-:W-:Y:S01]  /*5ed0*/  @!P1 HADD2.F32 R30, -RZ, R30.H1_H1 ;  /* 0x3000001eff1e9230 */ /* 0x000fe20000004100 */
[----:B------:R-:W-:Y:S01]  /*5ee0*/  @!P1 FMUL.FTZ R2, R25, R2 ;  /* 0x0000000219029220 */ /* 0x000fe20000410000 */
[----:B------:R-:W-:Y:S01]  /*5ef0*/  @!P1 HADD2.F32 R24, -RZ, R24.H1_H1 ;  /* 0x30000018ff189230 */ /* 0x000fe20000004100 */
[-C--:B------:R-:W-:Y:S01]  /*5f00*/  @!P1 FMUL.FTZ R42, R28, R4.reuse ;  /* 0x000000041c2a9220 */ /* 0x080fe20000410000 */
        /* <DEDUP_REMOVED lines=8> */
[----:B------:R-:W-:Y:S01]  /*5f90*/  @!P1 IMAD.MOV.U32 R33, RZ, RZ, R59 ;  /* 0x000000ffff219224 */ /* 0x000fe200078e003b */
[----:B------:R-:W-:Y:S01]  /*5fa0*/  @!P1 MOV R25, R23 ;  /* 0x0000001700199202 */ /* 0x000fe20000000f00 */
[----:B------:R-:W-:Y:S02]  /*5fb0*/  @!P1 FMUL.FTZ R52, R26, R9 ;  /* 0x000000091a349220 */ /* 0x000fe40000410000 */
[-C--:B------:R-:W-:Y:S01]  /*5fc0*/  @!P1 FMUL.FTZ R43, R30, R3.reuse ;  /* 0x000000031e2b9220 */ /* 0x080fe20000410000 */
[--C-:B------:R-:W-:Y:S01]  /*5fd0*/  @!P1 HADD2.F32 R37, -RZ, R33.reuse.H0_H0 ;  /* 0x20000021ff259230 */ /* 0x100fe20000004100 */
[----:B------:R-:W-:Y:S01]  /*5fe0*/  @!P1 FMUL.FTZ R5, R24, R3 ;  /* 0x0000000318059220 */ /* 0x000fe20000410000 */
[----:B------:R-:W-:Y:S01]  /*5ff0*/  @!P1 HADD2.F32 R39, -RZ, R33.H1_H1 ;  /* 0x30000021ff279230 */ /* 0x000fe20000004100 */
[C---:B------:R-:W-:Y:S01]  /*6000*/  @!P1 FMUL.FTZ R3, R8.reuse, R9 ;  /* 0x0000000908039220 */ /* 0x040fe20000410000 */
[----:B------:R-:W-:Y:S01]  /*6010*/  @!P1 HADD2.F32 R9, -RZ, R7.H0_H0 ;  /* 0x20000007ff099230 */ /* 0x000fe20000004100 */
[----:B------:R-:W-:Y:S01]  /*6020*/  @!P1 FFMA.FTZ R52, R8, R27, -R52 ;  /* 0x0000001b08349223 */ /* 0x000fe20000010834 */
[----:B------:R-:W-:Y:S01]  /*6030*/  @!P1 HADD2.F32 R8, -RZ, R15.H1_H1 ;  /* 0x3000000fff089230 */ /* 0x000fe20000004100 */
[----:B------:R-:W-:Y:S01]  /*6040*/  @!P1 FFMA.FTZ R43, R24, R31, -R43 ;  /* 0x0000001f182b9223 */ /* 0x000fe2000001082b */
[--C-:B------:R-:W-:Y:S01]  /*6050*/  @!P1 HADD2.F32 R24, -RZ, R25.reuse.H0_H0 ;  /* 0x20000019ff189230 */ /* 0x100fe20000004100 */
[----:B------:R-:W-:Y:S01]  /*6060*/  @!P1 FMUL.FTZ R54, R39, R9 ;  /* 0x0000000927369220 */ /* 0x000fe20000410000 */
[----:B------:R-:W-:Y:S01]  /*6070*/  @!P1 F2FP.PACK_AB R41, R52, R41 ;  /* 0x000000293429923e */ /* 0x000fe200000000ff */
[-C--:B------:R-:W-:Y:S01]  /*6080*/  @!P1 FMUL.FTZ R53, R37, R8.reuse ;  /* 0x0000000825359220 */ /* 0x080fe20000410000 */
[----:B------:R-:W-:Y:S01]  /*6090*/  @!P1 HADD2.F32 R7, -RZ, R25.H1_H1 ;  /* 0x30000019ff079230 */ /* 0x000fe20000004100 */
[C---:B------:R-:W-:Y:S01]  /*60a0*/  @!P1 FMUL.FTZ R8, R24.reuse, R8 ;  /* 0x0000000818089220 */ /* 0x040fe20000410000 */
[----:B------:R-:W-:Y:S01]  /*60b0*/  @!P1 MOV R25, R58 ;  /* 0x0000003a00199202 */ /* 0x000fe20000000f00 */
[----:B------:R-:W-:Y:S01]  /*60c0*/  @!P1 FFMA.FTZ R53, R24, R38, -R53 ;  /* 0x0000002618359223 */ /* 0x000fe20000010835 */
[----:B------:R-:W-:Y:S01]  /*60d0*/  @!P1 HADD2.F32 R24, -RZ, R15.H0_H0 ;  /* 0x2000000fff189230 */ /* 0x000fe20000004100 */
[----:B------:R-:W-:Y:S01]  /*60e0*/  @!P1 IMAD.MOV.U32 R15, RZ, RZ, R22 ;  /* 0x000000ffff0f9224 */ /* 0x000fe200078e0016 */
[----:B------:R-:W-:Y:S01]  /*60f0*/  @!P1 MOV R20, R41 ;  /* 0x0000002900149202 */ /* 0x000fe20000000f00 */
[----:B------:R-:W-:Y:S01]  /*6100*/  @!P1 FMUL.FTZ R9, R7, R9 ;  /* 0x0000000907099220 */ /* 0x000fe20000410000 */
[----:B------:R-:W-:Y:S01]  /*6110*/  @!P1 F2FP.PACK_AB R42, R43, R42 ;  /* 0x0000002a2b2a923e */ /* 0x000fe200000000ff */
[----:B------:R-:W-:Y:S01]  /*6120*/  @!P1 FFMA.FTZ R54, R7, R40, -R54 ;  /* 0x0000002807369223 */ /* 0x000fe20000010836 */
[--C-:B------:R-:W-:Y:S01]  /*6130*/  @!P1 HADD2.F32 R32, -RZ, R25.reuse.H0_H0 ;  /* 0x20000019ff209230 */ /* 0x100fe20000004100 */
[----:B------:R-:W-:Y:S01]  /*6140*/  @!P1 FFMA.FTZ R3, R26, R27, R3 ;  /* 0x0000001b1a039223 */ /* 0x000fe20000010003 */
[----:B------:R-:W-:Y:S01]  /*6150*/  @!P1 HADD2.F32 R35, -RZ, R25.H1_H1 ;  /* 0x30000019ff239230 */ /* 0x000fe20000004100 */
[----:B------:R-:W-:Y:S01]  /*6160*/  @!P1 FFMA.FTZ R4, R28, R29, R4 ;  /* 0x0000001d1c049223 */ /* 0x000fe20000010004 */
[----:B------:R-:W-:Y:S01]  /*6170*/  @!P1 HADD2.F32 R7, -RZ, R6.H0_H0 ;  /* 0x20000006ff079230 */ /* 0x000fe20000004100 */
[----:B------:R-:W-:Y:S01]  /*6180*/  @!P1 FFMA.FTZ R5, R30, R31, R5 ;  /* 0x0000001f1e059223 */ /* 0x000fe20000010005 */
[--C-:B------:R-:W-:Y:S01]  /*6190*/  @!P1 HADD2.F32 R25, -RZ, R15.reuse.H0_H0 ;  /* 0x2000000fff199230 */ /* 0x100fe20000004100 */
[----:B------:R-:W-:Y:S01]  /*61a0*/  @!P1 MOV R21, R42 ;  /* 0x0000002a00159202 */ /* 0x000fe20000000f00 */
[----:B------:R-:W-:Y:S01]  /*61b0*/  @!P1 HADD2.F32 R33, -RZ, R60.H0_H0 ;  /* 0x2000003cff219230 */ /* 0x000fe20000004100 */
[-C--:B------:R-:W-:Y:S01]  /*61c0*/  @!P1 FMUL.FTZ R60, R32, R24.reuse ;  /* 0x00000018203c9220 */ /* 0x080fe20000410000 */
[----:B------:R-:W-:Y:S01]  /*61d0*/  @!P1 HADD2.F32 R15, -RZ, R15.H1_H1 ;  /* 0x3000000fff0f9230 */ /* 0x000fe20000004100 */
[----:B------:R-:W-:Y:S01]  /*61e0*/  @!P1 FMUL.FTZ R55, R35, R7 ;  /* 0x0000000723379220 */ /* 0x000fe20000410000 */
[----:B------:R-:W-:Y:S01]  /*61f0*/  @!P1 F2FP.PACK_AB R53, R54, R53 ;  /* 0x000000353635923e */ /* 0x000fe200000000ff */
[----:B------:R-:W-:Y:S01]  /*6200*/  @!P1 FMUL.FTZ R6, R25, R24 ;  /* 0x0000001819069220 */ /* 0x000fe20000410000 */
[----:B------:R-:W-:Y:S01]  /*6210*/  @!P1 F2FP.PACK_AB R4, R5, R4 ;  /* 0x000000040504923e */ /* 0x000fe200000000ff */
[----:B------:R-:W-:Y:S01]  /*6220*/  @!P1 FFMA.FTZ R60, R25, R33, -R60 ;  /* 0x00000021193c9223 */ /* 0x000fe2000001083c */
[----:B------:R-:W-:Y:S01]  /*6230*/  @!P1 MOV R23, R53 ;  /* 0x0000003500179202 */ /* 0x000fe20000000f00 */
[----:B------:R-:W-:Y:S01]  /*6240*/  @!P1 FFMA.FTZ R55, R15, R36, -R55 ;  /* 0x000000240f379223 */ /* 0x000fe20000010837 */
[----:B------:R-:W-:Y:S01]  /*6250*/  @!P1 F2FP.PACK_AB R2, R3, R2 ;  /* 0x000000020302923e */ /* 0x000fe200000000ff */
[----:B------:R-:W-:Y:S02]  /*6260*/  @!P1 FMUL.FTZ R7, R15, R7 ;  /* 0x000000070f079220 */ /* 0x000fe40000410000 */
[----:B------:R-:W-:Y:S01]  /*6270*/  @!P1 FFMA.FTZ R6, R32, R33, R6 ;  /* 0x0000002120069223 */ /* 0x000fe20000010006 */
[----:B------:R-:W-:Y:S01]  /*6280*/  @!P1 F2FP.PACK_AB R55, R55, R60 ;  /* 0x0000003c3737923e */ /* 0x000fe200000000ff */
[----:B------:R-:W-:Y:S01]  /*6290*/  @!P1 FFMA.FTZ R7, R35, R36, R7 ;  /* 0x0000002423079223 */ /* 0x000fe20000010007 */
[----:B------:R-:W-:Y:S01]  /*62a0*/  @!P1 MOV R56, R2 ;  /* 0x0000000200389202 */ /* 0x000fe20000000f00 */
[----:B------:R-:W-:Y:S02]  /*62b0*/  @!P1 FFMA.FTZ R8, R37, R38, R8 ;  /* 0x0000002625089223 */ /* 0x000fe40000010008 */
[----:B------:R-:W-:Y:S01]  /*62c0*/  @!P1 FFMA.FTZ R9, R39, R40, R9 ;  /* 0x0000002827099223 */ /* 0x000fe20000010009 */
[----:B------:R-:W-:Y:S01]  /*62d0*/  @!P1 F2FP.PACK_AB R6, R7, R6 ;  /* 0x000000060706923e */ /* 0x000fe200000000ff */
[----:B------:R-:W-:Y:S02]  /*62e0*/  @!P1 IMAD.MOV.U32 R22, RZ, RZ, R55 ;  /* 0x000000ffff169224 */ /* 0x000fe400078e0037 */
[----:B------:R-:W-:Y:S01]  /*62f0*/  @!P1 IMAD.MOV.U32 R57, RZ, RZ, R4 ;  /* 0x000000ffff399224 */ /* 0x000fe200078e0004 */
[----:B------:R-:W-:Y:S02]  /*6300*/  @!P1 F2FP.PACK_AB R8, R9, R8 ;  /* 0x000000080908923e */ /* 0x000fe400000000ff */
[----:B------:R1:W-:Y:S01]  /*6310*/  STG.E.128 [R62.64], R20 ;  /* 0x000000143e007986 */ /* 0x0003e2000c101d08 */
[----:B------:R-:W-:Y:S02]  /*6320*/  @!P1 MOV R58, R6 ;  /* 0x00000006003a9202 */ /* 0x000fe40000000f00 */
[----:B------:R-:W-:Y:S05]  /*6330*/  @!P1 MOV R59, R8 ;  /* 0x00000008003b9202 */ /* 0x000fea0000000f00 */
[----:B------:R1:W-:Y:S02]  /*6340*/  @!P0 STG.E.128 [R44.64], R56 ;  /* 0x000000382c008986 */ /* 0x0003e4000c101d08 */
.L_x_732:
[----:B------:R-:W-:Y:S05]  /*6350*/  BSYNC B0 ;  /* 0x0000000000007941 */ /* 0x000fea0003800000 */
.L_x_731:
[----:B------:R-:W-:Y:S05]  /*6360*/  IADD3 R176, P0, R164, R176, RZ ;  /* 0x000000b0a4b07210 */ /* 0x000fea0007f1e0ff */
[----:B------:R-:W-:Y:S01]  /*6370*/  IMAD.X R174, R174, 0x1, R123, P0 ;  /* 0x00000001aeae7824 */ /* 0x000fe200000e067b */
[----:B------:R-:W-:Y:S11]  /*6380*/  ISETP.GE.OR P0, PT, R73, R141, P4 ;  /* 0x0000008d4900720c */ /* 0x000ff60002706670 */
[----:B------:R-:W-:Y:S02]  /*6390*/  @!UPT UIADD3 URZ, URZ, URZ, URZ ;  /* 0x0000003f3f3ff290 */ /* 0x000fe4000fffe03f */
[----:B------:R-:W-:-:S05]  /*63a0*/  @P0 BRA `(.L_x_726) ;  /* 0x0000090000000947 */ /* 0x000fca0003800000 */
[----:B------:R-:W-:Y:S01]  /*63b0*/  IADD3 R3, P2, P0, R156, R176, R138 ;  /* 0x000000b09c037210 */ /* 0x000fe2000785e08a */
[----:B-----5:R-:W-:Y:S01]  /*63c0*/  LDS.128 R36, [R131+0x8100] ;  /* 0x0081000083247984 */ /* 0x020fe20000000c00 */
[----:B------:R-:W-:Y:S01]  /*63d0*/  @!P1 SHF.R.U64 R5, R16, 0x10, R17 ;  /* 0x0000001010059819 */ /* 0x000fe20000001211 */
[----:B------:R-:W-:Y:S01]  /*63e0*/  @!P1 HADD2.F32 R4, -RZ, R14.H0_H0 ;  /* 0x2000000eff049230 */ /* 0x000fe20000004100 */
[----:B------:R-:W-:Y:S01]  /*63f0*/  IADD3.X R2, R102, R174, R130, P2, P0 ;  /* 0x000000ae66027210 */ /* 0x000fe200017e0482 */
[----:B------:R-:W-:Y:S01]  /*6400*/  @!P1 HADD2.F32 R31, -RZ, R46.H1_H1 ;  /* 0x3000002eff1f9230 */ /* 0x000fe20000004100 */
[C---:B------:R-:W-:Y:S02]  /*6410*/  LEA R42, P0, R3.reuse, c[0x0][0x1c8], 0x1 ;  /* 0x00007200032a7a11 */ /* 0x040fe400078008ff */
[----:B------:R-:W-:Y:S01]  /*6420*/  @!P1 SHF.R.U64 R6, R18, 0x10, R19 ;  /* 0x0000001012069819 */ /* 0x000fe20000001213 */
[----:B-1----:R-:W1:Y:S01]  /*6430*/  LDS.128 R20, [R132+0x8100] ;  /* 0x0081000084147984 */ /* 0x002e620000000c00 */
[----:B------:R-:W-:Y:S01]  /*6440*/  LEA.HI.X R43, R3, c[0x0][0x1cc], R2, 0x1, P0 ;  /* 0x00007300032b7a11 */ /* 0x000fe200000f0c02 */
[----:B------:R-:W-:Y:S01]  /*6450*/  @!P1 HADD2.F32 R2, -RZ, R14.H1_H1 ;  /* 0x3000000eff029230 */ /* 0x000fe20000004100 */
[----:B------:R-:W-:Y:S01]  /*6460*/  @!P1 SHF.R.U32.HI R3, RZ, 0x10, R17 ;  /* 0x00000010ff039819 */ /* 0x000fe20000011611 */
[--C-:B------:R-:W-:Y:S01]  /*6470*/  @!P1 HADD2.F32 R17, -RZ, R47.reuse.H1_H1 ;  /* 0x3000002fff119230 */ /* 0x100fe20000004100 */
[----:B------:R-:W-:Y:S01]  /*6480*/  @!P1 SHF.R.U32.HI R7, RZ, 0x10, R19 ;  /* 0x00000010ff079819 */ /* 0x000fe20000011613 */
[----:B------:R-:W-:Y:S01]  /*6490*/  @!P1 HADD2.F32 R19, -RZ, R47.H0_H0 ;  /* 0x2000002fff139230 */ /* 0x000fe20000004100 */
[--C-:B------:R-:W-:Y:S01]  /*64a0*/  @!P1 SHF.R.U64 R27, R48, 0x10, R49.reuse ;  /* 0x00000010301b9819 */ /* 0x100fe20000001231 */
[----:B------:R-:W-:Y:S01]  /*64b0*/  @!P1 HADD2.F32 R3, -RZ, R3.H0_H0 ;  /* 0x20000003ff039230 */ /* 0x000fe20000004100 */
[----:B------:R-:W-:Y:S02]  /*64c0*/  @!P1 SHF.R.U32.HI R25, RZ, 0x10, R49 ;  /* 0x00000010ff199819 */ /* 0x000fe40000011631 */
[--C-:B------:R-:W-:Y:S02]  /*64d0*/  @!P1 SHF.R.U32.HI R26, RZ, 0x10, R51.reuse ;  /* 0x00000010ff1a9819 */ /* 0x100fe40000011633 */
[----:B------:R-:W-:Y:S01]  /*64e0*/  @!P1 SHF.R.U64 R29, R50, 0x10, R51 ;  /* 0x00000010321d9819 */ /* 0x000fe20000001233 */
[----:B------:R-:W-:Y:S01]  /*64f0*/  @!P1 HADD2.F32 R25, -RZ, R25.H0_H0 ;  /* 0x20000019ff199230 */ /* 0x000fe20000004100 */
[----:B------:R-:W-:Y:S01]  /*6500*/  ISETP.GE.AND P0, PT, R137, c[0x0][0x1d4], PT ;  /* 0x0000750089007a0c */ /* 0x000fe20003f06270 */
[----:B------:R-:W-:Y:S02]  /*6510*/  @!P1 HADD2.F32 R33, -RZ, R26.H0_H0 ;  /* 0x2000001aff219230 */ /* 0x000fe40000004100 */
[----:B------:R-:W-:Y:S01]  /*6520*/  @!P1 HADD2.F32 R29, -RZ, R29.H0_H0 ;  /* 0x2000001dff1d9230 */ /* 0x000fe20000004100 */
[----:B-1----:R-:W-:Y:S02]  /*6530*/  @!P1 MOV R8, R20 ;  /* 0x0000001400089202 */ /* 0x002fe40000000f00 */
[----:B------:R-:W-:Y:S02]  /*6540*/  @!P1 MOV R28, R36 ;  /* 0x00000024001c9202 */ /* 0x000fe40000000f00 */
[----:B------:R-:W-:Y:S01]  /*6550*/  @!P1 MOV R24, R37 ;  /* 0x0000002500189202 */ /* 0x000fe20000000f00 */
[----:B------:R-:W-:Y:S01]  /*6560*/  @!P1 HADD2.F32 R15, -RZ, R8.H0_H0 ;  /* 0x20000008ff0f9230 */ /* 0x000fe20000004100 */
[----:B------:R-:W-:Y:S01]  /*6570*/  @!P1 MOV R14, R21 ;  /* 0x00000015000e9202 */ /* 0x000fe20000000f00 */
[----:B------:R-:W-:Y:S02]  /*6580*/  @!P1 HADD2.F32 R16, -RZ, R28.H0_H0 ;  /* 0x2000001cff109230 */ /* 0x000fe40000004100 */
[----:B------:R-:W-:Y:S02]  /*6590*/  @!P1 HADD2.F32 R18, -RZ, R24.H0_H0 ;  /* 0x20000018ff129230 */ /* 0x000fe40000004100 */
[--C-:B------:R-:W-:Y:S01]  /*65a0*/  @!P1 HADD2.F32 R9, -RZ, R14.reuse.H0_H0 ;  /* 0x2000000eff099230 */ /* 0x100fe20000004100 */
        /* <DEDUP_REMOVED lines=13> */
[----:B------:R-:W-:Y:S01]  /*6680*/  @!P1 FMUL.FTZ R41, R24, R3 ;  /* 0x0000000318299220 */ /* 0x000fe20000410000 */
[----:B------:R-:W-:Y:S01]  /*6690*/  @!P1 MOV R27, R39 ;  /* 0x00000027001b9202 */ /* 0x000fe20000000f00 */
[----:B------:R-:W-:Y:S01]  /*66a0*/  @!P1 FMUL.FTZ R44, R16, R9 ;  /* 0x00000009102c9220 */ /* 0x000fe20000410000 */
[----:B------:R-:W-:Y:S01]  /*66b0*/  @!P1 MOV R15, R23 ;  /* 0x00000017000f9202 */ /* 0x000fe20000000f00 */
[----:B------:R-:W-:Y:S02]  /*66c0*/  @!P1 FMUL.FTZ R5, R14, R3 ;  /* 0x000000030e059220 */ /* 0x000fe40000410000 */
[C---:B------:R-:W-:Y:S01]  /*66d0*/  @!P1 FMUL.FTZ R3, R8.reuse, R9 ;  /* 0x0000000908039220 */ /* 0x040fe20000410000 */
[----:B------:R-:W-:Y:S01]  /*66e0*/  @!P1 HADD2.F32 R30, -RZ, R27.H0_H0 ;  /* 0x2000001bff1e9230 */ /* 0x000fe20000004100 */
[----:B------:R-:W-:Y:S01]  /*66f0*/  @!P1 FFMA.FTZ R44, R8, R17, -R44 ;  /* 0x00000011082c9223 */ /* 0x000fe2000001082c */
[----:B------:R-:W-:Y:S01]  /*6700*/  @!P1 HADD2.F32 R8, -RZ, R11.H1_H1 ;  /* 0x3000000bff089230 */ /* 0x000fe20000004100 */
[----:B------:R-:W-:Y:S01]  /*6710*/  @!P1 FFMA.FTZ R41, R14, R25, -R41 ;  /* 0x000000190e299223 */ /* 0x000fe20000010829 */
[----:B------:R-:W-:Y:S01]  /*6720*/  @!P1 HADD2.F32 R9, -RZ, R7.H0_H0 ;  /* 0x20000007ff099230 */ /* 0x000fe20000004100 */
[----:B------:R-:W-:Y:S01]  /*6730*/  @!P1 FFMA.FTZ R3, R16, R17, R3 ;  /* 0x0000001110039223 */ /* 0x000fe20000010003 */
[----:B------:R-:W-:Y:S01]  /*6740*/  @!P1 HADD2.F32 R32, -RZ, R27.H1_H1 ;  /* 0x3000001bff209230 */ /* 0x000fe20000004100 */
[----:B------:R-:W-:Y:S01]  /*6750*/  @!P1 FMUL.FTZ R45, R30, R8 ;  /* 0x000000081e2d9220 */ /* 0x000fe20000410000 */
[--C-:B------:R-:W-:Y:S01]  /*6760*/  @!P1 HADD2.F32 R14, -RZ, R15.reuse.H0_H0 ;  /* 0x2000000fff0e9230 */ /* 0x100fe20000004100 */
[----:B------:R-:W-:Y:S01]  /*6770*/  @!P1 FFMA.FTZ R4, R18, R19, R4 ;  /* 0x0000001312049223 */ /* 0x000fe20000010004 */
[----:B------:R-:W-:Y:S01]  /*6780*/  @!P1 HADD2.F32 R7, -RZ, R15.H1_H1 ;  /* 0x3000000fff079230 */ /* 0x000fe20000004100 */
[----:B------:R-:W-:Y:S01]  /*6790*/  @!P1 FMUL.FTZ R47, R32, R9 ;  /* 0x00000009202f9220 */ /* 0x000fe20000410000 */
[----:B------:R-:W-:Y:S01]  /*67a0*/  @!P1 MOV R15, R38 ;  /* 0x00000026000f9202 */ /* 0x000fe20000000f00 */
[C---:B------:R-:W-:Y:S01]  /*67b0*/  @!P1 FMUL.FTZ R8, R14.reuse, R8 ;  /* 0x000000080e089220 */ /* 0x040fe20000410000 */
[----:B------:R-:W-:Y:S01]  /*67c0*/  @!P1 F2FP.PACK_AB R40, R41, R40 ;  /* 0x000000282928923e */ /* 0x000fe200000000ff */
[----:B------:R-:W-:Y:S01]  /*67d0*/  @!P1 FFMA.FTZ R45, R14, R31, -R45 ;  /* 0x0000001f0e2d9223 */ /* 0x000fe2000001082d */
[----:B------:R-:W-:Y:S01]  /*67e0*/  @!P1 HADD2.F32 R14, -RZ, R11.H0_H0 ;  /* 0x2000000bff0e9230 */ /* 0x000fe20000004100 */
[----:B------:R-:W-:Y:S01]  /*67f0*/  @!P1 IMAD.MOV.U32 R11, RZ, RZ, R22 ;  /* 0x000000ffff0b9224 */ /* 0x000fe200078e0016 */
[----:B------:R-:W-:Y:S01]  /*6800*/  @!P1 F2FP.PACK_AB R35, R44, R35 ;  /* 0x000000232c23923e */ /* 0x000fe200000000ff */
[C---:B------:R-:W-:Y:S01]  /*6810*/  @!P1 FMUL.FTZ R9, R7.reuse, R9 ;  /* 0x0000000907099220 */ /* 0x040fe20000410000 */
[----:B------:R-:W-:Y:S01]  /*6820*/  @!P1 MOV R21, R40 ;  /* 0x0000002800159202 */ /* 0x000fe20000000f00 */
[----:B------:R-:W-:Y:S01]  /*6830*/  @!P1 FFMA.FTZ R47, R7, R33, -R47 ;  /* 0x00000021072f9223 */ /* 0x000fe2000001082f */
[----:B------:R-:W-:Y:S01]  /*6840*/  @!P1 MOV R20, R35 ;  /* 0x0000002300149202 */ /* 0x000fe20000000f00 */
[----:B------:R-:W-:Y:S01]  /*6850*/  @!P1 FFMA.FTZ R5, R24, R25, R5 ;  /* 0x0000001918059223 */ /* 0x000fe20000010005 */
[----:B------:R-:W-:Y:S01]  /*6860*/  @!P1 F2FP.PACK_AB R2, R3, R2 ;  /* 0x000000020302923e */ /* 0x000fe200000000ff */
[--C-:B------:R-:W-:Y:S01]  /*6870*/  @!P1 HADD2.F32 R26, -RZ, R15.reuse.H0_H0 ;  /* 0x2000000fff1a9230 */ /* 0x100fe20000004100 */
[----:B------:R-:W-:Y:S01]  /*6880*/  @!P1 F2FP.PACK_AB R45, R47, R45 ;  /* 0x0000002d2f2d923e */ /* 0x000fe200000000ff */
[----:B------:R-:W-:Y:S01]  /*6890*/  @!P1 HADD2.F32 R7, -RZ, R6.H0_H0 ;  /* 0x20000006ff079230 */ /* 0x000fe20000004100 */
[----:B------:R-:W-:Y:S01]  /*68a0*/  @!P1 F2FP.PACK_AB R4, R5, R4 ;  /* 0x000000040504923e */ /* 0x000fe200000000ff */
[----:B------:R-:W-:Y:S01]  /*68b0*/  @!P1 HADD2.F32 R28, -RZ, R15.H1_H1 ;  /* 0x3000000fff1c9230 */ /* 0x000fe20000004100 */
[----:B------:R-:W-:Y:S01]  /*68c0*/  @!P1 FMUL.FTZ R48, R26, R14 ;  /* 0x0000000e1a309220 */ /* 0x000fe20000410000 */
[----:B------:R-:W-:Y:S01]  /*68d0*/  @!P1 HADD2.F32 R27, -RZ, R46.H0_H0 ;  /* 0x2000002eff1b9230 */ /* 0x000fe20000004100 */
[----:B------:R-:W-:Y:S01]  /*68e0*/  @!P1 IMAD.MOV.U32 R23, RZ, RZ, R45 ;  /* 0x000000ffff179224 */ /* 0x000fe200078e002d */
[--C-:B------:R-:W-:Y:S01]  /*68f0*/  @!P1 HADD2.F32 R15, -RZ, R11.reuse.H0_H0 ;  /* 0x2000000bff0f9230 */ /* 0x100fe20000004100 */
[----:B------:R-:W-:Y:S01]  /*6900*/  @!P1 FMUL.FTZ R46, R28, R7 ;  /* 0x000000071c2e9220 */ /* 0x000fe20000410000 */
[----:B------:R-:W-:Y:S01]  /*6910*/  @!P1 MOV R36, R2 ;  /* 0x0000000200249202 */ /* 0x000fe20000000f00 */
[----:B------:R-:W-:Y:S01]  /*6920*/  @!P1 HADD2.F32 R11, -RZ, R11.H1_H1 ;  /* 0x3000000bff0b9230 */ /* 0x000fe20000004100 */
[----:B------:R-:W-:Y:S01]  /*6930*/  @!P1 MOV R37, R4 ;  /* 0x0000000400259202 */ /* 0x000fe20000000f00 */
[C---:B------:R-:W-:Y:S02]  /*6940*/  @!P1 FMUL.FTZ R6, R15.reuse, R14 ;  /* 0x0000000e0f069220 */ /* 0x040fe40000410000 */
[----:B------:R-:W-:Y:S02]  /*6950*/  @!P1 FFMA.FTZ R15, R15, R27, -R48 ;  /* 0x0000001b0f0f9223 */ /* 0x000fe40000010830 */
[C---:B------:R-:W-:Y:S02]  /*6960*/  @!P1 FMUL.FTZ R7, R11.reuse, R7 ;  /* 0x000000070b079220 */ /* 0x040fe40000410000 */
[----:B------:R-:W-:Y:S02]  /*6970*/  @!P1 FFMA.FTZ R11, R11, R29, -R46 ;  /* 0x0000001d0b0b9223 */ /* 0x000fe4000001082e */
[----:B------:R-:W-:Y:S02]  /*6980*/  @!P1 FFMA.FTZ R6, R26, R27, R6 ;  /* 0x0000001b1a069223 */ /* 0x000fe40000010006 */
[----:B------:R-:W-:Y:S01]  /*6990*/  @!P1 FFMA.FTZ R7, R28, R29, R7 ;  /* 0x0000001d1c079223 */ /* 0x000fe20000010007 */
[----:B------:R-:W-:Y:S01]  /*69a0*/  @!P1 F2FP.PACK_AB R11, R11, R15 ;  /* 0x0000000f0b0b923e */ /* 0x000fe200000000ff */
[----:B------:R-:W-:Y:S02]  /*69b0*/  @!P1 FFMA.FTZ R8, R30, R31, R8 ;  /* 0x0000001f1e089223 */ /* 0x000fe40000010008 */
[----:B------:R-:W-:Y:S01]  /*69c0*/  @!P1 FFMA.FTZ R9, R32, R33, R9 ;  /* 0x0000002120099223 */ /* 0x000fe20000010009 */
[----:B------:R-:W-:Y:S02]  /*69d0*/  @!P1 MOV R22, R11 ;  /* 0x0000000b00169202 */ /* 0x000fe40000000f00 */
[----:B------:R-:W-:Y:S02]  /*69e0*/  @!P1 F2FP.PACK_AB R6, R7, R6 ;  /* 0x000000060706923e */ /* 0x000fe400000000ff */
[----:B------:R-:W-:Y:S01]  /*69f0*/  @!P1 F2FP.PACK_AB R8, R9, R8 ;  /* 0x000000080908923e */ /* 0x000fe200000000ff */
[----:B------:R1:W-:Y:S01]  /*6a00*/  STG.E.128 [R42.64], R20 ;  /* 0x000000142a007986 */ /* 0x0003e2000c101d08 */
        /* <DEDUP_REMOVED lines=9> */
.L_x_710:
[----:B------:R-:W-:Y:S01]  /*6aa0*/  IMAD R2, R34, -0x60, R0 ;  /* 0xffffffa022027824 */ /* 0x000fe200078e0200 */
[----:B------:R-:W-:Y:S04]  /*6ab0*/  BSSY B0, `(.L_x_733) ;  /* 0x000000b000007945 */ /* 0x000fe80003800000 */
[----:B------:R-:W-:Y:S04]  /*6ac0*/  IMNMX R2, R2, 0x60, PT ;  /* 0x0000006002027817 */ /* 0x000fe80003800200 */
[----:B------:R-:W-:Y:S11]  /*6ad0*/  ISETP.GE.AND P0, PT, R79, R2, PT ;  /* 0x000000024f00720c */ /* 0x000ff60003f06270 */
[----:B------:R-:W-:Y:S02]  /*6ae0*/  @!UPT UIADD3 URZ, URZ, URZ, URZ ;  /* 0x0000003f3f3ff290 */ /* 0x000fe4000fffe03f */
[----:B------:R-:W-:-:S05]  /*6af0*/  @P0 BRA `(.L_x_734) ;  /* 0x0000006000000947 */ /* 0x000fca0003800000 */
[----:B------:R-:W-:Y:S11]  /*6b00*/  ISETP.GE.AND P0, PT, R65, c[0x0][0x1d4], PT ;  /* 0x0000750041007a0c */ /* 0x000ff60003f06270 */
[----:B------:R-:W-:Y:S02]  /*6b10*/  @!UPT UIADD3 URZ, URZ, URZ, URZ ;  /* 0x0000003f3f3ff290 */ /* 0x000fe4000fffe03f */
[----:B------:R-:W1:Y:S04]  /*6b20*/  @!P0 LDS.128 R4, [R234+0xb100] ;  /* 0x00b10000ea048984 */ /* 0x000e680000000c00 */
[----:B-1----:R-:W-:Y:S04]  /*6b30*/  @!P0 STG.E.128 [R58.64+0x80], R4 ;  /* 0x000080043a008986 */ /* 0x002fe8000c101d08 */
[----:B------:R-:W1:Y:S04]  /*6b40*/  @!P4 LDS.128 R4, [R234+0x8100] ;  /* 0x00810000ea04c984 */ /* 0x000e680000000c00 */
[----:B-1----:R1:W-:Y:S02]  /*6b50*/  @!P4 STG.E.128 [R58.64], R4 ;  /* 0x000000043a00c986 */ /* 0x0023e4000c101d08 */
.L_x_734:
[----:B------:R-:W-:Y:S05]  /*6b60*/  BSYNC B0 ;  /* 0x0000000000007941 */ /* 0x000fea0003800000 */
.L_x_733:
[----:B------:R-:W-:Y:S01]  /*6b70*/  ISETP.GE.AND P0, PT, R76, R2, PT ;  /* 0x000000024c00720c */ /* 0x000fe20003f06270 */
[----:B------:R-:W-:Y:S01]  /*6b80*/  @!UPT UIADD3 URZ, URZ, URZ, URZ ;  /* 0x0000003f3f3ff290 */ /* 0x000fe2000fffe03f */
[----:B------:R-:W-:Y:S11]  /*6b90*/  BSSY B0, `(.L_x_735) ;  /* 0x0000008000007945 */ /* 0x000ff60003800000 */
[----:B------:R-:W-:-:S05]  /*6ba0*/  @P0 BRA `(.L_x_736) ;  /* 0x0000006000000947 */ /* 0x000fca0003800000 */
[----:B------:R-:W-:Y:S11]  /*6bb0*/  ISETP.GE.AND P0, PT, R65, c[0x0][0x1d4], PT ;  /* 0x0000750041007a0c */ /* 0x000ff60003f06270 */
[----:B------:R-:W-:Y:S02]  /*6bc0*/  @!UPT UIADD3 URZ, URZ, URZ, URZ ;  /* 0x0000003f3f3ff290 */ /* 0x000fe4000fffe03f */
[----:B-1----:R-:W1:Y:S04]  /*6bd0*/  @!P0 LDS.128 R4, [R234+0xc100] ;  /* 0x00c10000ea048984 */ /* 0x002e680000000c00 */
[----:B-1----:R-:W-:Y:S04]  /*6be0*/  @!P0 STG.E.128 [R56.64+0x80], R4 ;  /* 0x0000800438008986 */ /* 0x002fe8000c101d08 */
[----:B------:R-:W1:Y:S04]  /*6bf0*/  @!P4 LDS.128 R4, [R234+0x9100] ;  /* 0x00910000ea04c984 */ /* 0x000e680000000c00 */
[----:B-1----:R1:W-:Y:S02]  /*6c00*/  @!P4 STG.E.128 [R56.64], R4 ;  /* 0x000000043800c986 */ /* 0x0023e4000c101d08 */
.L_x_736:
[----:B------:R-:W-:Y:S05]  /*6c10*/  BSYNC B0 ;  /* 0x0000000000007941 */ /* 0x000fea0003800000 */
.L_x_735:
[----:B------:R-:W-:Y:S11]  /*6c20*/  ISETP.GE.AND P0, PT, R73, R2, PT ;  /* 0x000000024900720c */ /* 0x000ff60003f06270 */
[----:B------:R-:W-:Y:S02]  /*6c30*/  @!UPT UIADD3 URZ, URZ, URZ, URZ ;  /* 0x0000003f3f3ff290 */ /* 0x000fe4000fffe03f */
[----:B------:R-:W-:-:S05]  /*6c40*/  @P0 BRA `(.L_x_726) ;  /* 0x0000006000000947 */ /* 0x000fca0003800000 */
[----:B------:R-:W-:Y:S11]  /*6c50*/  ISETP.GE.AND P0, PT, R65, c[0x0][0x1d4], PT ;  /* 0x0000750041007a0c */ /* 0x000ff60003f06270 */
[----:B------:R-:W-:Y:S02]  /*6c60*/  @!UPT UIADD3 URZ, URZ, URZ, URZ ;  /* 0x0000003f3f3ff290 */ /* 0x000fe4000fffe03f */
[----:B-1----:R-:W1:Y:S04]  /*6c70*/  @!P0 LDS.128 R4, [R234+0xd100] ;  /* 0x00d10000ea048984 */ /* 0x002e680000000c00 */
[----:B-1----:R-:W-:Y:S04]  /*6c80*/  @!P0 STG.E.128 [R54.64+0x80], R4 ;  /* 0x0000800436008986 */ /* 0x002fe8000c101d08 */
[----:B------:R-:W1:Y:S04]  /*6c90*/  @!P4 LDS.128 R4, [R234+0xa100] ;  /* 0x00a10000ea04c984 */ /* 0x000e680000000c00 */
[----:B-1----:R1:W-:Y:S02]  /*6ca0*/  @!P4 STG.E.128 [R54.64], R4 ;  /* 0x000000043600c986 */ /* 0x0023e4000c101d08 */
.L_x_726:
[----:B------:R-:W-:Y:S05]  /*6cb0*/  BSYNC B2 ;  /* 0x0000000000027941 */ /* 0x000fea0003800000 */
.L_x_709:
[----:B-1---5:R-:W-:Y:S01]  /*6cc0*/  IMAD R4, R34, -0x60, RZ ;  /* 0xffffffa022047824 */ /* 0x022fe200078e02ff */
[----:B------:R-:W-:Y:S01]  /*6cd0*/  ISETP.NE.AND P5, PT, R140, RZ, PT ;  /* 0x000000ff8c00720c */ /* 0x000fe20003fa5270 */
[----:B------:R-:W-:Y:S01]  /*6ce0*/  IMAD.WIDE.U32 R14, R34, 0x60, RZ ;  /* 0x00000060220e7825 */ /* 0x000fe200078e00ff */
[----:B------:R-:W-:Y:S02]  /*6cf0*/  BSSY B0, `(.L_x_737) ;  /* 0x0000045000007945 */ /* 0x000fe40003800000 */
[----:B------:R-:W-:Y:S01]  /*6d00*/  IADD3 R6, R95, R4, RZ ;  /* 0x000000045f067210 */ /* 0x000fe20007ffe0ff */
[----:B--2---:R-:W-:Y:S01]  /*6d10*/  IMAD R2, R88, 0x60, RZ ;  /* 0x0000006058027824 */ /* 0x004fe200078e02ff */
[----:B------:R-:W-:Y:S02]  /*6d20*/  IADD3 R5, P0, R97, R14, RZ ;  /* 0x0000000e61057210 */ /* 0x000fe40007f1e0ff */
[----:B------:R-:W-:Y:S01]  /*6d30*/  ISETP.GE.AND P1, PT, R6, 0x21, PT ;  /* 0x000000210600780c */ /* 0x000fe20003f26270 */
[----:B------:R-:W-:Y:S04]  /*6d40*/  IMAD.IADD R2, R15, 0x1, R2 ;  /* 0x000000010f027824 */ /* 0x000fe800078e0202 */
[----:B------:R-:W-:Y:S08]  /*6d50*/  IMAD.X R3, R2, 0x1, R96, P0 ;  /* 0x0000000102037824 */ /* 0x000ff000000e0660 */
[----:B------:R-:W-:Y:S05]  /*6d60*/  @P1 IADD3 R8, P0, R5, 0x20, RZ ;  /* 0x0000002005081810 */ /* 0x000fea0007f1e0ff */
[----:B------:R-:W-:Y:S01]  /*6d70*/  @P1 IMAD.X R7, RZ, RZ, R3, P0 ;  /* 0x000000ffff071224 */ /* 0x000fe200000e0603 */
[----:B------:R-:W-:Y:S03]  /*6d80*/  ISETP.GE.AND P0, PT, R6, 0x41, PT ;  /* 0x000000410600780c */ /* 0x000fe60003f06270 */
[----:B------:R-:W-:Y:S04]  /*6d90*/  @P1 IMAD R7, R7, c[0x0][0x258], RZ ;  /* 0x0000960007071a24 */ /* 0x000fe800078e02ff */
[----:B------:R-:W-:Y:S06]  /*6da0*/  @P1 IMAD R7, R8, c[0x0][0x25c], R7 ;  /* 0x0000970008071a24 */ /* 0x000fec00078e0207 */
[----:B------:R-:W-:Y:S05]  /*6db0*/  @P0 IADD3 R11, P2, R5, 0x40, RZ ;  /* 0x00000040050b0810 */ /* 0x000fea0007f5e0ff */
[----:B------:R-:W-:Y:S01]  /*6dc0*/  @P0 IMAD.X R9, RZ, RZ, R3, P2 ;  /* 0x000000ffff090224 */ /* 0x000fe200010e0603 */
[----:B------:R-:W-:Y:S03]  /*6dd0*/  ISETP.GE.AND P2, PT, R6, 0x1, PT ;  /* 0x000000010600780c */ /* 0x000fe60003f46270 */
[----:B------:R-:W-:Y:S04]  /*6de0*/  @P0 IMAD R9, R9, c[0x0][0x258], RZ ;  /* 0x0000960009090a24 */ /* 0x000fe800078e02ff */
[----:B------:R-:W-:Y:S06]  /*6df0*/  @P0 IMAD R9, R11, c[0x0][0x25c], R9 ;  /* 0x000097000b090a24 */ /* 0x000fec00078e0209 */
[----:B------:R-:W-:Y:S01]  /*6e00*/  @P2 MOV R18, R144 ;  /* 0x0000009000122202 */ /* 0x000fe20000000f00 */
[----:B------:R-:W-:Y:S02]  /*6e10*/  @P2 IMAD.MOV.U32 R19, RZ, RZ, R92 ;  /* 0x000000ffff132224 */ /* 0x000fe400078e005c */
[----:B------:R-:W-:Y:S02]  /*6e20*/  @P2 IMAD R3, R3, c[0x0][0x258], RZ ;  /* 0x0000960003032a24 */ /* 0x000fe400078e02ff */
[C---:B------:R-:W-:Y:S04]  /*6e30*/  @P2 IMAD.WIDE.U32 R18, R5.reuse, c[0x0][0x258], R18 ;  /* 0x0000960005122a25 */ /* 0x040fe800078e0012 */
[----:B------:R-:W-:Y:S01]  /*6e40*/  @P2 IMAD R3, R5, c[0x0][0x25c], R3 ;  /* 0x0000970005032a24 */ /* 0x000fe200078e0203 */
[C---:B------:R-:W-:Y:S04]  /*6e50*/  @P2 LEA R16, P3, R18.reuse, c[0x0][0x250], 0x1 ;  /* 0x0000940012102a11 */ /* 0x040fe800078608ff */
[----:B------:R-:W-:Y:S02]  /*6e60*/  @P2 IADD3 R3, R19, R3, RZ ;  /* 0x0000000313032210 */ /* 0x000fe40007ffe0ff */
[----:B------:R-:W-:Y:S02]  /*6e70*/  @P1 MOV R19, R92 ;  /* 0x0000005c00131202 */ /* 0x000fe40000000f00 */
[----:B------:R-:W-:Y:S01]  /*6e80*/  @P2 LEA.HI.X R17, R18, c[0x0][0x254], R3, 0x1, P3 ;  /* 0x0000950012112a11 */ /* 0x000fe200018f0c03 */
[----:B------:R-:W-:Y:S04]  /*6e90*/  @P1 IMAD.MOV.U32 R18, RZ, RZ, R144 ;  /* 0x000000ffff121224 */ /* 0x000fe800078e0090 */
[----:B------:R-:W-:Y:S01]  /*6ea0*/  @!PT LDS RZ, [RZ] ;  /* 0x00000000fffff984 */ /* 0x000fe20000000800 */
[----:B------:R-:W-:Y:S01]  /*6eb0*/  @!PT LDS RZ, [RZ] ;  /* 0x00000000fffff984 */ /* 0x000fe20000000800 */
[----:B------:R-:W-:Y:S01]  /*6ec0*/  @!PT LDS RZ, [RZ] ;  /* 0x00000000fffff984 */ /* 0x000fe20000000800 */
[----:B------:R1:W-:Y:S01]  /*6ed0*/  @P2 LDGSTS.E.BYPASS.LTC128B.128 [R234+0x100], [R16.64], !P5 ;  /* 0x0010000010ea2fae */ /* 0x0003e2000e901d48 */
[----:B------:R-:W-:Y:S04]  /*6ee0*/  @P1 IMAD.WIDE.U32 R18, R8, c[0x0][0x258], R18 ;  /* 0x0000960008121a25 */ /* 0x000fe800078e0012 */
[----:B------:R1:W-:Y:S01]  /*6ef0*/  @P2 LDGSTS.E.BYPASS.LTC128B.128 [R234+0x3100], [R16.64+0x80], !P6 ;  /* 0x0310008010ea2fae */ /* 0x0003e2000f101d48 */
[----:B------:R-:W-:Y:S01]  /*6f00*/  @P1 IMAD.IADD R7, R19, 0x1, R7 ;  /* 0x0000000113071824 */ /* 0x000fe200078e0207 */
[C---:B------:R-:W-:Y:S01]  /*6f10*/  @P1 LEA R6, P3, R18.reuse, c[0x0][0x250], 0x1 ;  /* 0x0000940012061a11 */ /* 0x040fe200078608ff */
[----:B------:R-:W-:Y:S01]  /*6f20*/  @P0 IMAD.MOV.U32 R19, RZ, RZ, R92 ;  /* 0x000000ffff130224 */ /* 0x000fe200078e005c */
[----:B------:R-:W-:Y:S02]  /*6f30*/  IADD3 R3, P2, R91, R14, RZ ;  /* 0x0000000e5b037210 */ /* 0x000fe40007f5e0ff */
[----:B------:R-:W-:Y:S02]  /*6f40*/  @P1 LEA.HI.X R7, R18, c[0x0][0x254], R7, 0x1, P3 ;  /* 0x0000950012071a11 */ /* 0x000fe400018f0c07 */
[----:B------:R-:W-:Y:S01]  /*6f50*/  @P0 MOV R18, R144 ;  /* 0x0000009000120202 */ /* 0x000fe20000000f00 */
[----:B------:R-:W-:Y:S02]  /*6f60*/  IMAD.X R2, R2, 0x1, R90, P2 ;  /* 0x0000000102027824 */ /* 0x000fe400010e065a */
[----:B------:R1:W-:Y:S02]  /*6f70*/  @P1 LDGSTS.E.BYPASS.LTC128B.128 [R219+0x1100], [R6.64], !P5 ;  /* 0x0110000006db1fae */ /* 0x0003e4000e901d48 */
[----:B------:R-:W-:Y:S03]  /*6f80*/  @P0 IMAD.WIDE.U32 R18, R11, c[0x0][0x258], R18 ;  /* 0x000096000b120a25 */ /* 0x000fe600078e0012 */
[----:B------:R1:W-:Y:S02]  /*6f90*/  @P1 LDGSTS.E.BYPASS.LTC128B.128 [R219+0x4100], [R6.64+0x80], !P6 ;  /* 0x0410008006db1fae */ /* 0x0003e4000f101d48 */
[C---:B------:R-:W-:Y:S02]  /*6fa0*/  @P0 LEA R8, P3, R18.reuse, c[0x0][0x250], 0x1 ;  /* 0x0000940012080a11 */ /* 0x040fe400078608ff */
[----:B------:R-:W-:Y:S04]  /*6fb0*/  @P0 IADD3 R9, R19, R9, RZ ;  /* 0x0000000913090210 */ /* 0x000fe80007ffe0ff */
[----:B------:R-:W-:Y:S05]  /*6fc0*/  @P0 LEA.HI.X R9, R18, c[0x0][0x254], R9, 0x1, P3 ;  /* 0x0000950012090a11 */ /* 0x000fea00018f0c09 */
[----:B------:R2:W-:Y:S05]  /*6fd0*/  @P0 LDGSTS.E.BYPASS.LTC128B.128 [R219+0x2100], [R8.64], !P5 ;  /* 0x0210000008db0fae */ /* 0x0005ea000e901d48 */
[----:B------:R2:W-:Y:S05]  /*6fe0*/  @P0 LDGSTS.E.BYPASS.LTC128B.128 [R219+0x5100], [R8.64+0x80], !P6 ;  /* 0x0510008008db0fae */ /* 0x0005ea000f101d48 */
[----:B------:R-:W0:Y:S01]  /*6ff0*/  LDGDEPBAR ;  /* 0x00000000000079af */ /* 0x000e220000000000 */
[----:B--2---:R-:W-:Y:S01]  /*7000*/  IADD3 R8, R4, R0, RZ ;  /* 0x0000000004087210 */ /* 0x004fe20007ffe0ff */
[----:B------:R-:W-:Y:S04]  /*7010*/  DEPBAR.LE SB0, 0x0 ;  /* 0x000080000000791a */ /* 0x000fe80000000000 */
[----:B------:R-:W-:Y:S01]  /*7020*/  BAR.SYNC.DEFER_BLOCKING 0x0 ;  /* 0x0000000000007b1d */ /* 0x000fe20000010000 */
[----:B------:R-:W-:Y:S04]  /*7030*/  IMNMX R8, R8, 0x60, PT ;  /* 0x0000006008087817 */ /* 0x000fe80003800200 */
[----:B------:R-:W-:Y:S11]  /*7040*/  ISETP.GE.AND P0, PT, R79, R8, PT ;  /* 0x000000084f00720c */ /* 0x000ff60003f06270 */
[----:B------:R-:W-:Y:S02]  /*7050*/  @!UPT UIADD3 URZ, URZ, URZ, URZ ;  /* 0x0000003f3f3ff290 */ /* 0x000fe4000fffe03f */
[----:B------:R-:W-:-:S05]  /*7060*/  @P0 BRA `(.L_x_738) ;  /* 0x000000d000000947 */ /* 0x000fca0003800000 */
[----:B-1----:R-:W-:Y:S01]  /*7070*/  MOV R88, R142 ;  /* 0x0000008e00587202 */ /* 0x002fe20000000f00 */
[----:B------:R-:W-:Y:S04]  /*7080*/  IMAD R4, R2, c[0x0][0x208], RZ ;  /* 0x0000820002047a24 */ /* 0x000fe800078e02ff */
[C---:B------:R-:W-:Y:S04]  /*7090*/  IMAD.WIDE.U32 R6, R3.reuse, c[0x0][0x208], R88 ;  /* 0x0000820003067a25 */ /* 0x040fe800078e0058 */
[----:B------:R-:W-:Y:S01]  /*70a0*/  IMAD R4, R3, c[0x0][0x20c], R4 ;  /* 0x0000830003047a24 */ /* 0x000fe200078e0204 */
[C---:B------:R-:W-:Y:S04]  /*70b0*/  LEA R14, P0, R6.reuse, c[0x0][0x1f8], 0x1 ;  /* 0x00007e00060e7a11 */ /* 0x040fe800078008ff */
[----:B------:R-:W-:Y:S04]  /*70c0*/  IADD3 R4, R7, R4, RZ ;  /* 0x0000000407047210 */ /* 0x000fe80007ffe0ff */
[----:B------:R-:W-:Y:S02]  /*70d0*/  LEA.HI.X R15, R6, c[0x0][0x1fc], R4, 0x1, P0 ;  /* 0x00007f00060f7a11 */ /* 0x000fe400000f0c04 */
[----:B------:R-:W-:Y:S11]  /*70e0*/  ISETP.GE.AND P0, PT, R65, c[0x0][0x1d4], PT ;  /* 0x0000750041007a0c */ /* 0x000ff60003f06270 */
[----:B------:R-:W-:Y:S02]  /*70f0*/  @!UPT UIADD3 URZ, URZ, URZ, URZ ;  /* 0x0000003f3f3ff290 */ /* 0x000fe4000fffe03f */
[----:B------:R-:W1:Y:S04]  /*7100*/  @!P0 LDS.128 R4, [R234+0x3100] ;  /* 0x00310000ea048984 */ /* 0x000e680000000c00 */
[----:B-1----:R-:W-:Y:S04]  /*7110*/  @!P0 STG.E.128 [R14.64+0x80], R4 ;  /* 0x000080040e008986 */ /* 0x002fe8000c101d08 */
[----:B------:R-:W1:Y:S04]  /*7120*/  @!P4 LDS.128 R4, [R234+0x100] ;  /* 0x00010000ea04c984 */ /* 0x000e680000000c00 */
[----:B-1----:R1:W-:Y:S02]  /*7130*/  @!P4 STG.E.128 [R14.64], R4 ;  /* 0x000000040e00c986 */ /* 0x0023e4000c101d08 */
.L_x_738:
[----:B-1----:R-:W-:Y:S05]  /*7140*/  BSYNC B0 ;  /* 0x0000000000007941 */ /* 0x002fea0003800000 */
.L_x_737:
[----:B------:R-:W-:Y:S01]  /*7150*/  ISETP.GE.AND P0, PT, R76, R8, PT ;  /* 0x000000084c00720c */ /* 0x000fe20003f06270 */
[----:B------:R-:W-:Y:S01]  /*7160*/  @!UPT UIADD3 URZ, URZ, URZ, URZ ;  /* 0x0000003f3f3ff290 */ /* 0x000fe2000fffe03f */
[----:B------:R-:W-:Y:S11]  /*7170*/  BSSY B0, `(.L_x_739) ;  /* 0x0000011000007945 */ /* 0x000ff60003800000 */
[----:B------:R-:W-:-:S05]  /*7180*/  @P0 BRA `(.L_x_740) ;  /* 0x000000f000000947 */ /* 0x000fca0003800000 */
[----:B------:R-:W-:Y:S02]  /*7190*/  IADD3 R5, P0, R3, 0x20, RZ ;  /* 0x0000002003057810 */ /* 0x000fe40007f1e0ff */
[----:B------:R-:W-:Y:S03]  /*71a0*/  MOV R88, R142 ;  /* 0x0000008e00587202 */ /* 0x000fe60000000f00 */
[----:B------:R-:W-:Y:S02]  /*71b0*/  IMAD.X R4, RZ, RZ, R2, P0 ;  /* 0x000000ffff047224 */ /* 0x000fe400000e0602 */
[C---:B------:R-:W-:Y:S04]  /*71c0*/  IMAD.WIDE.U32 R6, R5.reuse, c[0x0][0x208], R88 ;  /* 0x0000820005067a25 */ /* 0x040fe800078e0058 */
[----:B------:R-:W-:Y:S01]  /*71d0*/  IMAD R4, R4, c[0x0][0x208], RZ ;  /* 0x0000820004047a24 */ /* 0x000fe200078e02ff */
[C---:B------:R-:W-:Y:S03]  /*71e0*/  LEA R14, P0, R6.reuse, c[0x0][0x1f8], 0x1 ;  /* 0x00007e00060e7a11 */ /* 0x040fe600078008ff */
[----:B------:R-:W-:Y:S04]  /*71f0*/  IMAD R4, R5, c[0x0][0x20c], R4 ;  /* 0x0000830005047a24 */ /* 0x000fe800078e0204 */
[----:B------:R-:W-:Y:S05]  /*7200*/  IMAD.IADD R4, R7, 0x1, R4 ;  /* 0x0000000107047824 */ /* 0x000fea00078e0204 */
[----:B------:R-:W-:Y:S02]  /*7210*/  LEA.HI.X R15, R6, c[0x0][0x1fc], R4, 0x1, P0 ;  /* 0x00007f00060f7a11 */ /* 0x000fe400000f0c04 */
[----:B------:R-:W-:Y:S11]  /*7220*/  ISETP.GE.AND P0, PT, R65, c[0x0][0x1d4], PT ;  /* 0x0000750041007a0c */ /* 0x000ff60003f06270 */
[----:B------:R-:W-:Y:S02]  /*7230*/  @!UPT UIADD3 URZ, URZ, URZ, URZ ;  /* 0x0000003f3f3ff290 */ /* 0x000fe4000fffe03f */
[----:B------:R-:W1:Y:S04]  /*7240*/  @!P0 LDS.128 R4, [R234+0x4100] ;  /* 0x00410000ea048984 */ /* 0x000e680000000c00 */
[----:B-1----:R-:W-:Y:S04]  /*7250*/  @!P0 STG.E.128 [R14.64+0x80], R4 ;  /* 0x000080040e008986 */ /* 0x002fe8000c101d08 */
[----:B------:R-:W1:Y:S04]  /*7260*/  @!P4 LDS.128 R4, [R234+0x1100] ;  /* 0x00110000ea04c984 */ /* 0x000e680000000c00 */
[----:B-1----:R1:W-:Y:S02]  /*7270*/  @!P4 STG.E.128 [R14.64], R4 ;  /* 0x000000040e00c986 */ /* 0x0023e4000c101d08 */
.L_x_740:
[----:B------:R-:W-:Y:S05]  /*7280*/  BSYNC B0 ;  /* 0x0000000000007941 */ /* 0x000fea0003800000 */
.L_x_739:
[----:B------:R-:W-:Y:S01]  /*7290*/  ISETP.GE.AND P0, PT, R73, R8, PT ;  /* 0x000000084900720c */ /* 0x000fe20003f06270 */
[----:B------:R-:W-:Y:S01]  /*72a0*/  @!UPT UIADD3 URZ, URZ, URZ, URZ ;  /* 0x0000003f3f3ff290 */ /* 0x000fe2000fffe03f */
[----:B------:R-:W-:Y:S11]  /*72b0*/  BSSY B0, `(.L_x_741) ;  /* 0x0000011000007945 */ /* 0x000ff60003800000 */
[----:B------:R-:W-:-:S05]  /*72c0*/  @P0 BRA `(.L_x_742) ;  /* 0x000000f000000947 */ /* 0x000fca0003800000 */
[----:B------:R-:W-:Y:S02]  /*72d0*/  IADD3 R3, P0, R3, 0x40, RZ ;  /* 0x0000004003037810 */ /* 0x000fe40007f1e0ff */
[----:B------:R-:W-:Y:S03]  /*72e0*/  MOV R88, R142 ;  /* 0x0000008e00587202 */ /* 0x000fe60000000f00 */
[----:B------:R-:W-:Y:S02]  /*72f0*/  IMAD.X R2, RZ, RZ, R2, P0 ;  /* 0x000000ffff027224 */ /* 0x000fe400000e0602 */
[C---:B-1----:R-:W-:Y:S04]  /*7300*/  IMAD.WIDE.U32 R4, R3.reuse, c[0x0][0x208], R88 ;  /* 0x0000820003047a25 */ /* 0x042fe800078e0058 */
        /* <DEDUP_REMOVED lines=11> */
.L_x_742:
[----:B------:R-:W-:Y:S05]  /*73c0*/  BSYNC B0 ;  /* 0x0000000000007941 */ /* 0x000fea0003800000 */
.L_x_741:
[C---:B------:R-:W-:Y:S02]  /*73d0*/  ISETP.GT.AND P0, PT, R34.reuse, R103, PT ;  /* 0x000000672200720c */ /* 0x040fe40003f04270 */
[----:B------:R-:W-:Y:S11]  /*73e0*/  IADD3 R34, R34, -0x1, RZ ;  /* 0xffffffff22227810 */ /* 0x000ff60007ffe0ff */
[----:B------:R-:W-:Y:S01]  /*73f0*/  @P0 SHF.R.S32.HI R3, RZ, 0x1f, R34 ;  /* 0x0000001fff030819 */ /* 0x000fe20000011422 */
[----:B-1----:R-:W-:Y:S02]  /*7400*/  @P0 IMAD.MOV.U32 R4, RZ, RZ, R146 ;  /* 0x000000ffff040224 */ /* 0x002fe400078e0092 */
[----:B------:R-:W-:Y:S02]  /*7410*/  @P0 IMAD.MOV.U32 R5, RZ, RZ, R169 ;  /* 0x000000ffff050224 */ /* 0x000fe400078e00a9 */
[----:B------:R-:W-:Y:S02]  /*7420*/  @P0 IMAD R2, R106, R34, RZ ;  /* 0x000000226a020224 */ /* 0x000fe400078e02ff */
[-C--:B------:R-:W-:Y:S04]  /*7430*/  @P0 IMAD.WIDE.U32 R4, R34, R172.reuse, R4 ;  /* 0x000000ac22040225 */ /* 0x080fe800078e0004 */
[----:B------:R-:W-:Y:S01]  /*7440*/  @P0 IMAD R2, R3, R172, R2 ;  /* 0x000000ac03020224 */ /* 0x000fe200078e0202 */
[----:B------:R-:W-:Y:S02]  /*7450*/  @P0 LEA R6, P1, R4, c[0x0][0x220], 0x1 ;  /* 0x0000880004060a11 */ /* 0x000fe400078208ff */
[----:B------:R-:W-:Y:S01]  /*7460*/  @P0 SHF.L.U32 R3, R112, 0x1, RZ ;  /* 0x0000000170030819 */ /* 0x000fe200000006ff */
[----:B------:R-:W-:Y:S05]  /*7470*/  @P0 IMAD.IADD R2, R5, 0x1, R2 ;  /* 0x0000000105020824 */ /* 0x000fea00078e0202 */
[----:B------:R-:W-:Y:S02]  /*7480*/  @P0 LEA.HI.X R7, R4, c[0x0][0x224], R2, 0x1, P1 ;  /* 0x0000890004070a11 */ /* 0x000fe400008f0c02 */
[----:B------:R-:W-:Y:S02]  /*7490*/  @P0 IADD3 R4, P1, R3, R6, RZ ;  /* 0x0000000603040210 */ /* 0x000fe40007f3e0ff */
[----:B------:R-:W-:Y:S01]  /*74a0*/  @P0 SHF.L.U64.HI R2, R112, 0x1, R111 ;  /* 0x0000000170020819 */ /* 0x000fe2000001026f */
[----:B------:R-:W-:Y:S01]  /*74b0*/  @!PT LDS RZ, [RZ] ;  /* 0x00000000fffff984 */ /* 0x000fe20000000800 */
[----:B------:R-:W-:Y:S01]  /*74c0*/  @!PT LDS RZ, [RZ] ;  /* 0x00000000fffff984 */ /* 0x000fe20000000800 */
[----:B------:R-:W-:Y:S01]  /*74d0*/  @!PT LDS RZ, [RZ] ;  /* 0x00000000fffff984 */ /* 0x000fe20000000800 */
[----:B------:R1:W-:Y:S04]  /*74e0*/  @P0 LDGSTS.E.BYPASS.LTC128B.128 [R234+0x8100], [R6.64], !P5 ;  /* 0x0810000006ea0fae */ /* 0x0003e8000e901d48 */
[----:B------:R1:W-:Y:S01]  /*74f0*/  @P0 LDGSTS.E.BYPASS.LTC128B.128 [R234+0xb100], [R6.64+0x80], !P6 ;  /* 0x0b10008006ea0fae */ /* 0x0003e2000f101d48 */
[----:B------:R-:W-:Y:S01]  /*7500*/  @P0 IMAD.X R5, R2, 0x1, R7, P1 ;  /* 0x0000000102050824 */ /* 0x000fe200008e0607 */
[----:B------:R-:W-:Y:S04]  /*7510*/  @P0 IADD3 R8, P1, R4, R3, RZ ;  /* 0x0000000304080210 */ /* 0x000fe80007f3e0ff */
[----:B------:R1:W-:Y:S01]  /*7520*/  @P0 LDGSTS.E.BYPASS.LTC128B.128 [R234+0x9100], [R4.64], !P5 ;  /* 0x0910000004ea0fae */ /* 0x0003e2000e901d48 */
[----:B------:R-:W-:Y:S03]  /*7530*/  @P0 IADD3.X R9, R5, R2, RZ, P1, !PT ;  /* 0x0000000205090210 */ /* 0x000fe60000ffe4ff */
[----:B------:R1:W-:Y:S04]  /*7540*/  @P0 LDGSTS.E.BYPASS.LTC128B.128 [R234+0xc100], [R4.64+0x80], !P6 ;  /* 0x0c10008004ea0fae */ /* 0x0003e8000f101d48 */
[----:B------:R1:W-:Y:S04]  /*7550*/  @P0 LDGSTS.E.BYPASS.LTC128B.128 [R234+0xa100], [R8.64], !P5 ;  /* 0x0a10000008ea0fae */ /* 0x0003e8000e901d48 */
[----:B------:R1:W-:Y:S04]  /*7560*/  @P0 LDGSTS.E.BYPASS.LTC128B.128 [R234+0xd100], [R8.64+0x80], !P6 ;  /* 0x0d10008008ea0fae */ /* 0x0003e8000f101d48 */
[----:B------:R-:W0:Y:S01]  /*7570*/  LDGDEPBAR ;  /* 0x00000000000079af */ /* 0x000e220000000000 */
[----:B------:R-:W-:-:S05]  /*7580*/  @P0 BRA `(.L_x_743) ;  /* 0xffffbb9000000947 */ /* 0x000fca000383ffff */
[----:B------:R-:W-:Y:S01]  /*7590*/  WARPSYNC 0xffffffff ;  /* 0xffffffff00007948 */ /* 0x000fe20003800000 */
[----:B------:R-:W-:Y:S06]  /*75a0*/  BAR.SYNC.DEFER_BLOCKING 0x0 ;  /* 0x0000000000007b1d */ /* 0x000fec0000010000 */
.L_x_708:
[----:B------:R-:W-:Y:S01]  /*75b0*/  ISETP.NE.AND P3, PT, R228, 0x1, PT ;  /* 0x00000001e400780c */ /* 0x000fe20003f65270 */
[----:B------:R-:W-:Y:S01]  /*75c0*/  IMAD.IADD R15, R84, 0x1, R85 ;  /* 0x00000001540f7824 */ /* 0x000fe200078e0255 */
[----:B------:R-:W-:-:S02]  /*75d0*/  IADD3 R3, R209, 0x7f, RZ ;  /* 0x0000007fd1037810 */ /* 0x000fc40007ffe0ff */
[----:B------:R-:W-:Y:S02]  /*75e0*/  ISETP.GE.AND P1, PT, R232, 0x1, PT ;  /* 0x00000001e800780c */ /* 0x000fe40003f26270 */
[----:B------:R-:W-:-:S07]  /*75f0*/  IADD3 R0, R231, 0x1, -R229 ;  /* 0x00000001e7007810 */ /* 0x000fce0007ffe8e5 */
[----:B------:R-:W-:-:S05]  /*7600*/  @P3 IMAD.HI.U32 R2, R3, c[0x0][0x2c8], RZ ;  /* 0x0000b20003023a27 */ /* 0x000fca00078e00ff */
[----:B------:R-:W-:-:S05]  /*7610*/  @P3 SHF.R.U32.HI R3, RZ, c[0x0][0x2cc], R2 ;  /* 0x0000b300ff033a19 */ /* 0x000fca0000011602 */
[----:B------:R-:W-:-:S05]  /*7620*/  IMAD.IADD R0, R0, 0x1, R3 ;  /* 0x0000000100007824 */ /* 0x000fca00078e0203 */
[----:B------:R-:W-:Y:S01]  /*7630*/  IADD3 R3, R0, c[0x0][0x328], RZ ;  /* 0x0000ca0000037a10 */ /* 0x000fe20007ffe0ff */
[----:B------:R-:W-:Y:S05]  /*7640*/  @!P1 BRA `(.L_x_744) ;  /* 0x0000011000009947 */ /* 0x000fea0003800000 */
[C---:B------:R-:W-:Y:S01]  /*7650*/  ISETP.GT.AND P0, PT, R0.reuse, RZ, PT ;  /* 0x000000ff0000720c */ /* 0x040fe20003f04270 */
[----:B------:R-:W-:Y:S01]  /*7660*/  BSSY B0, `(.L_x_745) ;  /* 0x000000d000007945 */ /* 0x000fe20003800000 */
[----:B-1----:R-:W-:Y:S01]  /*7670*/  IADD3 R4, R0, -0x1, RZ ;  /* 0xffffffff00047810 */ /* 0x002fe20007ffe0ff */
[----:B------:R-:W-:-:S10]  /*7680*/  IMAD.MOV.U32 R2, RZ, RZ, c[0x0][0x32c] ;  /* 0x0000cb00ff027624 */ /* 0x000fd400078e00ff */
[----:B------:R-:W-:Y:S05]  /*7690*/  @P0 BRA `(.L_x_746) ;  /* 0x0000006000000947 */ /* 0x000fea0003800000 */
[----:B------:R-:W-:Y:S01]  /*76a0*/  ISETP.NE.AND P0, PT, R2, 0x1, PT ;  /* 0x000000010200780c */ /* 0x000fe20003f05270 */
[----:B------:R-:W-:-:S12]  /*76b0*/  IMAD.MOV R4, RZ, RZ, -R0 ;  /* 0x000000ffff047224 */ /* 0x000fd800078e0a00 */
[----:B------:R-:W-:-:S05]  /*76c0*/  @P0 IMAD.HI.U32 R0, R4, c[0x0][0x330], RZ ;  /* 0x0000cc0004000a27 */ /* 0x000fca00078e00ff */
[----:B------:R-:W-:-:S04]  /*76d0*/  @P0 SHF.R.U32.HI R4, RZ, c[0x0][0x334], R0 ;  /* 0x0000cd00ff040a19 */ /* 0x000fc80000011600 */
[----:B------:R-:W-:Y:S01]  /*76e0*/  LOP3.LUT R4, RZ, R4, RZ, 0x33, !PT ;  /* 0x00000004ff047212 */ /* 0x000fe200078e33ff */
[----:B------:R-:W-:Y:S05]  /*76f0*/  BRA `(.L_x_747) ;  /* 0x0000003000007947 */ /* 0x000fea0003800000 */
.L_x_746:
[----:B------:R-:W-:-:S13]  /*7700*/  ISETP.NE.AND P0, PT, R2, 0x1, PT ;  /* 0x000000010200780c */ /* 0x000fda0003f05270 */
[----:B------:R-:W-:-:S05]  /*7710*/  @P0 IMAD.HI.U32 R0, R4, c[0x0][0x330], RZ ;  /* 0x0000cc0004000a27 */ /* 0x000fca00078e00ff */
[----:B------:R-:W-:Y:S02]  /*7720*/  @P0 SHF.R.U32.HI R4, RZ, c[0x0][0x334], R0 ;  /* 0x0000cd00ff040a19 */ /* 0x000fe40000011600 */
.L_x_747:
[----:B------:R-:W-:Y:S05]  /*7730*/  BSYNC B0 ;  /* 0x0000000000007941 */ /* 0x000fea0003800000 */
.L_x_745:
[----:B------:R-:W-:-:S05]  /*7740*/  IMAD R2, R4, R2, c[0x0][0x32c] ;  /* 0x0000cb0004027624 */ /* 0x000fca00078e0202 */
[----:B------:R-:W-:-:S04]  /*7750*/  IMNMX R3, R3, R2, PT ;  /* 0x0000000203037217 */ /* 0x000fc80003800200 */
.L_x_744:
[----:B------:R-:W-:Y:S01]  /*7760*/  IADD3 R3, R3, 0x5f, RZ ;  /* 0x0000005f03037810 */ /* 0x000fe20007ffe0ff */
[----:B------:R-:W-:-:S04]  /*7770*/  @P3 IMAD.HI.U32 R0, R209, c[0x0][0x2c8], RZ ;  /* 0x0000b200d1003a27 */ /* 0x000fc800078e00ff */
[----:B------:R-:W-:-:S04]  /*7780*/  IMAD.HI R3, R3, 0x2aaaaaab, RZ ;  /* 0x2aaaaaab03037827 */ /* 0x000fc800078e02ff */
[----:B------:R-:W-:Y:S01]  /*7790*/  IMAD.MOV.U32 R2, RZ, RZ, R209 ;  /* 0x000000ffff027224 */ /* 0x000fe200078e00d1 */
[----:B------:R-:W-:Y:S02]  /*77a0*/  @P3 SHF.R.U32.HI R2, RZ, c[0x0][0x2cc], R0 ;  /* 0x0000b300ff023a19 */ /* 0x000fe40000011600 */
        /* <DEDUP_REMOVED lines=16> */
.L_x_750:
[----:B------:R-:W-:-:S04]  /*78b0*/  MOV R2, c[0x0][0x32c] ;  /* 0x0000cb0000027a02 */ /* 0x000fc80000000f00 */
[----:B------:R-:W-:-:S13]  /*78c0*/  ISETP.NE.AND P0, PT, R2, 0x1, PT ;  /* 0x000000010200780c */ /* 0x000fda0003f05270 */
[----:B------:R-:W-:-:S05]  /*78d0*/  @P0 IMAD.HI.U32 R2, R86, c[0x0][0x330], RZ ;  /* 0x0000cc0056020a27 */ /* 0x000fca00078e00ff */
[----:B------:R-:W-:Y:S02]  /*78e0*/  @P0 SHF.R.U32.HI R86, RZ, c[0x0][0x334], R2 ;  /* 0x0000cd00ff560a19 */ /* 0x000fe40000011602 */
.L_x_751:
[----:B------:R-:W-:Y:S05]  /*78f0*/  BSYNC B0 ;  /* 0x0000000000007941 */ /* 0x000fea0003800000 */
.L_x_749:
[----:B------:R-:W-:-:S05]  /*7900*/  IMAD R86, R86, c[0x0][0x32c], RZ ;  /* 0x0000cb0056567a24 */ /* 0x000fca00078e02ff */
[----:B------:R-:W-:-:S05]  /*7910*/  IMNMX R0, R0, R86, !PT ;  /* 0x0000005600007217 */ /* 0x000fca0007800200 */
.L_x_748:
[----:B------:R-:W-:Y:S01]  /*7920*/  IMAD.HI R2, R0, 0x2aaaaaab, RZ ;  /* 0x2aaaaaab00027827 */ /* 0x000fe200078e02ff */
[----:B------:R-:W-:Y:S04]  /*7930*/  BSSY B0, `(.L_x_752) ;  /* 0x0000022000007945 */ /* 0x000fe80003800000 */
[----:B------:R-:W-:-:S04]  /*7940*/  SHF.R.U32.HI R0, RZ, 0x1f, R2 ;  /* 0x0000001fff007819 */ /* 0x000fc80000011602 */
[----:B------:R-:W-:Y:S01]  /*7950*/  LEA.HI.SX32 R0, R2, R0, 0x1c ;  /* 0x0000000002007211 */ /* 0x000fe200078fe2ff */
[----:B------:R-:W-:-:S03]  /*7960*/  IMAD.MOV.U32 R2, RZ, RZ, RZ ;  /* 0x000000ffff027224 */ /* 0x000fc600078e00ff */
[----:B------:R-:W-:-:S04]  /*7970*/  IMNMX R237, RZ, R0, !PT ;  /* 0x00000000ffed7217 */ /* 0x000fc80007800200 */
[----:B------:R-:W-:-:S13]  /*7980*/  ISETP.GT.AND P0, PT, R14, R237, PT ;  /* 0x000000ed0e00720c */ /* 0x000fda0003f04270 */
[----:B------:R-:W-:Y:S05]  /*7990*/  @!P0 BRA `(.L_x_753) ;  /* 0x000001b000008947 */ /* 0x000fea0003800000 */
[-C--:B-1----:R-:W-:Y:S02]  /*79a0*/  IABS R4, R104.reuse ;  /* 0x0000006800047213 */ /* 0x082fe40000000000 */
        /* <DEDUP_REMOVED lines=26> */
.L_x_753:
[----:B------:R-:W-:Y:S05]  /*7b50*/  BSYNC B0 ;  /* 0x0000000000007941 */ /* 0x000fea0003800000 */
.L_x_752:
[----:B------:R-:W-:Y:S01]  /*7b60*/  IMAD R237, R233, R2, R237 ;  /* 0x00000002e9ed7224 */ /* 0x000fe200078e02ed */
[----:B------:R-:W-:Y:S01]  /*7b70*/  PRMT R28, RZ, 0x7610, R28 ;  /* 0x00007610ff1c7816 */ /* 0x000fe2000000001c */
[----:B------:R-:W-:Y:S01]  /*7b80*/  IMAD.MOV.U32 R11, RZ, RZ, RZ ;  /* 0x000000ffff0b7224 */ /* 0x000fe200078e00ff */
[----:B------:R-:W-:Y:S01]  /*7b90*/  MOV R0, RZ ;  /* 0x000000ff00007202 */ /* 0x000fe20000000f00 */
        /* <DEDUP_REMOVED lines=24> */
[----:B-1----:R-:W-:Y:S01]  /*7d20*/  CS2R R8, SRZ ;  /* 0x0000000000087805 */ /* 0x002fe2000001ff00 */
        /* <DEDUP_REMOVED lines=13> */
[----:B------:R-:W-:-:S05]  /*7e00*/  @P1 MOV R0, 0x4 ;  /* 0x0000000400001802 */ /* 0x000fca0000000f00 */
[----:B------:R-:W-:-:S05]  /*7e10*/  @P1 IMAD.WIDE R2, R211, R0, c[0x0][0x340] ;  /* 0x0000d000d3021625 */ /* 0x000fca00078e0200 */
[----:B------:R1:W2:Y:S01]  /*7e20*/  @P1 LDG.E R0, [R2.64] ;  /* 0x0000000802001981 */ /* 0x0002a2000c1e1900 */
[----:B------:R-:W-:Y:S01]  /*7e30*/  MOV R9, R117 ;  /* 0x0000007500097202 */ /* 0x000fe20000000f00 */
[----:B------:R-:W-:Y:S01]  /*7e40*/  IMAD.MOV.U32 R8, RZ, RZ, R116 ;  /* 0x000000ffff087224 */ /* 0x000fe200078e0074 */
[----:B------:R-:W-:Y:S01]  /*7e50*/  WARPSYNC 0xffffffff ;  /* 0xffffffff00007948 */ /* 0x000fe20003800000 */
[----:B------:R-:W-:Y:S02]  /*7e60*/  IADD3 R102, R14, -0x1, RZ ;  /* 0xffffffff0e667810 */ /* 0x000fe40007ffe0ff */
[----:B-1----:R-:W-:-:S04]  /*7e70*/  IADD3 R2, P0, R79, R15, RZ ;  /* 0x0000000f4f027210 */ /* 0x002fc80007f1e0ff */
[----:B------:R-:W-:Y:S01]  /*7e80*/  LEA.HI.X.SX32 R3, R15, R83, 0x1, P0 ;  /* 0x000000530f037211 */ /* 0x000fe200000f0eff */
[----:B------:R-:W-:Y:S01]  /*7e90*/  IMAD.WIDE.U32 R6, R2, c[0x0][0x1e0], R8 ;  /* 0x0000780002067a25 */ /* 0x000fe200078e0008 */
[----:B------:R-:W-:-:S03]  /*7ea0*/  ISETP.NE.U32.AND P0, PT, RZ, c[0x0][0x350], PT ;  /* 0x0000d400ff007a0c */ /* 0x000fc60003f05070 */
[C---:B------:R-:W-:Y:S01]  /*7eb0*/  IMAD R4, R3.reuse, c[0x0][0x1e0], RZ ;  /* 0x0000780003047a24 */ /* 0x040fe200078e02ff */
[----:B------:R-:W-:Y:S01]  /*7ec0*/  ISETP.NE.AND.EX P0, PT, RZ, c[0x0][0x354], PT, P0 ;  /* 0x0000d500ff007a0c */ /* 0x000fe20003f05300 */
[----:B------:R-:W-:Y:S02]  /*7ed0*/  IMAD R3, R3, c[0x0][0x208], RZ ;  /* 0x0000820003037a24 */ /* 0x000fe400078e02ff */
[C---:B------:R-:W-:Y:S02]  /*7ee0*/  IMAD R4, R2.reuse, c[0x0][0x1e4], R4 ;  /* 0x0000790002047a24 */ /* 0x040fe400078e0204 */
[----:B------:R-:W-:-:S04]  /*7ef0*/  IMAD.WIDE.U32 R8, R2, c[0x0][0x208], R8 ;  /* 0x0000820002087a25 */ /* 0x000fc800078e0008 */
[----:B------:R-:W-:Y:S01]  /*7f00*/  IMAD.IADD R5, R7, 0x1, R4 ;  /* 0x0000000107057824 */ /* 0x000fe200078e0204 */
[----:B------:R-:W-:Y:S01]  /*7f10*/  MOV R4, R6 ;  /* 0x0000000600047202 */ /* 0x000fe20000000f00 */
[----:B------:R-:W-:Y:S01]  /*7f20*/  IMAD R3, R2, c[0x0][0x20c], R3 ;  /* 0x0000830002037a24 */ /* 0x000fe200078e0203 */
[----:B------:R-:W-:-:S03]  /*7f30*/  SHF.R.S32.HI R2, RZ, 0x1f, R211 ;  /* 0x0000001fff027819 */ /* 0x000fc600000114d3 */
[----:B------:R-:W-:-:S04]  /*7f40*/  IMAD.WIDE.U32 R4, R227, c[0x0][0x1e8], R4 ;  /* 0x00007a00e3047a25 */ /* 0x000fc800078e0004 */
[----:B------:R-:W-:Y:S01]  /*7f50*/  IMAD.IADD R9, R9, 0x1, R3 ;  /* 0x0000000109097824 */ /* 0x000fe200078e0203 */
[----:B------:R-:W-:Y:S01]  /*7f60*/  MOV R240, R4 ;  /* 0x0000000400f07202 */ /* 0x000fe20000000f00 */
[C---:B------:R-:W-:Y:S01]  /*7f70*/  IMAD R241, R227.reuse, c[0x0][0x1ec], R5 ;  /* 0x00007b00e3f17a24 */ /* 0x040fe200078e0205 */
[----:B------:R-:W-:Y:S01]  /*7f80*/  SHF.R.S32.HI R5, RZ, 0x1f, R82 ;  /* 0x0000001fff057819 */ /* 0x000fe20000011452 */
[----:B------:R-:W-:Y:S01]  /*7f90*/  IMAD.WIDE.U32 R238, R227, c[0x0][0x210], R8 ;  /* 0x00008400e3ee7a25 */ /* 0x000fe200078e0008 */
[----:B------:R-:W-:-:S03]  /*7fa0*/  SHF.R.S32.HI R3, RZ, 0x1f, R65 ;  /* 0x0000001fff037819 */ /* 0x000fc60000011441 */
[----:B------:R-:W-:Y:S02]  /*7fb0*/  IMAD R239, R227, c[0x0][0x214], R239 ;  /* 0x00008500e3ef7a24 */ /* 0x000fe400078e02ef */
[----:B------:R-:W-:-:S04]  /*7fc0*/  IMAD R5, R5, c[0x0][0x178], RZ ;  /* 0x00005e0005057a24 */ /* 0x000fc800078e02ff */
[C---:B------:R-:W-:Y:S02]  /*7fd0*/  IMAD R5, R82.reuse, c[0x0][0x17c], R5 ;  /* 0x00005f0052057a24 */ /* 0x040fe400078e0205 */
[----:B------:R-:W-:-:S04]  /*7fe0*/  IMAD.WIDE.U32 R82, R82, c[0x0][0x178], RZ ;  /* 0x00005e0052527a25 */ /* 0x000fc800078e00ff */
[----:B------:R-:W-:Y:S01]  /*7ff0*/  IMAD.IADD R5, R83, 0x1, R5 ;  /* 0x0000000153057824 */ /* 0x000fe200078e0205 */
[--C-:B--2---:R-:W-:Y:S01]  /*8000*/  @P1 SHF.R.S32.HI R7, RZ, 0x1f, R0.reuse ;  /* 0x0000001fff071819 */ /* 0x104fe20000011400 */
[----:B------:R-:W-:Y:S01]  /*8010*/  @P1 IMAD.MOV.U32 R6, RZ, RZ, R0 ;  /* 0x000000ffff061224 */ /* 0x000fe200078e0000 */
[----:B------:R-:W-:Y:S02]  /*8020*/  @!P1 MOV R7, R2 ;  /* 0x0000000200079202 */ /* 0x000fe40000000f00 */
[----:B------:R-:W-:Y:S02]  /*8030*/  @!P1 MOV R6, R211 ;  /* 0x000000d300069202 */ /* 0x000fe40000000f00 */
[----:B------:R-:W-:Y:S02]  /*8040*/  SEL R235, R7, RZ, !P0 ;  /* 0x000000ff07eb7207 */ /* 0x000fe40004000000 */
[----:B------:R-:W-:Y:S02]  /*8050*/  SEL R0, R6, RZ, !P0 ;  /* 0x000000ff06007207 */ /* 0x000fe40004000000 */
[----:B------:R-:W-:Y:S01]  /*8060*/  ISETP.NE.U32.AND P0, PT, RZ, c[0x0][0x348], PT ;  /* 0x0000d200ff007a0c */ /* 0x000fe20003f05070 */
[----:B------:R-:W-:-:S02]  /*8070*/  IMAD R236, R235, c[0x0][0x1f0], RZ ;  /* 0x00007c00ebec7a24 */ /* 0x000fc400078e02ff */
[----:B------:R-:W-:Y:S01]  /*8080*/  IMAD R235, R235, c[0x0][0x218], RZ ;  /* 0x00008600ebeb7a24 */ /* 0x000fe200078e02ff */
[----:B------:R-:W-:Y:S01]  /*8090*/  ISETP.NE.AND.EX P0, PT, RZ, c[0x0][0x34c], PT, P0 ;  /* 0x0000d300ff007a0c */ /* 0x000fe20003f05300 */
[----:B------:R-:W-:-:S03]  /*80a0*/  IMAD.WIDE.U32 R240, R0, c[0x0][0x1f0], R240 ;  /* 0x00007c0000f07a25 */ /* 0x000fc600078e00f0 */
[----:B------:R-:W-:Y:S01]  /*80b0*/  SEL R2, R2, RZ, !P0 ;  /* 0x000000ff02027207 */ /* 0x000fe20004000000 */
[----:B------:R-:W-:Y:S01]  /*80c0*/  IMAD.WIDE.U32 R238, R0, c[0x0][0x218], R238 ;  /* 0x0000860000ee7a25 */ /* 0x000fe200078e00ee */
[----:B------:R-:W-:-:S03]  /*80d0*/  SEL R4, R211, RZ, !P0 ;  /* 0x000000ffd3047207 */ /* 0x000fc60004000000 */
[C---:B------:R-:W-:Y:S02]  /*80e0*/  IMAD R236, R0.reuse, c[0x0][0x1f4], R236 ;  /* 0x00007d0000ec7a24 */ /* 0x040fe400078e02ec */
[----:B------:R-:W-:-:S03]  /*80f0*/  IMAD R235, R0, c[0x0][0x21c], R235 ;  /* 0x0000870000eb7a24 */ /* 0x000fc600078e02eb */
[----:B------:R-:W-:Y:S02]  /*8100*/  IADD3 R236, R241, R236, RZ ;  /* 0x000000ecf1ec7210 */ /* 0x000fe40007ffe0ff */
[----:B------:R-:W-:Y:S02]  /*8110*/  IADD3 R235, R239, R235, RZ ;  /* 0x000000ebefeb7210 */ /* 0x000fe40007ffe0ff */
[----:B------:R-:W-:Y:S01]  /*8120*/  IMAD R0, R66, 0x20, R79 ;  /* 0x0000002042007824 */ /* 0x000fe200078e024f */
[----:B------:R-:W-:Y:S01]  /*8130*/  SHF.R.S32.HI R34, RZ, 0x1f, R102 ;  /* 0x0000001fff227819 */ /* 0x000fe20000011466 */
[----:B------:R-:W-:Y:S01]  /*8140*/  IMAD.MOV.U32 R8, RZ, RZ, R82 ;  /* 0x000000ffff087224 */ /* 0x000fe200078e0052 */
[----:B------:R-:W-:Y:S01]  /*8150*/  BAR.SYNC.DEFER_BLOCKING 0x0 ;  /* 0x0000000000007b1d */ /* 0x000fe20000010000 */
[----:B------:R-:W-:Y:S02]  /*8160*/  IMAD.IADD R0, R209, 0x1, R0 ;  /* 0x00000001d1007824 */ /* 0x000fe400078e0200 */
[----:B------:R-:W-:Y:S02]  /*8170*/  IMAD.MOV.U32 R9, RZ, RZ, R5 ;  /* 0x000000ffff097224 */ /* 0x000fe400078e0005 */
[----:B------:R-:W-:-:S04]  /*8180*/  @P3 IMAD.HI.U32 R6, R0, c[0x0][0x2c8], RZ ;  /* 0x0000b20000063a27 */ /* 0x000fc800078e00ff */
[----:B------:R-:W-:-:S04]  /*8190*/  IMAD.WIDE.U32 R8, R227, c[0x0][0x1b8], R8 ;  /* 0x00006e00e3087a25 */ /* 0x000fc800078e0008 */
[----:B------:R-:W-:Y:S01]  /*81a0*/  IMAD.MOV.U32 R5, RZ, RZ, R0 ;  /* 0x000000ffff057224 */ /* 0x000fe200078e0000 */
[----:B------:R-:W-:Y:S01]  /*81b0*/  @P3 SHF.R.U32.HI R5, RZ, c[0x0][0x2cc], R6 ;  /* 0x0000b300ff053a19 */ /* 0x000fe20000011606 */
[----:B------:R-:W-:Y:S02]  /*81c0*/  IMAD R2, R2, c[0x0][0x1c0], RZ ;  /* 0x0000700002027a24 */ /* 0x000fe400078e02ff */
[----:B------:R-:W-:Y:S01]  /*81d0*/  IMAD R9, R227, c[0x0][0x1bc], R9 ;  /* 0x00006f00e3097a24 */ /* 0x000fe200078e0209 */
[----:B------:R-:W-:Y:S01]  /*81e0*/  SHF.R.S32.HI R6, RZ, 0x1f, R5 ;  /* 0x0000001fff067819 */ /* 0x000fe20000011405 */
[C---:B------:R-:W-:Y:S02]  /*81f0*/  IMAD R2, R4.reuse, c[0x0][0x1c4], R2 ;  /* 0x0000710004027a24 */ /* 0x040fe400078e0202 */
[----:B------:R-:W-:-:S04]  /*8200*/  IMAD.WIDE.U32 R8, R4, c[0x0][0x1c0], R8 ;  /* 0x0000700004087a25 */ /* 0x000fc800078e0008 */
[----:B------:R-:W-:Y:S02]  /*8210*/  IMAD.MOV R4, RZ, RZ, -R5 ;  /* 0x000000ffff047224 */ /* 0x000fe400078e0a05 */
[----:B------:R-:W-:Y:S02]  /*8220*/  IMAD.IADD R7, R9, 0x1, R2 ;  /* 0x0000000109077824 */ /* 0x000fe400078e0202 */
[----:B------:R-:W-:Y:S02]  /*8230*/  IMAD R4, R4, c[0x0][0x2c4], R0 ;  /* 0x0000b10004047a24 */ /* 0x000fe400078e0200 */
[----:B------:R-:W-:Y:S02]  /*8240*/  IMAD R0, R6, c[0x0][0x1b0], RZ ;  /* 0x00006c0006007a24 */ /* 0x000fe400078e02ff */
[----:B------:R-:W-:Y:S01]  /*8250*/  IMAD.MOV.U32 R6, RZ, RZ, R8 ;  /* 0x000000ffff067224 */ /* 0x000fe200078e0008 */
[----:B------:R-:W-:Y:S01]  /*8260*/  SHF.R.S32.HI R2, RZ, 0x1f, R4 ;  /* 0x0000001fff027819 */ /* 0x000fe20000011404 */
[----:B------:R-:W-:-:S02]  /*8270*/  IMAD R0, R5, c[0x0][0x1b4], R0 ;  /* 0x00006d0005007a24 */ /* 0x000fc400078e0200 */
[----:B------:R-:W-:-:S04]  /*8280*/  IMAD.WIDE.U32 R6, R5, c[0x0][0x1b0], R6 ;  /* 0x00006c0005067a25 */ /* 0x000fc800078e0006 */
[----:B------:R-:W-:Y:S02]  /*8290*/  IMAD R2, R2, c[0x0][0x1a8], RZ ;  /* 0x00006a0002027a24 */ /* 0x000fe400078e02ff */
[----:B------:R-:W-:Y:S02]  /*82a0*/  IMAD.IADD R7, R7, 0x1, R0 ;  /* 0x0000000107077824 */ /* 0x000fe400078e0200 */
[C---:B------:R-:W-:Y:S02]  /*82b0*/  IMAD R2, R4.reuse, c[0x0][0x1ac], R2 ;  /* 0x00006b0004027a24 */ /* 0x040fe400078e0202 */
[----:B------:R-:W-:-:S04]  /*82c0*/  IMAD.WIDE.U32 R4, R4, c[0x0][0x1a8], R6 ;  /* 0x00006a0004047a25 */ /* 0x000fc800078e0006 */
[----:B------:R-:W-:Y:S01]  /*82d0*/  IMAD.IADD R2, R5, 0x1, R2 ;  /* 0x0000000105027824 */ /* 0x000fe200078e0202 */
[C---:B------:R-:W-:Y:S01]  /*82e0*/  LEA R8, P0, R4.reuse, c[0x0][0x160], 0x1 ;  /* 0x0000580004087a11 */ /* 0x040fe200078008ff */
[----:B------:R-:W-:Y:S02]  /*82f0*/  IMAD.IADD R0, R79, 0x1, R209 ;  /* 0x000000014f007824 */ /* 0x000fe400078e02d1 */
[----:B------:R-:W-:Y:S01]  /*8300*/  IMAD.MOV.U32 R15, RZ, RZ, 0x60 ;  /* 0x00000060ff0f7424 */ /* 0x000fe200078e00ff */
[----:B------:R-:W-:Y:S01]  /*8310*/  LEA.HI.X R7, R4, c[0x0][0x164], R2, 0x1, P0 ;  /* 0x0000590004077a11 */ /* 0x000fe200000f0c02 */
[----:B------:R-:W1:Y:S01]  /*8320*/  SHFL.IDX PT, R20, R8, RZ, 0x181f ;  /* 0x00181fff08147589 */ /* 0x000e6200000e0000 */
[----:B------:R-:W-:Y:S01]  /*8330*/  IMAD R2, R229, c[0x0][0x2c4], RZ ;  /* 0x0000b100e5027a24 */ /* 0x000fe200078e02ff */
[----:B------:R-:W-:Y:S01]  /*8340*/  IADD3 R5, R0, 0x20, RZ ;  /* 0x0000002000057810 */ /* 0x000fe20007ffe0ff */
[----:B------:R-:W-:Y:S01]  /*8350*/  IMAD R15, R14, -0x60, R15 ;  /* 0xffffffa00e0f7824 */ /* 0x000fe200078e020f */
[----:B------:R-:W2:Y:S01]  /*8360*/  SHFL.IDX PT, R16, R7, RZ, 0x181f ;  /* 0x00181fff07107589 */ /* 0x000ea200000e0000 */
[----:B------:R-:W-:Y:S01]  /*8370*/  IADD3 R9, R0, 0x40, RZ ;  /* 0x0000004000097810 */ /* 0x000fe20007ffe0ff */
[----:B------:R-:W-:Y:S01]  /*8380*/  IMAD.WIDE.U32 R24, R102, c[0x0][0x1e0], RZ ;  /* 0x0000780066187a25 */ /* 0x000fe200078e00ff */
[-C--:B------:R-:W-:Y:S01]  /*8390*/  ISETP.GE.AND P3, PT, R0, R2.reuse, PT ;  /* 0x000000020000720c */ /* 0x080fe20003f66270 */
[----:B------:R-:W3:Y:S01]  /*83a0*/  SHFL.IDX PT, R11, R8, 0x1, 0x181f ;  /* 0x00381f00080b7f89 */ /* 0x000ee200000e0000 */
[-C--:B------:R-:W-:Y:S01]  /*83b0*/  ISETP.GE.AND P4, PT, R5, R2.reuse, PT ;  /* 0x000000020500720c */ /* 0x080fe20003f86270 */
[----:B------:R-:W-:Y:S01]  /*83c0*/  IMAD.MOV.U32 R100, RZ, RZ, R240 ;  /* 0x000000ffff647224 */ /* 0x000fe200078e00f0 */
[----:B------:R-:W-:Y:S01]  /*83d0*/  ISETP.GE.AND P5, PT, R9, R2, PT ;  /* 0x000000020900720c */ /* 0x000fe20003fa6270 */
[----:B------:R-:W4:Y:S01]  /*83e0*/  SHFL.IDX PT, R6, R7, 0x1, 0x181f ;  /* 0x00381f0007067f89 */ /* 0x000f2200000e0000 */
[----:B------:R-:W-:Y:S01]  /*83f0*/  IMAD R9, R34, c[0x0][0x1e0], RZ ;  /* 0x0000780022097a24 */ /* 0x000fe200078e02ff */
[----:B------:R-:W-:Y:S01]  /*8400*/  IADD3 R32, R15, R231, -R79 ;  /* 0x000000e70f207210 */ /* 0x000fe20007ffe84f */
[----:B------:R-:W-:Y:S01]  /*8410*/  IMAD.MOV.U32 R101, RZ, RZ, R236 ;  /* 0x000000ffff657224 */ /* 0x000fe200078e00ec */
[----:B------:R-:W4:Y:S01]  /*8420*/  SHFL.IDX PT, R4, R8, 0x2, 0x181f ;  /* 0x00581f0008047f89 */ /* 0x000f2200000e0000 */
[----:B------:R-:W-:-:S02]  /*8430*/  IMAD R9, R102, c[0x0][0x1e4], R9 ;  /* 0x0000790066097a24 */ /* 0x000fc400078e0209 */
[----:B------:R-:W-:Y:S01]  /*8440*/  IMAD.MOV.U32 R33, RZ, RZ, 0x40 ;  /* 0x00000040ff217424 */ /* 0x000fe200078e00ff */
[----:B------:R-:W4:Y:S01]  /*8450*/  SHFL.IDX PT, R5, R7, 0x2, 0x181f ;  /* 0x00581f0007057f89 */ /* 0x000f2200000e0000 */
[----:B------:R-:W-:Y:S02]  /*8460*/  IMAD.IADD R9, R25, 0x1, R9 ;  /* 0x0000000119097824 */ /* 0x000fe400078e0209 */
[----:B------:R-:W-:Y:S01]  /*8470*/  IMAD.WIDE.U32 R24, R24, 0x60, R100 ;  /* 0x0000006018187825 */ /* 0x000fe200078e0064 */
[CC--:B-1----:R-:W-:Y:S01]  /*8480*/  @!P3 LEA R22, P0, R116.reuse, R20.reuse, 0x1 ;  /* 0x000000147416b211 */ /* 0x0c2fe200078008ff */
[----:B------:R-:W1:Y:S01]  /*8490*/  SHFL.IDX PT, R8, R8, 0x3, 0x181f ;  /* 0x00781f0008087f89 */ /* 0x000e6200000e0000 */
[----:B------:R-:W-:Y:S01]  /*84a0*/  @!P3 LEA R20, P2, R65, R20, 0x1 ;  /* 0x000000144114b211 */ /* 0x000fe200078408ff */
[----:B------:R-:W-:Y:S01]  /*84b0*/  IMAD R9, R9, 0x60, RZ ;  /* 0x0000006009097824 */ /* 0x000fe200078e02ff */
[-C--:B--2---:R-:W-:Y:S01]  /*84c0*/  @!P3 LEA.HI.X R23, R116, R16.reuse, R117, 0x1, P0 ;  /* 0x000000107417b211 */ /* 0x084fe200000f0c75 */
[----:B------:R-:W2:Y:S01]  /*84d0*/  SHFL.IDX PT, R7, R7, 0x3, 0x181f ;  /* 0x00781f0007077f89 */ /* 0x000ea200000e0000 */
[----:B------:R-:W-:Y:S01]  /*84e0*/  @!P3 LEA.HI.X R21, R65, R16, R3, 0x1, P2 ;  /* 0x000000104115b211 */ /* 0x000fe200010f0c03 */
[----:B------:R-:W-:Y:S01]  /*84f0*/  IMAD.IADD R9, R25, 0x1, R9 ;  /* 0x0000000119097824 */ /* 0x000fe200078e0209 */
[----:B---3--:R-:W-:-:S02]  /*8500*/  @!P4 LEA R16, P0, R65, R11, 0x1 ;  /* 0x0000000b4110c211 */ /* 0x008fc400078008ff */
[----:B------:R-:W-:Y:S02]  /*8510*/  ISETP.GE.AND P2, PT, R32, 0x1, PT ;  /* 0x000000012000780c */ /* 0x000fe40003f46270 */
[----:B----4-:R-:W-:Y:S02]  /*8520*/  @!P4 LEA.HI.X R17, R65, R6, R3, 0x1, P0 ;  /* 0x000000064111c211 */ /* 0x010fe400000f0c03 */
[C---:B------:R-:W-:Y:S02]  /*8530*/  @!P4 LEA R18, P1, R116.reuse, R11, 0x1 ;  /* 0x0000000b7412c211 */ /* 0x040fe400078208ff */
[C---:B------:R-:W-:Y:S02]  /*8540*/  @!P5 LEA R26, P0, R116.reuse, R4, 0x1 ;  /* 0x00000004741ad211 */ /* 0x040fe400078008ff */
[C-C-:B------:R-:W-:Y:S02]  /*8550*/  @!P4 LEA.HI.X R19, R116.reuse, R6, R117.reuse, 0x1, P1 ;  /* 0x000000067413c211 */ /* 0x140fe400008f0c75 */
[----:B------:R-:W-:-:S02]  /*8560*/  @!P5 LEA.HI.X R27, R116, R5, R117, 0x1, P0 ;  /* 0x00000005741bd211 */ /* 0x000fc400000f0c75 */
[C---:B------:R-:W-:Y:S02]  /*8570*/  @!P5 LEA R28, P0, R65.reuse, R4, 0x1 ;  /* 0x00000004411cd211 */ /* 0x040fe400078008ff */
[----:B------:R-:W-:Y:S02]  /*8580*/  IADD3 R4, R0, 0x60, RZ ;  /* 0x0000006000047810 */ /* 0x000fe40007ffe0ff */
[----:B------:R-:W-:Y:S02]  /*8590*/  @!P5 LEA.HI.X R29, R65, R5, R3, 0x1, P0 ;  /* 0x00000005411dd211 */ /* 0x000fe400000f0c03 */
[----:B------:R-:W-:Y:S02]  /*85a0*/  ISETP.GE.AND P6, PT, R4, R2, PT ;  /* 0x000000020400720c */ /* 0x000fe40003fc6270 */
[----:B------:R-:W-:Y:S02]  /*85b0*/  @P2 LEA R30, P0, R24, c[0x0][0x1c8], 0x1 ;  /* 0x00007200181e2a11 */ /* 0x000fe400078008ff */
[----:B------:R-:W-:-:S02]  /*85c0*/  ISETP.GE.AND P1, PT, R116, c[0x0][0x198], PT ;  /* 0x0000660074007a0c */ /* 0x000fc40003f26270 */
[----:B------:R-:W-:-:S07]  /*85d0*/  @P2 LEA.HI.X R31, R24, c[0x0][0x1cc], R9, 0x1, P0 ;  /* 0x00007300181f2a11 */ /* 0x000fce00000f0c09 */
[----:B-1----:R-:W-:-:S04]  /*85e0*/  @!P6 LEA R4, P0, R65, R8, 0x1 ;  /* 0x000000084104e211 */ /* 0x002fc800078008ff */
[----:B--2---:R-:W-:Y:S01]  /*85f0*/  @!P6 LEA.HI.X R5, R65, R7, R3, 0x1, P0 ;  /* 0x000000074105e211 */ /* 0x004fe200000f0c03 */
[----:B------:R1:W-:Y:S01]  /*8600*/  @!P3 LDGSTS.E.BYPASS.LTC128B.128 [R234+0x100], [R22.64], !P1 ;  /* 0x0010000016eabfae */ /* 0x0003e2000c901d48 */
[----:B------:R-:W-:Y:S01]  /*8610*/  @!P6 LEA R6, P0, R116, R8, 0x1 ;  /* 0x000000087406e211 */ /* 0x000fe200078008ff */
[----:B------:R-:W-:-:S03]  /*8620*/  IMAD.MOV.U32 R3, RZ, RZ, 0x20 ;  /* 0x00000020ff037424 */ /* 0x000fc600078e00ff */
[----:B------:R-:W-:Y:S02]  /*8630*/  @!P6 LEA.HI.X R7, R116, R7, R117, 0x1, P0 ;  /* 0x000000077407e211 */ /* 0x000fe400000f0c75 */
[----:B------:R-:W-:-:S13]  /*8640*/  ISETP.GE.AND P0, PT, R65, c[0x0][0x198], PT ;  /* 0x0000660041007a0c */ /* 0x000fda0003f06270 */
[----:B------:R1:W-:Y:S04]  /*8650*/  @!P3 LDGSTS.E.BYPASS.LTC128B.128 [R234+0x4100], [R20.64], !P0 ;  /* 0x0410000014eabfae */ /* 0x0003e8000c101d48 */
[----:B------:R1:W-:Y:S04]  /*8660*/  @!P4 LDGSTS.E.BYPASS.LTC128B.128 [R219+0x1100], [R18.64], !P1 ;  /* 0x0110000012dbcfae */ /* 0x0003e8000c901d48 */
[----:B------:R1:W-:Y:S04]  /*8670*/  @!P4 LDGSTS.E.BYPASS.LTC128B.128 [R219+0x5100], [R16.64], !P0 ;  /* 0x0510000010dbcfae */ /* 0x0003e8000c101d48 */
[----:B------:R1:W-:Y:S04]  /*8680*/  @!P5 LDGSTS.E.BYPASS.LTC128B.128 [R219+0x2100], [R26.64], !P1 ;  /* 0x021000001adbdfae */ /* 0x0003e8000c901d48 */
[----:B------:R1:W-:Y:S04]  /*8690*/  @!P5 LDGSTS.E.BYPASS.LTC128B.128 [R219+0x6100], [R28.64], !P0 ;  /* 0x061000001cdbdfae */ /* 0x0003e8000c101d48 */
[----:B------:R2:W-:Y:S01]  /*86a0*/  @!P6 LDGSTS.E.BYPASS.LTC128B.128 [R219+0x3100], [R6.64], !P1 ;  /* 0x0310000006dbefae */ /* 0x0005e2000c901d48 */
[----:B------:R-:W-:-:S03]  /*86b0*/  ISETP.GE.AND P1, PT, R32, 0x21, PT ;  /* 0x000000212000780c */ /* 0x000fc60003f26270 */
[----:B------:R3:W-:Y:S01]  /*86c0*/  @!P6 LDGSTS.E.BYPASS.LTC128B.128 [R219+0x7100], [R4.64], !P0 ;  /* 0x0710000004dbefae */ /* 0x0007e2000c101d48 */
[----:B------:R-:W-:-:S03]  /*86d0*/  @P2 ISETP.GE.AND P0, PT, R116, c[0x0][0x1d4], PT ;  /* 0x0000750074002a0c */ /* 0x000fc60003f06270 */
[----:B------:R-:W0:Y:S10]  /*86e0*/  LDGDEPBAR ;  /* 0x00000000000079af */ /* 0x000e340000000000 */
[----:B------:R1:W-:Y:S01]  /*86f0*/  @P2 LDGSTS.E.BYPASS.LTC128B.128 [R234+0x8100], [R30.64], !P0 ;  /* 0x081000001eea2fae */ /* 0x0003e2000c101d48 */
[----:B------:R-:W-:Y:S01]  /*8700*/  @P2 ISETP.GE.AND P0, PT, R65, c[0x0][0x1d4], PT ;  /* 0x0000750041002a0c */ /* 0x000fe20003f06270 */
[----:B---3--:R-:W-:-:S12]  /*8710*/  IMAD.WIDE.U32 R4, R3, c[0x0][0x1e0], RZ ;  /* 0x0000780003047a25 */ /* 0x008fd800078e00ff */
[----:B------:R1:W-:Y:S01]  /*8720*/  @P2 LDGSTS.E.BYPASS.LTC128B.128 [R234+0xb100], [R30.64+0x80], !P0 ;  /* 0x0b1000801eea2fae */ /* 0x0003e2000c101d48 */
[----:B------:R-:W-:Y:S01]  /*8730*/  IMAD R3, R3, c[0x0][0x1e4], RZ ;  /* 0x0000790003037a24 */ /* 0x000fe200078e02ff */
[----:B------:R-:W-:-:S04]  /*8740*/  @P1 IADD3 R4, P0, R24, R4, RZ ;  /* 0x0000000418041210 */ /* 0x000fc80007f1e0ff */
[----:B------:R-:W-:Y:S02]  /*8750*/  @P1 IADD3.X R3, R9, R5, R3, P0, !PT ;  /* 0x0000000509031210 */ /* 0x000fe400007fe403 */
[----:B--2---:R-:W-:-:S04]  /*8760*/  @P1 LEA R6, P0, R4, c[0x0][0x1c8], 0x1 ;  /* 0x0000720004061a11 */ /* 0x004fc800078008ff */
[----:B------:R-:W-:Y:S01]  /*8770*/  @P1 LEA.HI.X R7, R4, c[0x0][0x1cc], R3, 0x1, P0 ;  /* 0x0000730004071a11 */ /* 0x000fe200000f0c03 */
[----:B------:R-:W-:Y:S01]  /*8780*/  IMAD.WIDE.U32 R4, R33, c[0x0][0x1e0], RZ ;  /* 0x0000780021047a25 */ /* 0x000fe200078e00ff */
[----:B------:R-:W-:-:S03]  /*8790*/  @P1 ISETP.GE.AND P0, PT, R116, c[0x0][0x1d4], PT ;  /* 0x0000750074001a0c */ /* 0x000fc60003f06270 */
[----:B------:R-:W-:-:S10]  /*87a0*/  IMAD R3, R33, c[0x0][0x1e4], RZ ;  /* 0x0000790021037a24 */ /* 0x000fd400078e02ff */
[----:B------:R1:W-:Y:S01]  /*87b0*/  @P1 LDGSTS.E.BYPASS.LTC128B.128 [R219+0x9100], [R6.64], !P0 ;  /* 0x0910000006db1fae */ /* 0x0003e2000c101d48 */
[----:B------:R-:W-:-:S13]  /*87c0*/  @P1 ISETP.GE.AND P0, PT, R65, c[0x0][0x1d4], PT ;  /* 0x0000750041001a0c */ /* 0x000fda0003f06270 */
[----:B------:R1:W-:Y:S01]  /*87d0*/  @P1 LDGSTS.E.BYPASS.LTC128B.128 [R219+0xc100], [R6.64+0x80], !P0 ;  /* 0x0c10008006db1fae */ /* 0x0003e2000c101d48 */
[----:B------:R-:W-:-:S13]  /*87e0*/  ISETP.GE.AND P1, PT, R32, 0x41, PT ;  /* 0x000000412000780c */ /* 0x000fda0003f26270 */
[----:B------:R-:W-:-:S04]  /*87f0*/  @P1 IADD3 R24, P0, R24, R4, RZ ;  /* 0x0000000418181210 */ /* 0x000fc80007f1e0ff */
[----:B------:R-:W-:Y:S02]  /*8800*/  @P1 IADD3.X R3, R9, R5, R3, P0, !PT ;  /* 0x0000000509031210 */ /* 0x000fe400007fe403 */
[----:B------:R-:W-:-:S04]  /*8810*/  @P1 LEA R4, P0, R24, c[0x0][0x1c8], 0x1 ;  /* 0x0000720018041a11 */ /* 0x000fc800078008ff */
[----:B------:R-:W-:Y:S02]  /*8820*/  @P1 LEA.HI.X R5, R24, c[0x0][0x1cc], R3, 0x1, P0 ;  /* 0x0000730018051a11 */ /* 0x000fe400000f0c03 */
[----:B------:R-:W-:-:S13]  /*8830*/  @P1 ISETP.GE.AND P0, PT, R116, c[0x0][0x1d4], PT ;  /* 0x0000750074001a0c */ /* 0x000fda0003f06270 */
[----:B------:R1:W-:Y:S01]  /*8840*/  @P1 LDGSTS.E.BYPASS.LTC128B.128 [R219+0xa100], [R4.64], !P0 ;  /* 0x0a10000004db1fae */ /* 0x0003e2000c101d48 */
[----:B------:R-:W-:-:S13]  /*8850*/  @P1 ISETP.GE.AND P0, PT, R65, c[0x0][0x1d4], PT ;  /* 0x0000750041001a0c */ /* 0x000fda0003f06270 */
[----:B------:R1:W-:Y:S01]  /*8860*/  @P1 LDGSTS.E.BYPASS.LTC128B.128 [R219+0xd100], [R4.64+0x80], !P0 ;  /* 0x0d10008004db1fae */ /* 0x0003e2000c101d48 */
[----:B------:R-:W-:-:S03]  /*8870*/  ISETP.LT.AND P0, PT, RZ, c[0x0][0x27c], PT ;  /* 0x00009f00ff007a0c */ /* 0x000fc60003f01270 */
[----:B------:R-:W0:Y:S10]  /*8880*/  LDGDEPBAR ;  /* 0x00000000000079af */ /* 0x000e340000000000 */
[----:B------:R-:W-:Y:S05]  /*8890*/  @P0 BRA `(.L_x_755) ;  /* 0x0000002000000947 */ /* 0x000fea0003800000 */
[----:B------:R-:W-:-:S04]  /*88a0*/  DEPBAR.LE SB0, 0x1 ;  /* 0x000080400000791a */ /* 0x000fc80000000000 */
[----:B------:R-:W-:Y:S05]  /*88b0*/  BRA `(.L_x_756) ;  /* 0x0000488000007947 */ /* 0x000fea0003800000 */
.L_x_755:
[----:B------:R-:W-:Y:S01]  /*88c0*/  ULDC.U8 UR4, c[0x0][0x298] ;  /* 0x0000a60000047ab9 */ /* 0x000fe20000000000 */
[----:B-1---5:R-:W-:Y:S01]  /*88d0*/  SHF.R.S32.HI R4, RZ, 0x1f, R67 ;  /* 0x0000001fff047819 */ /* 0x022fe20000011443 */
[----:B------:R-:W-:Y:S01]  /*88e0*/  IMAD.WIDE.U32 R16, R67, c[0x0][0x280], RZ ;  /* 0x0000a00043107a25 */ /* 0x000fe200078e00ff */
[----:B------:R-:W-:Y:S01]  /*88f0*/  ISETP.NE.AND P0, PT, RZ, UR4, PT ;  /* 0x00000004ff007c0c */ /* 0x000fe2000bf05270 */
[----:B------:R-:W-:Y:S01]  /*8900*/  BSSY B2, `(.L_x_756) ;  /* 0x0000483000027945 */ /* 0x000fe20003800000 */
[----:B------:R-:W-:Y:S01]  /*8910*/  LEA R3, R66, R0, 0x5 ;  /* 0x0000000042037211 */ /* 0x000fe200078e28ff */
[C---:B------:R-:W-:Y:S01]  /*8920*/  IMAD R5, R4.reuse, c[0x0][0x280], RZ ;  /* 0x0000a00004057a24 */ /* 0x040fe200078e02ff */
[----:B------:R-:W-:Y:S01]  /*8930*/  IADD3 R0, R79, 0x60, RZ ;  /* 0x000000604f007810 */ /* 0x000fe20007ffe0ff */
[----:B------:R-:W-:Y:S02]  /*8940*/  IMAD R4, R4, c[0x0][0x290], RZ ;  /* 0x0000a40004047a24 */ /* 0x000fe400078e02ff */
[----:B------:R-:W-:-:S02]  /*8950*/  IMAD R5, R67, c[0x0][0x284], R5 ;  /* 0x0000a10043057a24 */ /* 0x000fc400078e0205 */
[C---:B------:R-:W-:Y:S02]  /*8960*/  IMAD R4, R67.reuse, c[0x0][0x294], R4 ;  /* 0x0000a50043047a24 */ /* 0x040fe400078e0204 */
[----:B------:R-:W-:Y:S01]  /*8970*/  IMAD.WIDE.U32 R8, R67, c[0x0][0x290], RZ ;  /* 0x0000a40043087a25 */ /* 0x000fe200078e00ff */
[----:B------:R-:W-:-:S04]  /*8980*/  IADD3 R5, R5, R17, RZ ;  /* 0x0000001105057210 */ /* 0x000fc80007ffe0ff */
[----:B------:R-:W-:Y:S01]  /*8990*/  IADD3 R4, R4, R9, RZ ;  /* 0x0000000904047210 */ /* 0x000fe20007ffe0ff */
[----:B------:R-:W-:Y:S05]  /*89a0*/  @!P0 BRA `(.L_x_757) ;  /* 0x0000244000008947 */ /* 0x000fea0003800000 */
[----:B------:R-:W-:Y:S01]  /*89b0*/  ISETP.NE.AND P1, PT, R228, 0x1, PT ;  /* 0x00000001e400780c */ /* 0x000fe20003f25270 */
[----:B------:R-:W-:Y:S01]  /*89c0*/  IMAD.MOV.U32 R18, RZ, RZ, R16 ;  /* 0x000000ffff127224 */ /* 0x000fe200078e0010 */
[----:B------:R-:W-:Y:S01]  /*89d0*/  MOV R19, R5 ;  /* 0x0000000500137202 */ /* 0x000fe20000000f00 */
[----:B------:R-:W-:Y:S01]  /*89e0*/  IMAD.MOV.U32 R9, RZ, RZ, R4 ;  /* 0x000000ffff097224 */ /* 0x000fe200078e0004 */
[----:B------:R-:W-:Y:S01]  /*89f0*/  BSSY B0, `(.L_x_758) ;  /* 0x0000031000007945 */ /* 0x000fe20003800000 */
[----:B------:R-:W-:Y:S01]  /*8a00*/  CS2R R46, SRZ ;  /* 0x00000000002e7805 */ /* 0x000fe2000001ff00 */
[----:B------:R-:W-:Y:S01]  /*8a10*/  CS2R R74, SRZ ;  /* 0x00000000004a7805 */ /* 0x000fe2000001ff00 */
[----:B------:R-:W-:Y:S01]  /*8a20*/  CS2R R56, SRZ ;  /* 0x0000000000387805 */ /* 0x000fe2000001ff00 */
[----:B------:R-:W-:Y:S01]  /*8a30*/  CS2R R68, SRZ ;  /* 0x0000000000447805 */ /* 0x000fe2000001ff00 */
[----:B------:R-:W-:-:S04]  /*8a40*/  CS2R R58, SRZ ;  /* 0x00000000003a7805 */ /* 0x000fc8000001ff00 */
[----:B------:R-:W-:-:S05]  /*8a50*/  @P1 IMAD.HI.U32 R6, R3, c[0x0][0x2c8], RZ ;  /* 0x0000b20003061a27 */ /* 0x000fca00078e00ff */
[----:B------:R-:W-:-:S04]  /*8a60*/  @P1 SHF.R.U32.HI R3, RZ, c[0x0][0x2cc], R6 ;  /* 0x0000b300ff031a19 */ /* 0x000fc80000011606 */
[----:B------:R-:W-:Y:S01]  /*8a70*/  SHF.R.S32.HI R7, RZ, 0x1f, R3 ;  /* 0x0000001fff077819 */ /* 0x000fe20000011403 */
[----:B------:R-:W-:-:S04]  /*8a80*/  IMAD.WIDE.U32 R18, R3, c[0x0][0x280], R18 ;  /* 0x0000a00003127a25 */ /* 0x000fc800078e0012 */
[C---:B------:R-:W-:Y:S02]  /*8a90*/  IMAD R6, R7.reuse, c[0x0][0x280], RZ ;  /* 0x0000a00007067a24 */ /* 0x040fe400078e02ff */
[----:B------:R-:W-:Y:S02]  /*8aa0*/  IMAD R7, R7, c[0x0][0x290], RZ ;  /* 0x0000a40007077a24 */ /* 0x000fe400078e02ff */
[C---:B------:R-:W-:Y:S01]  /*8ab0*/  IMAD R5, R3.reuse, c[0x0][0x284], R6 ;  /* 0x0000a10003057a24 */ /* 0x040fe200078e0206 */
[----:B------:R-:W-:Y:S01]  /*8ac0*/  LEA R6, P0, R18, c[0x0][0x270], 0x1 ;  /* 0x00009c0012067a11 */ /* 0x000fe200078008ff */
[----:B------:R-:W-:-:S03]  /*8ad0*/  IMAD.WIDE.U32 R8, R3, c[0x0][0x290], R8 ;  /* 0x0000a40003087a25 */ /* 0x000fc600078e0008 */
[----:B------:R-:W-:Y:S01]  /*8ae0*/  IADD3 R5, R19, R5, RZ ;  /* 0x0000000513057210 */ /* 0x000fe20007ffe0ff */
[----:B------:R-:W-:-:S03]  /*8af0*/  IMAD R3, R3, c[0x0][0x294], R7 ;  /* 0x0000a50003037a24 */ /* 0x000fc600078e0207 */
[----:B------:R-:W-:Y:S01]  /*8b00*/  LEA.HI.X R18, R18, c[0x0][0x274], R5, 0x1, P0 ;  /* 0x00009d0012127a11 */ /* 0x000fe200000f0c05 */
[----:B------:R-:W-:Y:S01]  /*8b10*/  IMAD.IADD R3, R9, 0x1, R3 ;  /* 0x0000000109037824 */ /* 0x000fe200078e0203 */
[C---:B------:R-:W-:Y:S01]  /*8b20*/  LEA R4, P0, R8.reuse, c[0x0][0x288], 0x1 ;  /* 0x0000a20008047a11 */ /* 0x040fe200078008ff */
[----:B------:R1:W2:Y:S03]  /*8b30*/  SHFL.IDX PT, R9, R6, RZ, 0x181f ;  /* 0x00181fff06097589 */ /* 0x0002a600000e0000 */
[----:B------:R-:W-:Y:S01]  /*8b40*/  LEA.HI.X R5, R8, c[0x0][0x28c], R3, 0x1, P0 ;  /* 0x0000a30008057a11 */ /* 0x000fe200000f0c03 */
[----:B------:R1:W3:Y:S01]  /*8b50*/  SHFL.IDX PT, R7, R4, RZ, 0x181f ;  /* 0x00181fff04077589 */ /* 0x0002e200000e0000 */
[----:B------:R-:W-:-:S03]  /*8b60*/  SHF.R.S32.HI R3, RZ, 0x1f, R10 ;  /* 0x0000001fff037819 */ /* 0x000fc6000001140a */
[----:B------:R1:W4:Y:S04]  /*8b70*/  SHFL.IDX PT, R11, R18, RZ, 0x181f ;  /* 0x00181fff120b7589 */ /* 0x00032800000e0000 */
[----:B------:R1:W1:Y:S01]  /*8b80*/  SHFL.IDX PT, R8, R5, RZ, 0x181f ;  /* 0x00181fff05087589 */ /* 0x00026200000e0000 */
[----:B------:R-:W-:Y:S05]  /*8b90*/  @P3 BRA `(.L_x_759) ;  /* 0x0000016000003947 */ /* 0x000fea0003800000 */
[----:B------:R-:W-:Y:S01]  /*8ba0*/  ISETP.GE.AND P1, PT, R12, c[0x0][0x27c], PT ;  /* 0x00009f000c007a0c */ /* 0x000fe20003f26270 */
[----:B------:R-:W-:Y:S01]  /*8bb0*/  CS2R R74, SRZ ;  /* 0x00000000004a7805 */ /* 0x000fe2000001ff00 */
[----:B------:R-:W-:-:S11]  /*8bc0*/  CS2R R56, SRZ ;  /* 0x0000000000387805 */ /* 0x000fd6000001ff00 */
[C---:B------:R-:W-:Y:S01]  /*8bd0*/  @!P1 IMAD.SHL.U32 R17, R12.reuse, 0x2, RZ ;  /* 0x000000020c119824 */ /* 0x040fe200078e00ff */
[----:B------:R-:W-:-:S04]  /*8be0*/  @!P1 SHF.L.U64.HI R16, R12, 0x1, R13 ;  /* 0x000000010c109819 */ /* 0x000fc8000001020d */
[----:B--2---:R-:W-:-:S05]  /*8bf0*/  @!P1 IADD3 R20, P0, R9, R17, RZ ;  /* 0x0000001109149210 */ /* 0x004fca0007f1e0ff */
[--C-:B----4-:R-:W-:Y:S01]  /*8c00*/  @!P1 IMAD.X R21, R11, 0x1, R16.reuse, P0 ;  /* 0x000000010b159824 */ /* 0x110fe200000e0610 */
[----:B---3--:R-:W-:Y:S01]  /*8c10*/  @!P1 IADD3 R22, P0, R7, R17, RZ ;  /* 0x0000001107169210 */ /* 0x008fe20007f1e0ff */
[----:B------:R-:W-:Y:S01]  /*8c20*/  CS2R R58, SRZ ;  /* 0x00000000003a7805 */ /* 0x000fe2000001ff00 */
[----:B------:R-:W-:Y:S02]  /*8c30*/  CS2R R68, SRZ ;  /* 0x0000000000447805 */ /* 0x000fe4000001ff00 */
[----:B------:R2:W5:Y:S01]  /*8c40*/  @!P1 LD.E.64 R56, [R20.64] ;  /* 0x0000000814389980 */ /* 0x000562000c101b00 */
[----:B-1----:R-:W-:Y:S01]  /*8c50*/  @!P1 IMAD.X R23, R8, 0x1, R16, P0 ;  /* 0x0000000108179824 */ /* 0x002fe200000e0610 */
[----:B------:R-:W-:-:S04]  /*8c60*/  ISETP.GE.AND P0, PT, R10, c[0x0][0x27c], PT ;  /* 0x00009f000a007a0c */ /* 0x000fc80003f06270 */
[----:B------:R2:W5:Y:S09]  /*8c70*/  @!P1 LD.E.64 R58, [R22.64] ;  /* 0x00000008163a9980 */ /* 0x000572000c101b00 */
[C---:B------:R-:W-:Y:S01]  /*8c80*/  @!P0 IMAD.SHL.U32 R17, R10.reuse, 0x2, RZ ;  /* 0x000000020a118824 */ /* 0x040fe200078e00ff */
[----:B------:R-:W-:-:S04]  /*8c90*/  @!P0 SHF.L.U64.HI R16, R10, 0x1, R3 ;  /* 0x000000010a108819 */ /* 0x000fc80000010203 */
[----:B------:R-:W-:-:S05]  /*8ca0*/  @!P0 IADD3 R24, P2, R9, R17, RZ ;  /* 0x0000001109188210 */ /* 0x000fca0007f5e0ff */
[----:B------:R-:W-:Y:S01]  /*8cb0*/  @!P0 IMAD.X R25, R11, 0x1, R16, P2 ;  /* 0x000000010b198824 */ /* 0x000fe200010e0610 */
[----:B------:R-:W-:-:S04]  /*8cc0*/  @!P0 IADD3 R26, P2, R7, R17, RZ ;  /* 0x00000011071a8210 */ /* 0x000fc80007f5e0ff */
[----:B------:R2:W5:Y:S01]  /*8cd0*/  @!P0 LD.E.64 R74, [R24.64] ;  /* 0x00000008184a8980 */ /* 0x000562000c101b00 */
[----:B------:R-:W-:-:S05]  /*8ce0*/  @!P0 IMAD.X R27, R8, 0x1, R16, P2 ;  /* 0x00000001081b8824 */ /* 0x000fca00010e0610 */
[----:B------:R2:W5:Y:S03]  /*8cf0*/  @!P0 LD.E.64 R68, [R26.64] ;  /* 0x000000081a448980 */ /* 0x000566000c101b00 */
.L_x_759:
[----:B------:R-:W-:Y:S05]  /*8d00*/  BSYNC B0 ;  /* 0x0000000000007941 */ /* 0x000fea0003800000 */
.L_x_758:
[----:B--2--5:R-:W-:Y:S01]  /*8d10*/  IMAD.MOV.U32 R20, RZ, RZ, R74 ;  /* 0x000000ffff147224 */ /* 0x024fe200078e004a */
[----:B------:R-:W-:Y:S01]  /*8d20*/  MOV R17, R56 ;  /* 0x0000003800117202 */ /* 0x000fe20000000f00 */
[----:B------:R-:W-:Y:S01]  /*8d30*/  IMAD.MOV.U32 R19, RZ, RZ, R75 ;  /* 0x000000ffff137224 */ /* 0x000fe200078e004b */
[----:B----4-:R2:W4:Y:S01]  /*8d40*/  SHFL.IDX PT, R11, R18, 0x1, 0x181f ;  /* 0x00381f00120b7f89 */ /* 0x01052200000e0000 */
[----:B------:R-:W-:Y:S01]  /*8d50*/  IMAD.MOV.U32 R16, RZ, RZ, R57 ;  /* 0x000000ffff107224 */ /* 0x000fe200078e0039 */
[----:B------:R-:W-:Y:S01]  /*8d60*/  BSSY B0, `(.L_x_760) ;  /* 0x0000026000007945 */ /* 0x000fe20003800000 */
[----:B------:R-:W-:Y:S01]  /*8d70*/  CS2R R54, SRZ ;  /* 0x0000000000367805 */ /* 0x000fe2000001ff00 */
[----:B------:R-:W-:Y:S01]  /*8d80*/  PRMT R48, R19, 0x5410, R20 ;  /* 0x0000541013307816 */ /* 0x000fe20000000014 */
[----:B------:R-:W-:Y:S01]  /*8d90*/  IMAD.MOV.U32 R20, RZ, RZ, R68 ;  /* 0x000000ffff147224 */ /* 0x000fe200078e0044 */
[----:B------:R-:W-:Y:S01]  /*8da0*/  PRMT R50, R16, 0x5410, R17 ;  /* 0x0000541010327816 */ /* 0x000fe20000000011 */
[----:B------:R-:W-:Y:S01]  /*8db0*/  IMAD.MOV.U32 R17, RZ, RZ, R58 ;  /* 0x000000ffff117224 */ /* 0x000fe200078e003a */
[----:B------:R-:W-:Y:S01]  /*8dc0*/  MOV R19, R69 ;  /* 0x0000004500137202 */ /* 0x000fe20000000f00 */
[----:B------:R2:W3:Y:S01]  /*8dd0*/  SHFL.IDX PT, R9, R6, 0x1, 0x181f ;  /* 0x00381f0006097f89 */ /* 0x0004e200000e0000 */
[----:B------:R-:W-:Y:S01]  /*8de0*/  MOV R16, R59 ;  /* 0x0000003b00107202 */ /* 0x000fe20000000f00 */
[----:B------:R-:W-:Y:S01]  /*8df0*/  CS2R R44, SRZ ;  /* 0x00000000002c7805 */ /* 0x000fe2000001ff00 */
[----:B------:R-:W-:Y:S01]  /*8e00*/  PRMT R43, R19, 0x5410, R20 ;  /* 0x00005410132b7816 */ /* 0x000fe20000000014 */
[----:B-1----:R2:W1:Y:S01]  /*8e10*/  SHFL.IDX PT, R8, R5, 0x1, 0x181f ;  /* 0x00381f0005087f89 */ /* 0x00246200000e0000 */
[----:B------:R-:W-:Y:S01]  /*8e20*/  PRMT R49, R16, 0x5410, R17 ;  /* 0x0000541010317816 */ /* 0x000fe20000000011 */
[----:B------:R-:W-:-:S02]  /*8e30*/  CS2R R52, SRZ ;  /* 0x0000000000347805 */ /* 0x000fc4000001ff00 */
[----:B---3--:R2:W3:Y:S01]  /*8e40*/  SHFL.IDX PT, R7, R4, 0x1, 0x181f ;  /* 0x00381f0004077f89 */ /* 0x0084e200000e0000 */
[----:B------:R-:W-:Y:S05]  /*8e50*/  @P4 BRA `(.L_x_761) ;  /* 0x0000016000004947 */ /* 0x000fea0003800000 */
[----:B------:R-:W-:Y:S01]  /*8e60*/  ISETP.GE.AND P1, PT, R12, c[0x0][0x27c], PT ;  /* 0x00009f000c007a0c */ /* 0x000fe20003f26270 */
[----:B------:R-:W-:Y:S01]  /*8e70*/  CS2R R46, SRZ ;  /* 0x00000000002e7805 */ /* 0x000fe2000001ff00 */
[----:B------:R-:W-:Y:S01]  /*8e80*/  ISETP.GE.AND P0, PT, R10, c[0x0][0x27c], PT ;  /* 0x00009f000a007a0c */ /* 0x000fe20003f06270 */
[----:B------:R-:W-:-:S10]  /*8e90*/  CS2R R54, SRZ ;  /* 0x0000000000367805 */ /* 0x000fd4000001ff00 */
[C---:B------:R-:W-:Y:S01]  /*8ea0*/  @!P1 IMAD.SHL.U32 R16, R12.reuse, 0x2, RZ ;  /* 0x000000020c109824 */ /* 0x040fe200078e00ff */
[----:B------:R-:W-:Y:S01]  /*8eb0*/  @!P1 SHF.L.U64.HI R19, R12, 0x1, R13 ;  /* 0x000000010c139819 */ /* 0x000fe2000001020d */
[----:B------:R-:W-:-:S03]  /*8ec0*/  @!P0 IMAD.SHL.U32 R17, R10, 0x2, RZ ;  /* 0x000000020a118824 */ /* 0x000fc600078e00ff */
[----:B------:R-:W-:-:S05]  /*8ed0*/  @!P1 IADD3 R20, P2, R9, R16, RZ ;  /* 0x0000001009149210 */ /* 0x000fca0007f5e0ff */
[----:B----4-:R-:W-:Y:S01]  /*8ee0*/  @!P1 IMAD.X R21, R11, 0x1, R19, P2 ;  /* 0x000000010b159824 */ /* 0x010fe200010e0613 */
[----:B---3--:R-:W-:Y:S02]  /*8ef0*/  @!P1 IADD3 R22, P2, R7, R16, RZ ;  /* 0x0000001007169210 */ /* 0x008fe40007f5e0ff */
[----:B------:R-:W-:Y:S01]  /*8f00*/  @!P0 SHF.L.U64.HI R16, R10, 0x1, R3 ;  /* 0x000000010a108819 */ /* 0x000fe20000010203 */
[----:B------:R-:W-:Y:S01]  /*8f10*/  CS2R R52, SRZ ;  /* 0x0000000000347805 */ /* 0x000fe2000001ff00 */
[----:B------:R-:W-:Y:S01]  /*8f20*/  CS2R R44, SRZ ;  /* 0x00000000002c7805 */ /* 0x000fe2000001ff00 */
[C---:B-1----:R-:W-:Y:S01]  /*8f30*/  @!P1 IMAD.X R23, R8.reuse, 0x1, R19, P2 ;  /* 0x0000000108179824 */ /* 0x042fe200010e0613 */
[-C--:B------:R-:W-:Y:S01]  /*8f40*/  @!P0 IADD3 R24, P2, R9, R17.reuse, RZ ;  /* 0x0000001109188210 */ /* 0x080fe20007f5e0ff */
[----:B------:R1:W5:Y:S04]  /*8f50*/  @!P1 LD.E.64 R54, [R20.64] ;  /* 0x0000000814369980 */ /* 0x000368000c101b00 */
[--C-:B------:R-:W-:Y:S01]  /*8f60*/  @!P0 IMAD.X R25, R11, 0x1, R16.reuse, P2 ;  /* 0x000000010b198824 */ /* 0x100fe200010e0610 */
[----:B------:R-:W-:Y:S01]  /*8f70*/  @!P0 IADD3 R26, P2, R7, R17, RZ ;  /* 0x00000011071a8210 */ /* 0x000fe20007f5e0ff */
[----:B------:R1:W5:Y:S04]  /*8f80*/  @!P1 LD.E.64 R52, [R22.64] ;  /* 0x0000000816349980 */ /* 0x000368000c101b00 */
[----:B------:R-:W-:Y:S01]  /*8f90*/  @!P0 IMAD.X R27, R8, 0x1, R16, P2 ;  /* 0x00000001081b8824 */ /* 0x000fe200010e0610 */
[----:B------:R1:W5:Y:S04]  /*8fa0*/  @!P0 LD.E.64 R46, [R24.64] ;  /* 0x00000008182e8980 */ /* 0x000368000c101b00 */
[----:B------:R1:W5:Y:S03]  /*8fb0*/  @!P0 LD.E.64 R44, [R26.64] ;  /* 0x000000081a2c8980 */ /* 0x000366000c101b00 */
.L_x_761:
[----:B------:R-:W-:Y:S05]  /*8fc0*/  BSYNC B0 ;  /* 0x0000000000007941 */ /* 0x000fea0003800000 */
.L_x_760:
[----:B-----5:R-:W-:Y:S01]  /*8fd0*/  IMAD.MOV.U32 R16, RZ, RZ, R55 ;  /* 0x000000ffff107224 */ /* 0x020fe200078e0037 */
[----:B------:R-:W-:Y:S01]  /*8fe0*/  MOV R17, R54 ;  /* 0x0000003600117202 */ /* 0x000fe20000000f00 */
[----:B-1----:R-:W-:Y:S01]  /*8ff0*/  IMAD.MOV.U32 R20, RZ, RZ, R46 ;  /* 0x000000ffff147224 */ /* 0x002fe200078e002e */
[----:B----4-:R1:W4:Y:S01]  /*9000*/  SHFL.IDX PT, R11, R18, 0x2, 0x181f ;  /* 0x00581f00120b7f89 */ /* 0x01032200000e0000 */
[----:B------:R-:W-:Y:S01]  /*9010*/  IMAD.MOV.U32 R19, RZ, RZ, R47 ;  /* 0x000000ffff137224 */ /* 0x000fe200078e002f */
[----:B------:R-:W-:Y:S01]  /*9020*/  PRMT R42, R16, 0x5410, R17 ;  /* 0x00005410102a7816 */ /* 0x000fe20000000011 */
[----:B------:R-:W-:Y:S01]  /*9030*/  IMAD.MOV.U32 R17, RZ, RZ, R52 ;  /* 0x000000ffff117224 */ /* 0x000fe200078e0034 */
[----:B------:R-:W-:Y:S01]  /*9040*/  MOV R16, R53 ;  /* 0x0000003500107202 */ /* 0x000fe20000000f00 */
[----:B------:R1:W2:Y:S01]  /*9050*/  SHFL.IDX PT, R9, R6, 0x2, 0x181f ;  /* 0x00581f0006097f89 */ /* 0x0002a200000e0000 */
[----:B------:R-:W-:Y:S01]  /*9060*/  PRMT R36, R19, 0x5410, R20 ;  /* 0x0000541013247816 */ /* 0x000fe20000000014 */
[----:B------:R-:W-:Y:S01]  /*9070*/  IMAD.MOV.U32 R20, RZ, RZ, R44 ;  /* 0x000000ffff147224 */ /* 0x000fe200078e002c */
[----:B------:R-:W-:Y:S01]  /*9080*/  MOV R19, R45 ;  /* 0x0000002d00137202 */ /* 0x000fe20000000f00 */
[----:B------:R1:W3:Y:S01]  /*9090*/  SHFL.IDX PT, R8, R5, 0x2, 0x181f ;  /* 0x00581f0005087f89 */ /* 0x0002e200000e0000 */
[----:B------:R-:W-:Y:S01]  /*90a0*/  BSSY B0, `(.L_x_762) ;  /* 0x0000020000007945 */ /* 0x000fe20003800000 */
[----:B------:R-:W-:Y:S01]  /*90b0*/  PRMT R37, R16, 0x5410, R17 ;  /* 0x0000541010257816 */ /* 0x000fe20000000011 */
[----:B------:R-:W-:Y:S01]  /*90c0*/  CS2R R30, SRZ ;  /* 0x00000000001e7805 */ /* 0x000fe2000001ff00 */
[----:B---3--:R1:W3:Y:S01]  /*90d0*/  SHFL.IDX PT, R7, R4, 0x2, 0x181f ;  /* 0x00581f0004077f89 */ /* 0x0082e200000e0000 */
[----:B------:R-:W-:Y:S01]  /*90e0*/  PRMT R35, R19, 0x5410, R20 ;  /* 0x0000541013237816 */ /* 0x000fe20000000014 */
[----:B------:R-:W-:Y:S01]  /*90f0*/  CS2R R16, SRZ ;  /* 0x0000000000107805 */ /* 0x000fe2000001ff00 */
[----:B------:R-:W-:Y:S01]  /*9100*/  CS2R R40, SRZ ;  /* 0x0000000000287805 */ /* 0x000fe2000001ff00 */
[----:B------:R-:W-:Y:S01]  /*9110*/  CS2R R28, SRZ ;  /* 0x00000000001c7805 */ /* 0x000fe2000001ff00 */
[----:B------:R-:W-:Y:S01]  /*9120*/  CS2R R38, SRZ ;  /* 0x0000000000267805 */ /* 0x000fe2000001ff00 */
[----:B------:R-:W-:Y:S05]  /*9130*/  @P5 BRA `(.L_x_763) ;  /* 0x0000016000005947 */ /* 0x000fea0003800000 */
[----:B------:R-:W-:Y:S01]  /*9140*/  ISETP.GE.AND P0, PT, R10, c[0x0][0x27c], PT ;  /* 0x00009f000a007a0c */ /* 0x000fe20003f06270 */
[----:B------:R-:W-:Y:S01]  /*9150*/  CS2R R30, SRZ ;  /* 0x00000000001e7805 */ /* 0x000fe2000001ff00 */
[----:B------:R-:W-:Y:S01]  /*9160*/  ISETP.GE.AND P1, PT, R12, c[0x0][0x27c], PT ;  /* 0x00009f000c007a0c */ /* 0x000fe20003f26270 */
[----:B------:R-:W-:-:S10]  /*9170*/  CS2R R40, SRZ ;  /* 0x0000000000287805 */ /* 0x000fd4000001ff00 */
[C---:B------:R-:W-:Y:S01]  /*9180*/  @!P0 IMAD.SHL.U32 R20, R10.reuse, 0x2, RZ ;  /* 0x000000020a148824 */ /* 0x040fe200078e00ff */
[----:B------:R-:W-:Y:S01]  /*9190*/  @!P0 SHF.L.U64.HI R19, R10, 0x1, R3 ;  /* 0x000000010a138819 */ /* 0x000fe20000010203 */
[C---:B------:R-:W-:Y:S01]  /*91a0*/  @!P1 IMAD.SHL.U32 R21, R12.reuse, 0x2, RZ ;  /* 0x000000020c159824 */ /* 0x040fe200078e00ff */
[----:B------:R-:W-:Y:S02]  /*91b0*/  @!P1 SHF.L.U64.HI R22, R12, 0x1, R13 ;  /* 0x000000010c169819 */ /* 0x000fe4000001020d */
[C---:B--2---:R-:W-:Y:S02]  /*91c0*/  @!P0 IADD3 R28, P3, R9.reuse, R20, RZ ;  /* 0x00000014091c8210 */ /* 0x044fe40007f7e0ff */
[-C--:B------:R-:W-:Y:S02]  /*91d0*/  @!P1 IADD3 R24, P2, R9, R21.reuse, RZ ;  /* 0x0000001509189210 */ /* 0x080fe40007f5e0ff */
[----:B---3--:R-:W-:Y:S01]  /*91e0*/  @!P1 IADD3 R26, P4, R7, R21, RZ ;  /* 0x00000015071a9210 */ /* 0x008fe20007f9e0ff */
[----:B----4-:R-:W-:-:S02]  /*91f0*/  @!P0 IMAD.X R29, R11, 0x1, R19, P3 ;  /* 0x000000010b1d8824 */ /* 0x010fc400018e0613 */
[--C-:B------:R-:W-:Y:S01]  /*9200*/  @!P1 IMAD.X R25, R11, 0x1, R22.reuse, P2 ;  /* 0x000000010b199824 */ /* 0x100fe200010e0616 */
[----:B------:R-:W-:Y:S01]  /*9210*/  @!P0 IADD3 R20, P2, R7, R20, RZ ;  /* 0x0000001407148210 */ /* 0x000fe20007f5e0ff */
[----:B------:R-:W-:Y:S01]  /*9220*/  CS2R R38, SRZ ;  /* 0x0000000000267805 */ /* 0x000fe2000001ff00 */
[----:B------:R2:W5:Y:S01]  /*9230*/  @!P0 LD.E.64 R30, [R28.64] ;  /* 0x000000081c1e8980 */ /* 0x000562000c101b00 */
[C---:B------:R-:W-:Y:S02]  /*9240*/  @!P1 IMAD.X R27, R8.reuse, 0x1, R22, P4 ;  /* 0x00000001081b9824 */ /* 0x040fe400020e0616 */
[----:B------:R-:W-:Y:S01]  /*9250*/  @!P0 IMAD.X R21, R8, 0x1, R19, P2 ;  /* 0x0000000108158824 */ /* 0x000fe200010e0613 */
[----:B------:R3:W5:Y:S04]  /*9260*/  @!P1 LD.E.64 R40, [R24.64] ;  /* 0x0000000818289980 */ /* 0x000768000c101b00 */
[----:B------:R3:W5:Y:S01]  /*9270*/  @!P1 LD.E.64 R38, [R26.64] ;  /* 0x000000081a269980 */ /* 0x000762000c101b00 */
[----:B--2---:R-:W-:-:S06]  /*9280*/  CS2R R28, SRZ ;  /* 0x00000000001c7805 */ /* 0x004fcc000001ff00 */
[----:B------:R3:W5:Y:S02]  /*9290*/  @!P0 LD.E.64 R28, [R20.64] ;  /* 0x00000008141c8980 */ /* 0x000764000c101b00 */
.L_x_763:
[----:B------:R-:W-:Y:S05]  /*92a0*/  BSYNC B0 ;  /* 0x0000000000007941 */ /* 0x000fea0003800000 */
.L_x_762:
[----:B---3--:R3:W1:Y:S01]  /*92b0*/  SHFL.IDX PT, R7, R18, 0x3, 0x181f ;  /* 0x00781f0012077f89 */ /* 0x00866200000e0000 */
[----:B-----5:R-:W-:Y:S01]  /*92c0*/  IMAD.MOV.U32 R8, RZ, RZ, R41 ;  /* 0x000000ffff087224 */ /* 0x020fe200078e0029 */
[----:B--2---:R-:W-:Y:S01]  /*92d0*/  MOV R9, R40 ;  /* 0x0000002800097202 */ /* 0x004fe20000000f00 */
[----:B----4-:R-:W-:Y:S01]  /*92e0*/  IMAD.MOV.U32 R11, RZ, RZ, R31 ;  /* 0x000000ffff0b7224 */ /* 0x010fe200078e001f */
[----:B-1----:R-:W1:Y:S01]  /*92f0*/  SHFL.IDX PT, R6, R6, 0x3, 0x181f ;  /* 0x00781f0006067f89 */ /* 0x002e6200000e0000 */
[----:B------:R-:W-:Y:S01]  /*9300*/  BSSY B0, `(.L_x_764) ;  /* 0x0000026000007945 */ /* 0x000fe20003800000 */
[----:B------:R-:W-:Y:S01]  /*9310*/  PRMT R27, R8, 0x5410, R9 ;  /* 0x00005410081b7816 */ /* 0x000fe20000000009 */
[----:B------:R-:W-:Y:S01]  /*9320*/  IMAD.MOV.U32 R9, RZ, RZ, R38 ;  /* 0x000000ffff097224 */ /* 0x000fe200078e0026 */
[----:B------:R-:W-:Y:S01]  /*9330*/  MOV R8, R39 ;  /* 0x0000002700087202 */ /* 0x000fe20000000f00 */
[----:B------:R-:W2:Y:S01]  /*9340*/  SHFL.IDX PT, R5, R5, 0x3, 0x181f ;  /* 0x00781f0005057f89 */ /* 0x000ea200000e0000 */
[----:B------:R-:W-:Y:S01]  /*9350*/  CS2R R24, SRZ ;  /* 0x0000000000187805 */ /* 0x000fe2000001ff00 */
[----:B------:R-:W-:Y:S01]  /*9360*/  CS2R R22, SRZ ;  /* 0x0000000000167805 */ /* 0x000fe2000001ff00 */
[----:B------:R-:W-:Y:S01]  /*9370*/  PRMT R26, R8, 0x5410, R9 ;  /* 0x00005410081a7816 */ /* 0x000fe20000000009 */
[----:B------:R-:W4:Y:S01]  /*9380*/  SHFL.IDX PT, R4, R4, 0x3, 0x181f ;  /* 0x00781f0004047f89 */ /* 0x000f2200000e0000 */
[----:B------:R-:W-:Y:S01]  /*9390*/  CS2R R8, SRZ ;  /* 0x0000000000087805 */ /* 0x000fe2000001ff00 */
[----:B---3--:R-:W-:-:S05]  /*93a0*/  IMAD.MOV.U32 R18, RZ, RZ, R30 ;  /* 0x000000ffff127224 */ /* 0x008fca00078e001e */
[----:B------:R-:W-:Y:S01]  /*93b0*/  PRMT R21, R11, 0x5410, R18 ;  /* 0x000054100b157816 */ /* 0x000fe20000000012 */
[----:B------:R-:W-:Y:S01]  /*93c0*/  IMAD.MOV.U32 R18, RZ, RZ, R28 ;  /* 0x000000ffff127224 */ /* 0x000fe200078e001c */
[----:B------:R-:W-:-:S04]  /*93d0*/  MOV R11, R29 ;  /* 0x0000001d000b7202 */ /* 0x000fc80000000f00 */
[----:B------:R-:W-:Y:S01]  /*93e0*/  PRMT R20, R11, 0x5410, R18 ;  /* 0x000054100b147816 */ /* 0x000fe20000000012 */
[----:B------:R-:W-:Y:S05]  /*93f0*/  @P6 BRA `(.L_x_765) ;  /* 0x0000016000006947 */ /* 0x000fea0003800000 */
[----:B-12---:R-:W-:Y:S01]  /*9400*/  ISETP.GE.AND P0, PT, R10, c[0x0][0x27c], PT ;  /* 0x00009f000a007a0c */ /* 0x006fe20003f06270 */
[----:B------:R-:W-:Y:S01]  /*9410*/  CS2R R16, SRZ ;  /* 0x0000000000107805 */ /* 0x000fe2000001ff00 */
[----:B------:R-:W-:Y:S01]  /*9420*/  ISETP.GE.AND P1, PT, R12, c[0x0][0x27c], PT ;  /* 0x00009f000c007a0c */ /* 0x000fe20003f26270 */
[----:B------:R-:W-:-:S10]  /*9430*/  CS2R R24, SRZ ;  /* 0x0000000000187805 */ /* 0x000fd4000001ff00 */
[C---:B------:R-:W-:Y:S01]  /*9440*/  @!P0 IMAD.SHL.U32 R9, R10.reuse, 0x2, RZ ;  /* 0x000000020a098824 */ /* 0x040fe200078e00ff */
[----:B------:R-:W-:Y:S01]  /*9450*/  @!P0 SHF.L.U64.HI R3, R10, 0x1, R3 ;  /* 0x000000010a038819 */ /* 0x000fe20000010203 */
[C---:B------:R-:W-:Y:S01]  /*9460*/  @!P1 IMAD.SHL.U32 R11, R12.reuse, 0x2, RZ ;  /* 0x000000020c0b9824 */ /* 0x040fe200078e00ff */
[----:B------:R-:W-:Y:S02]  /*9470*/  @!P1 SHF.L.U64.HI R8, R12, 0x1, R13 ;  /* 0x000000010c089819 */ /* 0x000fe4000001020d */
[C---:B------:R-:W-:Y:S02]  /*9480*/  @!P0 IADD3 R22, P3, R6.reuse, R9, RZ ;  /* 0x0000000906168210 */ /* 0x040fe40007f7e0ff */
[-C--:B------:R-:W-:Y:S02]  /*9490*/  @!P1 IADD3 R18, P2, R6, R11.reuse, RZ ;  /* 0x0000000b06129210 */ /* 0x080fe40007f5e0ff */
[----:B----4-:R-:W-:Y:S01]  /*94a0*/  @!P1 IADD3 R6, P4, R4, R11, RZ ;  /* 0x0000000b04069210 */ /* 0x010fe20007f9e0ff */
[----:B------:R-:W-:-:S02]  /*94b0*/  @!P0 IMAD.X R23, R7, 0x1, R3, P3 ;  /* 0x0000000107178824 */ /* 0x000fc400018e0603 */
[--C-:B------:R-:W-:Y:S01]  /*94c0*/  @!P1 IMAD.X R19, R7, 0x1, R8.reuse, P2 ;  /* 0x0000000107139824 */ /* 0x100fe200010e0608 */
[----:B------:R-:W-:Y:S01]  /*94d0*/  @!P0 IADD3 R4, P2, R4, R9, RZ ;  /* 0x0000000904048210 */ /* 0x000fe20007f5e0ff */
[C---:B------:R-:W-:Y:S01]  /*94e0*/  @!P1 IMAD.X R7, R5.reuse, 0x1, R8, P4 ;  /* 0x0000000105079824 */ /* 0x040fe200020e0608 */
[----:B------:R1:W5:Y:S01]  /*94f0*/  @!P0 LD.E.64 R16, [R22.64] ;  /* 0x0000000816108980 */ /* 0x000362000c101b00 */
[----:B------:R-:W-:Y:S02]  /*9500*/  CS2R R8, SRZ ;  /* 0x0000000000087805 */ /* 0x000fe4000001ff00 */
[----:B------:R-:W-:Y:S01]  /*9510*/  @!P0 IMAD.X R5, R5, 0x1, R3, P2 ;  /* 0x0000000105058824 */ /* 0x000fe200010e0603 */
[----:B------:R2:W5:Y:S04]  /*9520*/  @!P1 LD.E.64 R24, [R18.64] ;  /* 0x0000000812189980 */ /* 0x000568000c101b00 */
[----:B------:R2:W5:Y:S01]  /*9530*/  @!P0 LD.E.64 R8, [R4.64] ;  /* 0x0000000804088980 */ /* 0x000562000c101b00 */
[----:B-1----:R-:W-:-:S06]  /*9540*/  CS2R R22, SRZ ;  /* 0x0000000000167805 */ /* 0x002fcc000001ff00 */
[----:B------:R2:W5:Y:S02]  /*9550*/  @!P1 LD.E.64 R22, [R6.64] ;  /* 0x0000000806169980 */ /* 0x000564000c101b00 */
.L_x_765:
[----:B-12---:R-:W-:Y:S05]  /*9560*/  BSYNC B0 ;  /* 0x0000000000007941 */ /* 0x006fea0003800000 */
.L_x_764:
[----:B------:R-:W-:Y:S01]  /*9570*/  IMAD.IADD R19, R2, 0x1, -R209 ;  /* 0x0000000102137824 */ /* 0x000fe200078e0ad1 */
[----:B------:R-:W-:-:S04]  /*9580*/  DEPBAR.LE SB0, 0x1 ;  /* 0x000080400000791a */ /* 0x000fc80000000000 */
[----:B------:R-:W-:Y:S01]  /*9590*/  IMNMX R19, R19, 0x80, PT ;  /* 0x0000008013137817 */ /* 0x000fe20003800200 */
[----:B-----5:R-:W-:Y:S01]  /*95a0*/  IMAD.MOV.U32 R3, RZ, RZ, R16 ;  /* 0x000000ffff037224 */ /* 0x020fe200078e0010 */
[----:B------:R-:W-:Y:S01]  /*95b0*/  BSSY B1, `(.L_x_766) ;  /* 0x000006a000017945 */ /* 0x000fe20003800000 */
[----:B----4-:R-:W-:Y:S01]  /*95c0*/  IMAD.MOV.U32 R4, RZ, RZ, R24 ;  /* 0x000000ffff047224 */ /* 0x010fe200078e0018 */
[----:B------:R-:W-:Y:S01]  /*95d0*/  BAR.SYNC.DEFER_BLOCKING 0x0 ;  /* 0x0000000000007b1d */ /* 0x000fe20000010000 */
[----:B------:R-:W-:Y:S01]  /*95e0*/  ISETP.GE.AND P0, PT, R79, R19, PT ;  /* 0x000000134f00720c */ /* 0x000fe20003f06270 */
[----:B------:R-:W-:Y:S01]  /*95f0*/  IMAD.MOV.U32 R5, RZ, RZ, R17 ;  /* 0x000000ffff057224 */ /* 0x000fe200078e0011 */
[----:B------:R-:W-:Y:S01]  /*9600*/  PRMT R2, R2, 0x5410, R3 ;  /* 0x0000541002027816 */ /* 0x000fe20000000003 */
[----:B------:R-:W-:Y:S01]  /*9610*/  IMAD.MOV.U32 R6, RZ, RZ, R8 ;  /* 0x000000ffff067224 */ /* 0x000fe200078e0008 */
[----:B------:R-:W-:Y:S02]  /*9620*/  MOV R3, R25 ;  /* 0x0000001900037202 */ /* 0x000fe40000000f00 */
[----:B------:R-:W-:-:S02]  /*9630*/  PRMT R2, R5, 0x7610, R2 ;  /* 0x0000761005027816 */ /* 0x000fc40000000002 */
[----:B------:R-:W-:Y:S01]  /*9640*/  PRMT R11, R3, 0x5410, R4 ;  /* 0x00005410030b7816 */ /* 0x000fe20000000004 */
[----:B------:R-:W-:Y:S01]  /*9650*/  IMAD.MOV.U32 R3, RZ, RZ, R9 ;  /* 0x000000ffff037224 */ /* 0x000fe200078e0009 */
[----:B------:R-:W-:Y:S01]  /*9660*/  MOV R5, R22 ;  /* 0x0000001600057202 */ /* 0x000fe20000000f00 */
[----:B------:R-:W-:-:S03]  /*9670*/  IMAD.MOV.U32 R4, RZ, RZ, R23 ;  /* 0x000000ffff047224 */ /* 0x000fc600078e0017 */
[----:B------:R-:W-:Y:S02]  /*9680*/  PRMT R3, R3, 0x5410, R6 ;  /* 0x0000541003037816 */ /* 0x000fe40000000006 */
[----:B------:R-:W-:Y:S01]  /*9690*/  PRMT R18, R4, 0x5410, R5 ;  /* 0x0000541004127816 */ /* 0x000fe20000000005 */
[----:B------:R-:W-:Y:S05]  /*96a0*/  @P0 BRA `(.L_x_767) ;  /* 0x000005a000000947 */ /* 0x000fea0003800000 */
[----:B------:R-:W-:Y:S01]  /*96b0*/  ISETP.GE.AND P0, PT, R12, c[0x0][0x27c], PT ;  /* 0x00009f000c007a0c */ /* 0x000fe20003f06270 */
[----:B------:R-:W-:-:S12]  /*96c0*/  BSSY B0, `(.L_x_768) ;  /* 0x000002c000007945 */ /* 0x000fd80003800000 */
[----:B------:R-:W-:Y:S05]  /*96d0*/  @P0 BRA `(.L_x_769) ;  /* 0x000002a000000947 */ /* 0x000fea0003800000 */
[----:B------:R-:W1:Y:S01]  /*96e0*/  LDS.128 R4, [R234+0x100] ;  /* 0x00010000ea047984 */ /* 0x000e620000000c00 */
[--C-:B------:R-:W-:Y:S01]  /*96f0*/  SHF.R.U64 R51, R56, 0x10, R57.reuse ;  /* 0x0000001038337819 */ /* 0x100fe20000001239 */
[--C-:B------:R-:W-:Y:S01]  /*9700*/  HADD2.F32 R63, -RZ, R49.reuse.H1_H1 ;  /* 0x30000031ff3f7230 */ /* 0x100fe20000004100 */
[----:B------:R-:W-:Y:S01]  /*9710*/  SHF.R.U32.HI R56, RZ, 0x10, R57 ;  /* 0x00000010ff387819 */ /* 0x000fe20000011639 */
[----:B------:R-:W-:Y:S01]  /*9720*/  HADD2.F32 R49, -RZ, R49.H0_H0 ;  /* 0x20000031ff317230 */ /* 0x000fe20000004100 */
[--C-:B------:R-:W-:Y:S01]  /*9730*/  SHF.R.U64 R57, R58, 0x10, R59.reuse ;  /* 0x000000103a397819 */ /* 0x100fe2000000123b */
[----:B------:R-:W-:Y:S01]  /*9740*/  HADD2.F32 R67, -RZ, R50.H1_H1 ;  /* 0x30000032ff437230 */ /* 0x000fe20000004100 */
[----:B------:R-:W-:Y:S01]  /*9750*/  SHF.R.U32.HI R58, RZ, 0x10, R59 ;  /* 0x00000010ff3a7819 */ /* 0x000fe2000001163b */
[----:B------:R-:W-:Y:S02]  /*9760*/  HADD2.F32 R64, -RZ, R56.H0_H0 ;  /* 0x20000038ff407230 */ /* 0x000fe40000004100 */
[----:B------:R-:W-:-:S02]  /*9770*/  HADD2.F32 R57, -RZ, R57.H0_H0 ;  /* 0x20000039ff397230 */ /* 0x000fc40000004100 */
[----:B------:R-:W-:Y:S02]  /*9780*/  HADD2.F32 R58, -RZ, R58.H0_H0 ;  /* 0x2000003aff3a7230 */ /* 0x000fe40000004100 */
[----:B------:R-:W-:Y:S02]  /*9790*/  HADD2.F32 R50, -RZ, R50.H0_H0 ;  /* 0x20000032ff327230 */ /* 0x000fe40000004100 */
[--C-:B-1----:R-:W-:Y:S02]  /*97a0*/  HADD2.F32 R59, -RZ, R7.reuse.H0_H0 ;  /* 0x20000007ff3b7230 */ /* 0x102fe40000004100 */
[----:B------:R-:W-:Y:S02]  /*97b0*/  HADD2.F32 R7, -RZ, R7.H1_H1 ;  /* 0x30000007ff077230 */ /* 0x000fe40000004100 */
[--C-:B------:R-:W-:Y:S02]  /*97c0*/  HADD2.F32 R60, -RZ, R4.reuse.H0_H0 ;  /* 0x20000004ff3c7230 */ /* 0x100fe40000004100 */
[----:B------:R-:W-:Y:S01]  /*97d0*/  HADD2.F32 R61, -RZ, R4.H1_H1 ;  /* 0x30000004ff3d7230 */ /* 0x000fe20000004100 */
[-C--:B------:R-:W-:Y:S01]  /*97e0*/  FMUL.FTZ R56, R7, R58.reuse ;  /* 0x0000003a07387220 */ /* 0x080fe20000410000 */
[--C-:B------:R-:W-:Y:S01]  /*97f0*/  HADD2.F32 R4, -RZ, R6.reuse.H0_H0 ;  /* 0x20000006ff047230 */ /* 0x100fe20000004100 */
[C---:B------:R-:W-:Y:S01]  /*9800*/  FMUL.FTZ R58, R59.reuse, R58 ;  /* 0x0000003a3b3a7220 */ /* 0x040fe20000410000 */
[--C-:B------:R-:W-:Y:S01]  /*9810*/  HADD2.F32 R62, -RZ, R5.reuse.H0_H0 ;  /* 0x20000005ff3e7230 */ /* 0x100fe20000004100 */
[-C--:B------:R-:W-:Y:S01]  /*9820*/  FFMA.FTZ R56, R59, R64.reuse, -R56 ;  /* 0x000000403b387223 */ /* 0x080fe20000010838 */
[----:B------:R-:W-:Y:S01]  /*9830*/  HADD2.F32 R6, -RZ, R6.H1_H1 ;  /* 0x30000006ff067230 */ /* 0x000fe20000004100 */
[----:B------:R-:W-:Y:S01]  /*9840*/  FFMA.FTZ R7, R7, R64, R58 ;  /* 0x0000004007077223 */ /* 0x000fe2000001003a */
[----:B------:R-:W-:Y:S01]  /*9850*/  HADD2.F32 R5, -RZ, R5.H1_H1 ;  /* 0x30000005ff057230 */ /* 0x000fe20000004100 */
[----:B------:R-:W-:Y:S01]  /*9860*/  FMUL.FTZ R70, R61, R63 ;  /* 0x0000003f3d467220 */ /* 0x000fe20000410000 */
[----:B------:R-:W-:Y:S01]  /*9870*/  HADD2.F32 R58, -RZ, R51.H0_H0 ;  /* 0x20000033ff3a7230 */ /* 0x000fe20000004100 */
[----:B------:R-:W-:Y:S01]  /*9880*/  FMUL.FTZ R51, R6, R49 ;  /* 0x0000003106337220 */ /* 0x000fe20000410000 */
[----:B------:R-:W-:Y:S01]  /*9890*/  F2FP.PACK_AB R7, R7, R56 ;  /* 0x000000380707723e */ /* 0x000fe200000000ff */
[----:B------:R-:W-:-:S02]  /*98a0*/  FMUL.FTZ R59, R5, R57 ;  /* 0x00000039053b7220 */ /* 0x000fc40000410000 */
[----:B------:R-:W-:Y:S02]  /*98b0*/  FMUL.FTZ R63, R60, R63 ;  /* 0x0000003f3c3f7220 */ /* 0x000fe40000410000 */
[----:B------:R-:W-:Y:S02]  /*98c0*/  FMUL.FTZ R49, R4, R49 ;  /* 0x0000003104317220 */ /* 0x000fe40000410000 */
[----:B------:R-:W-:Y:S02]  /*98d0*/  FMUL.FTZ R57, R62, R57 ;  /* 0x000000393e397220 */ /* 0x000fe40000410000 */
[-C--:B------:R-:W-:Y:S02]  /*98e0*/  FFMA.FTZ R70, R60, R67.reuse, -R70 ;  /* 0x000000433c467223 */ /* 0x080fe40000010846 */
[----:B------:R-:W-:Y:S02]  /*98f0*/  FFMA.FTZ R63, R61, R67, R63 ;  /* 0x000000433d3f7223 */ /* 0x000fe4000001003f */
[----:B------:R-:W-:-:S02]  /*9900*/  FFMA.FTZ R51, R4, R50, -R51 ;  /* 0x0000003204337223 */ /* 0x000fc40000010833 */
[----:B------:R-:W-:Y:S01]  /*9910*/  FFMA.FTZ R6, R6, R50, R49 ;  /* 0x0000003206067223 */ /* 0x000fe20000010031 */
[----:B------:R-:W-:Y:S01]  /*9920*/  F2FP.PACK_AB R4, R63, R70 ;  /* 0x000000463f04723e */ /* 0x000fe200000000ff */
[-C--:B------:R-:W-:Y:S02]  /*9930*/  FFMA.FTZ R59, R62, R58.reuse, -R59 ;  /* 0x0000003a3e3b7223 */ /* 0x080fe4000001083b */
[----:B------:R-:W-:Y:S01]  /*9940*/  FFMA.FTZ R5, R5, R58, R57 ;  /* 0x0000003a05057223 */ /* 0x000fe20000010039 */
[----:B------:R-:W-:-:S04]  /*9950*/  F2FP.PACK_AB R6, R6, R51 ;  /* 0x000000330606723e */ /* 0x000fc800000000ff */
[----:B------:R-:W-:-:S05]  /*9960*/  F2FP.PACK_AB R5, R5, R59 ;  /* 0x0000003b0505723e */ /* 0x000fca00000000ff */
[----:B------:R1:W-:Y:S02]  /*9970*/  STS.128 [R234+0x100], R4 ;  /* 0x00010004ea007388 */ /* 0x0003e40000000c00 */
.L_x_769:
[----:B------:R-:W-:Y:S05]  /*9980*/  BSYNC B0 ;  /* 0x0000000000007941 */ /* 0x000fea0003800000 */
.L_x_768:
[----:B------:R-:W-:-:S13]  /*9990*/  ISETP.GE.AND P0, PT, R10, c[0x0][0x27c], PT ;  /* 0x00009f000a007a0c */ /* 0x000fda0003f06270 */
[----:B------:R-:W-:Y:S05]  /*99a0*/  @P0 BRA `(.L_x_767) ;  /* 0x000002a000000947 */ /* 0x000fea0003800000 */
[----:B-1----:R-:W1:Y:S01]  /*99b0*/  LDS.128 R4, [R234+0x4100] ;  /* 0x00410000ea047984 */ /* 0x002e620000000c00 */
[--C-:B------:R-:W-:Y:S01]  /*99c0*/  SHF.R.U64 R50, R68, 0x10, R69.reuse ;  /* 0x0000001044327819 */ /* 0x100fe20000001245 */
[--C-:B------:R-:W-:Y:S01]  /*99d0*/  HADD2.F32 R59, -RZ, R43.reuse.H1_H1 ;  /* 0x3000002bff3b7230 */ /* 0x100fe20000004100 */
[----:B------:R-:W-:Y:S01]  /*99e0*/  SHF.R.U32.HI R68, RZ, 0x10, R69 ;  /* 0x00000010ff447819 */ /* 0x000fe20000011645 */
[----:B------:R-:W-:Y:S01]  /*99f0*/  HADD2.F32 R61, -RZ, R48.H1_H1 ;  /* 0x30000030ff3d7230 */ /* 0x000fe20000004100 */
[--C-:B------:R-:W-:Y:S01]  /*9a00*/  SHF.R.U64 R49, R74, 0x10, R75.reuse ;  /* 0x000000104a317819 */ /* 0x100fe2000000124b */
[----:B------:R-:W-:Y:S01]  /*9a10*/  HADD2.F32 R43, -RZ, R43.H0_H0 ;  /* 0x2000002bff2b7230 */ /* 0x000fe20000004100 */
[----:B------:R-:W-:Y:S01]  /*9a20*/  SHF.R.U32.HI R74, RZ, 0x10, R75 ;  /* 0x00000010ff4a7819 */ /* 0x000fe2000001164b */
[----:B------:R-:W-:Y:S02]  /*9a30*/  HADD2.F32 R68, -RZ, R68.H0_H0 ;  /* 0x20000044ff447230 */ /* 0x000fe40000004100 */
[----:B------:R-:W-:-:S02]  /*9a40*/  HADD2.F32 R50, -RZ, R50.H0_H0 ;  /* 0x20000032ff327230 */ /* 0x000fc40000004100 */
[----:B------:R-:W-:Y:S02]  /*9a50*/  HADD2.F32 R74, -RZ, R74.H0_H0 ;  /* 0x2000004aff4a7230 */ /* 0x000fe40000004100 */
[----:B------:R-:W-:Y:S02]  /*9a60*/  HADD2.F32 R48, -RZ, R48.H0_H0 ;  /* 0x20000030ff307230 */ /* 0x000fe40000004100 */
[--C-:B-1----:R-:W-:Y:S02]  /*9a70*/  HADD2.F32 R51, -RZ, R7.reuse.H0_H0 ;  /* 0x20000007ff337230 */ /* 0x102fe40000004100 */
[----:B------:R-:W-:Y:S02]  /*9a80*/  HADD2.F32 R7, -RZ, R7.H1_H1 ;  /* 0x30000007ff077230 */ /* 0x000fe40000004100 */
[--C-:B------:R-:W-:Y:S02]  /*9a90*/  HADD2.F32 R57, -RZ, R4.reuse.H1_H1 ;  /* 0x30000004ff397230 */ /* 0x100fe40000004100 */
[----:B------:R-:W-:Y:S01]  /*9aa0*/  HADD2.F32 R56, -RZ, R4.H0_H0 ;  /* 0x20000004ff387230 */ /* 0x000fe20000004100 */
[-C--:B------:R-:W-:Y:S01]  /*9ab0*/  FMUL.FTZ R60, R7, R68.reuse ;  /* 0x00000044073c7220 */ /* 0x080fe20000410000 */
[--C-:B------:R-:W-:Y:S01]  /*9ac0*/  HADD2.F32 R4, -RZ, R6.reuse.H0_H0 ;  /* 0x20000006ff047230 */ /* 0x100fe20000004100 */
[-C--:B------:R-:W-:Y:S01]  /*9ad0*/  FMUL.FTZ R62, R57, R59.reuse ;  /* 0x0000003b393e7220 */ /* 0x080fe20000410000 */
[--C-:B------:R-:W-:Y:S01]  /*9ae0*/  HADD2.F32 R58, -RZ, R5.reuse.H0_H0 ;  /* 0x20000005ff3a7230 */ /* 0x100fe20000004100 */
[C---:B------:R-:W-:Y:S01]  /*9af0*/  FMUL.FTZ R68, R51.reuse, R68 ;  /* 0x0000004433447220 */ /* 0x040fe20000410000 */
[----:B------:R-:W-:Y:S01]  /*9b00*/  HADD2.F32 R6, -RZ, R6.H1_H1 ;  /* 0x30000006ff067230 */ /* 0x000fe20000004100 */
[----:B------:R-:W-:Y:S01]  /*9b10*/  FFMA.FTZ R60, R51, R74, -R60 ;  /* 0x0000004a333c7223 */ /* 0x000fe2000001083c */
[----:B------:R-:W-:Y:S01]  /*9b20*/  HADD2.F32 R5, -RZ, R5.H1_H1 ;  /* 0x30000005ff057230 */ /* 0x000fe20000004100 */
[C---:B------:R-:W-:Y:S01]  /*9b30*/  FMUL.FTZ R59, R56.reuse, R59 ;  /* 0x0000003b383b7220 */ /* 0x040fe20000410000 */
[----:B------:R-:W-:Y:S01]  /*9b40*/  HADD2.F32 R51, -RZ, R49.H0_H0 ;  /* 0x20000031ff337230 */ /* 0x000fe20000004100 */
[----:B------:R-:W-:-:S02]  /*9b50*/  FFMA.FTZ R62, R56, R61, -R62 ;  /* 0x0000003d383e7223 */ /* 0x000fc4000001083e */
[-C--:B------:R-:W-:Y:S02]  /*9b60*/  FMUL.FTZ R49, R6, R43.reuse ;  /* 0x0000002b06317220 */ /* 0x080fe40000410000 */
[-C--:B------:R-:W-:Y:S02]  /*9b70*/  FMUL.FTZ R56, R5, R50.reuse ;  /* 0x0000003205387220 */ /* 0x080fe40000410000 */
[----:B------:R-:W-:Y:S02]  /*9b80*/  FMUL.FTZ R43, R4, R43 ;  /* 0x0000002b042b7220 */ /* 0x000fe40000410000 */
[----:B------:R-:W-:Y:S02]  /*9b90*/  FMUL.FTZ R50, R58, R50 ;  /* 0x000000323a327220 */ /* 0x000fe40000410000 */
[----:B------:R-:W-:Y:S02]  /*9ba0*/  FFMA.FTZ R7, R7, R74, R68 ;  /* 0x0000004a07077223 */ /* 0x000fe40000010044 */
[----:B------:R-:W-:-:S02]  /*9bb0*/  FFMA.FTZ R59, R57, R61, R59 ;  /* 0x0000003d393b7223 */ /* 0x000fc4000001003b */
[----:B------:R-:W-:Y:S01]  /*9bc0*/  FFMA.FTZ R49, R4, R48, -R49 ;  /* 0x0000003004317223 */ /* 0x000fe20000010831 */
[----:B------:R-:W-:Y:S01]  /*9bd0*/  F2FP.PACK_AB R7, R7, R60 ;  /* 0x0000003c0707723e */ /* 0x000fe200000000ff */
[----:B------:R-:W-:Y:S01]  /*9be0*/  FFMA.FTZ R6, R6, R48, R43 ;  /* 0x0000003006067223 */ /* 0x000fe2000001002b */
[----:B------:R-:W-:Y:S01]  /*9bf0*/  F2FP.PACK_AB R4, R59, R62 ;  /* 0x0000003e3b04723e */ /* 0x000fe200000000ff */
[-C--:B------:R-:W-:Y:S02]  /*9c00*/  FFMA.FTZ R56, R58, R51.reuse, -R56 ;  /* 0x000000333a387223 */ /* 0x080fe40000010838 */
[----:B------:R-:W-:Y:S01]  /*9c10*/  FFMA.FTZ R5, R5, R51, R50 ;  /* 0x0000003305057223 */ /* 0x000fe20000010032 */
[----:B------:R-:W-:-:S04]  /*9c20*/  F2FP.PACK_AB R6, R6, R49 ;  /* 0x000000310606723e */ /* 0x000fc800000000ff */
[----:B------:R-:W-:-:S05]  /*9c30*/  F2FP.PACK_AB R5, R5, R56 ;  /* 0x000000380505723e */ /* 0x000fca00000000ff */
[----:B------:R1:W-:Y:S02]  /*9c40*/  STS.128 [R234+0x4100], R4 ;  /* 0x00410004ea007388 */ /* 0x0003e40000000c00 */
.L_x_767:
[----:B------:R-:W-:Y:S05]  /*9c50*/  BSYNC B1 ;  /* 0x0000000000017941 */ /* 0x000fea0003800000 */
.L_x_766:
[----:B------:R-:W-:Y:S01]  /*9c60*/  ISETP.GE.AND P0, PT, R76, R19, PT ;  /* 0x000000134c00720c */ /* 0x000fe20003f06270 */
[----:B------:R-:W-:-:S12]  /*9c70*/  BSSY B1, `(.L_x_770) ;  /* 0x000005c000017945 */ /* 0x000fd80003800000 */
[----:B------:R-:W-:Y:S05]  /*9c80*/  @P0 BRA `(.L_x_771) ;  /* 0x000005a000000947 */ /* 0x000fea0003800000 */
[----:B------:R-:W-:Y:S01]  /*9c90*/  ISETP.GE.AND P0, PT, R12, c[0x0][0x27c], PT ;  /* 0x00009f000c007a0c */ /* 0x000fe20003f06270 */
[----:B------:R-:W-:-:S12]  /*9ca0*/  BSSY B0, `(.L_x_772) ;  /* 0x000002c000007945 */ /* 0x000fd80003800000 */
[----:B------:R-:W-:Y:S05]  /*9cb0*/  @P0 BRA `(.L_x_773) ;  /* 0x000002a000000947 */ /* 0x000fea0003800000 */
[----:B-1----:R-:W1:Y:S01]  /*9cc0*/  LDS.128 R4, [R234+0x1100] ;  /* 0x00110000ea047984 */ /* 0x002e620000000c00 */
[--C-:B------:R-:W-:Y:S01]  /*9cd0*/  SHF.R.U64 R48, R52, 0x10, R53.reuse ;  /* 0x0000001034307819 */ /* 0x100fe20000001235 */
[--C-:B------:R-:W-:Y:S01]  /*9ce0*/  HADD2.F32 R57, -RZ, R42.reuse.H1_H1 ;  /* 0x3000002aff397230 */ /* 0x100fe20000004100 */
[----:B------:R-:W-:Y:S01]  /*9cf0*/  SHF.R.U32.HI R52, RZ, 0x10, R53 ;  /* 0x00000010ff347819 */ /* 0x000fe20000011635 */
[----:B------:R-:W-:Y:S01]  /*9d00*/  HADD2.F32 R42, -RZ, R42.H0_H0 ;  /* 0x2000002aff2a7230 */ /* 0x000fe20000004100 */
[--C-:B------:R-:W-:Y:S01]  /*9d10*/  SHF.R.U64 R43, R54, 0x10, R55.reuse ;  /* 0x00000010362b7819 */ /* 0x100fe20000001237 */
[----:B------:R-:W-:Y:S01]  /*9d20*/  HADD2.F32 R48, -RZ, R48.H0_H0 ;  /* 0x20000030ff307230 */ /* 0x000fe20000004100 */
[----:B------:R-:W-:Y:S01]  /*9d30*/  SHF.R.U32.HI R54, RZ, 0x10, R55 ;  /* 0x00000010ff367819 */ /* 0x000fe20000011637 */
[----:B------:R-:W-:Y:S02]  /*9d40*/  HADD2.F32 R52, -RZ, R52.H0_H0 ;  /* 0x20000034ff347230 */ /* 0x000fe40000004100 */
[----:B------:R-:W-:-:S02]  /*9d50*/  HADD2.F32 R55, -RZ, R37.H1_H1 ;  /* 0x30000025ff377230 */ /* 0x000fc40000004100 */
        /* <DEDUP_REMOVED lines=32> */
.L_x_773:
[----:B------:R-:W-:Y:S05]  /*9f60*/  BSYNC B0 ;  /* 0x0000000000007941 */ /* 0x000fea0003800000 */
.L_x_772:
[----:B------:R-:W-:-:S13]  /*9f70*/  ISETP.GE.AND P0, PT, R10, c[0x0][0x27c], PT ;  /* 0x00009f000a007a0c */ /* 0x000fda0003f06270 */
        /* <DEDUP_REMOVED lines=30> */
[C---:B------:R-:W-:Y:S02]  /*a160*/  FMUL.FTZ R49, R45.reuse, R49 ;  /* 0x000000312d317220 */ /* 0x040fe40000410000 */
        /* <DEDUP_REMOVED lines=12> */
.L_x_771:
[----:B------:R-:W-:Y:S05]  /*a230*/  BSYNC B1 ;  /* 0x0000000000017941 */ /* 0x000fea0003800000 */
.L_x_770:
        /* <DEDUP_REMOVED lines=48> */
.L_x_777:
[----:B------:R-:W-:Y:S05]  /*a540*/  BSYNC B0 ;  /* 0x0000000000007941 */ /* 0x000fea0003800000 */
.L_x_776:
        /* <DEDUP_REMOVED lines=44> */
.L_x_775:
[----:B------:R-:W-:Y:S05]  /*a810*/  BSYNC B1 ;  /* 0x0000000000017941 */ /* 0x000fea0003800000 */
.L_x_774:
[----:B------:R-:W-:-:S13]  /*a820*/  ISETP.GE.AND P0, PT, R0, R19, PT ;  /* 0x000000130000720c */ /* 0x000fda0003f06270 */
[----:B------:R-:W-:Y:S05]  /*a830*/  @P0 BRA `(.L_x_778) ;  /* 0x000028f000000947 */ /* 0x000fea0003800000 */
[----:B------:R-:W-:Y:S01]  /*a840*/  ISETP.GE.AND P0, PT, R12, c[0x0][0x27c], PT ;  /* 0x00009f000c007a0c */ /* 0x000fe20003f06270 */
[----:B------:R-:W-:-:S12]  /*a850*/  BSSY B0, `(.L_x_779) ;  /* 0x000002c000007945 */ /* 0x000fd80003800000 */
[----:B------:R-:W-:Y:S05]  /*a860*/  @P0 BRA `(.L_x_780) ;  /* 0x000002a000000947 */ /* 0x000fea0003800000 */
[----:B-1----:R-:W1:Y:S01]  /*a870*/  LDS.128 R4, [R234+0x3100] ;  /* 0x00310000ea047984 */ /* 0x002e620000000c00 */
[--C-:B------:R-:W-:Y:S01]  /*a880*/  SHF.R.U64 R12, R22, 0x10, R23.reuse ;  /* 0x00000010160c7819 */ /* 0x100fe20000001217 */
[----:B------:R-:W-:Y:S01]  /*a890*/  HADD2.F32 R26, -RZ, R11.H1_H1 ;  /* 0x3000000bff1a7230 */ /* 0x000fe20000004100 */
[----:B------:R-:W-:Y:S01]  /*a8a0*/  SHF.R.U32.HI R22, RZ, 0x10, R23 ;  /* 0x00000010ff167819 */ /* 0x000fe20000011617 */
[--C-:B------:R-:W-:Y:S01]  /*a8b0*/  HADD2.F32 R23, -RZ, R18.reuse.H1_H1 ;  /* 0x30000012ff177230 */ /* 0x100fe20000004100 */
        /* <DEDUP_REMOVED lines=13> */
[----:B------:R-:W-:Y:S01]  /*a990*/  FMUL.FTZ R27, R20, R23 ;  /* 0x00000017141b7220 */ /* 0x000fe20000410000 */
        /* <DEDUP_REMOVED lines=8> */
[----:B------:R-:W-:Y:S02]  /*aa20*/  FMUL.FTZ R0, R6, R18 ;  /* 0x0000001206007220 */ /* 0x000fe40000410000 */
[----:B------:R-:W-:Y:S02]  /*aa30*/  FMUL.FTZ R19, R5, R12 ;  /* 0x0000000c05137220 */ /* 0x000fe40000410000 */
[----:B------:R-:W-:Y:S02]  /*aa40*/  FMUL.FTZ R18, R4, R18 ;  /* 0x0000001204127220 */ /* 0x000fe40000410000 */
[----:B------:R-:W-:Y:S02]  /*aa50*/  FMUL.FTZ R12, R21, R12 ;  /* 0x0000000c150c7220 */ /* 0x000fe40000410000 */
[----:B------:R-:W-:Y:S02]  /*aa60*/  FFMA.FTZ R7, R7, R25, R22 ;  /* 0x0000001907077223 */ /* 0x000fe40000010016 */
[----:B------:R-:W-:-:S02]  /*aa70*/  FFMA.FTZ R23, R20, R26, R23 ;  /* 0x0000001a14177223 */ /* 0x000fc40000010017 */
[-C--:B------:R-:W-:Y:S01]  /*aa80*/  FFMA.FTZ R0, R4, R11.reuse, -R0 ;  /* 0x0000000b04007223 */ /* 0x080fe20000010800 */
        /* <DEDUP_REMOVED lines=8> */
.L_x_780:
[----:B------:R-:W-:Y:S05]  /*ab10*/  BSYNC B0 ;  /* 0x0000000000007941 */ /* 0x000fea0003800000 */
.L_x_779:
        /* <DEDUP_REMOVED lines=18> */
[CC--:B------:R-:W-:Y:S01]  /*ac40*/  FMUL.FTZ R16, R7.reuse, R9.reuse ;  /* 0x0000000907107220 */ /* 0x0c0fe20000410000 */
        /* <DEDUP_REMOVED lines=24> */
[----:B------:R1:W-:Y:S01]  /*add0*/  STS.128 [R234+0x7100], R4 ;  /* 0x00710004ea007388 */ /* 0x0003e20000000c00 */
[----:B------:R-:W-:Y:S05]  /*ade0*/  BRA `(.L_x_778) ;  /* 0x0000234000007947 */ /* 0x000fea0003800000 */
.L_x_757:
[----:B------:R-:W-:Y:S01]  /*adf0*/  ISETP.NE.AND P0, PT, R228, 0x1, PT ;  /* 0x00000001e400780c */ /* 0x000fe20003f05270 */
[----:B------:R-:W-:Y:S01]  /*ae00*/  IMAD.MOV.U32 R10, RZ, RZ, R16 ;  /* 0x000000ffff0a7224 */ /* 0x000fe200078e0010 */
[----:B------:R-:W-:Y:S01]  /*ae10*/  CS2R R50, SRZ ;  /* 0x0000000000327805 */ /* 0x000fe2000001ff00 */
[----:B------:R-:W-:Y:S01]  /*ae20*/  IMAD.MOV.U32 R11, RZ, RZ, R5 ;  /* 0x000000ffff0b7224 */ /* 0x000fe200078e0005 */
[----:B------:R-:W-:Y:S01]  /*ae30*/  CS2R R48, SRZ ;  /* 0x0000000000307805 */ /* 0x000fe2000001ff00 */
[----:B------:R-:W-:-:S08]  /*ae40*/  IMAD.MOV.U32 R9, RZ, RZ, R4 ;  /* 0x000000ffff097224 */ /* 0x000fd000078e0004 */
[----:B------:R-:W-:-:S05]  /*ae50*/  @P0 IMAD.HI.U32 R6, R3, c[0x0][0x2c8], RZ ;  /* 0x0000b20003060a27 */ /* 0x000fca00078e00ff */
[----:B------:R-:W-:-:S04]  /*ae60*/  @P0 SHF.R.U32.HI R3, RZ, c[0x0][0x2cc], R6 ;  /* 0x0000b300ff030a19 */ /* 0x000fc80000011606 */
[----:B------:R-:W-:Y:S01]  /*ae70*/  SHF.R.S32.HI R6, RZ, 0x1f, R3 ;  /* 0x0000001fff067819 */ /* 0x000fe20000011403 */
[----:B------:R-:W-:-:S04]  /*ae80*/  IMAD.WIDE.U32 R10, R3, c[0x0][0x280], R10 ;  /* 0x0000a000030a7a25 */ /* 0x000fc800078e000a */
[----:B------:R-:W-:Y:S01]  /*ae90*/  IMAD R7, R6, c[0x0][0x280], RZ ;  /* 0x0000a00006077a24 */ /* 0x000fe200078e02ff */
[----:B------:R-:W-:Y:S01]  /*aea0*/  LEA R5, P0, R10, c[0x0][0x270], 0x1 ;  /* 0x00009c000a057a11 */ /* 0x000fe200078008ff */
[----:B------:R-:W-:Y:S02]  /*aeb0*/  IMAD R4, R6, c[0x0][0x290], RZ ;  /* 0x0000a40006047a24 */ /* 0x000fe400078e02ff */
[C---:B------:R-:W-:Y:S02]  /*aec0*/  IMAD R7, R3.reuse, c[0x0][0x284], R7 ;  /* 0x0000a10003077a24 */ /* 0x040fe400078e0207 */
[----:B------:R-:W-:Y:S01]  /*aed0*/  IMAD.WIDE.U32 R8, R3, c[0x0][0x290], R8 ;  /* 0x0000a40003087a25 */ /* 0x000fe200078e0008 */
[----:B------:R-:W1:Y:S03]  /*aee0*/  SHFL.IDX PT, R12, R5, RZ, 0x181f ;  /* 0x00181fff050c7589 */ /* 0x000e6600000e0000 */
[----:B------:R-:W-:-:S02]  /*aef0*/  IMAD.IADD R7, R11, 0x1, R7 ;  /* 0x000000010b077824 */ /* 0x000fc400078e0207 */
[----:B------:R-:W-:Y:S01]  /*af00*/  IMAD R4, R3, c[0x0][0x294], R4 ;  /* 0x0000a50003047a24 */ /* 0x000fe200078e0204 */
[----:B------:R-:W-:Y:S02]  /*af10*/  LEA R3, P1, R8, c[0x0][0x288], 0x1 ;  /* 0x0000a20008037a11 */ /* 0x000fe400078208ff */
[----:B------:R-:W-:Y:S02]  /*af20*/  LEA.HI.X R6, R10, c[0x0][0x274], R7, 0x1, P0 ;  /* 0x00009d000a067a11 */ /* 0x000fe400000f0c07 */
[----:B------:R-:W-:Y:S02]  /*af30*/  IADD3 R4, R9, R4, RZ ;  /* 0x0000000409047210 */ /* 0x000fe40007ffe0ff */
[----:B------:R-:W-:Y:S01]  /*af40*/  ISETP.GE.OR P0, PT, R116, c[0x0][0x27c], P3 ;  /* 0x00009f0074007a0c */ /* 0x000fe20001f06670 */
[----:B------:R-:W2:Y:S01]  /*af50*/  SHFL.IDX PT, R11, R6, RZ, 0x181f ;  /* 0x00181fff060b7589 */ /* 0x000ea200000e0000 */
[----:B------:R-:W-:-:S03]  /*af60*/  LEA.HI.X R4, R8, c[0x0][0x28c], R4, 0x1, P1 ;  /* 0x0000a30008047a11 */ /* 0x000fc600008f0c04 */
[----:B------:R-:W3:Y:S04]  /*af70*/  SHFL.IDX PT, R9, R3, RZ, 0x181f ;  /* 0x00181fff03097589 */ /* 0x000ee800000e0000 */
[----:B------:R-:W4:Y:S04]  /*af80*/  SHFL.IDX PT, R7, R4, RZ, 0x181f ;  /* 0x00181fff04077589 */ /* 0x000f2800000e0000 */
[C---:B------:R-:W-:Y:S01]  /*af90*/  @!P0 IMAD.SHL.U32 R10, R116.reuse, 0x2, RZ ;  /* 0x00000002740a8824 */ /* 0x040fe200078e00ff */
[----:B------:R-:W-:-:S04]  /*afa0*/  @!P0 SHF.L.U64.HI R8, R116, 0x1, R117 ;  /* 0x0000000174088819 */ /* 0x000fc80000010275 */
[----:B-1----:R-:W-:-:S05]  /*afb0*/  @!P0 IADD3 R12, P1, R12, R10, RZ ;  /* 0x0000000a0c0c8210 */ /* 0x002fca0007f3e0ff */
[----:B--2---:R-:W-:Y:S01]  /*afc0*/  @!P0 IMAD.X R13, R11, 0x1, R8, P1 ;  /* 0x000000010b0d8824 */ /* 0x004fe200008e0608 */
[----:B---3--:R-:W-:-:S04]  /*afd0*/  @!P0 IADD3 R10, P1, R9, R10, RZ ;  /* 0x0000000a090a8210 */ /* 0x008fc80007f3e0ff */
[----:B------:R-:W2:Y:S01]  /*afe0*/  @!P0 LD.E.128 R48, [R12.64] ;  /* 0x000000080c308980 */ /* 0x000ea2000c101d00 */
[----:B------:R-:W-:Y:S01]  /*aff0*/  CS2R R46, SRZ ;  /* 0x00000000002e7805 */ /* 0x000fe2000001ff00 */
[----:B------:R-:W-:Y:S01]  /*b000*/  CS2R R44, SRZ ;  /* 0x00000000002c7805 */ /* 0x000fe2000001ff00 */
[----:B----4-:R-:W-:-:S05]  /*b010*/  @!P0 IMAD.X R11, R7, 0x1, R8, P1 ;  /* 0x00000001070b8824 */ /* 0x010fca00008e0608 */
[----:B------:R1:W3:Y:S01]  /*b020*/  @!P0 LD.E.128 R44, [R10.64] ;  /* 0x000000080a2c8980 */ /* 0x0002e2000c101d00 */
[----:B------:R-:W-:Y:S01]  /*b030*/  BSSY B0, `(.L_x_781) ;  /* 0x0000024000007945 */ /* 0x000fe20003800000 */
[----:B------:R-:W-:Y:S01]  /*b040*/  ISETP.GE.AND P2, PT, R116, c[0x0][0x27c], PT ;  /* 0x00009f0074007a0c */ /* 0x000fe20003f46270 */
[----:B------:R-:W-:Y:S01]  /*b050*/  CS2R R42, SRZ ;  /* 0x00000000002a7805 */ /* 0x000fe2000001ff00 */
[----:B------:R4:W2:Y:S01]  /*b060*/  SHFL.IDX PT, R9, R5, 0x1, 0x181f ;  /* 0x00381f0005097f89 */ /* 0x0008a200000e0000 */
[----:B------:R-:W-:Y:S01]  /*b070*/  CS2R R40, SRZ ;  /* 0x0000000000287805 */ /* 0x000fe2000001ff00 */
[----:B------:R-:W-:Y:S01]  /*b080*/  CS2R R38, SRZ ;  /* 0x0000000000267805 */ /* 0x000fe2000001ff00 */
[----:B------:R-:W-:Y:S01]  /*b090*/  CS2R R36, SRZ ;  /* 0x0000000000247805 */ /* 0x000fe2000001ff00 */
[----:B------:R4:W2:Y:S04]  /*b0a0*/  SHFL.IDX PT, R8, R4, 0x1, 0x181f ;  /* 0x00381f0004087f89 */ /* 0x0008a800000e0000 */
[----:B-1----:R4:W1:Y:S01]  /*b0b0*/  SHFL.IDX PT, R10, R6, 0x1, 0x181f ;  /* 0x00381f00060a7f89 */ /* 0x00286200000e0000 */
[----:B--2---:R-:W-:Y:S01]  /*b0c0*/  MOV R7, R50 ;  /* 0x0000003200077202 */ /* 0x004fe20000000f00 */
[----:B------:R-:W-:Y:S01]  /*b0d0*/  IMAD.MOV.U32 R11, RZ, RZ, R51 ;  /* 0x000000ffff0b7224 */ /* 0x000fe200078e0033 */
[----:B------:R-:W-:Y:S01]  /*b0e0*/  MOV R12, R49 ;  /* 0x00000031000c7202 */ /* 0x000fe20000000f00 */
[----:B------:R-:W-:Y:S01]  /*b0f0*/  IMAD.MOV.U32 R13, RZ, RZ, R48 ;  /* 0x000000ffff0d7224 */ /* 0x000fe200078e0030 */
[----:B------:R-:W-:-:S02]  /*b100*/  PRMT R64, R64, 0x5410, R7 ;  /* 0x0000541040407816 */ /* 0x000fc40000000007 */
[----:B------:R4:W2:Y:S02]  /*b110*/  SHFL.IDX PT, R7, R3, 0x1, 0x181f ;  /* 0x00381f0003077f89 */ /* 0x0008a400000e0000 */
[----:B------:R-:W-:Y:S01]  /*b120*/  PRMT R64, R11, 0x7610, R64 ;  /* 0x000076100b407816 */ /* 0x000fe20000000040 */
[----:B---3--:R-:W-:Y:S01]  /*b130*/  IMAD.MOV.U32 R11, RZ, RZ, R46 ;  /* 0x000000ffff0b7224 */ /* 0x008fe200078e002e */
[----:B------:R-:W-:Y:S01]  /*b140*/  PRMT R63, R12, 0x5410, R13 ;  /* 0x000054100c3f7816 */ /* 0x000fe2000000000d */
[----:B------:R-:W-:Y:S01]  /*b150*/  IMAD.MOV.U32 R13, RZ, RZ, R47 ;  /* 0x000000ffff0d7224 */ /* 0x000fe200078e002f */
[----:B------:R-:W-:-:S04]  /*b160*/  MOV R12, R44 ;  /* 0x0000002c000c7202 */ /* 0x000fc80000000f00 */
[----:B------:R-:W-:Y:S01]  /*b170*/  PRMT R62, R13, 0x5410, R11 ;  /* 0x000054100d3e7816 */ /* 0x000fe2000000000b */
[----:B------:R-:W-:-:S05]  /*b180*/  IMAD.MOV.U32 R11, RZ, RZ, R45 ;  /* 0x000000ffff0b7224 */ /* 0x000fca00078e002d */
[----:B------:R-:W-:Y:S01]  /*b190*/  PRMT R61, R11, 0x5410, R12 ;  /* 0x000054100b3d7816 */ /* 0x000fe2000000000c */
[----:B------:R-:W-:Y:S05]  /*b1a0*/  @P4 BRA `(.L_x_782) ;  /* 0x000000c000004947 */ /* 0x000fea0003800000 */
[----:B-1----:R-:W-:Y:S01]  /*b1b0*/  CS2R R40, SRZ ;  /* 0x0000000000287805 */ /* 0x002fe2000001ff00 */
[----:B------:R-:W-:Y:S01]  /*b1c0*/  CS2R R38, SRZ ;  /* 0x0000000000267805 */ /* 0x000fe2000001ff00 */
[----:B------:R-:W-:Y:S01]  /*b1d0*/  CS2R R36, SRZ ;  /* 0x0000000000247805 */ /* 0x000fe2000001ff00 */
[----:B------:R-:W-:Y:S05]  /*b1e0*/  @P2 BRA `(.L_x_782) ;  /* 0x0000008000002947 */ /* 0x000fea0003800000 */
[C---:B------:R-:W-:Y:S01]  /*b1f0*/  IMAD.SHL.U32 R11, R116.reuse, 0x2, RZ ;  /* 0x00000002740b7824 */ /* 0x040fe200078e00ff */
[----:B------:R-:W-:-:S04]  /*b200*/  SHF.L.U64.HI R12, R116, 0x1, R117 ;  /* 0x00000001740c7819 */ /* 0x000fc80000010275 */
[-C--:B------:R-:W-:Y:S02]  /*b210*/  IADD3 R40, P1, R9, R11.reuse, RZ ;  /* 0x0000000b09287210 */ /* 0x080fe40007f3e0ff */
[----:B--2---:R-:W-:-:S03]  /*b220*/  IADD3 R36, P0, R7, R11, RZ ;  /* 0x0000000b07247210 */ /* 0x004fc60007f1e0ff */
[--C-:B------:R-:W-:Y:S02]  /*b230*/  IMAD.X R41, R10, 0x1, R12.reuse, P1 ;  /* 0x000000010a297824 */ /* 0x100fe400008e060c */
[----:B------:R-:W-:-:S04]  /*b240*/  IMAD.X R37, R8, 0x1, R12, P0 ;  /* 0x0000000108257824 */ /* 0x000fc800000e060c */
[----:B------:R-:W5:Y:S04]  /*b250*/  LD.E.128 R40, [R40.64] ;  /* 0x0000000828287980 */ /* 0x000f68000c101d00 */
[----:B------:R-:W5:Y:S02]  /*b260*/  LD.E.128 R36, [R36.64] ;  /* 0x0000000824247980 */ /* 0x000f64000c101d00 */
.L_x_782:
[----:B-1----:R-:W-:Y:S05]  /*b270*/  BSYNC B0 ;  /* 0x0000000000007941 */ /* 0x002fea0003800000 */
.L_x_781:
[----:B------:R-:W1:Y:S01]  /*b280*/  SHFL.IDX PT, R12, R5, 0x2, 0x181f ;  /* 0x00581f00050c7f89 */ /* 0x000e6200000e0000 */
[C---:B------:R-:W-:Y:S01]  /*b290*/  ISETP.GE.OR P0, PT, R116.reuse, c[0x0][0x27c], P5 ;  /* 0x00009f0074007a0c */ /* 0x040fe20002f06670 */
[----:B------:R-:W-:Y:S01]  /*b2a0*/  CS2R R30, SRZ ;  /* 0x00000000001e7805 */ /* 0x000fe2000001ff00 */
[----:B------:R-:W-:Y:S01]  /*b2b0*/  CS2R R28, SRZ ;  /* 0x00000000001c7805 */ /* 0x000fe2000001ff00 */
[----:B------:R-:W3:Y:S04]  /*b2c0*/  SHFL.IDX PT, R11, R6, 0x2, 0x181f ;  /* 0x00581f00060b7f89 */ /* 0x000ee800000e0000 */
[----:B------:R-:W4:Y:S04]  /*b2d0*/  SHFL.IDX PT, R10, R3, 0x2, 0x181f ;  /* 0x00581f00030a7f89 */ /* 0x000f2800000e0000 */
[----:B------:R-:W2:Y:S02]  /*b2e0*/  SHFL.IDX PT, R8, R4, 0x2, 0x181f ;  /* 0x00581f0004087f89 */ /* 0x000ea400000e0000 */
[C---:B------:R-:W-:Y:S01]  /*b2f0*/  @!P0 IMAD.SHL.U32 R9, R116.reuse, 0x2, RZ ;  /* 0x0000000274098824 */ /* 0x040fe200078e00ff */
[----:B--2---:R-:W-:-:S04]  /*b300*/  @!P0 SHF.L.U64.HI R7, R116, 0x1, R117 ;  /* 0x0000000174078819 */ /* 0x004fc80000010275 */
[----:B-1----:R-:W-:-:S05]  /*b310*/  @!P0 IADD3 R12, P1, R12, R9, RZ ;  /* 0x000000090c0c8210 */ /* 0x002fca0007f3e0ff */
[----:B---3--:R-:W-:Y:S01]  /*b320*/  @!P0 IMAD.X R13, R11, 0x1, R7, P1 ;  /* 0x000000010b0d8824 */ /* 0x008fe200008e0607 */
[----:B----4-:R-:W-:Y:S01]  /*b330*/  @!P0 IADD3 R10, P1, R10, R9, RZ ;  /* 0x000000090a0a8210 */ /* 0x010fe20007f3e0ff */
[----:B------:R-:W-:-:S03]  /*b340*/  CS2R R26, SRZ ;  /* 0x00000000001a7805 */ /* 0x000fc6000001ff00 */
[----:B------:R-:W2:Y:S01]  /*b350*/  @!P0 LD.E.128 R28, [R12.64] ;  /* 0x000000080c1c8980 */ /* 0x000ea2000c101d00 */
[----:B------:R-:W-:Y:S01]  /*b360*/  CS2R R24, SRZ ;  /* 0x0000000000187805 */ /* 0x000fe2000001ff00 */
[----:B------:R-:W-:-:S05]  /*b370*/  @!P0 IMAD.X R11, R8, 0x1, R7, P1 ;  /* 0x00000001080b8824 */ /* 0x000fca00008e0607 */
[----:B------:R1:W3:Y:S01]  /*b380*/  @!P0 LD.E.128 R24, [R10.64] ;  /* 0x000000080a188980 */ /* 0x0002e2000c101d00 */
[----:B-----5:R-:W-:Y:S01]  /*b390*/  IMAD.MOV.U32 R9, RZ, RZ, R43 ;  /* 0x000000ffff097224 */ /* 0x020fe200078e002b */
[----:B------:R-:W-:Y:S01]  /*b3a0*/  BSSY B0, `(.L_x_783) ;  /* 0x000002d000007945 */ /* 0x000fe20003800000 */
[----:B------:R-:W-:Y:S01]  /*b3b0*/  IMAD.MOV.U32 R8, RZ, RZ, R40 ;  /* 0x000000ffff087224 */ /* 0x000fe200078e0028 */
[----:B------:R-:W4:Y:S01]  /*b3c0*/  SHFL.IDX PT, R6, R6, 0x3, 0x181f ;  /* 0x00781f0006067f89 */ /* 0x000f2200000e0000 */
[----:B------:R-:W-:Y:S01]  /*b3d0*/  IMAD.MOV.U32 R7, RZ, RZ, R41 ;  /* 0x000000ffff077224 */ /* 0x000fe200078e0029 */
[----:B------:R-:W-:Y:S01]  /*b3e0*/  CS2R R22, SRZ ;  /* 0x0000000000167805 */ /* 0x000fe2000001ff00 */
[----:B------:R-:W-:Y:S01]  /*b3f0*/  CS2R R20, SRZ ;  /* 0x0000000000147805 */ /* 0x000fe2000001ff00 */
[----:B------:R-:W2:Y:S01]  /*b400*/  SHFL.IDX PT, R5, R5, 0x3, 0x181f ;  /* 0x00781f0005057f89 */ /* 0x000ea200000e0000 */
[----:B------:R-:W-:Y:S01]  /*b410*/  CS2R R18, SRZ ;  /* 0x0000000000127805 */ /* 0x000fe2000001ff00 */
[----:B------:R-:W-:Y:S01]  /*b420*/  PRMT R58, R7, 0x5410, R8 ;  /* 0x00005410073a7816 */ /* 0x000fe20000000008 */
[----:B------:R-:W-:Y:S01]  /*b430*/  IMAD.MOV.U32 R8, RZ, RZ, R36 ;  /* 0x000000ffff087224 */ /* 0x000fe200078e0024 */
[----:B------:R-:W2:Y:S01]  /*b440*/  SHFL.IDX PT, R3, R3, 0x3, 0x181f ;  /* 0x00781f0003037f89 */ /* 0x000ea200000e0000 */
[----:B------:R-:W-:Y:S01]  /*b450*/  IMAD.MOV.U32 R7, RZ, RZ, R37 ;  /* 0x000000ffff077224 */ /* 0x000fe200078e0025 */
[----:B------:R-:W-:-:S02]  /*b460*/  CS2R R16, SRZ ;  /* 0x0000000000107805 */ /* 0x000fc4000001ff00 */
[----:B------:R-:W2:Y:S02]  /*b470*/  SHFL.IDX PT, R4, R4, 0x3, 0x181f ;  /* 0x00781f0004047f89 */ /* 0x000ea400000e0000 */
[----:B------:R-:W-:Y:S02]  /*b480*/  PRMT R56, R7, 0x5410, R8 ;  /* 0x0000541007387816 */ /* 0x000fe40000000008 */
[----:B-1----:R-:W-:-:S04]  /*b490*/  MOV R10, R42 ;  /* 0x0000002a000a7202 */ /* 0x002fc80000000f00 */
[----:B------:R-:W-:Y:S01]  /*b4a0*/  PRMT R59, R9, 0x5410, R10 ;  /* 0x00005410093b7816 */ /* 0x000fe2000000000a */
[----:B------:R-:W-:Y:S01]  /*b4b0*/  IMAD.MOV.U32 R9, RZ, RZ, R39 ;  /* 0x000000ffff097224 */ /* 0x000fe200078e0027 */
[----:B------:R-:W-:-:S04]  /*b4c0*/  MOV R10, R38 ;  /* 0x00000026000a7202 */ /* 0x000fc80000000f00 */
[----:B------:R-:W-:Y:S01]  /*b4d0*/  PRMT R57, R9, 0x5410, R10 ;  /* 0x0000541009397816 */ /* 0x000fe2000000000a */
[----:B--2---:R-:W-:Y:S01]  /*b4e0*/  IMAD.MOV.U32 R9, RZ, RZ, R31 ;  /* 0x000000ffff097224 */ /* 0x004fe200078e001f */
[----:B------:R-:W-:Y:S01]  /*b4f0*/  MOV R10, R30 ;  /* 0x0000001e000a7202 */ /* 0x000fe20000000f00 */
[----:B------:R-:W-:Y:S01]  /*b500*/  IMAD.MOV.U32 R8, RZ, RZ, R28 ;  /* 0x000000ffff087224 */ /* 0x000fe200078e001c */
[----:B------:R-:W-:Y:S02]  /*b510*/  MOV R7, R29 ;  /* 0x0000001d00077202 */ /* 0x000fe40000000f00 */
[----:B------:R-:W-:Y:S02]  /*b520*/  PRMT R55, R9, 0x5410, R10 ;  /* 0x0000541009377816 */ /* 0x000fe4000000000a */
[----:B------:R-:W-:Y:S01]  /*b530*/  PRMT R54, R7, 0x5410, R8 ;  /* 0x0000541007367816 */ /* 0x000fe20000000008 */
[----:B---3--:R-:W-:Y:S01]  /*b540*/  IMAD.MOV.U32 R10, RZ, RZ, R26 ;  /* 0x000000ffff0a7224 */ /* 0x008fe200078e001a */
[----:B------:R-:W-:Y:S01]  /*b550*/  MOV R8, R24 ;  /* 0x0000001800087202 */ /* 0x000fe20000000f00 */
[----:B------:R-:W-:-:S02]  /*b560*/  IMAD.MOV.U32 R9, RZ, RZ, R27 ;  /* 0x000000ffff097224 */ /* 0x000fc400078e001b */
[----:B------:R-:W-:-:S03]  /*b570*/  IMAD.MOV.U32 R7, RZ, RZ, R25 ;  /* 0x000000ffff077224 */ /* 0x000fc600078e0019 */
[----:B------:R-:W-:Y:S02]  /*b580*/  PRMT R53, R9, 0x5410, R10 ;  /* 0x0000541009357816 */ /* 0x000fe4000000000a */
[----:B------:R-:W-:Y:S01]  /*b590*/  PRMT R52, R7, 0x5410, R8 ;  /* 0x0000541007347816 */ /* 0x000fe20000000008 */
[----:B------:R-:W-:Y:S05]  /*b5a0*/  @P6 BRA `(.L_x_784) ;  /* 0x000000c000006947 */ /* 0x000fea0003800000 */
[----:B----4-:R-:W-:Y:S01]  /*b5b0*/  CS2R R20, SRZ ;  /* 0x0000000000147805 */ /* 0x010fe2000001ff00 */
[----:B------:R-:W-:Y:S01]  /*b5c0*/  CS2R R18, SRZ ;  /* 0x0000000000127805 */ /* 0x000fe2000001ff00 */
[----:B------:R-:W-:Y:S01]  /*b5d0*/  CS2R R16, SRZ ;  /* 0x0000000000107805 */ /* 0x000fe2000001ff00 */
[----:B------:R-:W-:Y:S05]  /*b5e0*/  @P2 BRA `(.L_x_784) ;  /* 0x0000008000002947 */ /* 0x000fea0003800000 */
[C---:B------:R-:W-:Y:S01]  /*b5f0*/  IMAD.SHL.U32 R7, R116.reuse, 0x2, RZ ;  /* 0x0000000274077824 */ /* 0x040fe200078e00ff */
[----:B------:R-:W-:-:S04]  /*b600*/  SHF.L.U64.HI R8, R116, 0x1, R117 ;  /* 0x0000000174087819 */ /* 0x000fc80000010275 */
[-C--:B------:R-:W-:Y:S02]  /*b610*/  IADD3 R20, P1, R5, R7.reuse, RZ ;  /* 0x0000000705147210 */ /* 0x080fe40007f3e0ff */
[----:B------:R-:W-:-:S03]  /*b620*/  IADD3 R16, P0, R3, R7, RZ ;  /* 0x0000000703107210 */ /* 0x000fc60007f1e0ff */
[--C-:B------:R-:W-:Y:S02]  /*b630*/  IMAD.X R21, R6, 0x1, R8.reuse, P1 ;  /* 0x0000000106157824 */ /* 0x100fe400008e0608 */
[----:B------:R-:W-:-:S04]  /*b640*/  IMAD.X R17, R4, 0x1, R8, P0 ;  /* 0x0000000104117824 */ /* 0x000fc800000e0608 */
[----:B------:R-:W5:Y:S04]  /*b650*/  LD.E.128 R20, [R20.64] ;  /* 0x0000000814147980 */ /* 0x000f68000c101d00 */
[----:B------:R-:W5:Y:S02]  /*b660*/  LD.E.128 R16, [R16.64] ;  /* 0x0000000810107980 */ /* 0x000f64000c101d00 */
.L_x_784:
[----:B----4-:R-:W-:Y:S05]  /*b670*/  BSYNC B0 ;  /* 0x0000000000007941 */ /* 0x010fea0003800000 */
.L_x_783:
[----:B------:R-:W-:Y:S01]  /*b680*/  IMAD.IADD R35, R2, 0x1, -R209 ;  /* 0x0000000102237824 */ /* 0x000fe200078e0ad1 */
[----:B-----5:R-:W-:Y:S01]  /*b690*/  MOV R2, R21 ;  /* 0x0000001500027202 */ /* 0x020fe20000000f00 */
[----:B------:R-:W-:Y:S01]  /*b6a0*/  IMAD.MOV.U32 R3, RZ, RZ, R22 ;  /* 0x000000ffff037224 */ /* 0x000fe200078e0016 */
[----:B------:R-:W-:-:S04]  /*b6b0*/  DEPBAR.LE SB0, 0x1 ;  /* 0x000080400000791a */ /* 0x000fc80000000000 */
[----:B------:R-:W-:Y:S01]  /*b6c0*/  IMNMX R35, R35, 0x80, PT ;  /* 0x0000008023237817 */ /* 0x000fe20003800200 */
[----:B------:R-:W-:Y:S01]  /*b6d0*/  IMAD.MOV.U32 R4, RZ, RZ, R20 ;  /* 0x000000ffff047224 */ /* 0x000fe200078e0014 */
[----:B------:R-:W-:Y:S01]  /*b6e0*/  PRMT R3, R3, 0x5410, R3 ;  /* 0x0000541003037816 */ /* 0x000fe20000000003 */
[----:B------:R-:W-:Y:S01]  /*b6f0*/  IMAD.MOV.U32 R5, RZ, RZ, R23 ;  /* 0x000000ffff057224 */ /* 0x000fe200078e0017 */
[----:B------:R-:W-:Y:S01]  /*b700*/  BAR.SYNC.DEFER_BLOCKING 0x0 ;  /* 0x0000000000007b1d */ /* 0x000fe20000010000 */
[----:B------:R-:W-:Y:S01]  /*b710*/  ISETP.GE.OR P0, PT, R79, R35, P2 ;  /* 0x000000234f00720c */ /* 0x000fe20001706670 */
[----:B------:R-:W-:Y:S01]  /*b720*/  IMAD.MOV.U32 R7, RZ, RZ, R18 ;  /* 0x000000ffff077224 */ /* 0x000fe200078e0012 */
[----:B------:R-:W-:Y:S01]  /*b730*/  PRMT R2, R2, 0x5410, R4 ;  /* 0x0000541002027816 */ /* 0x000fe20000000004 */
[----:B------:R-:W-:Y:S01]  /*b740*/  IMAD.MOV.U32 R6, RZ, RZ, R19 ;  /* 0x000000ffff067224 */ /* 0x000fe200078e0013 */
[----:B------:R-:W-:Y:S01]  /*b750*/  PRMT R3, R5, 0x7610, R3 ;  /* 0x0000761005037816 */ /* 0x000fe20000000003 */
[----:B------:R-:W-:Y:S01]  /*b760*/  IMAD.MOV.U32 R4, RZ, RZ, R17 ;  /* 0x000000ffff047224 */ /* 0x000fe200078e0011 */
[----:B------:R-:W-:Y:S01]  /*b770*/  MOV R5, R16 ;  /* 0x0000001000057202 */ /* 0x000fe20000000f00 */
[----:B------:R-:W-:Y:S01]  /*b780*/  BSSY B0, `(.L_x_785) ;  /* 0x0000063000007945 */ /* 0x000fe20003800000 */
[----:B------:R-:W-:-:S02]  /*b790*/  PRMT R13, R6, 0x5410, R7 ;  /* 0x00005410060d7816 */ /* 0x000fc40000000007 */
[----:B------:R-:W-:-:S03]  /*b7a0*/  PRMT R12, R4, 0x5410, R5 ;  /* 0x00005410040c7816 */ /* 0x000fc60000000005 */
[----:B------:R-:W-:Y:S05]  /*b7b0*/  @P0 BRA `(.L_x_786) ;  /* 0x000005f000000947 */ /* 0x000fea0003800000 */
[----:B------:R-:W-:Y:S01]  /*b7c0*/  MOV R6, c[0x0][0x27c] ;  /* 0x00009f0000067a02 */ /* 0x000fe20000000f00 */
[----:B------:R-:W-:Y:S01]  /*b7d0*/  HADD2.F32 R79, -RZ, R61.H0_H0 ;  /* 0x2000003dff4f7230 */ /* 0x000fe20000004100 */
[--C-:B------:R-:W-:Y:S01]  /*b7e0*/  SHF.R.U64 R44, R44, 0x10, R45.reuse ;  /* 0x000000102c2c7819 */ /* 0x100fe2000000122d */
[----:B------:R-:W-:Y:S01]  /*b7f0*/  HADD2.F32 R87, -RZ, R63.H0_H0 ;  /* 0x2000003fff577230 */ /* 0x000fe20000004100 */
[----:B------:R-:W-:Y:S01]  /*b800*/  LEA.HI R6, R6, R66, RZ, 0x1d ;  /* 0x0000004206067211 */ /* 0x000fe200078fe8ff */
[----:B------:R-:W-:Y:S01]  /*b810*/  HADD2.F32 R61, -RZ, R61.H1_H1 ;  /* 0x3000003dff3d7230 */ /* 0x000fe20000004100 */
[----:B------:R-:W-:Y:S01]  /*b820*/  SHF.R.U32.HI R67, RZ, 0x10, R45 ;  /* 0x00000010ff437819 */ /* 0x000fe2000001162d */
[----:B------:R-:W-:Y:S01]  /*b830*/  HADD2.F32 R88, -RZ, R63.H1_H1 ;  /* 0x3000003fff587230 */ /* 0x000fe20000004100 */
[----:B------:R-:W-:Y:S01]  /*b840*/  SHF.R.S32.HI R4, RZ, 0x1f, R6 ;  /* 0x0000001fff047819 */ /* 0x000fe20000011406 */
[----:B------:R-:W-:Y:S01]  /*b850*/  HADD2.F32 R44, -RZ, R44.H0_H0 ;  /* 0x2000002cff2c7230 */ /* 0x000fe20000004100 */
[----:B------:R-:W-:Y:S01]  /*b860*/  SHF.L.U32 R5, R6, 0x3, RZ ;  /* 0x0000000306057819 */ /* 0x000fe200000006ff */
[----:B------:R-:W-:Y:S01]  /*b870*/  HADD2.F32 R67, -RZ, R67.H0_H0 ;  /* 0x20000043ff437230 */ /* 0x000fe20000004100 */
[----:B------:R-:W-:-:S02]  /*b880*/  LEA.HI R4, R4, R6, RZ, 0x3 ;  /* 0x0000000604047211 */ /* 0x000fc400078f18ff */
[----:B------:R-:W-:Y:S02]  /*b890*/  LOP3.LUT R5, R78, 0x38, R5, 0xf8, !PT ;  /* 0x000000384e057812 */ /* 0x000fe400078ef805 */
[----:B------:R-:W-:Y:S02]  /*b8a0*/  SHF.L.U32 R4, R4, 0xa, RZ ;  /* 0x0000000a04047819 */ /* 0x000fe400000006ff */
[----:B------:R-:W-:Y:S02]  /*b8b0*/  LOP3.LUT R77, R5, R77, RZ, 0x3c, !PT ;  /* 0x0000004d054d7212 */ /* 0x000fe400078e3cff */
[----:B------:R-:W-:Y:S02]  /*b8c0*/  LOP3.LUT R8, R4, 0x7fffe000, RZ, 0xc0, !PT ;  /* 0x7fffe00004087812 */ /* 0x000fe400078ec0ff */
[----:B------:R-:W1:Y:S01]  /*b8d0*/  LDS.128 R4, [R234+0x100] ;  /* 0x00010000ea047984 */ /* 0x000e620000000c00 */
[----:B------:R-:W-:Y:S02]  /*b8e0*/  SHF.R.U64 R45, R50, 0x10, R51 ;  /* 0x00000010322d7819 */ /* 0x000fe40000001233 */
[----:B------:R-:W-:-:S02]  /*b8f0*/  IADD3 R8, R77, R8, R70 ;  /* 0x000000084d087210 */ /* 0x000fc40007ffe046 */
[----:B------:R-:W-:Y:S01]  /*b900*/  SHF.R.U32.HI R50, RZ, 0x10, R51 ;  /* 0x00000010ff327819 */ /* 0x000fe20000011633 */
[----:B------:R-:W-:Y:S01]  /*b910*/  HADD2.F32 R45, -RZ, R45.H0_H0 ;  /* 0x2000002dff2d7230 */ /* 0x000fe20000004100 */
[----:B------:R-:W-:Y:S02]  /*b920*/  SHF.L.U32 R60, R8, 0x1, RZ ;  /* 0x00000001083c7819 */ /* 0x000fe400000006ff */
[--C-:B------:R-:W-:Y:S01]  /*b930*/  SHF.R.U64 R48, R48, 0x10, R49.reuse ;  /* 0x0000001030307819 */ /* 0x100fe20000001231 */
[----:B------:R-:W-:Y:S01]  /*b940*/  HADD2.F32 R50, -RZ, R50.H0_H0 ;  /* 0x20000032ff327230 */ /* 0x000fe20000004100 */
[----:B------:R-:W-:Y:S01]  /*b950*/  SHF.R.U32.HI R49, RZ, 0x10, R49 ;  /* 0x00000010ff317819 */ /* 0x000fe20000011631 */
[----:B------:R-:W2:Y:S01]  /*b960*/  LDS.128 R8, [R60+0x100] ;  /* 0x000100003c087984 */ /* 0x000ea20000000c00 */
[--C-:B------:R-:W-:Y:S01]  /*b970*/  SHF.R.U64 R46, R46, 0x10, R47.reuse ;  /* 0x000000102e2e7819 */ /* 0x100fe2000000122f */
[----:B------:R-:W-:Y:S01]  /*b980*/  HADD2.F32 R48, -RZ, R48.H0_H0 ;  /* 0x20000030ff307230 */ /* 0x000fe20000004100 */
[----:B------:R-:W-:-:S03]  /*b990*/  SHF.R.U32.HI R47, RZ, 0x10, R47 ;  /* 0x00000010ff2f7819 */ /* 0x000fc6000001162f */
[----:B------:R-:W-:Y:S02]  /*b9a0*/  HADD2.F32 R46, -RZ, R46.H0_H0 ;  /* 0x2000002eff2e7230 */ /* 0x000fe40000004100 */
[----:B------:R-:W-:Y:S02]  /*b9b0*/  HADD2.F32 R91, -RZ, R47.H0_H0 ;  /* 0x2000002fff5b7230 */ /* 0x000fe40000004100 */
[--C-:B-1----:R-:W-:Y:S02]  /*b9c0*/  HADD2.F32 R51, -RZ, R5.reuse.H0_H0 ;  /* 0x20000005ff337230 */ /* 0x102fe40000004100 */
[----:B------:R-:W-:Y:S02]  /*b9d0*/  HADD2.F32 R5, -RZ, R5.H1_H1 ;  /* 0x30000005ff057230 */ /* 0x000fe40000004100 */
[--C-:B------:R-:W-:Y:S01]  /*b9e0*/  HADD2.F32 R70, -RZ, R4.reuse.H0_H0 ;  /* 0x20000004ff467230 */ /* 0x100fe20000004100 */
[----:B------:R-:W-:Y:S01]  /*b9f0*/  FMUL.FTZ R86, R51, R79 ;  /* 0x0000004f33567220 */ /* 0x000fe20000410000 */
[----:B------:R-:W-:-:S02]  /*ba00*/  HADD2.F32 R77, -RZ, R4.H1_H1 ;  /* 0x30000004ff4d7230 */ /* 0x000fc40000004100 */
[--C-:B------:R-:W-:Y:S01]  /*ba10*/  HADD2.F32 R4, -RZ, R6.reuse.H0_H0 ;  /* 0x20000006ff047230 */ /* 0x100fe20000004100 */
[----:B------:R-:W-:Y:S01]  /*ba20*/  FMUL.FTZ R63, R70, R61 ;  /* 0x0000003d463f7220 */ /* 0x000fe20000410000 */
[----:B------:R-:W-:Y:S02]  /*ba30*/  HADD2.F32 R78, -RZ, R6.H1_H1 ;  /* 0x30000006ff4e7230 */ /* 0x000fe40000004100 */
[--C-:B--2---:R-:W-:Y:S02]  /*ba40*/  HADD2.F32 R82, -RZ, R9.reuse.H0_H0 ;  /* 0x20000009ff527230 */ /* 0x104fe40000004100 */
[----:B------:R-:W-:Y:S02]  /*ba50*/  HADD2.F32 R9, -RZ, R9.H1_H1 ;  /* 0x30000009ff097230 */ /* 0x000fe40000004100 */
[--C-:B------:R-:W-:Y:S01]  /*ba60*/  HADD2.F32 R83, -RZ, R8.reuse.H0_H0 ;  /* 0x20000008ff537230 */ /* 0x100fe20000004100 */
[C---:B------:R-:W-:Y:S01]  /*ba70*/  FMUL.FTZ R79, R82.reuse, R79 ;  /* 0x0000004f524f7220 */ /* 0x040fe20000410000 */
[----:B------:R-:W-:Y:S01]  /*ba80*/  HADD2.F32 R84, -RZ, R8.H1_H1 ;  /* 0x30000008ff547230 */ /* 0x000fe20000004100 */
[----:B------:R-:W-:Y:S01]  /*ba90*/  FFMA.FTZ R86, R82, R87, R86 ;  /* 0x0000005752567223 */ /* 0x000fe20000010056 */
[----:B------:R-:W-:Y:S01]  /*baa0*/  HADD2.F32 R82, -RZ, R49.H0_H0 ;  /* 0x20000031ff527230 */ /* 0x000fe20000004100 */
[-C--:B------:R-:W-:Y:S01]  /*bab0*/  FMUL.FTZ R49, R5, R67.reuse ;  /* 0x0000004305317220 */ /* 0x080fe20000410000 */
[--C-:B------:R-:W-:Y:S01]  /*bac0*/  HADD2.F32 R6, -RZ, R7.reuse.H0_H0 ;  /* 0x20000007ff067230 */ /* 0x100fe20000004100 */
[C---:B------:R-:W-:Y:S01]  /*bad0*/  FMUL.FTZ R67, R9.reuse, R67 ;  /* 0x0000004309437220 */ /* 0x040fe20000410000 */
[----:B------:R-:W-:Y:S01]  /*bae0*/  HADD2.F32 R8, -RZ, R10.H0_H0 ;  /* 0x2000000aff087230 */ /* 0x000fe20000004100 */
[----:B------:R-:W-:Y:S01]  /*baf0*/  FFMA.FTZ R49, R9, R82, R49 ;  /* 0x0000005209317223 */ /* 0x000fe20000010031 */
[----:B------:R-:W-:Y:S01]  /*bb00*/  HADD2.F32 R9, -RZ, R62.H1_H1 ;  /* 0x3000003eff097230 */ /* 0x000fe20000004100 */
[C---:B------:R-:W-:Y:S01]  /*bb10*/  FMUL.FTZ R61, R83.reuse, R61 ;  /* 0x0000003d533d7220 */ /* 0x040fe20000410000 */
[----:B------:R-:W-:Y:S01]  /*bb20*/  HADD2.F32 R7, -RZ, R7.H1_H1 ;  /* 0x30000007ff077230 */ /* 0x000fe20000004100 */
[----:B------:R-:W-:Y:S01]  /*bb30*/  FFMA.FTZ R63, R83, R88, R63 ;  /* 0x00000058533f7223 */ /* 0x000fe2000001003f */
[----:B------:R-:W-:Y:S01]  /*bb40*/  HADD2.F32 R83, -RZ, R64.H1_H1 ;  /* 0x30000040ff537230 */ /* 0x000fe20000004100 */
[-C--:B------:R-:W-:Y:S01]  /*bb50*/  FMUL.FTZ R90, R4, R9.reuse ;  /* 0x00000009045a7220 */ /* 0x080fe20000410000 */
[----:B------:R-:W-:Y:S01]  /*bb60*/  HADD2.F32 R62, -RZ, R62.H0_H0 ;  /* 0x2000003eff3e7230 */ /* 0x000fe20000004100 */
[C---:B------:R-:W-:Y:S01]  /*bb70*/  FMUL.FTZ R9, R8.reuse, R9 ;  /* 0x0000000908097220 */ /* 0x040fe20000410000 */
[----:B------:R-:W-:Y:S01]  /*bb80*/  HADD2.F32 R85, -RZ, R10.H1_H1 ;  /* 0x3000000aff557230 */ /* 0x000fe20000004100 */
[----:B------:R-:W-:Y:S01]  /*bb90*/  FFMA.FTZ R47, R8, R83, R90 ;  /* 0x00000053082f7223 */ /* 0x000fe2000001005a */
[--C-:B------:R-:W-:Y:S01]  /*bba0*/  HADD2.F32 R10, -RZ, R11.reuse.H0_H0 ;  /* 0x2000000bff0a7230 */ /* 0x100fe20000004100 */
[-C--:B------:R-:W-:Y:S01]  /*bbb0*/  FMUL.FTZ R89, R6, R62.reuse ;  /* 0x0000003e06597220 */ /* 0x080fe20000410000 */
[----:B------:R-:W-:Y:S01]  /*bbc0*/  HADD2.F32 R11, -RZ, R11.H1_H1 ;  /* 0x3000000bff0b7230 */ /* 0x000fe20000004100 */
[----:B------:R-:W-:Y:S01]  /*bbd0*/  FMUL.FTZ R8, R7, R91 ;  /* 0x0000005b07087220 */ /* 0x000fe20000410000 */
[----:B------:R-:W-:Y:S01]  /*bbe0*/  HADD2.F32 R64, -RZ, R64.H0_H0 ;  /* 0x20000040ff407230 */ /* 0x000fe20000004100 */
[----:B------:R-:W-:-:S02]  /*bbf0*/  FMUL.FTZ R62, R10, R62 ;  /* 0x0000003e0a3e7220 */ /* 0x000fc40000410000 */
[C---:B------:R-:W-:Y:S02]  /*bc00*/  FMUL.FTZ R91, R11.reuse, R91 ;  /* 0x0000005b0b5b7220 */ /* 0x040fe40000410000 */
[----:B------:R-:W-:Y:S02]  /*bc10*/  FFMA.FTZ R89, R10, R64, R89 ;  /* 0x000000400a597223 */ /* 0x000fe40000010059 */
[----:B------:R-:W-:Y:S02]  /*bc20*/  FFMA.FTZ R8, R11, R50, R8 ;  /* 0x000000320b087223 */ /* 0x000fe40000010008 */
[----:B------:R-:W-:Y:S02]  /*bc30*/  FMUL.FTZ R11, R77, R44 ;  /* 0x0000002c4d0b7220 */ /* 0x000fe40000410000 */
[----:B------:R-:W-:Y:S02]  /*bc40*/  FMUL.FTZ R10, R78, R46 ;  /* 0x0000002e4e0a7220 */ /* 0x000fe40000410000 */
[----:B------:R-:W-:-:S02]  /*bc50*/  FMUL.FTZ R44, R84, R44 ;  /* 0x0000002c542c7220 */ /* 0x000fc40000410000 */
[C---:B------:R-:W-:Y:S02]  /*bc60*/  FMUL.FTZ R46, R85.reuse, R46 ;  /* 0x0000002e552e7220 */ /* 0x040fe40000410000 */
[----:B------:R-:W-:Y:S02]  /*bc70*/  FFMA.FTZ R84, R84, R48, R11 ;  /* 0x0000003054547223 */ /* 0x000fe4000001000b */
[----:B------:R-:W-:Y:S02]  /*bc80*/  FFMA.FTZ R85, R85, R45, R10 ;  /* 0x0000002d55557223 */ /* 0x000fe4000001000a */
[----:B------:R-:W-:Y:S02]  /*bc90*/  FFMA.FTZ R79, R51, R87, -R79 ;  /* 0x00000057334f7223 */ /* 0x000fe4000001084f */
[----:B------:R-:W-:Y:S01]  /*bca0*/  FFMA.FTZ R67, R5, R82, -R67 ;  /* 0x0000005205437223 */ /* 0x000fe20000010843 */
[----:B------:R-:W-:Y:S01]  /*bcb0*/  F2FP.PACK_AB R5, R49, R86 ;  /* 0x000000563105723e */ /* 0x000fe200000000ff */
[----:B------:R-:W-:-:S02]  /*bcc0*/  FFMA.FTZ R61, R70, R88, -R61 ;  /* 0x00000058463d7223 */ /* 0x000fc4000001083d */
        /* <DEDUP_REMOVED lines=11> */
[----:B------:R-:W-:-:S05]  /*bd80*/  F2FP.PACK_AB R10, R46, R10 ;  /* 0x0000000a2e0a723e */ /* 0x000fca00000000ff */
[----:B------:R1:W-:Y:S04]  /*bd90*/  STS.128 [R234+0x100], R8 ;  /* 0x00010008ea007388 */ /* 0x0003e80000000c00 */
[----:B------:R1:W-:Y:S02]  /*bda0*/  STS.128 [R60+0x100], R4 ;  /* 0x000100043c007388 */ /* 0x0003e40000000c00 */
.L_x_786:
[----:B------:R-:W-:Y:S05]  /*bdb0*/  BSYNC B0 ;  /* 0x0000000000007941 */ /* 0x000fea0003800000 */
.L_x_785:
[----:B------:R-:W-:Y:S01]  /*bdc0*/  ISETP.GE.OR P0, PT, R76, R35, P2 ;  /* 0x000000234c00720c */ /* 0x000fe20001706670 */
[----:B------:R-:W-:-:S12]  /*bdd0*/  BSSY B0, `(.L_x_787) ;  /* 0x0000064000007945 */ /* 0x000fd80003800000 */
[----:B------:R-:W-:Y:S05]  /*bde0*/  @P0 BRA `(.L_x_788) ;  /* 0x0000062000000947 */ /* 0x000fea0003800000 */
[----:B-1----:R-:W-:Y:S01]  /*bdf0*/  MOV R7, c[0x0][0x27c] ;  /* 0x00009f0000077a02 */ /* 0x002fe20000000f00 */
[----:B------:R-:W-:Y:S01]  /*be00*/  HADD2.F32 R50, -RZ, R57.H0_H0 ;  /* 0x20000039ff327230 */ /* 0x000fe20000004100 */
[----:B------:R-:W-:Y:S01]  /*be10*/  LOP3.LUT R4, R75, 0x38, R116, 0xf8, !PT ;  /* 0x000000384b047812 */ /* 0x000fe200078ef874 */
[--C-:B------:R-:W-:Y:S01]  /*be20*/  HADD2.F32 R64, -RZ, R59.reuse.H0_H0 ;  /* 0x2000003bff407230 */ /* 0x100fe20000004100 */
[----:B------:R-:W-:Y:S01]  /*be30*/  LEA.HI R7, R7, R66, RZ, 0x1d ;  /* 0x0000004207077211 */ /* 0x000fe200078fe8ff */
[----:B------:R-:W-:Y:S01]  /*be40*/  HADD2.F32 R67, -RZ, R56.H0_H0 ;  /* 0x20000038ff437230 */ /* 0x000fe20000004100 */
[----:B------:R-:W-:Y:S01]  /*be50*/  LOP3.LUT R4, R69, R4, R74, 0xf6, !PT ;  /* 0x0000000445047212 */ /* 0x000fe200078ef64a */
[----:B------:R-:W-:Y:S01]  /*be60*/  HADD2.F32 R70, -RZ, R58.H0_H0 ;  /* 0x2000003aff467230 */ /* 0x000fe20000004100 */
[----:B------:R-:W-:Y:S01]  /*be70*/  SHF.R.S32.HI R5, RZ, 0x1f, R7 ;  /* 0x0000001fff057819 */ /* 0x000fe20000011407 */
[----:B------:R-:W-:Y:S01]  /*be80*/  HADD2.F32 R56, -RZ, R56.H1_H1 ;  /* 0x30000038ff387230 */ /* 0x000fe20000004100 */
[----:B------:R-:W-:Y:S01]  /*be90*/  SHF.L.U32 R6, R7, 0x3, RZ ;  /* 0x0000000307067819 */ /* 0x000fe200000006ff */
[----:B------:R-:W-:Y:S01]  /*bea0*/  HADD2.F32 R58, -RZ, R58.H1_H1 ;  /* 0x3000003aff3a7230 */ /* 0x000fe20000004100 */
[----:B------:R-:W-:Y:S01]  /*beb0*/  LEA.HI R5, R5, R7, RZ, 0x3 ;  /* 0x0000000705057211 */ /* 0x000fe200078f18ff */
[----:B------:R-:W-:Y:S01]  /*bec0*/  HADD2.F32 R59, -RZ, R59.H1_H1 ;  /* 0x3000003bff3b7230 */ /* 0x000fe20000004100 */
[----:B------:R-:W-:-:S02]  /*bed0*/  LOP3.LUT R6, R75, 0x38, R6, 0xf8, !PT ;  /* 0x000000384b067812 */ /* 0x000fc400078ef806 */
[----:B------:R-:W-:Y:S02]  /*bee0*/  SHF.L.U32 R5, R5, 0xa, RZ ;  /* 0x0000000a05057819 */ /* 0x000fe400000006ff */
[----:B------:R-:W-:Y:S02]  /*bef0*/  LOP3.LUT R74, R6, R74, RZ, 0x3c, !PT ;  /* 0x0000004a064a7212 */ /* 0x000fe400078e3cff */
[----:B------:R-:W-:Y:S02]  /*bf00*/  LOP3.LUT R8, R5, 0x7fffe000, RZ, 0xc0, !PT ;  /* 0x7fffe00005087812 */ /* 0x000fe400078ec0ff */
[----:B------:R-:W-:Y:S02]  /*bf10*/  LEA R44, R4, 0x100, 0x1 ;  /* 0x00000100042c7811 */ /* 0x000fe400078e08ff */
[----:B------:R-:W-:Y:S02]  /*bf20*/  IADD3 R8, R74, R8, R69 ;  /* 0x000000084a087210 */ /* 0x000fe40007ffe045 */
[----:B------:R-:W-:Y:S01]  /*bf30*/  SHF.R.U64 R38, R38, 0x10, R39 ;  /* 0x0000001026267819 */ /* 0x000fe20000001227 */
[----:B------:R-:W1:Y:S01]  /*bf40*/  LDS.128 R4, [R44] ;  /* 0x000000002c047984 */ /* 0x000e620000000c00 */
[----:B------:R-:W-:-:S02]  /*bf50*/  SHF.L.U32 R45, R8, 0x1, RZ ;  /* 0x00000001082d7819 */ /* 0x000fc400000006ff */
[----:B------:R-:W-:Y:S01]  /*bf60*/  SHF.R.U32.HI R46, RZ, 0x10, R39 ;  /* 0x00000010ff2e7819 */ /* 0x000fe20000011627 */
[----:B------:R-:W-:Y:S01]  /*bf70*/  HADD2.F32 R38, -RZ, R38.H0_H0 ;  /* 0x20000026ff267230 */ /* 0x000fe20000004100 */
[--C-:B------:R-:W-:Y:S01]  /*bf80*/  SHF.R.U64 R39, R40, 0x10, R41.reuse ;  /* 0x0000001028277819 */ /* 0x100fe20000001229 */
[----:B------:R-:W2:Y:S01]  /*bf90*/  LDS.128 R8, [R45+0x100] ;  /* 0x000100002d087984 */ /* 0x000ea20000000c00 */
[----:B------:R-:W-:Y:S01]  /*bfa0*/  SHF.R.U32.HI R40, RZ, 0x10, R41 ;  /* 0x00000010ff287819 */ /* 0x000fe20000011629 */
[----:B------:R-:W-:Y:S01]  /*bfb0*/  HADD2.F32 R46, -RZ, R46.H0_H0 ;  /* 0x2000002eff2e7230 */ /* 0x000fe20000004100 */
[--C-:B------:R-:W-:Y:S01]  /*bfc0*/  SHF.R.U64 R42, R42, 0x10, R43.reuse ;  /* 0x000000102a2a7819 */ /* 0x100fe2000000122b */
[----:B------:R-:W-:Y:S01]  /*bfd0*/  HADD2.F32 R39, -RZ, R39.H0_H0 ;  /* 0x20000027ff277230 */ /* 0x000fe20000004100 */
[----:B------:R-:W-:Y:S01]  /*bfe0*/  SHF.R.U32.HI R43, RZ, 0x10, R43 ;  /* 0x00000010ff2b7819 */ /* 0x000fe2000001162b */
[----:B------:R-:W-:Y:S01]  /*bff0*/  HADD2.F32 R40, -RZ, R40.H0_H0 ;  /* 0x20000028ff287230 */ /* 0x000fe20000004100 */
[--C-:B------:R-:W-:Y:S01]  /*c000*/  SHF.R.U64 R36, R36, 0x10, R37.reuse ;  /* 0x0000001024247819 */ /* 0x100fe20000001225 */
[----:B------:R-:W-:Y:S01]  /*c010*/  HADD2.F32 R42, -RZ, R42.H0_H0 ;  /* 0x2000002aff2a7230 */ /* 0x000fe20000004100 */
[----:B------:R-:W-:-:S05]  /*c020*/  SHF.R.U32.HI R37, RZ, 0x10, R37 ;  /* 0x00000010ff257819 */ /* 0x000fca0000011625 */
[----:B------:R-:W-:Y:S02]  /*c030*/  HADD2.F32 R37, -RZ, R37.H0_H0 ;  /* 0x20000025ff257230 */ /* 0x000fe40000004100 */
[----:B-1----:R-:W-:Y:S02]  /*c040*/  HADD2.F32 R41, -RZ, R7.H0_H0 ;  /* 0x20000007ff297230 */ /* 0x002fe40000004100 */
[----:B------:R-:W-:Y:S02]  /*c050*/  HADD2.F32 R47, -RZ, R5.H0_H0 ;  /* 0x20000005ff2f7230 */ /* 0x000fe40000004100 */
[----:B------:R-:W-:Y:S01]  /*c060*/  HADD2.F32 R7, -RZ, R7.H1_H1 ;  /* 0x30000007ff077230 */ /* 0x000fe20000004100 */
[----:B------:R-:W-:Y:S01]  /*c070*/  FMUL.FTZ R63, R41, R50 ;  /* 0x00000032293f7220 */ /* 0x000fe20000410000 */
[----:B--2---:R-:W-:Y:S01]  /*c080*/  HADD2.F32 R51, -RZ, R11.H0_H0 ;  /* 0x2000000bff337230 */ /* 0x004fe20000004100 */
[----:B------:R-:W-:Y:S01]  /*c090*/  FMUL.FTZ R69, R47, R67 ;  /* 0x000000432f457220 */ /* 0x000fe20000410000 */
[----:B------:R-:W-:-:S02]  /*c0a0*/  HADD2.F32 R60, -RZ, R9.H0_H0 ;  /* 0x20000009ff3c7230 */ /* 0x000fc40000004100 */
[----:B------:R-:W-:Y:S01]  /*c0b0*/  HADD2.F32 R11, -RZ, R11.H1_H1 ;  /* 0x3000000bff0b7230 */ /* 0x000fe20000004100 */
[C---:B------:R-:W-:Y:S01]  /*c0c0*/  FMUL.FTZ R50, R51.reuse, R50 ;  /* 0x0000003233327220 */ /* 0x040fe20000410000 */
[----:B------:R-:W-:Y:S01]  /*c0d0*/  HADD2.F32 R5, -RZ, R5.H1_H1 ;  /* 0x30000005ff057230 */ /* 0x000fe20000004100 */
[----:B------:R-:W-:Y:S01]  /*c0e0*/  FFMA.FTZ R63, R51, R64, R63 ;  /* 0x00000040333f7223 */ /* 0x000fe2000001003f */
[----:B------:R-:W-:Y:S01]  /*c0f0*/  HADD2.F32 R51, -RZ, R43.H0_H0 ;  /* 0x2000002bff337230 */ /* 0x000fe20000004100 */
[----:B------:R-:W-:Y:S01]  /*c100*/  FMUL.FTZ R43, R7, R46 ;  /* 0x0000002e072b7220 */ /* 0x000fe20000410000 */
[--C-:B------:R-:W-:Y:S01]  /*c110*/  HADD2.F32 R48, -RZ, R4.reuse.H0_H0 ;  /* 0x20000004ff307230 */ /* 0x100fe20000004100 */
[C---:B------:R-:W-:Y:S01]  /*c120*/  FMUL.FTZ R67, R60.reuse, R67 ;  /* 0x000000433c437220 */ /* 0x040fe20000410000 */
[----:B------:R-:W-:Y:S01]  /*c130*/  HADD2.F32 R49, -RZ, R4.H1_H1 ;  /* 0x30000004ff317230 */ /* 0x000fe20000004100 */
[----:B------:R-:W-:Y:S01]  /*c140*/  FFMA.FTZ R69, R60, R70, R69 ;  /* 0x000000463c457223 */ /* 0x000fe20000010045 */
[----:B------:R-:W-:Y:S01]  /*c150*/  HADD2.F32 R9, -RZ, R9.H1_H1 ;  /* 0x30000009ff097230 */ /* 0x000fe20000004100 */
[C---:B------:R-:W-:Y:S01]  /*c160*/  FMUL.FTZ R46, R11.reuse, R46 ;  /* 0x0000002e0b2e7220 */ /* 0x040fe20000410000 */
[----:B------:R-:W-:Y:S01]  /*c170*/  HADD2.F32 R61, -RZ, R8.H0_H0 ;  /* 0x20000008ff3d7230 */ /* 0x000fe20000004100 */
[----:B------:R-:W-:Y:S01]  /*c180*/  FFMA.FTZ R43, R11, R51, R43 ;  /* 0x000000330b2b7223 */ /* 0x000fe2000001002b */
[----:B------:R-:W-:Y:S01]  /*c190*/  HADD2.F32 R60, -RZ, R57.H1_H1 ;  /* 0x30000039ff3c7230 */ /* 0x000fe20000004100 */
[-C--:B------:R-:W-:Y:S01]  /*c1a0*/  FMUL.FTZ R11, R5, R37.reuse ;  /* 0x00000025050b7220 */ /* 0x080fe20000410000 */
[----:B------:R-:W-:Y:S01]  /*c1b0*/  HADD2.F32 R4, -RZ, R6.H0_H0 ;  /* 0x20000006ff047230 */ /* 0x000fe20000004100 */
[----:B------:R-:W-:Y:S01]  /*c1c0*/  FMUL.FTZ R57, R48, R56 ;  /* 0x0000003830397220 */ /* 0x000fe20000410000 */
[----:B------:R-:W-:Y:S01]  /*c1d0*/  HADD2.F32 R62, -RZ, R8.H1_H1 ;  /* 0x30000008ff3e7230 */ /* 0x000fe20000004100 */
[C---:B------:R-:W-:Y:S01]  /*c1e0*/  FMUL.FTZ R37, R9.reuse, R37 ;  /* 0x0000002509257220 */ /* 0x040fe20000410000 */
[----:B------:R-:W-:Y:S01]  /*c1f0*/  HADD2.F32 R8, -RZ, R10.H0_H0 ;  /* 0x2000000aff087230 */ /* 0x000fe20000004100 */
[----:B------:R-:W-:Y:S01]  /*c200*/  FFMA.FTZ R11, R9, R40, R11 ;  /* 0x00000028090b7223 */ /* 0x000fe2000001000b */
[----:B------:R-:W-:Y:S01]  /*c210*/  HADD2.F32 R6, -RZ, R6.H1_H1 ;  /* 0x30000006ff067230 */ /* 0x000fe20000004100 */
[C---:B------:R-:W-:Y:S01]  /*c220*/  FMUL.FTZ R56, R61.reuse, R56 ;  /* 0x000000383d387220 */ /* 0x040fe20000410000 */
[----:B------:R-:W-:Y:S01]  /*c230*/  HADD2.F32 R10, -RZ, R10.H1_H1 ;  /* 0x3000000aff0a7230 */ /* 0x000fe20000004100 */
[----:B------:R-:W-:Y:S01]  /*c240*/  FFMA.FTZ R57, R61, R58, R57 ;  /* 0x0000003a3d397223 */ /* 0x000fe20000010039 */
[----:B------:R-:W-:Y:S01]  /*c250*/  HADD2.F32 R61, -RZ, R36.H0_H0 ;  /* 0x20000024ff3d7230 */ /* 0x000fe20000004100 */
[----:B------:R-:W-:-:S02]  /*c260*/  FMUL.FTZ R9, R4, R60 ;  /* 0x0000003c04097220 */ /* 0x000fc40000410000 */
[C---:B------:R-:W-:Y:S02]  /*c270*/  FMUL.FTZ R60, R8.reuse, R60 ;  /* 0x0000003c083c7220 */ /* 0x040fe40000410000 */
[----:B------:R-:W-:Y:S02]  /*c280*/  FFMA.FTZ R36, R8, R59, R9 ;  /* 0x0000003b08247223 */ /* 0x000fe40000010009 */
[-C--:B------:R-:W-:Y:S02]  /*c290*/  FMUL.FTZ R9, R49, R61.reuse ;  /* 0x0000003d31097220 */ /* 0x080fe40000410000 */
[----:B------:R-:W-:Y:S02]  /*c2a0*/  FMUL.FTZ R61, R62, R61 ;  /* 0x0000003d3e3d7220 */ /* 0x000fe40000410000 */
[----:B------:R-:W-:Y:S02]  /*c2b0*/  FMUL.FTZ R8, R6, R38 ;  /* 0x0000002606087220 */ /* 0x000fe40000410000 */
[----:B------:R-:W-:-:S02]  /*c2c0*/  FFMA.FTZ R62, R62, R39, R9 ;  /* 0x000000273e3e7223 */ /* 0x000fc40000010009 */
[C---:B------:R-:W-:Y:S02]  /*c2d0*/  FMUL.FTZ R9, R10.reuse, R38 ;  /* 0x000000260a097220 */ /* 0x040fe40000410000 */
[----:B------:R-:W-:Y:S02]  /*c2e0*/  FFMA.FTZ R38, R10, R42, R8 ;  /* 0x0000002a0a267223 */ /* 0x000fe40000010008 */
[----:B------:R-:W-:Y:S02]  /*c2f0*/  FFMA.FTZ R50, R41, R64, -R50 ;  /* 0x0000004029327223 */ /* 0x000fe40000010832 */
[----:B------:R-:W-:Y:S01]  /*c300*/  FFMA.FTZ R46, R7, R51, -R46 ;  /* 0x00000033072e7223 */ /* 0x000fe2000001082e */
[----:B------:R-:W-:Y:S01]  /*c310*/  F2FP.PACK_AB R7, R43, R63 ;  /* 0x0000003f2b07723e */ /* 0x000fe200000000ff */
[----:B------:R-:W-:Y:S02]  /*c320*/  FFMA.FTZ R67, R47, R70, -R67 ;  /* 0x000000462f437223 */ /* 0x000fe40000010843 */
[----:B------:R-:W-:Y:S01]  /*c330*/  FFMA.FTZ R37, R5, R40, -R37 ;  /* 0x0000002805257223 */ /* 0x000fe20000010825 */
[----:B------:R-:W-:Y:S01]  /*c340*/  F2FP.PACK_AB R5, R11, R69 ;  /* 0x000000450b05723e */ /* 0x000fe200000000ff */
[----:B------:R-:W-:Y:S01]  /*c350*/  FFMA.FTZ R8, R48, R58, -R56 ;  /* 0x0000003a30087223 */ /* 0x000fe20000010838 */
[----:B------:R-:W-:Y:S01]  /*c360*/  F2FP.PACK_AB R11, R46, R50 ;  /* 0x000000322e0b723e */ /* 0x000fe200000000ff */
[----:B------:R-:W-:Y:S01]  /*c370*/  FFMA.FTZ R10, R4, R59, -R60 ;  /* 0x0000003b040a7223 */ /* 0x000fe2000001083c */
[----:B------:R-:W-:Y:S01]  /*c380*/  F2FP.PACK_AB R4, R62, R57 ;  /* 0x000000393e04723e */ /* 0x000fe200000000ff */
[----:B------:R-:W-:-:S02]  /*c390*/  FFMA.FTZ R61, R49, R39, -R61 ;  /* 0x00000027313d7223 */ /* 0x000fc4000001083d */
[----:B------:R-:W-:Y:S01]  /*c3a0*/  FFMA.FTZ R6, R6, R42, -R9 ;  /* 0x0000002a06067223 */ /* 0x000fe20000010809 */
[----:B------:R-:W-:Y:S02]  /*c3b0*/  F2FP.PACK_AB R9, R37, R67 ;  /* 0x000000432509723e */ /* 0x000fe400000000ff */
[----:B------:R-:W-:Y:S02]  /*c3c0*/  F2FP.PACK_AB R8, R61, R8 ;  /* 0x000000083d08723e */ /* 0x000fe400000000ff */
[----:B------:R-:W-:Y:S02]  /*c3d0*/  F2FP.PACK_AB R10, R6, R10 ;  /* 0x0000000a060a723e */ /* 0x000fe400000000ff */
[----:B------:R-:W-:-:S03]  /*c3e0*/  F2FP.PACK_AB R6, R38, R36 ;  /* 0x000000242606723e */ /* 0x000fc600000000ff */
[----:B------:R1:W-:Y:S04]  /*c3f0*/  STS.128 [R44], R8 ;  /* 0x000000082c007388 */ /* 0x0003e80000000c00 */
[----:B------:R1:W-:Y:S02]  /*c400*/  STS.128 [R45+0x100], R4 ;  /* 0x000100042d007388 */ /* 0x0003e40000000c00 */
.L_x_788:
[----:B------:R-:W-:Y:S05]  /*c410*/  BSYNC B0 ;  /* 0x0000000000007941 */ /* 0x000fea0003800000 */
.L_x_787:
[----:B------:R-:W-:Y:S01]  /*c420*/  ISETP.GE.OR P0, PT, R73, R35, P2 ;  /* 0x000000234900720c */ /* 0x000fe20001706670 */
[----:B------:R-:W-:-:S12]  /*c430*/  BSSY B0, `(.L_x_789) ;  /* 0x0000064000007945 */ /* 0x000fd80003800000 */
[----:B------:R-:W-:Y:S05]  /*c440*/  @P0 BRA `(.L_x_790) ;  /* 0x0000062000000947 */ /* 0x000fea0003800000 */
[----:B-1----:R-:W-:Y:S01]  /*c450*/  MOV R7, c[0x0][0x27c] ;  /* 0x00009f0000077a02 */ /* 0x002fe20000000f00 */
[----:B------:R-:W-:Y:S01]  /*c460*/  HADD2.F32 R42, -RZ, R53.H0_H0 ;  /* 0x20000035ff2a7230 */ /* 0x000fe20000004100 */
[----:B------:R-:W-:Y:S01]  /*c470*/  LOP3.LUT R4, R72, 0x38, R116, 0xf8, !PT ;  /* 0x0000003848047812 */ /* 0x000fe200078ef874 */
[----:B------:R-:W-:Y:S01]  /*c480*/  HADD2.F32 R48, -RZ, R55.H0_H0 ;  /* 0x20000037ff307230 */ /* 0x000fe20000004100 */
        /* <DEDUP_REMOVED lines=10> */
[----:B------:R-:W-:Y:S01]  /*c530*/  LOP3.LUT R6, R72, 0x38, R6, 0xf8, !PT ;  /* 0x0000003848067812 */ /* 0x000fe200078ef806 */
[----:B------:R-:W-:Y:S01]  /*c540*/  HADD2.F32 R55, -RZ, R55.H1_H1 ;  /* 0x30000037ff377230 */ /* 0x000fe20000004100 */
[----:B------:R-:W-:-:S02]  /*c550*/  SHF.L.U32 R5, R5, 0xa, RZ ;  /* 0x0000000a05057819 */ /* 0x000fc400000006ff */
        /* <DEDUP_REMOVED lines=21> */
[--C-:B-1----:R-:W-:Y:S02]  /*c6b0*/  HADD2.F32 R29, -RZ, R7.reuse.H0_H0 ;  /* 0x20000007ff1d7230 */ /* 0x102fe40000004100 */
[----:B------:R-:W-:Y:S02]  /*c6c0*/  HADD2.F32 R7, -RZ, R7.H1_H1 ;  /* 0x30000007ff077230 */ /* 0x000fe40000004100 */
[----:B------:R-:W-:Y:S01]  /*c6d0*/  HADD2.F32 R39, -RZ, R5.H0_H0 ;  /* 0x20000005ff277230 */ /* 0x000fe20000004100 */
[-C--:B------:R-:W-:Y:S01]  /*c6e0*/  FMUL.FTZ R47, R29, R42.reuse ;  /* 0x0000002a1d2f7220 */ /* 0x080fe20000410000 */
[--C-:B--2---:R-:W-:Y:S02]  /*c6f0*/  HADD2.F32 R43, -RZ, R11.reuse.H0_H0 ;  /* 0x2000000bff2b7230 */ /* 0x104fe40000004100 */
[----:B------:R-:W-:Y:S01]  /*c700*/  HADD2.F32 R11, -RZ, R11.H1_H1 ;  /* 0x3000000bff0b7230 */ /* 0x000fe20000004100 */
[----:B------:R-:W-:Y:S01]  /*c710*/  FMUL.FTZ R50, R39, R49 ;  /* 0x0000003127327220 */ /* 0x000fe20000410000 */
[----:B------:R-:W-:Y:S01]  /*c720*/  HADD2.F32 R44, -RZ, R9.H0_H0 ;  /* 0x20000009ff2c7230 */ /* 0x000fe20000004100 */
[C---:B------:R-:W-:Y:S01]  /*c730*/  FMUL.FTZ R42, R43.reuse, R42 ;  /* 0x0000002a2b2a7220 */ /* 0x040fe20000410000 */
[----:B------:R-:W-:Y:S01]  /*c740*/  HADD2.F32 R5, -RZ, R5.H1_H1 ;  /* 0x30000005ff057230 */ /* 0x000fe20000004100 */
[----:B------:R-:W-:Y:S01]  /*c750*/  FFMA.FTZ R47, R43, R48, R47 ;  /* 0x000000302b2f7223 */ /* 0x000fe2000001002f */
[----:B------:R-:W-:Y:S01]  /*c760*/  HADD2.F32 R43, -RZ, R31.H0_H0 ;  /* 0x2000001fff2b7230 */ /* 0x000fe20000004100 */
[-C--:B------:R-:W-:Y:S01]  /*c770*/  FMUL.FTZ R31, R7, R38.reuse ;  /* 0x00000026071f7220 */ /* 0x080fe20000410000 */
        /* <DEDUP_REMOVED lines=8> */
[----:B------:R-:W-:Y:S01]  /*c800*/  HADD2.F32 R4, -RZ, R6.H0_H0 ;  /* 0x20000006ff047230 */ /* 0x000fe20000004100 */
[-C--:B------:R-:W-:Y:S01]  /*c810*/  FMUL.FTZ R11, R5, R25.reuse ;  /* 0x00000019050b7220 */ /* 0x080fe20000410000 */
[----:B------:R-:W-:Y:S01]  /*c820*/  HADD2.F32 R46, -RZ, R8.H1_H1 ;  /* 0x30000008ff2e7230 */ /* 0x000fe20000004100 */
[----:B------:R-:W-:Y:S01]  /*c830*/  FMUL.FTZ R44, R40, R52 ;  /* 0x00000034282c7220 */ /* 0x000fe20000410000 */
[----:B------:R-:W-:Y:S01]  /*c840*/  HADD2.F32 R8, -RZ, R10.H0_H0 ;  /* 0x2000000aff087230 */ /* 0x000fe20000004100 */
[C---:B------:R-:W-:Y:S01]  /*c850*/  FMUL.FTZ R25, R9.reuse, R25 ;  /* 0x0000001909197220 */ /* 0x040fe20000410000 */
[----:B------:R-:W-:Y:S01]  /*c860*/  HADD2.F32 R6, -RZ, R6.H1_H1 ;  /* 0x30000006ff067230 */ /* 0x000fe20000004100 */
[----:B------:R-:W-:Y:S01]  /*c870*/  FFMA.FTZ R11, R9, R28, R11 ;  /* 0x0000001c090b7223 */ /* 0x000fe2000001000b */
[----:B------:R-:W-:Y:S01]  /*c880*/  HADD2.F32 R10, -RZ, R10.H1_H1 ;  /* 0x3000000aff0a7230 */ /* 0x000fe20000004100 */
[----:B------:R-:W-:-:S02]  /*c890*/  FMUL.FTZ R52, R45, R52 ;  /* 0x000000342d347220 */ /* 0x000fc40000410000 */
[----:B------:R-:W-:Y:S01]  /*c8a0*/  FFMA.FTZ R44, R45, R54, R44 ;  /* 0x000000362d2c7223 */ /* 0x000fe2000001002c */
[----:B------:R-:W-:Y:S01]  /*c8b0*/  HADD2.F32 R45, -RZ, R24.H0_H0 ;  /* 0x20000018ff2d7230 */ /* 0x000fe20000004100 */
[-C--:B------:R-:W-:Y:S02]  /*c8c0*/  FMUL.FTZ R9, R4, R53.reuse ;  /* 0x0000003504097220 */ /* 0x080fe40000410000 */
[C---:B------:R-:W-:Y:S02]  /*c8d0*/  FMUL.FTZ R53, R8.reuse, R53 ;  /* 0x0000003508357220 */ /* 0x040fe40000410000 */
[----:B------:R-:W-:Y:S02]  /*c8e0*/  FFMA.FTZ R24, R8, R55, R9 ;  /* 0x0000003708187223 */ /* 0x000fe40000010009 */
[-C--:B------:R-:W-:Y:S02]  /*c8f0*/  FMUL.FTZ R9, R41, R45.reuse ;  /* 0x0000002d29097220 */ /* 0x080fe40000410000 */
[----:B------:R-:W-:-:S02]  /*c900*/  FMUL.FTZ R45, R46, R45 ;  /* 0x0000002d2e2d7220 */ /* 0x000fc40000410000 */
[-C--:B------:R-:W-:Y:S02]  /*c910*/  FMUL.FTZ R8, R6, R26.reuse ;  /* 0x0000001a06087220 */ /* 0x080fe40000410000 */
[----:B------:R-:W-:Y:S02]  /*c920*/  FFMA.FTZ R46, R46, R27, R9 ;  /* 0x0000001b2e2e7223 */ /* 0x000fe40000010009 */
[C---:B------:R-:W-:Y:S02]  /*c930*/  FMUL.FTZ R9, R10.reuse, R26 ;  /* 0x0000001a0a097220 */ /* 0x040fe40000410000 */
        /* <DEDUP_REMOVED lines=11> */
[----:B------:R-:W-:Y:S02]  /*c9f0*/  FFMA.FTZ R45, R41, R27, -R45 ;  /* 0x0000001b292d7223 */ /* 0x000fe4000001082d */
[----:B------:R-:W-:Y:S01]  /*ca00*/  FFMA.FTZ R6, R6, R30, -R9 ;  /* 0x0000001e06067223 */ /* 0x000fe20000010809 */
[----:B------:R-:W-:Y:S02]  /*ca10*/  F2FP.PACK_AB R9, R25, R49 ;  /* 0x000000311909723e */ /* 0x000fe400000000ff */
[----:B------:R-:W-:-:S02]  /*ca20*/  F2FP.PACK_AB R8, R45, R8 ;  /* 0x000000082d08723e */ /* 0x000fc400000000ff */
[----:B------:R-:W-:Y:S02]  /*ca30*/  F2FP.PACK_AB R10, R6, R10 ;  /* 0x0000000a060a723e */ /* 0x000fe400000000ff */
[----:B------:R-:W-:-:S03]  /*ca40*/  F2FP.PACK_AB R6, R26, R24 ;  /* 0x000000181a06723e */ /* 0x000fc600000000ff */
[----:B------:R1:W-:Y:S04]  /*ca50*/  STS.128 [R36], R8 ;  /* 0x0000000824007388 */ /* 0x0003e80000000c00 */
[----:B------:R1:W-:Y:S02]  /*ca60*/  STS.128 [R37+0x100], R4 ;  /* 0x0001000425007388 */ /* 0x0003e40000000c00 */
.L_x_790:
[----:B------:R-:W-:Y:S05]  /*ca70*/  BSYNC B0 ;  /* 0x0000000000007941 */ /* 0x000fea0003800000 */
.L_x_789:
[----:B------:R-:W-:-:S13]  /*ca80*/  ISETP.GE.OR P0, PT, R0, R35, P2 ;  /* 0x000000230000720c */ /* 0x000fda0001706670 */
[----:B------:R-:W-:Y:S05]  /*ca90*/  @P0 BRA `(.L_x_778) ;  /* 0x0000069000000947 */ /* 0x000fea0003800000 */
[----:B-1----:R-:W-:Y:S01]  /*caa0*/  MOV R9, c[0x0][0x27c] ;  /* 0x00009f0000097a02 */ /* 0x002fe20000000f00 */
[----:B------:R-:W-:Y:S01]  /*cab0*/  HADD2.F32 R29, -RZ, R12.H0_H0 ;  /* 0x2000000cff1d7230 */ /* 0x000fe20000004100 */
[----:B------:R-:W-:Y:S01]  /*cac0*/  SHF.R.S32.HI R4, RZ, 0x1f, R0 ;  /* 0x0000001fff047819 */ /* 0x000fe20000011400 */
[----:B------:R-:W-:Y:S01]  /*cad0*/  HADD2.F32 R38, -RZ, R2.H0_H0 ;  /* 0x20000002ff267230 */ /* 0x000fe20000004100 */
[----:B------:R-:W-:Y:S01]  /*cae0*/  LEA.HI R9, R9, R66, RZ, 0x1d ;  /* 0x0000004209097211 */ /* 0x000fe200078fe8ff */
[----:B------:R-:W-:Y:S01]  /*caf0*/  HADD2.F32 R39, -RZ, R13.H0_H0 ;  /* 0x2000000dff277230 */ /* 0x000fe20000004100 */
[----:B------:R-:W-:Y:S01]  /*cb00*/  SHF.L.U32 R6, R0, 0x6, RZ ;  /* 0x0000000600067819 */ /* 0x000fe200000006ff */
[----:B------:R-:W-:Y:S01]  /*cb10*/  HADD2.F32 R41, -RZ, R3.H0_H0 ;  /* 0x20000003ff297230 */ /* 0x000fe20000004100 */
[----:B------:R-:W-:Y:S01]  /*cb20*/  SHF.R.S32.HI R7, RZ, 0x1f, R9 ;  /* 0x0000001fff077819 */ /* 0x000fe20000011409 */
[----:B------:R-:W-:Y:S01]  /*cb30*/  IMAD.SHL.U32 R8, R9, 0x8, RZ ;  /* 0x0000000809087824 */ /* 0x000fe200078e00ff */
[----:B------:R-:W-:Y:S01]  /*cb40*/  LEA.HI R4, R4, R0, RZ, 0x3 ;  /* 0x0000000004047211 */ /* 0x000fe200078f18ff */
[----:B------:R-:W-:Y:S01]  /*cb50*/  HADD2.F32 R12, -RZ, R12.H1_H1 ;  /* 0x3000000cff0c7230 */ /* 0x000fe20000004100 */
[----:B------:R-:W-:Y:S01]  /*cb60*/  LOP3.LUT R6, R6, 0x1c0, RZ, 0xc0, !PT ;  /* 0x000001c006067812 */ /* 0x000fe200078ec0ff */
[----:B------:R-:W-:Y:S01]  /*cb70*/  HADD2.F32 R2, -RZ, R2.H1_H1 ;  /* 0x30000002ff027230 */ /* 0x000fe20000004100 */
[----:B------:R-:W-:-:S02]  /*cb80*/  LEA.HI R7, R7, R9, RZ, 0x3 ;  /* 0x0000000907077211 */ /* 0x000fc400078f18ff */
[----:B------:R-:W-:Y:S02]  /*cb90*/  SHF.L.U32 R4, R4, 0x6, RZ ;  /* 0x0000000604047819 */ /* 0x000fe400000006ff */
[----:B------:R-:W-:Y:S02]  /*cba0*/  SHF.R.U32.HI R5, RZ, 0x3, R6 ;  /* 0x00000003ff057819 */ /* 0x000fe40000011606 */
[C---:B------:R-:W-:Y:S02]  /*cbb0*/  LOP3.LUT R8, R6.reuse, 0x38, R8, 0xf8, !PT ;  /* 0x0000003806087812 */ /* 0x040fe400078ef808 */
[----:B------:R-:W-:Y:S02]  /*cbc0*/  SHF.L.U32 R7, R7, 0xa, RZ ;  /* 0x0000000a07077819 */ /* 0x000fe400000006ff */
[----:B------:R-:W-:Y:S02]  /*cbd0*/  LOP3.LUT R0, R6, 0x38, R116, 0xf8, !PT ;  /* 0x0000003806007812 */ /* 0x000fe400078ef874 */
[----:B------:R-:W-:-:S02]  /*cbe0*/  LOP3.LUT R4, R4, 0xfffffe00, RZ, 0xc0, !PT ;  /* 0xfffffe0004047812 */ /* 0x000fc400078ec0ff */
[----:B------:R-:W-:Y:S02]  /*cbf0*/  LOP3.LUT R8, R8, R5, RZ, 0x3c, !PT ;  /* 0x0000000508087212 */ /* 0x000fe400078e3cff */
[----:B------:R-:W-:Y:S02]  /*cc00*/  LOP3.LUT R7, R7, 0x7fffe000, RZ, 0xc0, !PT ;  /* 0x7fffe00007077812 */ /* 0x000fe400078ec0ff */
[----:B------:R-:W-:Y:S02]  /*cc10*/  LOP3.LUT R0, R4, R0, R5, 0xf6, !PT ;  /* 0x0000000004007212 */ /* 0x000fe400078ef605 */
[----:B------:R-:W-:Y:S02]  /*cc20*/  IADD3 R24, R8, R7, R4 ;  /* 0x0000000708187210 */ /* 0x000fe40007ffe004 */
[----:B------:R-:W-:Y:S02]  /*cc30*/  LEA R0, R0, 0x100, 0x1 ;  /* 0x0000010000007811 */ /* 0x000fe400078e08ff */
[--C-:B------:R-:W-:Y:S01]  /*cc40*/  SHF.R.U64 R16, R16, 0x10, R17.reuse ;  /* 0x0000001010107819 */ /* 0x100fe20000001211 */
[----:B------:R-:W-:Y:S01]  /*cc50*/  IMAD.SHL.U32 R24, R24, 0x2, RZ ;  /* 0x0000000218187824 */ /* 0x000fe200078e00ff */
[----:B------:R-:W-:Y:S01]  /*cc60*/  SHF.R.U32.HI R25, RZ, 0x10, R17 ;  /* 0x00000010ff197819 */ /* 0x000fe20000011611 */
[----:B------:R-:W1:Y:S01]  /*cc70*/  LDS.128 R8, [R0] ;  /* 0x0000000000087984 */ /* 0x000e620000000c00 */
[--C-:B------:R-:W-:Y:S01]  /*cc80*/  SHF.R.U64 R17, R22, 0x10, R23.reuse ;  /* 0x0000001016117819 */ /* 0x100fe20000001217 */
[----:B------:R-:W-:Y:S01]  /*cc90*/  HADD2.F32 R16, -RZ, R16.H0_H0 ;  /* 0x20000010ff107230 */ /* 0x000fe20000004100 */
[----:B------:R-:W-:Y:S01]  /*cca0*/  SHF.R.U32.HI R22, RZ, 0x10, R23 ;  /* 0x00000010ff167819 */ /* 0x000fe20000011617 */
[----:B------:R-:W2:Y:S01]  /*ccb0*/  LDS.128 R4, [R24+0x100] ;  /* 0x0001000018047984 */ /* 0x000ea20000000c00 */
[----:B------:R-:W-:Y:S01]  /*ccc0*/  SHF.R.U64 R20, R20, 0x10, R21 ;  /* 0x0000001014147819 */ /* 0x000fe20000001215 */
[----:B------:R-:W-:Y:S01]  /*ccd0*/  HADD2.F32 R25, -RZ, R25.H0_H0 ;  /* 0x20000019ff197230 */ /* 0x000fe20000004100 */
[----:B------:R-:W-:Y:S01]  /*cce0*/  SHF.R.U64 R18, R18, 0x10, R19 ;  /* 0x0000001012127819 */ /* 0x000fe20000001213 */
[----:B------:R-:W-:Y:S01]  /*ccf0*/  HADD2.F32 R22, -RZ, R22.H0_H0 ;  /* 0x20000016ff167230 */ /* 0x000fe20000004100 */
[----:B------:R-:W-:Y:S01]  /*cd00*/  SHF.R.U32.HI R21, RZ, 0x10, R21 ;  /* 0x00000010ff157819 */ /* 0x000fe20000011615 */
[----:B------:R-:W-:Y:S01]  /*cd10*/  HADD2.F32 R20, -RZ, R20.H0_H0 ;  /* 0x20000014ff147230 */ /* 0x000fe20000004100 */
[----:B------:R-:W-:Y:S01]  /*cd20*/  SHF.R.U32.HI R19, RZ, 0x10, R19 ;  /* 0x00000010ff137819 */ /* 0x000fe20000011613 */
[----:B------:R-:W-:-:S02]  /*cd30*/  HADD2.F32 R18, -RZ, R18.H0_H0 ;  /* 0x20000012ff127230 */ /* 0x000fc40000004100 */
[----:B------:R-:W-:Y:S02]  /*cd40*/  HADD2.F32 R17, -RZ, R17.H0_H0 ;  /* 0x20000011ff117230 */ /* 0x000fe40000004100 */
[----:B------:R-:W-:Y:S02]  /*cd50*/  HADD2.F32 R19, -RZ, R19.H0_H0 ;  /* 0x20000013ff137230 */ /* 0x000fe40000004100 */
[--C-:B-1----:R-:W-:Y:S02]  /*cd60*/  HADD2.F32 R23, -RZ, R9.reuse.H0_H0 ;  /* 0x20000009ff177230 */ /* 0x102fe40000004100 */
[----:B------:R-:W-:Y:S02]  /*cd70*/  HADD2.F32 R26, -RZ, R9.H1_H1 ;  /* 0x30000009ff1a7230 */ /* 0x000fe40000004100 */
[----:B--2---:R-:W-:Y:S01]  /*cd80*/  HADD2.F32 R30, -RZ, R5.H0_H0 ;  /* 0x20000005ff1e7230 */ /* 0x004fe20000004100 */
[----:B------:R-:W-:Y:S01]  /*cd90*/  FMUL.FTZ R37, R23, R29 ;  /* 0x0000001d17257220 */ /* 0x000fe20000410000 */
[----:B------:R-:W-:-:S02]  /*cda0*/  HADD2.F32 R9, -RZ, R11.H0_H0 ;  /* 0x2000000bff097230 */ /* 0x000fc40000004100 */
[----:B------:R-:W-:Y:S01]  /*cdb0*/  HADD2.F32 R31, -RZ, R5.H1_H1 ;  /* 0x30000005ff1f7230 */ /* 0x000fe20000004100 */
[C---:B------:R-:W-:Y:S01]  /*cdc0*/  FMUL.FTZ R29, R30.reuse, R29 ;  /* 0x0000001d1e1d7220 */ /* 0x040fe20000410000 */
[----:B------:R-:W-:Y:S01]  /*cdd0*/  HADD2.F32 R5, -RZ, R7.H0_H0 ;  /* 0x20000007ff057230 */ /* 0x000fe20000004100 */
[----:B------:R-:W-:Y:S01]  /*cde0*/  FFMA.FTZ R37, R30, R38, R37 ;  /* 0x000000261e257223 */ /* 0x000fe20000010025 */
[----:B------:R-:W-:Y:S01]  /*cdf0*/  HADD2.F32 R11, -RZ, R11.H1_H1 ;  /* 0x3000000bff0b7230 */ /* 0x000fe20000004100 */
[----:B------:R-:W-:Y:S01]  /*ce00*/  FMUL.FTZ R40, R9, R39 ;  /* 0x0000002709287220 */ /* 0x000fe20000410000 */
[----:B------:R-:W-:Y:S01]  /*ce10*/  HADD2.F32 R30, -RZ, R21.H0_H0 ;  /* 0x20000015ff1e7230 */ /* 0x000fe20000004100 */
[----:B------:R-:W-:Y:S01]  /*ce20*/  FMUL.FTZ R21, R26, R25 ;  /* 0x000000191a157220 */ /* 0x000fe20000410000 */
[----:B------:R-:W-:Y:S01]  /*ce30*/  HADD2.F32 R7, -RZ, R7.H1_H1 ;  /* 0x30000007ff077230 */ /* 0x000fe20000004100 */
[C---:B------:R-:W-:Y:S01]  /*ce40*/  FMUL.FTZ R39, R5.reuse, R39 ;  /* 0x0000002705277220 */ /* 0x040fe20000410000 */
[--C-:B------:R-:W-:Y:S01]  /*ce50*/  HADD2.F32 R27, -RZ, R8.reuse.H0_H0 ;  /* 0x20000008ff1b7230 */ /* 0x100fe20000004100 */
[----:B------:R-:W-:Y:S01]  /*ce60*/  FFMA.FTZ R40, R5, R41, R40 ;  /* 0x0000002905287223 */ /* 0x000fe20000010028 */
[----:B------:R-:W-:Y:S01]  /*ce70*/  HADD2.F32 R28, -RZ, R8.H1_H1 ;  /* 0x30000008ff1c7230 */ /* 0x000fe20000004100 */
[C---:B------:R-:W-:Y:S01]  /*ce80*/  FMUL.FTZ R25, R31.reuse, R25 ;  /* 0x000000191f197220 */ /* 0x040fe20000410000 */
[----:B------:R-:W-:Y:S01]  /*ce90*/  HADD2.F32 R8, -RZ, R10.H0_H0 ;  /* 0x2000000aff087230 */ /* 0x000fe20000004100 */
[----:B------:R-:W-:Y:S01]  /*cea0*/  FFMA.FTZ R21, R31, R30, R21 ;  /* 0x0000001e1f157223 */ /* 0x000fe20000010015 */
[----:B------:R-:W-:Y:S01]  /*ceb0*/  HADD2.F32 R31, -RZ, R13.H1_H1 ;  /* 0x3000000dff1f7230 */ /* 0x000fe20000004100 */
[-C--:B------:R-:W-:Y:S01]  /*cec0*/  FMUL.FTZ R5, R11, R19.reuse ;  /* 0x000000130b057220 */ /* 0x080fe20000410000 */
[--C-:B------:R-:W-:Y:S01]  /*ced0*/  HADD2.F32 R35, -RZ, R4.reuse.H0_H0 ;  /* 0x20000004ff237230 */ /* 0x100fe20000004100 */
[C---:B------:R-:W-:Y:S01]  /*cee0*/  FMUL.FTZ R19, R7.reuse, R19 ;  /* 0x0000001307137220 */ /* 0x040fe20000410000 */
[----:B------:R-:W-:Y:S01]  /*cef0*/  HADD2.F32 R36, -RZ, R4.H1_H1 ;  /* 0x30000004ff247230 */ /* 0x000fe20000004100 */
[----:B------:R-:W-:Y:S01]  /*cf00*/  FFMA.FTZ R7, R7, R22, R5 ;  /* 0x0000001607077223 */ /* 0x000fe20000010005 */
[----:B------:R-:W-:Y:S01]  /*cf10*/  HADD2.F32 R4, -RZ, R6.H0_H0 ;  /* 0x20000006ff047230 */ /* 0x000fe20000004100 */
[-C--:B------:R-:W-:Y:S01]  /*cf20*/  FMUL.FTZ R13, R27, R12.reuse ;  /* 0x0000000c1b0d7220 */ /* 0x080fe20000410000 */
[----:B------:R-:W-:Y:S01]  /*cf30*/  HADD2.F32 R5, -RZ, R3.H1_H1 ;  /* 0x30000003ff057230 */ /* 0x000fe20000004100 */
[-C--:B------:R-:W-:Y:S01]  /*cf40*/  FMUL.FTZ R3, R8, R31.reuse ;  /* 0x0000001f08037220 */ /* 0x080fe20000410000 */
[----:B------:R-:W-:Y:S01]  /*cf50*/  HADD2.F32 R10, -RZ, R10.H1_H1 ;  /* 0x3000000aff0a7230 */ /* 0x000fe20000004100 */
[C---:B------:R-:W-:Y:S01]  /*cf60*/  FMUL.FTZ R12, R35.reuse, R12 ;  /* 0x0000000c230c7220 */ /* 0x040fe20000410000 */
[----:B------:R-:W-:Y:S01]  /*cf70*/  HADD2.F32 R6, -RZ, R6.H1_H1 ;  /* 0x30000006ff067230 */ /* 0x000fe20000004100 */
[----:B------:R-:W-:Y:S01]  /*cf80*/  FFMA.FTZ R13, R35, R2, R13 ;  /* 0x00000002230d7223 */ /* 0x000fe2000001000d */
[----:B------:R-:W-:Y:S01]  /*cf90*/  F2FP.PACK_AB R7, R7, R40 ;  /* 0x000000280707723e */ /* 0x000fe200000000ff */
[----:B------:R-:W-:-:S02]  /*cfa0*/  FMUL.FTZ R31, R4, R31 ;  /* 0x0000001f041f7220 */ /* 0x000fc40000410000 */
[-C--:B------:R-:W-:Y:S02]  /*cfb0*/  FFMA.FTZ R3, R4, R5.reuse, R3 ;  /* 0x0000000504037223 */ /* 0x080fe40000010003 */
[----:B------:R-:W-:Y:S02]  /*cfc0*/  FMUL.FTZ R4, R28, R16 ;  /* 0x000000101c047220 */ /* 0x000fe40000410000 */
[----:B------:R-:W-:Y:S02]  /*cfd0*/  FMUL.FTZ R35, R10, R18 ;  /* 0x000000120a237220 */ /* 0x000fe40000410000 */
[----:B------:R-:W-:Y:S02]  /*cfe0*/  FMUL.FTZ R16, R36, R16 ;  /* 0x0000001024107220 */ /* 0x000fe40000410000 */
[----:B------:R-:W-:Y:S02]  /*cff0*/  FMUL.FTZ R18, R6, R18 ;  /* 0x0000001206127220 */ /* 0x000fe40000410000 */
[----:B------:R-:W-:Y:S01]  /*d000*/  FFMA.FTZ R31, R8, R5, -R31 ;  /* 0x00000005081f7223 */ /* 0x000fe2000001081f */
[----:B------:R-:W-:Y:S01]  /*d010*/  F2FP.PACK_AB R5, R21, R37 ;  /* 0x000000251505723e */ /* 0x000fe200000000ff */
[----:B------:R-:W-:-:S02]  /*d020*/  FFMA.FTZ R29, R23, R38, -R29 ;  /* 0x00000026171d7223 */ /* 0x000fc4000001081d */
[----:B------:R-:W-:Y:S02]  /*d030*/  FFMA.FTZ R25, R26, R30, -R25 ;  /* 0x0000001e1a197223 */ /* 0x000fe40000010819 */
[----:B------:R-:W-:Y:S02]  /*d040*/  FFMA.FTZ R39, R9, R41, -R39 ;  /* 0x0000002909277223 */ /* 0x000fe40000010827 */
[----:B------:R-:W-:Y:S01]  /*d050*/  FFMA.FTZ R11, R11, R22, -R19 ;  /* 0x000000160b0b7223 */ /* 0x000fe20000010813 */
[----:B------:R-:W-:Y:S01]  /*d060*/  F2FP.PACK_AB R9, R25, R29 ;  /* 0x0000001d1909723e */ /* 0x000fe200000000ff */
[----:B------:R-:W-:Y:S02]  /*d070*/  FFMA.FTZ R12, R27, R2, -R12 ;  /* 0x000000021b0c7223 */ /* 0x000fe4000001080c */
[----:B------:R-:W-:Y:S01]  /*d080*/  FFMA.FTZ R8, R28, R20, -R16 ;  /* 0x000000141c087223 */ /* 0x000fe20000010810 */
[----:B------:R-:W-:Y:S01]  /*d090*/  F2FP.PACK_AB R11, R11, R39 ;  /* 0x000000270b0b723e */ /* 0x000fe200000000ff */
[----:B------:R-:W-:-:S02]  /*d0a0*/  FFMA.FTZ R10, R10, R17, -R18 ;  /* 0x000000110a0a7223 */ /* 0x000fc40000010812 */
[----:B------:R-:W-:Y:S01]  /*d0b0*/  FFMA.FTZ R4, R36, R20, R4 ;  /* 0x0000001424047223 */ /* 0x000fe20000010004 */
[----:B------:R-:W-:Y:S01]  /*d0c0*/  F2FP.PACK_AB R8, R8, R12 ;  /* 0x0000000c0808723e */ /* 0x000fe200000000ff */
[----:B------:R-:W-:Y:S01]  /*d0d0*/  FFMA.FTZ R6, R6, R17, R35 ;  /* 0x0000001106067223 */ /* 0x000fe20000010023 */
[----:B------:R-:W-:Y:S02]  /*d0e0*/  F2FP.PACK_AB R10, R10, R31 ;  /* 0x0000001f0a0a723e */ /* 0x000fe400000000ff */
[----:B------:R-:W-:Y:S02]  /*d0f0*/  F2FP.PACK_AB R4, R4, R13 ;  /* 0x0000000d0404723e */ /* 0x000fe400000000ff */
[----:B------:R-:W-:Y:S01]  /*d100*/  F2FP.PACK_AB R6, R6, R3 ;  /* 0x000000030606723e */ /* 0x000fe200000000ff */
[----:B------:R1:W-:Y:S04]  /*d110*/  STS.128 [R0], R8 ;  /* 0x0000000800007388 */ /* 0x0003e80000000c00 */
[----:B------:R1:W-:Y:S02]  /*d120*/  STS.128 [R24+0x100], R4 ;  /* 0x0001000418007388 */ /* 0x0003e40000000c00 */
.L_x_778:
[----:B------:R-:W-:Y:S05]  /*d130*/  BSYNC B2 ;  /* 0x0000000000027941 */ /* 0x000fea0003800000 */
.L_x_756:
[----:B-1----:R-:W-:Y:S01]  /*d140*/  LEA.HI R0, R80, R81, RZ, 0x4 ;  /* 0x0000005150007211 */ /* 0x002fe200078f20ff */
[----:B------:R-:W-:Y:S01]  /*d150*/  BAR.SYNC.DEFER_BLOCKING 0x0 ;  /* 0x0000000000007b1d */ /* 0x000fe20000010000 */
[----:B------:R-:W-:Y:S01]  /*d160*/  IMAD.MOV.U32 R3, RZ, RZ, 0x20 ;  /* 0x00000020ff037424 */ /* 0x000fe200078e00ff */
[----:B------:R-:W-:Y:S01]  /*d170*/  IADD3 R207, R192, 0x20, RZ ;  /* 0x00000020c0cf7810 */ /* 0x000fe20007ffe0ff */
[----:B------:R-:W-:Y:S01]  /*d180*/  IMAD.MOV.U32 R12, RZ, RZ, R238 ;  /* 0x000000ffff0c7224 */ /* 0x000fe200078e00ee */
[----:B------:R-:W-:Y:S01]  /*d190*/  LOP3.LUT R0, R0, 0xfffffff0, RZ, 0xc0, !PT ;  /* 0xfffffff000007812 */ /* 0x000fe200078ec0ff */
[----:B------:R-:W-:Y:S01]  /*d1a0*/  IMAD.MOV.U32 R13, RZ, RZ, R235 ;  /* 0x000000ffff0d7224 */ /* 0x000fe200078e00eb */
[----:B------:R-:W-:Y:S01]  /*d1b0*/  ULDC.64 UR4, c[0x0][0x208] ;  /* 0x0000820000047ab9 */ /* 0x000fe20000000a00 */
[----:B------:R-:W-:Y:S01]  /*d1c0*/  LOP3.LUT R230, R230, 0xfffdffff, RZ, 0xc0, !PT ;  /* 0xfffdffffe6e67812 */ /* 0x000fe200078ec0ff */
[----:B------:R-:W-:Y:S01]  /*d1d0*/  USHF.L.U32 UR7, UR4, 0x6, URZ ;  /* 0x0000000604077899 */ /* 0x000fe2000800063f */
[----:B------:R-:W-:Y:S01]  /*d1e0*/  IMAD.IADD R81, R81, 0x1, -R0 ;  /* 0x0000000151517824 */ /* 0x000fe200078e0a00 */
[----:B------:R-:W-:Y:S01]  /*d1f0*/  UMOV UR6, 0x6 ;  /* 0x0000000600067882 */ /* 0x000fe20000000000 */
[----:B------:R-:W-:Y:S01]  /*d200*/  BSSY B0, `(.L_x_791) ;  /* 0x00000fa000007945 */ /* 0x000fe20003800000 */
[----:B------:R-:W-:-:S02]  /*d210*/  USHF.L.U64.HI UR5, UR4, UR6, UR5 ;  /* 0x0000000604057299 */ /* 0x000fc40008010205 */
[----:B------:R-:W-:-:S04]  /*d220*/  SHF.R.S32.HI R0, RZ, 0x1f, R81 ;  /* 0x0000001fff007819 */ /* 0x000fc80000011451 */
[----:B------:R-:W-:-:S04]  /*d230*/  LEA.HI R0, R0, R81, RZ, 0x3 ;  /* 0x0000005100007211 */ /* 0x000fc800078f18ff */
[----:B------:R-:W-:Y:S01]  /*d240*/  LOP3.LUT R0, R0, 0xfffffff8, RZ, 0xc0, !PT ;  /* 0xfffffff800007812 */ /* 0x000fe200078ec0ff */
[----:B------:R-:W-:Y:S04]  /*d250*/  LDSM.16.M88.4 R120, [R193] ;  /* 0x00000000c178783b */ /* 0x000fe80000000200 */
[----:B------:R-:W-:Y:S01]  /*d260*/  IMAD.IADD R0, R81, 0x1, -R0 ;  /* 0x0000000151007824 */ /* 0x000fe200078e0a00 */
[----:B------:R-:W-:Y:S04]  /*d270*/  LDSM.16.M88.4 R168, [R193+0x4000] ;  /* 0x00400000c1a8783b */ /* 0x000fe80000000200 */
[----:B------:R-:W-:-:S02]  /*d280*/  LOP3.LUT P0, RZ, R0, 0x2, RZ, 0xc0, !PT ;  /* 0x0000000200ff7812 */ /* 0x000fc4000780c0ff */
[----:B------:R-:W-:Y:S01]  /*d290*/  LOP3.LUT P1, RZ, R0, 0x4, RZ, 0xc0, !PT ;  /* 0x0000000400ff7812 */ /* 0x000fe2000782c0ff */
[----:B------:R-:W-:Y:S01]  /*d2a0*/  IMAD.MOV.U32 R0, RZ, RZ, 0x40 ;  /* 0x00000040ff007424 */ /* 0x000fe200078e00ff */
[----:B------:R-:W-:-:S04]  /*d2b0*/  SEL R3, R3, 0xffffffe0, !P0 ;  /* 0xffffffe003037807 */ /* 0x000fc80004000000 */
[----:B------:R-:W-:Y:S01]  /*d2c0*/  SEL R0, R0, 0xffffffc0, !P1 ;  /* 0xffffffc000007807 */ /* 0x000fe20004800000 */
[----:B------:R-:W-:Y:S01]  /*d2d0*/  IMAD.IADD R3, R193, 0x1, R3 ;  /* 0x00000001c1037824 */ /* 0x000fe200078e0203 */
[----:B------:R-:W-:Y:S02]  /*d2e0*/  R2P PR, R66, 0x6 ;  /* 0x0000000642007804 */ /* 0x000fe40000000000 */
[----:B------:R-:W-:Y:S01]  /*d2f0*/  ISETP.GE.AND P6, PT, R65, c[0x0][0x1d4], PT ;  /* 0x0000750041007a0c */ /* 0x000fe20003fc6270 */
[--C-:B------:R-:W-:Y:S01]  /*d300*/  IMAD.IADD R2, R193, 0x1, R0.reuse ;  /* 0x00000001c1027824 */ /* 0x100fe200078e0200 */
[----:B------:R-:W-:Y:S01]  /*d310*/  LDSM.16.M88.4 R124, [R3] ;  /* 0x00000000037c783b */ /* 0x000fe20000000200 */
[----:B------:R-:W-:Y:S01]  /*d320*/  IMAD.IADD R0, R3, 0x1, R0 ;  /* 0x0000000103007824 */ /* 0x000fe200078e0200 */
[----:B------:R-:W-:Y:S02]  /*d330*/  ISETP.LT.OR P4, PT, R32, 0x1, P6 ;  /* 0x000000012000780c */ /* 0x000fe40003781670 */
[----:B------:R-:W-:Y:S04]  /*d340*/  LDSM.16.M88.4 R172, [R3+0x4000] ;  /* 0x0040000003ac783b */ /* 0x000fe80000000200 */
[----:B------:R-:W-:Y:S01]  /*d350*/  LDSM.16.M88.4 R144, [R2] ;  /* 0x000000000290783b */ /* 0x000fe20000000200 */
[----:B------:R-:W-:-:S02]  /*d360*/  @P1 IADD3 R207, R192, -0x20, RZ ;  /* 0xffffffe0c0cf1810 */ /* 0x000fc40007ffe0ff */
[----:B------:R-:W-:Y:S01]  /*d370*/  ISETP.GE.AND P1, PT, R116, c[0x0][0x1d4], PT ;  /* 0x0000750074007a0c */ /* 0x000fe20003f26270 */
[----:B------:R1:W-:Y:S01]  /*d380*/  LDSM.16.M88.4 R180, [R2+0x4000] ;  /* 0x0040000002b4783b */ /* 0x0003e20000000200 */
[----:B------:R-:W-:Y:S02]  /*d390*/  IADD3 R205, R207, 0x3000, RZ ;  /* 0x00003000cfcd7810 */ /* 0x000fe40007ffe0ff */
[C---:B------:R-:W-:Y:S01]  /*d3a0*/  ISETP.LT.OR P5, PT, R32.reuse, 0x1, P1 ;  /* 0x000000012000780c */ /* 0x040fe20000fa1670 */
[----:B------:R-:W-:Y:S01]  /*d3b0*/  LDSM.16.M88.4 R160, [R0] ;  /* 0x0000000000a0783b */ /* 0x000fe20000000200 */
[C---:B------:R-:W-:Y:S02]  /*d3c0*/  ISETP.LT.OR P3, PT, R32.reuse, 0x21, P1 ;  /* 0x000000212000780c */ /* 0x040fe40000f61670 */
[----:B------:R-:W-:Y:S01]  /*d3d0*/  ISETP.LT.OR P1, PT, R32, 0x41, P1 ;  /* 0x000000412000780c */ /* 0x000fe20000f21670 */
[----:B------:R2:W-:Y:S01]  /*d3e0*/  LDSM.16.M88.4 R184, [R0+0x4000] ;  /* 0x0040000000b8783b */ /* 0x0005e20000000200 */
[----:B------:R-:W-:-:S02]  /*d3f0*/  @P6 LOP3.LUT R230, R230, 0x20000, RZ, 0xfc, !PT ;  /* 0x00020000e6e66812 */ /* 0x000fc400078efcff */
[C---:B------:R-:W-:Y:S01]  /*d400*/  IADD3 R203, R207.reuse, 0x5800, RZ ;  /* 0x00005800cfcb7810 */ /* 0x040fe20007ffe0ff */
[----:B------:R-:W-:Y:S01]  /*d410*/  BAR.SYNC.DEFER_BLOCKING 0x0 ;  /* 0x0000000000007b1d */ /* 0x000fe20000010000 */
[C---:B------:R-:W-:Y:S02]  /*d420*/  IADD3 R202, R207.reuse, 0x5000, RZ ;  /* 0x00005000cfca7810 */ /* 0x040fe40007ffe0ff */
[C---:B------:R-:W-:Y:S02]  /*d430*/  IADD3 R201, R207.reuse, 0x4800, RZ ;  /* 0x00004800cfc97810 */ /* 0x040fe40007ffe0ff */
[C---:B------:R-:W-:Y:S02]  /*d440*/  IADD3 R200, R207.reuse, 0x4000, RZ ;  /* 0x00004000cfc87810 */ /* 0x040fe40007ffe0ff */
[C---:B------:R-:W-:Y:S02]  /*d450*/  IADD3 R199, R207.reuse, 0x3800, RZ ;  /* 0x00003800cfc77810 */ /* 0x040fe40007ffe0ff */
[C---:B------:R-:W-:Y:S01]  /*d460*/  IADD3 R198, R207.reuse, 0x2800, RZ ;  /* 0x00002800cfc67810 */ /* 0x040fe20007ffe0ff */
[----:B-1----:R-:W-:Y:S01]  /*d470*/  IMAD.WIDE.U32 R2, R102, c[0x0][0x208], RZ ;  /* 0x0000820066027a25 */ /* 0x002fe200078e00ff */
[----:B------:R-:W-:-:S02]  /*d480*/  IADD3 R197, R207, 0x2000, RZ ;  /* 0x00002000cfc57810 */ /* 0x000fc40007ffe0ff */
[C---:B------:R-:W-:Y:S02]  /*d490*/  IADD3 R196, R207.reuse, 0x1800, RZ ;  /* 0x00001800cfc47810 */ /* 0x040fe40007ffe0ff */
[C---:B------:R-:W-:Y:S02]  /*d4a0*/  IADD3 R195, R207.reuse, 0x1000, RZ ;  /* 0x00001000cfc37810 */ /* 0x040fe40007ffe0ff */
[----:B------:R-:W-:Y:S01]  /*d4b0*/  IADD3 R194, R207, 0x800, RZ ;  /* 0x00000800cfc27810 */ /* 0x000fe20007ffe0ff */
[----:B--2---:R-:W-:-:S04]  /*d4c0*/  IMAD R0, R34, c[0x0][0x208], RZ ;  /* 0x0000820022007a24 */ /* 0x004fc800078e02ff */
[----:B------:R-:W-:Y:S01]  /*d4d0*/  IMAD R0, R102, c[0x0][0x20c], R0 ;  /* 0x0000830066007a24 */ /* 0x000fe200078e0200 */
[----:B------:R-:W-:-:S04]  /*d4e0*/  DEPBAR.LE SB0, 0x0 ;  /* 0x000080000000791a */ /* 0x000fc80000000000 */
[----:B------:R-:W-:Y:S01]  /*d4f0*/  BAR.SYNC.DEFER_BLOCKING 0x0 ;  /* 0x0000000000007b1d */ /* 0x000fe20000010000 */
[----:B------:R-:W-:Y:S02]  /*d500*/  IMAD.IADD R0, R3, 0x1, R0 ;  /* 0x0000000103007824 */ /* 0x000fe400078e0200 */
[----:B------:R-:W-:-:S04]  /*d510*/  IMAD.WIDE.U32 R2, R2, 0x60, R12 ;  /* 0x0000006002027825 */ /* 0x000fc800078e000c */
[----:B------:R-:W-:Y:S01]  /*d520*/  IMAD R0, R0, 0x60, RZ ;  /* 0x0000006000007824 */ /* 0x000fe200078e02ff */
[----:B------:R-:W-:-:S03]  /*d530*/  LEA R12, P0, R2, c[0x0][0x1f8], 0x1 ;  /* 0x00007e00020c7a11 */ /* 0x000fc600078008ff */
[----:B------:R-:W-:-:S05]  /*d540*/  IMAD.IADD R0, R3, 0x1, R0 ;  /* 0x0000000103007824 */ /* 0x000fca00078e0200 */
[----:B------:R-:W-:Y:S02]  /*d550*/  LEA.HI.X R13, R2, c[0x0][0x1fc], R0, 0x1, P0 ;  /* 0x00007f00020d7a11 */ /* 0x000fe400000f0c00 */
[----:B------:R-:W-:Y:S02]  /*d560*/  SEL R0, R33, 0xffffffc0, !P2 ;  /* 0xffffffc021007807 */ /* 0x000fe40005000000 */
[----:B------:R-:W-:-:S03]  /*d570*/  ISETP.LT.OR P2, PT, R32, 0x21, P6 ;  /* 0x000000212000780c */ /* 0x000fc60003741670 */
[--C-:B------:R-:W-:Y:S01]  /*d580*/  IMAD.IADD R206, R192, 0x1, R0.reuse ;  /* 0x00000001c0ce7824 */ /* 0x100fe200078e0200 */
[----:B------:R-:W1:Y:S01]  /*d590*/  LDSM.16.M88.4 R72, [R192+0x800] ;  /* 0x00080000c048783b */ /* 0x000e620000000200 */
[----:B------:R-:W-:-:S03]  /*d5a0*/  IMAD.IADD R204, R205, 0x1, R0 ;  /* 0x00000001cdcc7824 */ /* 0x000fc600078e0200 */
[----:B------:R-:W-:Y:S04]  /*d5b0*/  LDSM.16.M88.4 R16, [R207+0x800] ;  /* 0x00080000cf10783b */ /* 0x000fe80000000200 */
[----:B------:R-:W2:Y:S04]  /*d5c0*/  LDSM.16.M88.4 R56, [R192+0x1800] ;  /* 0x00180000c038783b */ /* 0x000ea80000000200 */
[----:B------:R-:W3:Y:S04]  /*d5d0*/  LDSM.16.M88.4 R28, [R192+0x1000] ;  /* 0x00100000c01c783b */ /* 0x000ee80000000200 */
[----:B------:R-:W-:Y:S04]  /*d5e0*/  LDSM.16.M88.4 R20, [R207+0x1000] ;  /* 0x00100000cf14783b */ /* 0x000fe80000000200 */
[----:B------:R-:W4:Y:S04]  /*d5f0*/  LDSM.16.M88.4 R4, [R192] ;  /* 0x00000000c004783b */ /* 0x000f280000000200 */
[----:B------:R-:W-:Y:S04]  /*d600*/  LDSM.16.M88.4 R48, [R192+0x2000] ;  /* 0x00200000c030783b */ /* 0x000fe80000000200 */
[----:B------:R-:W-:Y:S04]  /*d610*/  LDSM.16.M88.4 R40, [R192+0x2800] ;  /* 0x00280000c028783b */ /* 0x000fe80000000200 */
[----:B------:R-:W-:Y:S04]  /*d620*/  LDSM.16.M88.4 R24, [R207] ;  /* 0x00000000cf18783b */ /* 0x000fe80000000200 */
[----:B------:R-:W-:Y:S01]  /*d630*/  LDSM.16.M88.4 R36, [R207+0x2800] ;  /* 0x00280000cf24783b */ /* 0x000fe20000000200 */
[C---:B-1----:R-:W-:Y:S08]  /*d640*/  HMMA.16816.F32 R76, R120.reuse, R72, RZ ;  /* 0x00000048784c723c */ /* 0x042ff000000018ff */
[C---:B------:R-:W-:Y:S08]  /*d650*/  HMMA.16816.F32 R72, R120.reuse, R74, RZ ;  /* 0x0000004a7848723c */ /* 0x040ff000000018ff */
[----:B--2---:R-:W-:Y:S08]  /*d660*/  HMMA.16816.F32 R60, R120, R56, RZ ;  /* 0x00000038783c723c */ /* 0x004ff000000018ff */
[C---:B------:R-:W-:Y:S08]  /*d670*/  HMMA.16816.F32 R76, R124.reuse, R16, R76 ;  /* 0x000000107c4c723c */ /* 0x040ff0000000184c */
[----:B------:R-:W-:Y:S01]  /*d680*/  HMMA.16816.F32 R72, R124, R18, R72 ;  /* 0x000000127c48723c */ /* 0x000fe20000001848 */
[----:B------:R-:W1:Y:S07]  /*d690*/  LDSM.16.M88.4 R16, [R207+0x1800] ;  /* 0x00180000cf10783b */ /* 0x000e6e0000000200 */
[C---:B------:R-:W-:Y:S08]  /*d6a0*/  HMMA.16816.F32 R56, R120.reuse, R58, RZ ;  /* 0x0000003a7838723c */ /* 0x040ff000000018ff */
[C---:B---3--:R-:W-:Y:S08]  /*d6b0*/  HMMA.16816.F32 R68, R120.reuse, R28, RZ ;  /* 0x0000001c7844723c */ /* 0x048ff000000018ff */
[C---:B----4-:R-:W-:Y:S08]  /*d6c0*/  HMMA.16816.F32 R8, R120.reuse, R4, RZ ;  /* 0x000000047808723c */ /* 0x050ff000000018ff */
[----:B------:R-:W-:Y:S08]  /*d6d0*/  HMMA.16816.F32 R4, R120, R6, RZ ;  /* 0x000000067804723c */ /* 0x000ff000000018ff */
[C---:B------:R-:W-:Y:S07]  /*d6e0*/  HMMA.16816.F32 R68, R124.reuse, R20, R68 ;  /* 0x000000147c44723c */ /* 0x040fee0000001844 */
[----:B------:R-:W-:Y:S01]  /*d6f0*/  IADD3 R20, P0, R12, UR7, RZ ;  /* 0x000000070c147c10 */ /* 0x000fe2000ff1e0ff */
[----:B-1----:R-:W-:Y:S03]  /*d700*/  HMMA.16816.F32 R60, R124, R16, R60 ;  /* 0x000000107c3c723c */ /* 0x002fe6000000183c */
[----:B------:R-:W-:-:S02]  /*d710*/  IADD3.X R21, R13, UR5, RZ, P0, !PT ;  /* 0x000000050d157c10 */ /* 0x000fc400087fe4ff */
[----:B------:R-:W-:-:S03]  /*d720*/  IADD3 R2, P0, R20, UR7, RZ ;  /* 0x0000000714027c10 */ /* 0x000fc6000ff1e0ff */
[----:B------:R-:W-:Y:S01]  /*d730*/  HMMA.16816.F32 R56, R124, R18, R56 ;  /* 0x000000127c38723c */ /* 0x000fe20000001838 */
[----:B------:R-:W1:Y:S01]  /*d740*/  LDSM.16.M88.4 R16, [R207+0x2000] ;  /* 0x00200000cf10783b */ /* 0x000e620000000200 */
[----:B------:R-:W-:Y:S02]  /*d750*/  IADD3.X R3, R21, UR5, RZ, P0, !PT ;  /* 0x0000000515037c10 */ /* 0x000fe400087fe4ff */
[----:B------:R-:W-:Y:S01]  /*d760*/  ISETP.LT.OR P0, PT, R32, 0x41, P6 ;  /* 0x000000412000780c */ /* 0x000fe20003701670 */
[----:B------:R-:W-:Y:S01]  /*d770*/  @!PT LDS RZ, [RZ] ;  /* 0x00000000fffff984 */ /* 0x000fe20000000800 */
[----:B------:R-:W-:Y:S01]  /*d780*/  @!PT LDS RZ, [RZ] ;  /* 0x00000000fffff984 */ /* 0x000fe20000000800 */
[----:B------:R-:W-:Y:S01]  /*d790*/  @!PT LDS RZ, [RZ] ;  /* 0x00000000fffff984 */ /* 0x000fe20000000800 */
[----:B------:R2:W-:Y:S03]  /*d7a0*/  LDGSTS.E.BYPASS.LTC128B.128 [R234+0x100], [R12.64], !P5 ;  /* 0x001000000cea7fae */ /* 0x0005e6000e901d48 */
[C---:B------:R-:W-:Y:S01]  /*d7b0*/  HMMA.16816.F32 R28, R120.reuse, R30, RZ ;  /* 0x0000001e781c723c */ /* 0x040fe200000018ff */
[----:B------:R2:W-:Y:S04]  /*d7c0*/  LDGSTS.E.BYPASS.LTC128B.128 [R234+0x3100], [R12.64+0x80], !P4 ;  /* 0x031000800cea7fae */ /* 0x0005e8000e101d48 */
[----:B------:R3:W-:Y:S03]  /*d7d0*/  LDGSTS.E.BYPASS.LTC128B.128 [R234+0x1100], [R20.64], !P3 ;  /* 0x0110000014ea7fae */ /* 0x0007e6000d901d48 */
[C---:B------:R-:W-:Y:S01]  /*d7e0*/  HMMA.16816.F32 R52, R120.reuse, R48, RZ ;  /* 0x000000307834723c */ /* 0x040fe200000018ff */
[----:B------:R3:W-:Y:S04]  /*d7f0*/  LDGSTS.E.BYPASS.LTC128B.128 [R234+0x4100], [R20.64+0x80], !P2 ;  /* 0x0410008014ea7fae */ /* 0x0007e8000d101d48 */
[----:B------:R2:W-:Y:S03]  /*d800*/  LDGSTS.E.BYPASS.LTC128B.128 [R234+0x2100], [R2.64], !P1 ;  /* 0x0210000002ea7fae */ /* 0x0005e6000c901d48 */
[----:B------:R-:W-:Y:S01]  /*d810*/  HMMA.16816.F32 R48, R120, R50, RZ ;  /* 0x000000327830723c */ /* 0x000fe200000018ff */
[----:B------:R2:W-:Y:S01]  /*d820*/  LDGSTS.E.BYPASS.LTC128B.128 [R234+0x5100], [R2.64+0x80], !P0 ;  /* 0x0510008002ea7fae */ /* 0x0005e2000c101d48 */
[----:B------:R-:W-:-:S03]  /*d830*/  ISETP.GT.AND P0, PT, R102, R237, PT ;  /* 0x000000ed6600720c */ /* 0x000fc60003f04270 */
[----:B-----5:R-:W4:Y:S03]  /*d840*/  LDSM.16.M88.4 R64, [R206+0x1000] ;  /* 0x00100000ce40783b */ /* 0x020f260000000200 */
[----:B------:R-:W-:Y:S01]  /*d850*/  HMMA.16816.F32 R44, R120, R40, RZ ;  /* 0x00000028782c723c */ /* 0x000fe200000018ff */
[----:B------:R-:W2:Y:S04]  /*d860*/  LDSM.16.M88.4 R32, [R206] ;  /* 0x00000000ce20783b */ /* 0x000ea80000000200 */
[----:B------:R-:W2:Y:S03]  /*d870*/  LDSM.16.M88.4 R92, [R206+0x800] ;  /* 0x00080000ce5c783b */ /* 0x000ea60000000200 */
[C---:B------:R-:W-:Y:S01]  /*d880*/  HMMA.16816.F32 R8, R124.reuse, R24, R8 ;  /* 0x000000187c08723c */ /* 0x040fe20000001808 */
[----:B------:R-:W-:Y:S04]  /*d890*/  LDSM.16.M88.4 R88, [R204+-0x3000] ;  /* 0xffd00000cc58783b */ /* 0x000fe80000000200 */
[----:B------:R-:W-:Y:S03]  /*d8a0*/  LDSM.16.M88.4 R84, [R204+-0x2800] ;  /* 0xffd80000cc54783b */ /* 0x000fe60000000200 */
[C---:B------:R-:W-:Y:S01]  /*d8b0*/  HMMA.16816.F32 R4, R124.reuse, R26, R4 ;  /* 0x0000001a7c04723c */ /* 0x040fe20000001804 */
[----:B------:R-:W2:Y:S04]  /*d8c0*/  LDSM.16.M88.4 R24, [R206+0x1800] ;  /* 0x00180000ce18783b */ /* 0x000ea80000000200 */
[----:B------:R-:W-:Y:S03]  /*d8d0*/  LDSM.16.M88.4 R80, [R204+-0x2000] ;  /* 0xffe00000cc50783b */ /* 0x000fe60000000200 */
[----:B------:R-:W-:Y:S01]  /*d8e0*/  HMMA.16816.F32 R28, R124, R22, R28 ;  /* 0x000000167c1c723c */ /* 0x000fe2000000181c */
[----:B---3--:R-:W3:Y:S04]  /*d8f0*/  LDSM.16.M88.4 R20, [R206+0x2000] ;  /* 0x00200000ce14783b */ /* 0x008ee80000000200 */
[----:B------:R-:W-:Y:S03]  /*d900*/  LDSM.16.M88.4 R96, [R206+0x3800] ;  /* 0x00380000ce60783b */ /* 0x000fe60000000200 */
[----:B------:R-:W-:Y:S01]  /*d910*/  HMMA.16816.F32 R40, R120, R42, RZ ;  /* 0x0000002a7828723c */ /* 0x000fe200000018ff */
[----:B------:R-:W0:Y:S07]  /*d920*/  LDGDEPBAR ;  /* 0x00000000000079af */ /* 0x000e2e0000000000 */
[C---:B-1----:R-:W-:Y:S08]  /*d930*/  HMMA.16816.F32 R52, R124.reuse, R16, R52 ;  /* 0x000000107c34723c */ /* 0x042ff00000001834 */
[C---:B------:R-:W-:Y:S01]  /*d940*/  HMMA.16816.F32 R48, R124.reuse, R18, R48 ;  /* 0x000000127c30723c */ /* 0x040fe20000001830 */
[----:B------:R-:W1:Y:S07]  /*d950*/  LDSM.16.M88.4 R16, [R206+0x2800] ;  /* 0x00280000ce10783b */ /* 0x000e6e0000000200 */
[C---:B------:R-:W-:Y:S08]  /*d960*/  HMMA.16816.F32 R44, R124.reuse, R36, R44 ;  /* 0x000000247c2c723c */ /* 0x040ff0000000182c */
[----:B------:R-:W-:Y:S01]  /*d970*/  HMMA.16816.F32 R40, R124, R38, R40 ;  /* 0x000000267c28723c */ /* 0x000fe20000001828 */
[----:B------:R-:W1:Y:S07]  /*d980*/  LDSM.16.M88.4 R36, [R204+-0x1800] ;  /* 0xffe80000cc24783b */ /* 0x000e6e0000000200 */
[C---:B----4-:R-:W-:Y:S08]  /*d990*/  HMMA.16816.F32 R68, R144.reuse, R64, R68 ;  /* 0x000000409044723c */ /* 0x050ff00000001844 */
[C---:B--2---:R-:W-:Y:S08]  /*d9a0*/  HMMA.16816.F32 R8, R144.reuse, R32, R8 ;  /* 0x000000209008723c */ /* 0x044ff00000001808 */
[C---:B------:R-:W-:Y:S01]  /*d9b0*/  HMMA.16816.F32 R4, R144.reuse, R34, R4 ;  /* 0x000000229004723c */ /* 0x040fe20000001804 */
[----:B------:R-:W2:Y:S07]  /*d9c0*/  LDSM.16.M88.4 R32, [R204+-0x1000] ;  /* 0xfff00000cc20783b */ /* 0x000eae0000000200 */
[C---:B------:R-:W-:Y:S08]  /*d9d0*/  HMMA.16816.F32 R76, R144.reuse, R92, R76 ;  /* 0x0000005c904c723c */ /* 0x040ff0000000184c */
[C---:B------:R-:W-:Y:S01]  /*d9e0*/  HMMA.16816.F32 R72, R144.reuse, R94, R72 ;  /* 0x0000005e9048723c */ /* 0x040fe20000001848 */
[----:B------:R-:W4:Y:S07]  /*d9f0*/  LDSM.16.M88.4 R92, [R204+-0x800] ;  /* 0xfff80000cc5c783b */ /* 0x000f2e0000000200 */
[C---:B------:R-:W-:Y:S01]  /*da00*/  HMMA.16816.F32 R64, R144.reuse, R66, R28 ;  /* 0x000000429040723c */ /* 0x040fe2000000181c */
[----:B------:R-:W2:Y:S07]  /*da10*/  LDSM.16.M88.4 R28, [R192+0x3000] ;  /* 0x00300000c01c783b */ /* 0x000eae0000000200 */
[C---:B------:R-:W-:Y:S08]  /*da20*/  HMMA.16816.F32 R60, R144.reuse, R24, R60 ;  /* 0x00000018903c723c */ /* 0x040ff0000000183c */
[C---:B------:R-:W-:Y:S01]  /*da30*/  HMMA.16816.F32 R56, R144.reuse, R26, R56 ;  /* 0x0000001a9038723c */ /* 0x040fe20000001838 */
[----:B------:R-:W2:Y:S07]  /*da40*/  LDSM.16.M88.4 R24, [R192+0x3800] ;  /* 0x00380000c018783b */ /* 0x000eae0000000200 */
[C---:B---3--:R-:W-:Y:S08]  /*da50*/  HMMA.16816.F32 R52, R144.reuse, R20, R52 ;  /* 0x000000149034723c */ /* 0x048ff00000001834 */
[C---:B------:R-:W-:Y:S01]  /*da60*/  HMMA.16816.F32 R48, R144.reuse, R22, R48 ;  /* 0x000000169030723c */ /* 0x040fe20000001830 */
[----:B------:R-:W3:Y:S07]  /*da70*/  LDSM.16.M88.4 R20, [R192+0x4000] ;  /* 0x00400000c014783b */ /* 0x000eee0000000200 */
[C---:B-1----:R-:W-:Y:S08]  /*da80*/  HMMA.16816.F32 R44, R144.reuse, R16, R44 ;  /* 0x00000010902c723c */ /* 0x042ff0000000182c */
[----:B------:R-:W-:Y:S01]  /*da90*/  HMMA.16816.F32 R40, R144, R18, R40 ;  /* 0x000000129028723c */ /* 0x000fe20000001828 */
[----:B------:R-:W1:Y:S07]  /*daa0*/  LDSM.16.M88.4 R16, [R192+0x4800] ;  /* 0x00480000c010783b */ /* 0x000e6e0000000200 */
[C---:B------:R-:W-:Y:S08]  /*dab0*/  HMMA.16816.F32 R8, R160.reuse, R88, R8 ;  /* 0x00000058a008723c */ /* 0x040ff00000001808 */
        /* <DEDUP_REMOVED lines=14> */
[C---:B----4-:R-:W-:Y:S08]  /*dba0*/  HMMA.16816.F32 R44, R160.reuse, R92, R44 ;  /* 0x0000005ca02c723c */ /* 0x050ff0000000182c */
[----:B------:R-:W-:Y:S01]  /*dbb0*/  HMMA.16816.F32 R40, R160, R94, R40 ;  /* 0x0000005ea028723c */ /* 0x000fe20000001828 */
[----:B------:R-:W-:Y:S07]  /*dbc0*/  LDSM.16.M88.4 R92, [R206+0x4000] ;  /* 0x00400000ce5c783b */ /* 0x000fee0000000200 */
[C---:B------:R-:W-:Y:S08]  /*dbd0*/  HMMA.16816.F32 R8, R168.reuse, R28, R8 ;  /* 0x0000001ca808723c */ /* 0x040ff00000001808 */
[C---:B------:R-:W-:Y:S01]  /*dbe0*/  HMMA.16816.F32 R4, R168.reuse, R30, R4 ;  /* 0x0000001ea804723c */ /* 0x040fe20000001804 */
[----:B------:R-:W4:Y:S07]  /*dbf0*/  LDSM.16.M88.4 R28, [R207+0x4800] ;  /* 0x00480000cf1c783b */ /* 0x000f2e0000000200 */
[C---:B------:R-:W-:Y:S08]  /*dc00*/  HMMA.16816.F32 R76, R168.reuse, R24, R76 ;  /* 0x00000018a84c723c */ /* 0x040ff0000000184c */
[C---:B------:R-:W-:Y:S01]  /*dc10*/  HMMA.16816.F32 R72, R168.reuse, R26, R72 ;  /* 0x0000001aa848723c */ /* 0x040fe20000001848 */
[----:B------:R-:W2:Y:S07]  /*dc20*/  LDSM.16.M88.4 R24, [R207+0x5000] ;  /* 0x00500000cf18783b */ /* 0x000eae0000000200 */
[C---:B---3--:R-:W-:Y:S08]  /*dc30*/  HMMA.16816.F32 R68, R168.reuse, R20, R68 ;  /* 0x00000014a844723c */ /* 0x048ff00000001844 */
[C---:B------:R-:W-:Y:S01]  /*dc40*/  HMMA.16816.F32 R64, R168.reuse, R22, R64 ;  /* 0x00000016a840723c */ /* 0x040fe20000001840 */
[----:B------:R-:W3:Y:S07]  /*dc50*/  LDSM.16.M88.4 R20, [R207+0x5800] ;  /* 0x00580000cf14783b */ /* 0x000eee0000000200 */
[C---:B-1----:R-:W-:Y:S08]  /*dc60*/  HMMA.16816.F32 R60, R168.reuse, R16, R60 ;  /* 0x00000010a83c723c */ /* 0x042ff0000000183c */
[C---:B------:R-:W-:Y:S01]  /*dc70*/  HMMA.16816.F32 R56, R168.reuse, R18, R56 ;  /* 0x00000012a838723c */ /* 0x040fe20000001838 */
[----:B------:R-:W1:Y:S07]  /*dc80*/  LDSM.16.M88.4 R16, [R206+0x3000] ;  /* 0x00300000ce10783b */ /* 0x000e6e0000000200 */
[C---:B------:R-:W-:Y:S08]  /*dc90*/  HMMA.16816.F32 R52, R168.reuse, R88, R52 ;  /* 0x00000058a834723c */ /* 0x040ff00000001834 */
[C---:B------:R-:W-:Y:S01]  /*dca0*/  HMMA.16816.F32 R48, R168.reuse, R90, R48 ;  /* 0x0000005aa830723c */ /* 0x040fe20000001830 */
[----:B------:R-:W1:Y:S07]  /*dcb0*/  LDSM.16.M88.4 R88, [R206+0x4800] ;  /* 0x00480000ce58783b */ /* 0x000e6e0000000200 */
        /* <DEDUP_REMOVED lines=8> */
[----:B------:R-:W1:Y:S07]  /*dd40*/  LDSM.16.M88.4 R36, [R204] ;  /* 0x00000000cc24783b */ /* 0x000e6e0000000200 */
[C---:B--2---:R-:W-:Y:S08]  /*dd50*/  HMMA.16816.F32 R68, R172.reuse, R32, R68 ;  /* 0x00000020ac44723c */ /* 0x044ff00000001844 */
[C---:B------:R-:W-:Y:S01]  /*dd60*/  HMMA.16816.F32 R64, R172.reuse, R34, R64 ;  /* 0x00000022ac40723c */ /* 0x040fe20000001840 */
[----:B------:R-:W2:Y:S07]  /*dd70*/  LDSM.16.M88.4 R32, [R204+0x800] ;  /* 0x00080000cc20783b */ /* 0x000eae0000000200 */
[C---:B----4-:R-:W-:Y:S08]  /*dd80*/  HMMA.16816.F32 R60, R172.reuse, R28, R60 ;  /* 0x0000001cac3c723c */ /* 0x050ff0000000183c */
[C---:B------:R-:W-:Y:S01]  /*dd90*/  HMMA.16816.F32 R56, R172.reuse, R30, R56 ;  /* 0x0000001eac38723c */ /* 0x040fe20000001838 */
[----:B------:R-:W4:Y:S07]  /*dda0*/  LDSM.16.M88.4 R28, [R204+0x1000] ;  /* 0x00100000cc1c783b */ /* 0x000f2e0000000200 */
[C---:B------:R-:W-:Y:S08]  /*ddb0*/  HMMA.16816.F32 R52, R172.reuse, R24, R52 ;  /* 0x00000018ac34723c */ /* 0x040ff00000001834 */
[C---:B------:R-:W-:Y:S01]  /*ddc0*/  HMMA.16816.F32 R48, R172.reuse, R26, R48 ;  /* 0x0000001aac30723c */ /* 0x040fe20000001830 */
[----:B------:R-:W2:Y:S07]  /*ddd0*/  LDSM.16.M88.4 R24, [R204+0x1800] ;  /* 0x00180000cc18783b */ /* 0x000eae0000000200 */
[C---:B---3--:R-:W-:Y:S08]  /*dde0*/  HMMA.16816.F32 R44, R172.reuse, R20, R44 ;  /* 0x00000014ac2c723c */ /* 0x048ff0000000182c */
[----:B------:R-:W-:Y:S01]  /*ddf0*/  HMMA.16816.F32 R40, R172, R22, R40 ;  /* 0x00000016ac28723c */ /* 0x000fe20000001828 */
[----:B------:R-:W3:Y:S07]  /*de00*/  LDSM.16.M88.4 R20, [R204+0x2000] ;  /* 0x00200000cc14783b */ /* 0x000eee0000000200 */
[C---:B-1----:R-:W-:Y:S08]  /*de10*/  HMMA.16816.F32 R8, R180.reuse, R16, R8 ;  /* 0x00000010b408723c */ /* 0x042ff00000001808 */
        /* <DEDUP_REMOVED lines=13> */
[C---:B------:R-:W-:Y:S08]  /*def0*/  HMMA.16816.F32 R8, R184.reuse, R36, R8 ;  /* 0x00000024b808723c */ /* 0x040ff00000001808 */
[C---:B------:R-:W-:Y:S08]  /*df00*/  HMMA.16816.F32 R4, R184.reuse, R38, R4 ;  /* 0x00000026b804723c */ /* 0x040ff00000001804 */
[C---:B--2---:R-:W-:Y:S08]  /*df10*/  HMMA.16816.F32 R76, R184.reuse, R32, R76 ;  /* 0x00000020b84c723c */ /* 0x044ff0000000184c */
[C---:B------:R-:W-:Y:S08]  /*df20*/  HMMA.16816.F32 R72, R184.reuse, R34, R72 ;  /* 0x00000022b848723c */ /* 0x040ff00000001848 */
[C---:B----4-:R-:W-:Y:S08]  /*df30*/  HMMA.16816.F32 R68, R184.reuse, R28, R68 ;  /* 0x0000001cb844723c */ /* 0x050ff00000001844 */
[C---:B------:R-:W-:Y:S08]  /*df40*/  HMMA.16816.F32 R64, R184.reuse, R30, R64 ;  /* 0x0000001eb840723c */ /* 0x040ff00000001840 */
[C---:B------:R-:W-:Y:S08]  /*df50*/  HMMA.16816.F32 R60, R184.reuse, R24, R60 ;  /* 0x00000018b83c723c */ /* 0x040ff0000000183c */
[C---:B------:R-:W-:Y:S08]  /*df60*/  HMMA.16816.F32 R56, R184.reuse, R26, R56 ;  /* 0x0000001ab838723c */ /* 0x040ff00000001838 */
[C---:B---3--:R-:W-:Y:S08]  /*df70*/  HMMA.16816.F32 R52, R184.reuse, R20, R52 ;  /* 0x00000014b834723c */ /* 0x048ff00000001834 */
[C---:B------:R-:W-:Y:S08]  /*df80*/  HMMA.16816.F32 R48, R184.reuse, R22, R48 ;  /* 0x00000016b830723c */ /* 0x040ff00000001830 */
[C---:B-1----:R-:W-:Y:S08]  /*df90*/  HMMA.16816.F32 R44, R184.reuse, R16, R44 ;  /* 0x00000010b82c723c */ /* 0x042ff0000000182c */
        /* <DEDUP_REMOVED lines=32> */
.L_x_792:
[----:B------:R-:W-:Y:S05]  /*e1a0*/  BSYNC B0 ;  /* 0x0000000000007941 */ /* 0x000fea0003800000 */
.L_x_791:
[----:B------:R-:W-:Y:S01]  /*e1b0*/  ISETP.NE.AND P0, PT, R228, 0x1, PT ;  /* 0x00000001e400780c */ /* 0x000fe20003f05270 */
[----:B------:R-:W-:Y:S01]  /*e1c0*/  IMAD.IADD R21, R218, 0x1, R209 ;  /* 0x00000001da157824 */ /* 0x000fe200078e02d1 */
[----:B------:R-:W-:Y:S01]  /*e1d0*/  ULDC UR4, c[0x0][0x324] ;  /* 0x0000c90000047ab9 */ /* 0x000fe20000000800 */
[----:B------:R-:W-:Y:S01]  /*e1e0*/  IMAD.IADD R20, R231, 0x1, R15 ;  /* 0x00000001e7147824 */ /* 0x000fe200078e020f */
[----:B------:R-:W-:Y:S01]  /*e1f0*/  ULOP3.LUT UR4, URZ, UR4, URZ, 0x33, !UPT ;  /* 0x000000043f047292 */ /* 0x000fe2000f8e333f */
[----:B------:R-:W0:Y:S01]  /*e200*/  LDGDEPBAR ;  /* 0x00000000000079af */ /* 0x000e220000000000 */
[----:B-1----:R-:W-:-:S02]  /*e210*/  IMAD.IADD R16, R15, 0x1, -R217 ;  /* 0x000000010f107824 */ /* 0x002fc400078e0ad9 */
[C---:B------:R-:W-:Y:S02]  /*e220*/  IADD3 R18, -R217.reuse, 0x1, R20 ;  /* 0x00000001d9127810 */ /* 0x040fe40007ffe114 */
[----:B------:R-:W-:-:S03]  /*e230*/  IADD3 R20, -R217, R20, RZ ;  /* 0x00000014d9147210 */ /* 0x000fc60007ffe1ff */
[----:B------:R-:W-:-:S04]  /*e240*/  @P0 IMAD.HI.U32 R0, R21, c[0x0][0x2c8], RZ ;  /* 0x0000b20015000a27 */ /* 0x000fc800078e00ff */
[----:B------:R-:W-:Y:S01]  /*e250*/  IMAD.IADD R18, R18, 0x1, -R229 ;  /* 0x0000000112127824 */ /* 0x000fe200078e0ae5 */
[----:B------:R-:W-:Y:S02]  /*e260*/  @P0 SHF.R.U32.HI R21, RZ, c[0x0][0x2cc], R0 ;  /* 0x0000b300ff150a19 */ /* 0x000fe40000011600 */
[----:B------:R-:W-:Y:S02]  /*e270*/  ISETP.GE.AND P0, PT, R232, 0x1, PT ;  /* 0x00000001e800780c */ /* 0x000fe40003f06270 */
[C---:B------:R-:W-:Y:S01]  /*e280*/  IADD3 R19, R18.reuse, c[0x0][0x328], RZ ;  /* 0x0000ca0012137a10 */ /* 0x040fe20007ffe0ff */
[----:B------:R-:W1:Y:S01]  /*e290*/  SHFL.IDX PT, R2, R21, RZ, 0x1c1f ;  /* 0x001c1fff15027589 */ /* 0x000e6200000e0000 */
[----:B------:R-:W-:-:S03]  /*e2a0*/  IADD3 R18, R18, UR4, RZ ;  /* 0x0000000412127c10 */ /* 0x000fc6000fffe0ff */
[----:B-1----:R-:W-:Y:S01]  /*e2b0*/  IMAD.IADD R24, R19, 0x1, R2 ;  /* 0x0000000113187824 */ /* 0x002fe200078e0202 */
[----:B------:R-:W-:-:S04]  /*e2c0*/  IADD3 R23, R18, R2, RZ ;  /* 0x0000000212177210 */ /* 0x000fc80007ffe0ff */
[----:B------:R-:W-:Y:S01]  /*e2d0*/  IMNMX R24, R20, R24, PT ;  /* 0x0000001814187217 */ /* 0x000fe20003800200 */
[----:B------:R-:W-:Y:S05]  /*e2e0*/  @!P0 BRA `(.L_x_793) ;  /* 0x0000014000008947 */ /* 0x000fea0003800000 */
[----:B------:R-:W-:Y:S01]  /*e2f0*/  IADD3 R2, -R229, R231, R2 ;  /* 0x000000e7e5027210 */ /* 0x000fe20007ffe102 */
[----:B------:R-:W-:Y:S03]  /*e300*/  BSSY B0, `(.L_x_794) ;  /* 0x000000e000007945 */ /* 0x000fe60003800000 */
        /* <DEDUP_REMOVED lines=9> */
.L_x_795:
[----:B------:R-:W-:-:S04]  /*e3a0*/  MOV R0, c[0x0][0x32c] ;  /* 0x0000cb0000007a02 */ /* 0x000fc80000000f00 */
[----:B------:R-:W-:-:S13]  /*e3b0*/  ISETP.NE.AND P0, PT, R0, 0x1, PT ;  /* 0x000000010000780c */ /* 0x000fda0003f05270 */
[----:B------:R-:W-:-:S05]  /*e3c0*/  @P0 IMAD.HI.U32 R0, R2, c[0x0][0x330], RZ ;  /* 0x0000cc0002000a27 */ /* 0x000fca00078e00ff */
[----:B------:R-:W-:Y:S02]  /*e3d0*/  @P0 SHF.R.U32.HI R2, RZ, c[0x0][0x334], R0 ;  /* 0x0000cd00ff020a19 */ /* 0x000fe40000011600 */
.L_x_796:
[----:B------:R-:W-:Y:S05]  /*e3e0*/  BSYNC B0 ;  /* 0x0000000000007941 */ /* 0x000fea0003800000 */
.L_x_794:
[----:B------:R-:W-:-:S05]  /*e3f0*/  IMAD R2, R2, c[0x0][0x32c], R16 ;  /* 0x0000cb0002027a24 */ /* 0x000fca00078e0210 */
[----:B------:R-:W-:Y:S02]  /*e400*/  IADD3 R0, R2, c[0x0][0x32c], RZ ;  /* 0x0000cb0002007a10 */ /* 0x000fe40007ffe0ff */
[----:B------:R-:W-:Y:S02]  /*e410*/  IMNMX R23, R23, R2, !PT ;  /* 0x0000000217177217 */ /* 0x000fe40007800200 */
[----:B------:R-:W-:Y:S02]  /*e420*/  IMNMX R24, R24, R0, PT ;  /* 0x0000000018187217 */ /* 0x000fe40003800200 */
.L_x_793:
[C---:B------:R-:W-:Y:S01]  /*e430*/  ISETP.GE.AND P0, PT, R15.reuse, 0x9, PT ;  /* 0x000000090f00780c */ /* 0x040fe20003f06270 */
[----:B------:R-:W1:Y:S01]  /*e440*/  SHFL.IDX PT, R21, R21, 0x1, 0x1c1f ;  /* 0x003c1f0015157f89 */ /* 0x000e6200000e0000 */
[----:B------:R-:W-:Y:S02]  /*e450*/  ISETP.GE.AND P1, PT, R15, 0x2, PT ;  /* 0x000000020f00780c */ /* 0x000fe40003f26270 */
[----:B------:R-:W-:Y:S02]  /*e460*/  P2R R22, PR, RZ, 0x1 ;  /* 0x00000001ff167803 */ /* 0x000fe40000000000 */
[----:B------:R-:W-:-:S02]  /*e470*/  ISETP.GT.AND P0, PT, R23, 0x8, !P0 ;  /* 0x000000081700780c */ /* 0x000fc40004704270 */
[----:B------:R-:W-:Y:S02]  /*e480*/  P2R R0, PR, RZ, 0x2 ;  /* 0x00000002ff007803 */ /* 0x000fe40000000000 */
[----:B------:R-:W-:Y:S02]  /*e490*/  ISETP.LT.OR P0, PT, R24, 0x9, P0 ;  /* 0x000000091800780c */ /* 0x000fe40000701670 */
[----:B------:R-:W-:Y:S02]  /*e4a0*/  ISETP.GT.AND P1, PT, R23, 0x1, !P1 ;  /* 0x000000011700780c */ /* 0x000fe40004f24270 */
[----:B------:R-:W-:Y:S02]  /*e4b0*/  ISETP.GE.AND P2, PT, R15, 0xa, PT ;  /* 0x0000000a0f00780c */ /* 0x000fe40003f46270 */
[----:B------:R-:W-:Y:S02]  /*e4c0*/  FSEL R13, R4, -INF , !P0 ;  /* 0xff800000040d7808 */ /* 0x000fe40004000000 */
[----:B------:R-:W-:-:S02]  /*e4d0*/  ISETP.LT.OR P1, PT, R24, 0x2, P1 ;  /* 0x000000021800780c */ /* 0x000fc40000f21670 */
[----:B------:R-:W-:Y:S02]  /*e4e0*/  ISETP.GT.AND P0, PT, R23, 0x9, !P2 ;  /* 0x000000091700780c */ /* 0x000fe40005704270 */
[----:B------:R-:W-:Y:S02]  /*e4f0*/  FSEL R12, R9, -INF , !P1 ;  /* 0xff800000090c7808 */ /* 0x000fe40004800000 */
[----:B------:R-:W-:Y:S01]  /*e500*/  ISETP.LT.OR P0, PT, R24, 0xa, P0 ;  /* 0x0000000a1800780c */ /* 0x000fe20000701670 */
[--C-:B-1----:R-:W-:Y:S01]  /*e510*/  IMAD.IADD R19, R19, 0x1, R21.reuse ;  /* 0x0000000113137824 */ /* 0x102fe200078e0215 */
[----:B------:R-:W-:Y:S01]  /*e520*/  ISETP.GE.AND P1, PT, R15, 0x11, PT ;  /* 0x000000110f00780c */ /* 0x000fe20003f26270 */
[----:B------:R-:W-:Y:S01]  /*e530*/  IMAD.IADD R18, R18, 0x1, R21 ;  /* 0x0000000112127824 */ /* 0x000fe200078e0215 */
        /* <DEDUP_REMOVED lines=8> */
[C---:B------:R-:W-:Y:S02]  /*e5c0*/  ISETP.LT.OR P0, PT, R24.reuse, 0x12, P0 ;  /* 0x000000121800780c */ /* 0x040fe40000701670 */
        /* <DEDUP_REMOVED lines=43> */
[C---:B------:R-:W-:Y:S02]  /*e880*/  ISETP.GE.AND P6, PT, R15.reuse, 0x3a, PT ;  /* 0x0000003a0f00780c */ /* 0x040fe40003fc6270 */
[----:B------:R-:W-:Y:S02]  /*e890*/  ISETP.LT.OR P0, PT, R24, 0x39, P0 ;  /* 0x000000391800780c */ /* 0x000fe40000701670 */
[----:B------:R-:W-:Y:S02]  /*e8a0*/  ISETP.GE.AND P5, PT, R15, 0x41, PT ;  /* 0x000000410f00780c */ /* 0x000fe40003fa6270 */
[----:B------:R-:W-:-:S02]  /*e8b0*/  FSEL R151, R56, -INF , !P0 ;  /* 0xff80000038977808 */ /* 0x000fc40004000000 */
[----:B------:R-:W-:Y:S02]  /*e8c0*/  ISETP.GT.AND P0, PT, R23, 0x39, !P6 ;  /* 0x000000391700780c */ /* 0x000fe40007704270 */
[C---:B------:R-:W-:Y:S02]  /*e8d0*/  ISETP.GE.AND P4, PT, R15.reuse, 0x42, PT ;  /* 0x000000420f00780c */ /* 0x040fe40003f86270 */
        /* <DEDUP_REMOVED lines=16> */
[----:B------:R-:W-:Y:S02]  /*e9e0*/  IMNMX R20, R20, R19, PT ;  /* 0x0000001314147217 */ /* 0x000fe40003800200 */
[----:B------:R-:W-:Y:S02]  /*e9f0*/  FSEL R158, R48, -INF , !P0 ;  /* 0xff800000309e7808 */ /* 0x000fe40004000000 */
[----:B------:R-:W-:-:S04]  /*ea00*/  ISETP.GT.AND P0, PT, R23, 0x49, !P2 ;  /* 0x000000491700780c */ /* 0x000fc80005704270 */
[----:B------:R-:W-:-:S04]  /*ea10*/  ISETP.LT.OR P0, PT, R24, 0x4a, P0 ;  /* 0x0000004a1800780c */ /* 0x000fc80000701670 */
[----:B------:R-:W-:Y:S02]  /*ea20*/  FSEL R153, R49, -INF , !P0 ;  /* 0xff80000031997808 */ /* 0x000fe40004000000 */
[----:B------:R-:W-:Y:S02]  /*ea30*/  ISETP.GT.AND P0, PT, R23, 0x50, !P1 ;  /* 0x000000501700780c */ /* 0x000fe40004f04270 */
[----:B------:R-:W-:Y:S02]  /*ea40*/  ISETP.GE.AND P1, PT, R15, 0x52, PT ;  /* 0x000000520f00780c */ /* 0x000fe40003f26270 */
[----:B------:R-:W-:-:S04]  /*ea50*/  ISETP.LT.OR P0, PT, R24, 0x51, P0 ;  /* 0x000000511800780c */ /* 0x000fc80000701670 */
        /* <DEDUP_REMOVED lines=11> */
[----:B------:R-:W-:-:S04]  /*eb10*/  ISETP.GT.AND P0, PT, R23, RZ, !P1 ;  /* 0x000000ff1700720c */ /* 0x000fc80004f04270 */
[----:B------:R-:W-:-:S04]  /*eb20*/  ISETP.LT.OR P0, PT, R24, 0x1, P0 ;  /* 0x000000011800780c */ /* 0x000fc80000701670 */
[----:B------:R-:W-:Y:S02]  /*eb30*/  FSEL R17, R8, -INF , !P0 ;  /* 0xff80000008117808 */ /* 0x000fe40004000000 */
[----:B------:R-:W-:-:S04]  /*eb40*/  ISETP.GE.AND P0, PT, R15, 0x5a, PT ;  /* 0x0000005a0f00780c */ /* 0x000fc80003f06270 */
[----:B------:R-:W-:Y:S02]  /*eb50*/  P2R R40, PR, RZ, 0x1 ;  /* 0x00000001ff287803 */ /* 0x000fe40000000000 */
[----:B------:R-:W-:-:S04]  /*eb60*/  ISETP.GT.AND P0, PT, R23, 0x59, !P0 ;  /* 0x000000591700780c */ /* 0x000fc80004704270 */
[----:B------:R-:W-:-:S04]  /*eb70*/  ISETP.LT.OR P0, PT, R24, 0x5a, P0 ;  /* 0x0000005a1800780c */ /* 0x000fc80000701670 */
[----:B------:R-:W-:Y:S02]  /*eb80*/  FSEL R138, R41, -INF , !P0 ;  /* 0xff800000298a7808 */ /* 0x000fe40004000000 */
[----:B------:R-:W-:-:S13]  /*eb90*/  ISETP.GE.AND P0, PT, R232, 0x1, PT ;  /* 0x00000001e800780c */ /* 0x000fda0003f06270 */
        /* <DEDUP_REMOVED lines=12> */
.L_x_799:
[----:B------:R-:W-:-:S04]  /*ec60*/  MOV R8, c[0x0][0x32c] ;  /* 0x0000cb0000087a02 */ /* 0x000fc80000000f00 */
[----:B------:R-:W-:-:S13]  /*ec70*/  ISETP.NE.AND P0, PT, R8, 0x1, PT ;  /* 0x000000010800780c */ /* 0x000fda0003f05270 */
[----:B------:R-:W-:-:S05]  /*ec80*/  @P0 IMAD.HI.U32 R8, R21, c[0x0][0x330], RZ ;  /* 0x0000cc0015080a27 */ /* 0x000fca00078e00ff */
[----:B------:R-:W-:Y:S02]  /*ec90*/  @P0 SHF.R.U32.HI R21, RZ, c[0x0][0x334], R8 ;  /* 0x0000cd00ff150a19 */ /* 0x000fe40000011608 */
.L_x_800:
[----:B------:R-:W-:Y:S05]  /*eca0*/  BSYNC B0 ;  /* 0x0000000000007941 */ /* 0x000fea0003800000 */
.L_x_798:
[----:B------:R-:W-:-:S05]  /*ecb0*/  IMAD R16, R21, c[0x0][0x32c], R16 ;  /* 0x0000cb0015107a24 */ /* 0x000fca00078e0210 */
[----:B------:R-:W-:Y:S02]  /*ecc0*/  IADD3 R8, R16, c[0x0][0x32c], RZ ;  /* 0x0000cb0010087a10 */ /* 0x000fe40007ffe0ff */
[----:B------:R-:W-:Y:S02]  /*ecd0*/  IMNMX R18, R18, R16, !PT ;  /* 0x0000001012127217 */ /* 0x000fe40007800200 */
[----:B------:R-:W-:Y:S02]  /*ece0*/  IMNMX R20, R20, R8, PT ;  /* 0x0000000814147217 */ /* 0x000fe40003800200 */
.L_x_797:
[----:B------:R-:W-:Y:S01]  /*ecf0*/  ISETP.NE.AND P0, PT, R22, RZ, PT ;  /* 0x000000ff1600720c */ /* 0x000fe20003f05270 */
[----:B------:R-:W-:Y:S01]  /*ed00*/  LDSM.16.MT88.4 R88, [R188] ;  /* 0x00000000bc58783b */ /* 0x000fe20000004200 */
[----:B------:R-:W-:Y:S02]  /*ed10*/  FMNMX.FTZ R19, R17, R12, !PT ;  /* 0x0000000c11137209 */ /* 0x000fe40007810000 */
[----:B------:R-:W-:Y:S01]  /*ed20*/  ISETP.GT.AND P0, PT, R18, 0x8, !P0 ;  /* 0x000000081200780c */ /* 0x000fe20004704270 */
[----:B------:R-:W-:Y:S01]  /*ed30*/  LDSM.16.MT88.4 R96, [R191+0x3000] ;  /* 0x00300000bf60783b */ /* 0x000fe20000004200 */
[----:B------:R-:W-:-:S02]  /*ed40*/  FMNMX.FTZ R19, R13, R19, !PT ;  /* 0x000000130d137209 */ /* 0x000fc40007810000 */
[----:B------:R-:W-:Y:S01]  /*ed50*/  ISETP.LT.OR P0, PT, R20, 0x9, P0 ;  /* 0x000000091400780c */ /* 0x000fe20000701670 */
[----:B------:R-:W-:Y:S01]  /*ed60*/  LDSM.16.MT88.4 R108, [R191] ;  /* 0x00000000bf6c783b */ /* 0x000fe20000004200 */
[----:B------:R-:W-:Y:S02]  /*ed70*/  FMNMX.FTZ R19, R5, R19, !PT ;  /* 0x0000001305137209 */ /* 0x000fe40007810000 */
[----:B------:R-:W-:Y:S01]  /*ed80*/  FSEL R6, R6, -INF , !P0 ;  /* 0xff80000006067808 */ /* 0x000fe20004000000 */
[----:B------:R-:W-:Y:S01]  /*ed90*/  LDSM.16.MT88.4 R80, [R189] ;  /* 0x00000000bd50783b */ /* 0x000fe20000004200 */
[----:B------:R-:W-:Y:S02]  /*eda0*/  ISETP.NE.AND P0, PT, R39, RZ, PT ;  /* 0x000000ff2700720c */ /* 0x000fe40003f05270 */
[----:B------:R-:W-:Y:S01]  /*edb0*/  FMNMX.FTZ R19, R76, R19, !PT ;  /* 0x000000134c137209 */ /* 0x000fe20007810000 */
[----:B------:R-:W-:Y:S01]  /*edc0*/  LDSM.16.MT88.4 R104, [R190+0x3000] ;  /* 0x00300000be68783b */ /* 0x000fe20000004200 */
        /* <DEDUP_REMOVED lines=27> */
[----:B------:R-:W-:Y:S01]  /*ef80*/  FMNMX.FTZ R19, R164, R19, !PT ;  /* 0x00000013a4137209 */ /* 0x000fe20007810000 */
[----:B------:R-:W-:Y:S01]  /*ef90*/  LDSM.16.MT88.4 R36, [R190+0x3800] ;  /* 0x00380000be24783b */ /* 0x000fe20000004200 */
[----:B------:R-:W-:Y:S02]  /*efa0*/  ISETP.GT.AND P0, PT, R18, 0x19, !P0 ;  /* 0x000000191200780c */ /* 0x000fe40004704270 */
[----:B------:R-:W-:Y:S02]  /*efb0*/  FMNMX.FTZ R19, R156, R19, !PT ;  /* 0x000000139c137209 */ /* 0x000fe40007810000 */
[----:B------:R-:W-:-:S02]  /*efc0*/  ISETP.LT.OR P0, PT, R20, 0x1a, P0 ;  /* 0x0000001a1400780c */ /* 0x000fc40000701670 */
[----:B------:R-:W-:Y:S02]  /*efd0*/  FMNMX.FTZ R19, R158, R19, !PT ;  /* 0x000000139e137209 */ /* 0x000fe40007810000 */
[----:B------:R-:W-:Y:S02]  /*efe0*/  FSEL R8, R75, -INF , !P0 ;  /* 0xff8000004b087808 */ /* 0x000fe40004000000 */
[----:B------:R-:W-:Y:S01]  /*eff0*/  ISETP.NE.AND P0, PT, R35, RZ, PT ;  /* 0x000000ff2300720c */ /* 0x000fe20003f05270 */
[----:B------:R-:W-:Y:S01]  /*f000*/  LDSM.16.MT88.4 R72, [R190] ;  /* 0x00000000be48783b */ /* 0x000fe20000004200 */
        /* <DEDUP_REMOVED lines=35> */
[----:B------:R-:W-:Y:S01]  /*f240*/  ISETP.LT.OR P0, PT, R20, 0x3a, P0 ;  /* 0x0000003a1400780c */ /* 0x000fe20000701670 */
[----:B------:R-:W1:Y:S03]  /*f250*/  SHFL.BFLY PT, R0, R19, 0x2, 0x1f ;  /* 0x0c401f0013007f89 */ /* 0x000e6600000e0000 */
[----:B------:R-:W-:-:S02]  /*f260*/  FSEL R166, R59, -INF , !P0 ;  /* 0xff8000003ba67808 */ /* 0x000fc40004000000 */
[----:B------:R-:W-:Y:S01]  /*f270*/  ISETP.GT.AND P0, PT, R18, 0x40, !P5 ;  /* 0x000000401200780c */ /* 0x000fe20006f04270 */
[----:B------:R-:W-:Y:S01]  /*f280*/  LDSM.16.MT88.4 R56, [R189+0x3000] ;  /* 0x00300000bd38783b */ /* 0x000fe20000004200 */
[----:B------:R-:W-:Y:S02]  /*f290*/  ISETP.NE.AND P5, PT, R45, RZ, PT ;  /* 0x000000ff2d00720c */ /* 0x000fe40003fa5270 */
        /* <DEDUP_REMOVED lines=8> */
[----:B------:R-:W-:Y:S01]  /*f320*/  ISETP.LT.OR P0, PT, R20, 0x49, P0 ;  /* 0x000000491400780c */ /* 0x000fe20000701670 */
[----:B------:R-:W-:Y:S03]  /*f330*/  LDSM.16.MT88.4 R24, [R190+0x800] ;  /* 0x00080000be18783b */ /* 0x000fe60000004200 */
[----:B------:R-:W-:-:S02]  /*f340*/  FSEL R154, R50, -INF , !P0 ;  /* 0xff800000329a7808 */ /* 0x000fc40004000000 */
[----:B------:R-:W-:-:S04]  /*f350*/  ISETP.GT.AND P0, PT, R18, 0x49, !P2 ;  /* 0x000000491200780c */ /* 0x000fc80005704270 */
[----:B------:R-:W-:-:S04]  /*f360*/  ISETP.LT.OR P0, PT, R20, 0x4a, P0 ;  /* 0x0000004a1400780c */ /* 0x000fc80000701670 */
[----:B------:R-:W-:Y:S02]  /*f370*/  FSEL R152, R51, -INF , !P0 ;  /* 0xff80000033987808 */ /* 0x000fe40004000000 */
[----:B------:R-:W-:Y:S02]  /*f380*/  ISETP.GT.AND P0, PT, R18, 0x1, !P6 ;  /* 0x000000011200780c */ /* 0x000fe40007704270 */
[----:B------:R-:W-:Y:S02]  /*f390*/  ISETP.NE.AND P6, PT, R40, RZ, PT ;  /* 0x000000ff2800720c */ /* 0x000fe40003fc5270 */
[----:B------:R-:W-:-:S04]  /*f3a0*/  ISETP.LT.OR P0, PT, R20, 0x2, P0 ;  /* 0x000000021400780c */ /* 0x000fc80000701670 */
[----:B------:R-:W-:Y:S02]  /*f3b0*/  FSEL R11, R11, -INF , !P0 ;  /* 0xff8000000b0b7808 */ /* 0x000fe40004000000 */
[C---:B------:R-:W-:Y:S02]  /*f3c0*/  ISETP.GT.AND P0, PT, R18.reuse, RZ, !P1 ;  /* 0x000000ff1200720c */ /* 0x040fe40004f04270 */
[----:B------:R-:W-:Y:S02]  /*f3d0*/  ISETP.GT.AND P1, PT, R18, 0x50, !P3 ;  /* 0x000000501200780c */ /* 0x000fe40005f24270 */
[C---:B------:R-:W-:Y:S02]  /*f3e0*/  ISETP.LT.OR P0, PT, R20.reuse, 0x1, P0 ;  /* 0x000000011400780c */ /* 0x040fe40000701670 */
[----:B------:R-:W-:Y:S02]  /*f3f0*/  ISETP.LT.OR P2, PT, R20, 0x51, P1 ;  /* 0x000000511400780c */ /* 0x000fe40000f41670 */
[----:B------:R-:W-:-:S02]  /*f400*/  FSEL R10, R10, -INF , !P0 ;  /* 0xff8000000a0a7808 */ /* 0x000fc40004000000 */
[----:B------:R-:W-:Y:S02]  /*f410*/  ISETP.GT.AND P0, PT, R18, 0x51, !P4 ;  /* 0x000000511200780c */ /* 0x000fe40006704270 */
[----:B------:R-:W-:Y:S02]  /*f420*/  FMNMX.FTZ R21, R10, R11, !PT ;  /* 0x0000000b0a157209 */ /* 0x000fe40007810000 */
[----:B------:R-:W-:Y:S02]  /*f430*/  ISETP.LT.OR P1, PT, R20, 0x52, P0 ;  /* 0x000000521400780c */ /* 0x000fe40000721670 */
[----:B------:R-:W-:Y:S02]  /*f440*/  FMNMX.FTZ R21, R6, R21, !PT ;  /* 0x0000001506157209 */ /* 0x000fe40007810000 */
[----:B------:R-:W-:Y:S02]  /*f450*/  ISETP.GT.AND P3, PT, R18, 0x58, !P5 ;  /* 0x000000581200780c */ /* 0x000fe40006f64270 */
[----:B------:R-:W-:-:S02]  /*f460*/  FMNMX.FTZ R21, R7, R21, !PT ;  /* 0x0000001507157209 */ /* 0x000fc40007810000 */
[----:B------:R-:W-:Y:S02]  /*f470*/  FSEL R142, R46, -INF , !P2 ;  /* 0xff8000002e8e7808 */ /* 0x000fe40005000000 */
[----:B------:R-:W-:Y:S02]  /*f480*/  FMNMX.FTZ R21, R16, R21, !PT ;  /* 0x0000001510157209 */ /* 0x000fe40007810000 */
[----:B------:R-:W-:Y:S02]  /*f490*/  FSEL R137, R47, -INF , !P1 ;  /* 0xff8000002f897808 */ /* 0x000fe40004800000 */
[----:B------:R-:W-:Y:S02]  /*f4a0*/  FMNMX.FTZ R21, R15, R21, !PT ;  /* 0x000000150f157209 */ /* 0x000fe40007810000 */
[----:B------:R-:W-:Y:S02]  /*f4b0*/  ISETP.GT.AND P0, PT, R18, 0x59, !P6 ;  /* 0x000000591200780c */ /* 0x000fe40007704270 */
[----:B------:R-:W-:-:S02]  /*f4c0*/  FMNMX.FTZ R21, R9, R21, !PT ;  /* 0x0000001509157209 */ /* 0x000fc40007810000 */
[----:B------:R-:W-:Y:S02]  /*f4d0*/  ISETP.LT.OR P1, PT, R20, 0x59, P3 ;  /* 0x000000591400780c */ /* 0x000fe40001f21670 */
[----:B------:R-:W-:Y:S02]  /*f4e0*/  FMNMX.FTZ R21, R8, R21, !PT ;  /* 0x0000001508157209 */ /* 0x000fe40007810000 */
[----:B------:R-:W-:Y:S02]  /*f4f0*/  ISETP.LT.OR P0, PT, R20, 0x5a, P0 ;  /* 0x0000005a1400780c */ /* 0x000fe40000701670 */
[----:B------:R-:W-:Y:S02]  /*f500*/  FMNMX.FTZ R21, R130, R21, !PT ;  /* 0x0000001582157209 */ /* 0x000fe40007810000 */
[----:B------:R-:W-:Y:S02]  /*f510*/  FSEL R134, R42, -INF , !P1 ;  /* 0xff8000002a867808 */ /* 0x000fe40004800000 */
[----:B------:R-:W-:-:S02]  /*f520*/  FMNMX.FTZ R21, R131, R21, !PT ;  /* 0x0000001583157209 */ /* 0x000fc40007810000 */
[----:B------:R-:W-:Y:S02]  /*f530*/  FSEL R133, R43, -INF , !P0 ;  /* 0xff8000002b857808 */ /* 0x000fe40004000000 */
[----:B------:R-:W-:Y:S02]  /*f540*/  FMNMX.FTZ R21, R135, R21, !PT ;  /* 0x0000001587157209 */ /* 0x000fe40007810000 */
[----:B-1----:R-:W-:Y:S02]  /*f550*/  FMNMX.FTZ R20, R19, R0, !PT ;  /* 0x0000000013147209 */ /* 0x002fe40007810000 */
[----:B------:R-:W-:Y:S02]  /*f560*/  FMNMX.FTZ R21, R136, R21, !PT ;  /* 0x0000001588157209 */ /* 0x000fe40007810000 */
[----:B------:R-:W-:Y:S01]  /*f570*/  ISETP.NE.AND P6, PT, R228, 0x1, PT ;  /* 0x00000001e400780c */ /* 0x000fe20003fc5270 */
[----:B------:R-:W1:Y:S01]  /*f580*/  SHFL.BFLY PT, R0, R20, 0x1, 0x1f ;  /* 0x0c201f0014007f89 */ /* 0x000e6200000e0000 */
[----:B------:R-:W-:-:S04]  /*f590*/  FMNMX.FTZ R21, R155, R21, !PT ;  /* 0x000000159b157209 */ /* 0x000fc80007810000 */
[----:B------:R-:W-:-:S04]  /*f5a0*/  FMNMX.FTZ R21, R157, R21, !PT ;  /* 0x000000159d157209 */ /* 0x000fc80007810000 */
[----:B------:R-:W-:-:S04]  /*f5b0*/  FMNMX.FTZ R21, R159, R21, !PT ;  /* 0x000000159f157209 */ /* 0x000fc80007810000 */
[----:B------:R-:W-:-:S04]  /*f5c0*/  FMNMX.FTZ R21, R166, R21, !PT ;  /* 0x00000015a6157209 */ /* 0x000fc80007810000 */
[----:B------:R-:W-:-:S04]  /*f5d0*/  FMNMX.FTZ R21, R165, R21, !PT ;  /* 0x00000015a5157209 */ /* 0x000fc80007810000 */
[----:B------:R-:W-:Y:S02]  /*f5e0*/  FMNMX.FTZ R21, R167, R21, !PT ;  /* 0x00000015a7157209 */ /* 0x000fe40007810000 */
[----:B-1----:R-:W-:Y:S02]  /*f5f0*/  FMNMX.FTZ R0, R20, R0, !PT ;  /* 0x0000000014007209 */ /* 0x002fe40007810000 */
[----:B------:R-:W-:Y:S02]  /*f600*/  FMNMX.FTZ R21, R154, R21, !PT ;  /* 0x000000159a157209 */ /* 0x000fe40007810000 */
[C---:B------:R-:W-:Y:S01]  /*f610*/  FSETP.NEU.FTZ.AND P0, PT, R0.reuse, -INF , PT ;  /* 0xff8000000000780b */ /* 0x040fe20003f1d000 */
[----:B------:R-:W-:Y:S01]  /*f620*/  FMUL.FTZ R143, R0, c[0x0][0x2d0] ;  /* 0x0000b400008f7a20 */ /* 0x000fe20000410000 */
[----:B------:R-:W-:-:S04]  /*f630*/  FMNMX.FTZ R21, R152, R21, !PT ;  /* 0x0000001598157209 */ /* 0x000fc80007810000 */
[----:B------:R-:W-:Y:S02]  /*f640*/  FMNMX.FTZ R21, R142, R21, !PT ;  /* 0x000000158e157209 */ /* 0x000fe40007810000 */
[----:B------:R-:W-:Y:S02]  /*f650*/  FSEL R143, R143, RZ, P0 ;  /* 0x000000ff8f8f7208 */ /* 0x000fe40000000000 */
[----:B------:R-:W-:-:S03]  /*f660*/  FMNMX.FTZ R21, R137, R21, !PT ;  /* 0x0000001589157209 */ /* 0x000fc60007810000 */
[--C-:B------:R-:W-:Y:S01]  /*f670*/  FFMA.FTZ R50, R12, c[0x0][0x2d0], -R143.reuse ;  /* 0x0000b4000c327a23 */ /* 0x100fe2000001088f */
[----:B------:R-:W-:Y:S01]  /*f680*/  FMNMX.FTZ R18, R134, R21, !PT ;  /* 0x0000001586127209 */ /* 0x000fe20007810000 */
[--C-:B------:R-:W-:Y:S01]  /*f690*/  FFMA.FTZ R51, R17, c[0x0][0x2d0], -R143.reuse ;  /* 0x0000b40011337a23 */ /* 0x100fe2000001088f */
[----:B------:R-:W-:Y:S01]  /*f6a0*/  LDSM.16.MT88.4 R20, [R189+0x800] ;  /* 0x00080000bd14783b */ /* 0x000fe20000004200 */
[--C-:B------:R-:W-:Y:S01]  /*f6b0*/  FFMA.FTZ R47, R13, c[0x0][0x2d0], -R143.reuse ;  /* 0x0000b4000d2f7a23 */ /* 0x100fe2000001088f */
[----:B------:R-:W-:Y:S01]  /*f6c0*/  FMNMX.FTZ R18, R133, R18, !PT ;  /* 0x0000001285127209 */ /* 0x000fe20007810000 */
[--C-:B------:R-:W-:Y:S01]  /*f6d0*/  FFMA.FTZ R46, R5, c[0x0][0x2d0], -R143.reuse ;  /* 0x0000b400052e7a23 */ /* 0x100fe2000001088f */
[----:B------:R-:W-:Y:S01]  /*f6e0*/  MUFU.EX2 R50, R50 ;  /* 0x0000003200327308 */ /* 0x000fe20000000800 */
[--C-:B------:R-:W-:Y:S02]  /*f6f0*/  FFMA.FTZ R42, R4, c[0x0][0x2d0], -R143.reuse ;  /* 0x0000b400042a7a23 */ /* 0x100fe4000001088f */
[----:B------:R-:W1:Y:S01]  /*f700*/  SHFL.BFLY PT, R19, R18, 0x2, 0x1f ;  /* 0x0c401f0012137f89 */ /* 0x000e6200000e0000 */
[----:B------:R-:W-:-:S02]  /*f710*/  FFMA.FTZ R13, R3, c[0x0][0x2d0], -R143 ;  /* 0x0000b400030d7a23 */ /* 0x000fc4000001088f */
[--C-:B------:R-:W-:Y:S02]  /*f720*/  FFMA.FTZ R3, R2, c[0x0][0x2d0], -R143.reuse ;  /* 0x0000b40002037a23 */ /* 0x100fe4000001088f */
[----:B------:R-:W2:Y:S01]  /*f730*/  MUFU.EX2 R51, R51 ;  /* 0x0000003300337308 */ /* 0x000ea20000000800 */
[--C-:B------:R-:W-:Y:S02]  /*f740*/  FFMA.FTZ R43, R76, c[0x0][0x2d0], -R143.reuse ;  /* 0x0000b4004c2b7a23 */ /* 0x100fe4000001088f */
[--C-:B------:R-:W-:Y:S02]  /*f750*/  FFMA.FTZ R118, R34, c[0x0][0x2d0], -R143.reuse ;  /* 0x0000b40022767a23 */ /* 0x100fe4000001088f */
[--C-:B------:R-:W-:Y:S02]  /*f760*/  FFMA.FTZ R119, R33, c[0x0][0x2d0], -R143.reuse ;  /* 0x0000b40021777a23 */ /* 0x100fe4000001088f */
[--C-:B------:R-:W-:Y:S01]  /*f770*/  FFMA.FTZ R129, R32, c[0x0][0x2d0], -R143.reuse ;  /* 0x0000b40020817a23 */ /* 0x100fe2000001088f */
[----:B------:R-:W-:Y:S01]  /*f780*/  MUFU.EX2 R47, R47 ;  /* 0x0000002f002f7308 */ /* 0x000fe20000000800 */
[----:B------:R-:W-:Y:S01]  /*f790*/  LDSM.16.MT88.4 R32, [R189+0x3800] ;  /* 0x00380000bd20783b */ /* 0x000fe20000004200 */
[----:B------:R-:W-:-:S02]  /*f7a0*/  FFMA.FTZ R128, R128, c[0x0][0x2d0], -R143 ;  /* 0x0000b40080807a23 */ /* 0x000fc4000001088f */
[--C-:B------:R-:W-:Y:S02]  /*f7b0*/  FFMA.FTZ R148, R148, c[0x0][0x2d0], -R143.reuse ;  /* 0x0000b40094947a23 */ /* 0x100fe4000001088f */
[--C-:B------:R-:W-:Y:S02]  /*f7c0*/  FFMA.FTZ R149, R149, c[0x0][0x2d0], -R143.reuse ;  /* 0x0000b40095957a23 */ /* 0x100fe4000001088f */
[----:B------:R-:W3:Y:S01]  /*f7d0*/  MUFU.EX2 R46, R46 ;  /* 0x0000002e002e7308 */ /* 0x000ee20000000800 */
[----:B--2---:R-:W-:Y:S01]  /*f7e0*/  F2FP.PACK_AB R64, R50, R51 ;  /* 0x000000333240723e */ /* 0x004fe200000000ff */
[--C-:B------:R-:W-:Y:S01]  /*f7f0*/  FFMA.FTZ R151, R151, c[0x0][0x2d0], -R143.reuse ;  /* 0x0000b40097977a23 */ /* 0x100fe2000001088f */
[----:B-1----:R-:W-:Y:S01]  /*f800*/  FMNMX.FTZ R19, R18, R19, !PT ;  /* 0x0000001312137209 */ /* 0x002fe20007810000 */
[--C-:B------:R-:W-:Y:S02]  /*f810*/  FFMA.FTZ R150, R150, c[0x0][0x2d0], -R143.reuse ;  /* 0x0000b40096967a23 */ /* 0x100fe4000001088f */
[----:B------:R-:W-:-:S02]  /*f820*/  FFMA.FTZ R164, R164, c[0x0][0x2d0], -R143 ;  /* 0x0000b400a4a47a23 */ /* 0x000fc4000001088f */
[----:B------:R-:W1:Y:S01]  /*f830*/  SHFL.BFLY PT, R18, R19, 0x1, 0x1f ;  /* 0x0c201f0013127f89 */ /* 0x000e6200000e0000 */
[----:B------:R-:W2:Y:S01]  /*f840*/  MUFU.EX2 R43, R43 ;  /* 0x0000002b002b7308 */ /* 0x000ea20000000800 */
[--C-:B------:R-:W-:Y:S02]  /*f850*/  FFMA.FTZ R156, R156, c[0x0][0x2d0], -R143.reuse ;  /* 0x0000b4009c9c7a23 */ /* 0x100fe4000001088f */
[--C-:B------:R-:W-:Y:S02]  /*f860*/  FFMA.FTZ R158, R158, c[0x0][0x2d0], -R143.reuse ;  /* 0x0000b4009e9e7a23 */ /* 0x100fe4000001088f */
[----:B------:R-:W-:Y:S01]  /*f870*/  FFMA.FTZ R153, R153, c[0x0][0x2d0], -R143 ;  /* 0x0000b40099997a23 */ /* 0x000fe2000001088f */
[----:B---3--:R-:W-:Y:S02]  /*f880*/  F2FP.PACK_AB R66, R46, R47 ;  /* 0x0000002f2e42723e */ /* 0x008fe400000000ff */
[----:B------:R-:W-:Y:S01]  /*f890*/  MUFU.EX2 R42, R42 ;  /* 0x0000002a002a7308 */ /* 0x000fe20000000800 */
[----:B------:R-:W-:-:S02]  /*f8a0*/  FADD.FTZ R50, R51, R50 ;  /* 0x0000003233327221 */ /* 0x000fc40000010000 */
[--C-:B------:R-:W-:Y:S02]  /*f8b0*/  FFMA.FTZ R243, R138, c[0x0][0x2d0], -R143.reuse ;  /* 0x0000b4008af37a23 */ /* 0x100fe4000001088f */
[----:B------:R-:W-:Y:S02]  /*f8c0*/  FADD.FTZ R50, R47, R50 ;  /* 0x000000322f327221 */ /* 0x000fe40000010000 */
[--C-:B------:R-:W-:Y:S01]  /*f8d0*/  FFMA.FTZ R141, R141, c[0x0][0x2d0], -R143.reuse ;  /* 0x0000b4008d8d7a23 */ /* 0x100fe2000001088f */
[----:B------:R-:W-:Y:S01]  /*f8e0*/  MUFU.EX2 R13, R13 ;  /* 0x0000000d000d7308 */ /* 0x000fe20000000800 */
[----:B------:R-:W-:Y:S02]  /*f8f0*/  FADD.FTZ R46, R46, R50 ;  /* 0x000000322e2e7221 */ /* 0x000fe40000010000 */
[----:B------:R-:W-:Y:S02]  /*f900*/  FFMA.FTZ R140, R140, c[0x0][0x2d0], -R143 ;  /* 0x0000b4008c8c7a23 */ /* 0x000fe4000001088f */
[----:B--2---:R-:W-:Y:S01]  /*f910*/  FADD.FTZ R46, R43, R46 ;  /* 0x0000002e2b2e7221 */ /* 0x004fe20000010000 */
[----:B-1----:R-:W-:-:S02]  /*f920*/  FMNMX.FTZ R12, R19, R18, !PT ;  /* 0x00000012130c7209 */ /* 0x002fc40007810000 */
[----:B------:R-:W-:Y:S01]  /*f930*/  MUFU.EX2 R3, R3 ;  /* 0x0000000300037308 */ /* 0x000fe20000000800 */
[----:B------:R-:W-:Y:S01]  /*f940*/  FFMA.FTZ R139, R139, c[0x0][0x2d0], -R143 ;  /* 0x0000b4008b8b7a23 */ /* 0x000fe2000001088f */
[C---:B------:R-:W-:Y:S01]  /*f950*/  FSETP.NEU.FTZ.AND P0, PT, R12.reuse, -INF , PT ;  /* 0xff8000000c00780b */ /* 0x040fe20003f1d000 */
[----:B------:R-:W-:-:S05]  /*f960*/  FMUL.FTZ R132, R12, c[0x0][0x2d0] ;  /* 0x0000b4000c847a20 */ /* 0x000fca0000410000 */
[----:B------:R-:W-:Y:S01]  /*f970*/  MUFU.EX2 R118, R118 ;  /* 0x0000007600767308 */ /* 0x000fe20000000800 */
[----:B------:R-:W-:-:S05]  /*f980*/  FSEL R132, R132, RZ, P0 ;  /* 0x000000ff84847208 */ /* 0x000fca0000000000 */
[--C-:B------:R-:W-:Y:S02]  /*f990*/  FFMA.FTZ R49, R10, c[0x0][0x2d0], -R132.reuse ;  /* 0x0000b4000a317a23 */ /* 0x100fe40000010884 */
[--C-:B------:R-:W-:Y:S01]  /*f9a0*/  FFMA.FTZ R48, R11, c[0x0][0x2d0], -R132.reuse ;  /* 0x0000b4000b307a23 */ /* 0x100fe20000010884 */
[----:B------:R-:W-:Y:S01]  /*f9b0*/  MUFU.EX2 R119, R119 ;  /* 0x0000007700777308 */ /* 0x000fe20000000800 */
[--C-:B------:R-:W-:Y:S02]  /*f9c0*/  FFMA.FTZ R45, R6, c[0x0][0x2d0], -R132.reuse ;  /* 0x0000b400062d7a23 */ /* 0x100fe40000010884 */
[--C-:B------:R-:W-:Y:S02]  /*f9d0*/  FFMA.FTZ R44, R7, c[0x0][0x2d0], -R132.reuse ;  /* 0x0000b400072c7a23 */ /* 0x100fe40000010884 */
[----:B------:R-:W1:Y:S01]  /*f9e0*/  LDSM.16.MT88.4 R4, [R188+0x3000] ;  /* 0x00300000bc04783b */ /* 0x000e620000004200 */
[--C-:B------:R-:W-:Y:S02]  /*f9f0*/  FFMA.FTZ R41, R16, c[0x0][0x2d0], -R132.reuse ;  /* 0x0000b40010297a23 */ /* 0x100fe40000010884 */
[----:B------:R-:W-:Y:S01]  /*fa00*/  MUFU.EX2 R49, R49 ;  /* 0x0000003100317308 */ /* 0x000fe20000000800 */
[----:B------:R-:W2:Y:S01]  /*fa10*/  LDSM.16.MT88.4 R16, [R188+0x800] ;  /* 0x00080000bc10783b */ /* 0x000ea20000004200 */
[----:B------:R-:W-:-:S02]  /*fa20*/  FFMA.FTZ R40, R15, c[0x0][0x2d0], -R132 ;  /* 0x0000b4000f287a23 */ /* 0x000fc40000010884 */
[--C-:B------:R-:W-:Y:S02]  /*fa30*/  FFMA.FTZ R2, R9, c[0x0][0x2d0], -R132.reuse ;  /* 0x0000b40009027a23 */ /* 0x100fe40000010884 */
[--C-:B------:R-:W-:Y:S02]  /*fa40*/  FFMA.FTZ R15, R8, c[0x0][0x2d0], -R132.reuse ;  /* 0x0000b400080f7a23 */ /* 0x100fe40000010884 */
[----:B------:R-:W3:Y:S01]  /*fa50*/  MUFU.EX2 R48, R48 ;  /* 0x0000003000307308 */ /* 0x000ee20000000800 */
[----:B------:R-:W4:Y:S01]  /*fa60*/  LDSM.16.MT88.4 R8, [R191+0x3800] ;  /* 0x00380000bf08783b */ /* 0x000f220000004200 */
[--C-:B------:R-:W-:Y:S02]  /*fa70*/  FFMA.FTZ R130, R130, c[0x0][0x2d0], -R132.reuse ;  /* 0x0000b40082827a23 */ /* 0x100fe40000010884 */
[--C-:B------:R-:W-:Y:S02]  /*fa80*/  FFMA.FTZ R131, R131, c[0x0][0x2d0], -R132.reuse ;  /* 0x0000b40083837a23 */ /* 0x100fe40000010884 */
[----:B------:R-:W-:-:S02]  /*fa90*/  FFMA.FTZ R135, R135, c[0x0][0x2d0], -R132 ;  /* 0x0000b40087877a23 */ /* 0x000fc40000010884 */
[----:B------:R-:W-:Y:S01]  /*faa0*/  MUFU.EX2 R45, R45 ;  /* 0x0000002d002d7308 */ /* 0x000fe20000000800 */
[--C-:B------:R-:W-:Y:S02]  /*fab0*/  FFMA.FTZ R136, R136, c[0x0][0x2d0], -R132.reuse ;  /* 0x0000b40088887a23 */ /* 0x100fe40000010884 */
[--C-:B------:R-:W-:Y:S02]  /*fac0*/  FFMA.FTZ R155, R155, c[0x0][0x2d0], -R132.reuse ;  /* 0x0000b4009b9b7a23 */ /* 0x100fe40000010884 */
[--C-:B------:R-:W-:Y:S02]  /*fad0*/  FFMA.FTZ R157, R157, c[0x0][0x2d0], -R132.reuse ;  /* 0x0000b4009d9d7a23 */ /* 0x100fe40000010884 */
[--C-:B------:R-:W-:Y:S01]  /*fae0*/  FFMA.FTZ R159, R159, c[0x0][0x2d0], -R132.reuse ;  /* 0x0000b4009f9f7a23 */ /* 0x100fe20000010884 */
[----:B------:R-:W5:Y:S01]  /*faf0*/  MUFU.EX2 R44, R44 ;  /* 0x0000002c002c7308 */ /* 0x000f620000000800 */
[----:B---3--:R-:W-:Y:S01]  /*fb00*/  F2FP.PACK_AB R65, R48, R49 ;  /* 0x000000313041723e */ /* 0x008fe200000000ff */
[----:B------:R-:W-:-:S02]  /*fb10*/  FFMA.FTZ R166, R166, c[0x0][0x2d0], -R132 ;  /* 0x0000b400a6a67a23 */ /* 0x000fc40000010884 */
[--C-:B------:R-:W-:Y:S02]  /*fb20*/  FFMA.FTZ R165, R165, c[0x0][0x2d0], -R132.reuse ;  /* 0x0000b400a5a57a23 */ /* 0x100fe40000010884 */
[--C-:B------:R-:W-:Y:S02]  /*fb30*/  FFMA.FTZ R167, R167, c[0x0][0x2d0], -R132.reuse ;  /* 0x0000b400a7a77a23 */ /* 0x100fe40000010884 */
[----:B------:R-:W3:Y:S01]  /*fb40*/  MUFU.EX2 R41, R41 ;  /* 0x0000002900297308 */ /* 0x000ee20000000800 */
[--C-:B------:R-:W-:Y:S02]  /*fb50*/  FFMA.FTZ R154, R154, c[0x0][0x2d0], -R132.reuse ;  /* 0x0000b4009a9a7a23 */ /* 0x100fe40000010884 */
[----:B------:R-:W-:Y:S02]  /*fb60*/  FFMA.FTZ R152, R152, c[0x0][0x2d0], -R132 ;  /* 0x0000b40098987a23 */ /* 0x000fe40000010884 */
[----:B------:R-:W-:Y:S02]  /*fb70*/  FADD.FTZ R48, R49, R48 ;  /* 0x0000003031307221 */ /* 0x000fe40000010000 */
[----:B------:R-:W-:Y:S01]  /*fb80*/  FFMA.FTZ R138, R142, c[0x0][0x2d0], -R132 ;  /* 0x0000b4008e8a7a23 */ /* 0x000fe20000010884 */
[----:B-----5:R-:W-:Y:S01]  /*fb90*/  F2FP.PACK_AB R67, R44, R45 ;  /* 0x0000002d2c43723e */ /* 0x020fe200000000ff */
[----:B------:R-:W5:Y:S01]  /*fba0*/  MUFU.EX2 R40, R40 ;  /* 0x0000002800287308 */ /* 0x000f620000000800 */
[----:B------:R-:W-:-:S02]  /*fbb0*/  FADD.FTZ R48, R45, R48 ;  /* 0x000000302d307221 */ /* 0x000fc40000010000 */
[----:B------:R-:W-:Y:S02]  /*fbc0*/  FFMA.FTZ R137, R137, c[0x0][0x2d0], -R132 ;  /* 0x0000b40089897a23 */ /* 0x000fe40000010884 */
[----:B------:R-:W-:Y:S01]  /*fbd0*/  FADD.FTZ R44, R44, R48 ;  /* 0x000000302c2c7221 */ /* 0x000fe20000010000 */
[----:B------:R-:W-:Y:S01]  /*fbe0*/  HMMA.16816.F32 R84, R64, R88, RZ ;  /* 0x000000584054723c */ /* 0x000fe200000018ff */
[----:B------:R-:W-:Y:S01]  /*fbf0*/  FFMA.FTZ R242, R133, c[0x0][0x2d0], -R132 ;  /* 0x0000b40085f27a23 */ /* 0x000fe20000010884 */
[----:B------:R-:W-:Y:S01]  /*fc00*/  MUFU.EX2 R2, R2 ;  /* 0x0000000200027308 */ /* 0x000fe20000000800 */
[----:B---3--:R-:W-:-:S05]  /*fc10*/  FADD.FTZ R44, R41, R44 ;  /* 0x0000002c292c7221 */ /* 0x008fca0000010000 */
[C---:B------:R-:W-:Y:S02]  /*fc20*/  HMMA.16816.F32 R88, R64.reuse, R90, RZ ;  /* 0x0000005a4058723c */ /* 0x040fe400000018ff */
[----:B------:R-:W3:Y:S06]  /*fc30*/  MUFU.EX2 R15, R15 ;  /* 0x0000000f000f7308 */ /* 0x000eec0000000800 */
[C---:B------:R-:W-:Y:S02]  /*fc40*/  HMMA.16816.F32 R92, R64.reuse, R96, RZ ;  /* 0x00000060405c723c */ /* 0x040fe400000018ff */
[----:B------:R-:W-:Y:S06]  /*fc50*/  MUFU.EX2 R129, R129 ;  /* 0x0000008100817308 */ /* 0x000fec0000000800 */
[C---:B------:R-:W-:Y:S02]  /*fc60*/  HMMA.16816.F32 R96, R64.reuse, R98, RZ ;  /* 0x000000624060723c */ /* 0x040fe400000018ff */
[----:B------:R-:W-:Y:S06]  /*fc70*/  MUFU.EX2 R128, R128 ;  /* 0x0000008000807308 */ /* 0x000fec0000000800 */
[C---:B------:R-:W-:Y:S02]  /*fc80*/  HMMA.16816.F32 R112, R64.reuse, R108, RZ ;  /* 0x0000006c4070723c */ /* 0x040fe400000018ff */
[----:B------:R-:W1:Y:S06]  /*fc90*/  MUFU.EX2 R130, R130 ;  /* 0x0000008200827308 */ /* 0x000e6c0000000800 */
[C---:B------:R-:W-:Y:S02]  /*fca0*/  HMMA.16816.F32 R68, R64.reuse, R72, RZ ;  /* 0x000000484044723c */ /* 0x040fe400000018ff */
[----:B------:R-:W1:Y:S06]  /*fcb0*/  MUFU.EX2 R131, R131 ;  /* 0x0000008300837308 */ /* 0x000e6c0000000800 */
        /* <DEDUP_REMOVED lines=9> */
[----:B------:R-:W-:Y:S06]  /*fd50*/  MUFU.EX2 R151, R151 ;  /* 0x0000009700977308 */ /* 0x000fec0000000800 */
[C---:B------:R-:W-:Y:S02]  /*fd60*/  HMMA.16816.F32 R80, R64.reuse, R82, RZ ;  /* 0x000000524050723c */ /* 0x040fe400000018ff */
[----:B------:R-:W-:Y:S06]  /*fd70*/  MUFU.EX2 R150, R150 ;  /* 0x0000009600967308 */ /* 0x000fec0000000800 */
[C---:B------:R-:W-:Y:S02]  /*fd80*/  HMMA.16816.F32 R104, R64.reuse, R106, RZ ;  /* 0x0000006a4068723c */ /* 0x040fe400000018ff */
[----:B------:R-:W2:Y:S06]  /*fd90*/  MUFU.EX2 R155, R155 ;  /* 0x0000009b009b7308 */ /* 0x000eac0000000800 */
[C---:B------:R-:W-:Y:S02]  /*fda0*/  HMMA.16816.F32 R56, R64.reuse, R58, RZ ;  /* 0x0000003a4038723c */ /* 0x040fe400000018ff */
[----:B------:R-:W2:Y:S06]  /*fdb0*/  MUFU.EX2 R157, R157 ;  /* 0x0000009d009d7308 */ /* 0x000eac0000000800 */
[C---:B-1----:R-:W-:Y:S02]  /*fdc0*/  HMMA.16816.F32 R60, R64.reuse, R4, RZ ;  /* 0x00000004403c723c */ /* 0x042fe400000018ff */
[----:B------:R-:W-:Y:S05]  /*fdd0*/  MUFU.EX2 R159, R159 ;  /* 0x0000009f009f7308 */ /* 0x000fea0000000800 */
[----:B------:R-:W-:Y:S01]  /*fde0*/  F2FP.PACK_AB R4, R42, R43 ;  /* 0x0000002b2a04723e */ /* 0x000fe200000000ff */
[----:B------:R-:W-:Y:S01]  /*fdf0*/  HMMA.16816.F32 R64, R64, R6, RZ ;  /* 0x000000064040723c */ /* 0x000fe200000018ff */
[----:B-----5:R-:W-:Y:S01]  /*fe00*/  F2FP.PACK_AB R5, R40, R41 ;  /* 0x000000292805723e */ /* 0x020fe200000000ff */
[----:B------:R-:W1:Y:S01]  /*fe10*/  MUFU.EX2 R166, R166 ;  /* 0x000000a600a67308 */ /* 0x000e620000000800 */
[----:B------:R-:W-:-:S02]  /*fe20*/  FADD.FTZ R42, R42, R46 ;  /* 0x0000002e2a2a7221 */ /* 0x000fc40000010000 */
[----:B------:R-:W-:Y:S02]  /*fe30*/  FADD.FTZ R40, R40, R44 ;  /* 0x0000002c28287221 */ /* 0x000fe40000010000 */
[----:B------:R-:W-:Y:S01]  /*fe40*/  F2FP.PACK_AB R6, R3, R13 ;  /* 0x0000000d0306723e */ /* 0x000fe200000000ff */
[----:B------:R-:W-:Y:S01]  /*fe50*/  FADD.FTZ R42, R13, R42 ;  /* 0x0000002a0d2a7221 */ /* 0x000fe20000010000 */
[----:B---3--:R-:W-:Y:S01]  /*fe60*/  F2FP.PACK_AB R7, R15, R2 ;  /* 0x000000020f07723e */ /* 0x008fe200000000ff */
[----:B------:R-:W3:Y:S01]  /*fe70*/  MUFU.EX2 R164, R164 ;  /* 0x000000a400a47308 */ /* 0x000ee20000000800 */
[----:B------:R-:W-:Y:S02]  /*fe80*/  FADD.FTZ R40, R2, R40 ;  /* 0x0000002802287221 */ /* 0x000fe40000010000 */
[----:B------:R-:W-:Y:S02]  /*fe90*/  FADD.FTZ R3, R3, R42 ;  /* 0x0000002a03037221 */ /* 0x000fe40000010000 */
[----:B------:R-:W-:Y:S01]  /*fea0*/  FADD.FTZ R15, R15, R40 ;  /* 0x000000280f0f7221 */ /* 0x000fe20000010000 */
[----:B--2---:R-:W-:Y:S01]  /*feb0*/  HMMA.16816.F32 R84, R4, R16, R84 ;  /* 0x000000100454723c */ /* 0x004fe20000001854 */
[----:B------:R-:W-:Y:S01]  /*fec0*/  FADD.FTZ R3, R118, R3 ;  /* 0x0000000376037221 */ /* 0x000fe20000010000 */
[----:B------:R-:W-:Y:S01]  /*fed0*/  MUFU.EX2 R156, R156 ;  /* 0x0000009c009c7308 */ /* 0x000fe20000000800 */
[----:B------:R-:W-:-:S02]  /*fee0*/  FADD.FTZ R15, R130, R15 ;  /* 0x0000000f820f7221 */ /* 0x000fc40000010000 */
[----:B------:R-:W-:-:S03]  /*fef0*/  @P6 IMAD.HI.U32 R2, R209, c[0x0][0x2c8], RZ ;  /* 0x0000b200d1026a27 */ /* 0x000fc600078e00ff */
[C---:B------:R-:W-:Y:S01]  /*ff00*/  HMMA.16816.F32 R88, R4.reuse, R18, R88 ;  /* 0x000000120458723c */ /* 0x040fe20000001858 */
[----:B------:R-:W2:Y:S01]  /*ff10*/  LDSM.16.MT88.4 R16, [R188+0x3800] ;  /* 0x00380000bc10783b */ /* 0x000ea20000004200 */
[----:B------:R-:W-:Y:S06]  /*ff20*/  MUFU.EX2 R158, R158 ;  /* 0x0000009e009e7308 */ /* 0x000fec0000000800 */
[C---:B----4-:R-:W-:Y:S02]  /*ff30*/  HMMA.16816.F32 R92, R4.reuse, R8, R92 ;  /* 0x00000008045c723c */ /* 0x050fe4000000185c */
[----:B------:R-:W-:Y:S06]  /*ff40*/  MUFU.EX2 R153, R153 ;  /* 0x0000009900997308 */ /* 0x000fec0000000800 */
[C---:B------:R-:W-:Y:S01]  /*ff50*/  HMMA.16816.F32 R96, R4.reuse, R10, R96 ;  /* 0x0000000a0460723c */ /* 0x040fe20000001860 */
[----:B------:R-:W4:Y:S01]  /*ff60*/  LDSM.16.MT88.4 R8, [R188+0x1000] ;  /* 0x00100000bc08783b */ /* 0x000f220000004200 */
[----:B------:R-:W5:Y:S06]  /*ff70*/  MUFU.EX2 R165, R165 ;  /* 0x000000a500a57308 */ /* 0x000f6c0000000800 */
[C---:B------:R-:W-:Y:S02]  /*ff80*/  HMMA.16816.F32 R112, R4.reuse, R28, R112 ;  /* 0x0000001c0470723c */ /* 0x040fe40000001870 */
[----:B------:R-:W1:Y:S06]  /*ff90*/  MUFU.EX2 R167, R167 ;  /* 0x000000a700a77308 */ /* 0x000e6c0000000800 */
[C---:B------:R-:W-:Y:S01]  /*ffa0*/  HMMA.16816.F32 R108, R4.reuse, R30, R108 ;  /* 0x0000001e046c723c */ /* 0x040fe2000000186c */
[----:B------:R-:W1:Y:S01]  /*ffb0*/  LDSM.16.MT88.4 R28, [R191+0x1000] ;  /* 0x00100000bf1c783b */ /* 0x000e620000004200 */
[----:B------:R-:W-:Y:S06]  /*ffc0*/  MUFU.EX2 R154, R154 ;  /* 0x0000009a009a7308 */ /* 0x000fec0000000800 */
[C---:B------:R-:W-:Y:S02]  /*ffd0*/  HMMA.16816.F32 R68, R4.reuse, R24, R68 ;  /* 0x000000180444723c */ /* 0x040fe40000001844 */
[----:B------:R-:W1:Y:S06]  /*ffe0*/  MUFU.EX2 R152, R152 ;  /* 0x0000009800987308 */ /* 0x000e6c0000000800 */
[C---:B------:R-:W-:Y:S01]  /*fff0*/  HMMA.16816.F32 R72, R4.reuse, R26, R72 ;  /* 0x0000001a0448723c */ /* 0x040fe20000001848 */
[----:B------:R-:W-:Y:S01]  /*10000*/  LDSM.16.MT88.4 R24, [R190+0x1000] ;  /* 0x00100000be18783b */ /* 0x000fe20000004200 */
[----:B------:R-:W1:Y:S06]  /*10010*/  MUFU.EX2 R141, R141 ;  /* 0x0000008d008d7308 */ /* 0x000e6c0000000800 */
[C---:B------:R-:W-:Y:S02]  /*10020*/  HMMA.16816.F32 R76, R4.reuse, R20, R76 ;  /* 0x00000014044c723c */ /* 0x040fe4000000184c */
[----:B------:R-:W-:Y:S06]  /*10030*/  MUFU.EX2 R140, R140 ;  /* 0x0000008c008c7308 */ /* 0x000fec0000000800 */
[C---:B------:R-:W-:Y:S01]  /*10040*/  HMMA.16816.F32 R80, R4.reuse, R22, R80 ;  /* 0x000000160450723c */ /* 0x040fe20000001850 */
[----:B------:R-:W-:Y:S01]  /*10050*/  LDSM.16.MT88.4 R20, [R189+0x1000] ;  /* 0x00100000bd14783b */ /* 0x000fe20000004200 */
[----:B------:R-:W-:Y:S06]  /*10060*/  MUFU.EX2 R139, R139 ;  /* 0x0000008b008b7308 */ /* 0x000fec0000000800 */
[C---:B------:R-:W-:Y:S02]  /*10070*/  HMMA.16816.F32 R100, R4.reuse, R36, R100 ;  /* 0x000000240464723c */ /* 0x040fe40000001864 */
[----:B------:R-:W-:Y:S06]  /*10080*/  MUFU.EX2 R243, R243 ;  /* 0x000000f300f37308 */ /* 0x000fec0000000800 */
[C---:B------:R-:W-:Y:S01]  /*10090*/  HMMA.16816.F32 R104, R4.reuse, R38, R104 ;  /* 0x000000260468723c */ /* 0x040fe20000001868 */
[----:B------:R-:W-:Y:S01]  /*100a0*/  LDSM.16.MT88.4 R36, [R190+0x4000] ;  /* 0x00400000be24783b */ /* 0x000fe20000004200 */
[----:B------:R-:W1:Y:S06]  /*100b0*/  MUFU.EX2 R138, R138 ;  /* 0x0000008a008a7308 */ /* 0x000e6c0000000800 */
[C---:B------:R-:W-:Y:S02]  /*100c0*/  HMMA.16816.F32 R52, R4.reuse, R32, R52 ;  /* 0x000000200434723c */ /* 0x040fe40000001834 */
[----:B------:R-:W1:Y:S06]  /*100d0*/  MUFU.EX2 R137, R137 ;  /* 0x0000008900897308 */ /* 0x000e6c0000000800 */
[C---:B------:R-:W-:Y:S01]  /*100e0*/  HMMA.16816.F32 R56, R4.reuse, R34, R56 ;  /* 0x000000220438723c */ /* 0x040fe20000001838 */
[----:B------:R-:W-:Y:S01]  /*100f0*/  LDSM.16.MT88.4 R32, [R189+0x4000] ;  /* 0x00400000bd20783b */ /* 0x000fe20000004200 */
[----:B------:R-:W-:Y:S06]  /*10100*/  MUFU.EX2 R242, R242 ;  /* 0x000000f200f27308 */ /* 0x000fec0000000800 */
[C---:B--2---:R-:W-:Y:S08]  /*10110*/  HMMA.16816.F32 R60, R4.reuse, R16, R60 ;  /* 0x00000010043c723c */ /* 0x044ff0000000183c */
[----:B------:R-:W-:Y:S01]  /*10120*/  HMMA.16816.F32 R64, R4, R18, R64 ;  /* 0x000000120440723c */ /* 0x000fe20000001840 */
[----:B------:R-:W2:Y:S06]  /*10130*/  LDSM.16.MT88.4 R16, [R191+0x4000] ;  /* 0x00400000bf10783b */ /* 0x000eac0000004200 */
[C---:B------:R-:W-:Y:S01]  /*10140*/  F2FP.PACK_AB R4, R119.reuse, R118 ;  /* 0x000000767704723e */ /* 0x040fe200000000ff */
[----:B------:R-:W-:Y:S01]  /*10150*/  FADD.FTZ R119, R119, R3 ;  /* 0x0000000377777221 */ /* 0x000fe20000010000 */
[----:B------:R-:W-:Y:S01]  /*10160*/  F2FP.PACK_AB R6, R128, R129 ;  /* 0x000000818006723e */ /* 0x000fe200000000ff */
[----:B------:R-:W-:Y:S01]  /*10170*/  IMAD.MOV.U32 R3, RZ, RZ, R209 ;  /* 0x000000ffff037224 */ /* 0x000fe200078e00d1 */
[C---:B------:R-:W-:Y:S01]  /*10180*/  F2FP.PACK_AB R5, R131.reuse, R130 ;  /* 0x000000828305723e */ /* 0x040fe200000000ff */
[----:B------:R-:W-:Y:S01]  /*10190*/  FADD.FTZ R131, R131, R15 ;  /* 0x0000000f83837221 */ /* 0x000fe20000010000 */
[----:B------:R-:W-:Y:S01]  /*101a0*/  F2FP.PACK_AB R7, R136, R135 ;  /* 0x000000878807723e */ /* 0x000fe200000000ff */
[----:B------:R-:W-:Y:S01]  /*101b0*/  FADD.FTZ R119, R129, R119 ;  /* 0x0000007781777221 */ /* 0x000fe20000010000 */
[----:B------:R-:W-:Y:S01]  /*101c0*/  @P6 SHF.R.U32.HI R3, RZ, c[0x0][0x2cc], R2 ;  /* 0x0000b300ff036a19 */ /* 0x000fe20000011602 */
[----:B------:R-:W-:Y:S01]  /*101d0*/  FADD.FTZ R131, R135, R131 ;  /* 0x0000008387837221 */ /* 0x000fe20000010000 */
[----:B------:R-:W-:Y:S01]  /*101e0*/  ISETP.GE.AND P6, PT, R232, 0x1, PT ;  /* 0x00000001e800780c */ /* 0x000fe20003fc6270 */
[----:B------:R-:W-:Y:S01]  /*101f0*/  FADD.FTZ R128, R128, R119 ;  /* 0x0000007780807221 */ /* 0x000fe20000010000 */
[----:B------:R-:W-:Y:S01]  /*10200*/  IADD3 R119, R14, -0x2, RZ ;  /* 0xfffffffe0e777810 */ /* 0x000fe20007ffe0ff */
[----:B----4-:R-:W-:Y:S01]  /*10210*/  HMMA.16816.F32 R84, R4, R8, R84 ;  /* 0x000000080454723c */ /* 0x010fe20000001854 */
[----:B------:R-:W-:-:S02]  /*10220*/  FADD.FTZ R136, R136, R131 ;  /* 0x0000008388887221 */ /* 0x000fc40000010000 */
[----:B------:R-:W-:Y:S02]  /*10230*/  FADD.FTZ R128, R148, R128 ;  /* 0x0000008094807221 */ /* 0x000fe40000010000 */
[----:B------:R-:W-:Y:S02]  /*10240*/  FADD.FTZ R136, R155, R136 ;  /* 0x000000889b887221 */ /* 0x000fe40000010000 */
[----:B------:R-:W-:Y:S01]  /*10250*/  IMAD.IADD R2, R231, 0x1, -R229 ;  /* 0x00000001e7027824 */ /* 0x000fe200078e0ae5 */
[----:B------:R-:W-:Y:S01]  /*10260*/  HMMA.16816.F32 R88, R4, R10, R88 ;  /* 0x0000000a0458723c */ /* 0x000fe20000001858 */
[----:B------:R-:W4:Y:S02]  /*10270*/  LDSM.16.MT88.4 R8, [R188+0x4000] ;  /* 0x00400000bc08783b */ /* 0x000f240000004200 */
[----:B------:R-:W-:-:S05]  /*10280*/  IMAD.IADD R2, R2, 0x1, R3 ;  /* 0x0000000102027824 */ /* 0x000fca00078e0203 */
[C---:B-1----:R-:W-:Y:S08]  /*10290*/  HMMA.16816.F32 R112, R4.reuse, R28, R112 ;  /* 0x0000001c0470723c */ /* 0x042ff00000001870 */
[C---:B--2---:R-:W-:Y:S08]  /*102a0*/  HMMA.16816.F32 R92, R4.reuse, R16, R92 ;  /* 0x00000010045c723c */ /* 0x044ff0000000185c */
[C---:B------:R-:W-:Y:S01]  /*102b0*/  HMMA.16816.F32 R96, R4.reuse, R18, R96 ;  /* 0x000000120460723c */ /* 0x040fe20000001860 */
[----:B------:R-:W1:Y:S07]  /*102c0*/  LDSM.16.MT88.4 R16, [R188+0x1800] ;  /* 0x00180000bc10783b */ /* 0x000e6e0000004200 */
[C---:B------:R-:W-:Y:S01]  /*102d0*/  HMMA.16816.F32 R108, R4.reuse, R30, R108 ;  /* 0x0000001e046c723c */ /* 0x040fe2000000186c */
[----:B------:R-:W-:Y:S07]  /*102e0*/  LDSM.16.MT88.4 R28, [R191+0x1800] ;  /* 0x00180000bf1c783b */ /* 0x000fee0000004200 */
[C---:B------:R-:W-:Y:S08]  /*102f0*/  HMMA.16816.F32 R68, R4.reuse, R24, R68 ;  /* 0x000000180444723c */ /* 0x040ff00000001844 */
[C---:B----4-:R-:W-:Y:S08]  /*10300*/  HMMA.16816.F32 R60, R4.reuse, R8, R60 ;  /* 0x00000008043c723c */ /* 0x050ff0000000183c */
[C---:B------:R-:W-:Y:S01]  /*10310*/  HMMA.16816.F32 R64, R4.reuse, R10, R64 ;  /* 0x0000000a0440723c */ /* 0x040fe20000001840 */
[----:B------:R-:W2:Y:S07]  /*10320*/  LDSM.16.MT88.4 R8, [R191+0x4800] ;  /* 0x00480000bf08783b */ /* 0x000eae0000004200 */
[C---:B------:R-:W-:Y:S01]  /*10330*/  HMMA.16816.F32 R72, R4.reuse, R26, R72 ;  /* 0x0000001a0448723c */ /* 0x040fe20000001848 */
[----:B------:R-:W4:Y:S07]  /*10340*/  LDSM.16.MT88.4 R24, [R190+0x1800] ;  /* 0x00180000be18783b */ /* 0x000f2e0000004200 */
[C---:B------:R-:W-:Y:S08]  /*10350*/  HMMA.16816.F32 R76, R4.reuse, R20, R76 ;  /* 0x00000014044c723c */ /* 0x040ff0000000184c */
[C---:B------:R-:W-:Y:S01]  /*10360*/  HMMA.16816.F32 R80, R4.reuse, R22, R80 ;  /* 0x000000160450723c */ /* 0x040fe20000001850 */
[----:B------:R-:W1:Y:S07]  /*10370*/  LDSM.16.MT88.4 R20, [R189+0x1800] ;  /* 0x00180000bd14783b */ /* 0x000e6e0000004200 */
[C---:B------:R-:W-:Y:S08]  /*10380*/  HMMA.16816.F32 R100, R4.reuse, R36, R100 ;  /* 0x000000240464723c */ /* 0x040ff00000001864 */
[C---:B------:R-:W-:Y:S01]  /*10390*/  HMMA.16816.F32 R104, R4.reuse, R38, R104 ;  /* 0x000000260468723c */ /* 0x040fe20000001868 */
[----:B------:R-:W2:Y:S07]  /*103a0*/  LDSM.16.MT88.4 R36, [R190+0x4800] ;  /* 0x00480000be24783b */ /* 0x000eae0000004200 */
[C---:B------:R-:W-:Y:S08]  /*103b0*/  HMMA.16816.F32 R52, R4.reuse, R32, R52 ;  /* 0x000000200434723c */ /* 0x040ff00000001834 */
[----:B------:R-:W-:Y:S01]  /*103c0*/  HMMA.16816.F32 R56, R4, R34, R56 ;  /* 0x000000220438723c */ /* 0x000fe20000001838 */
[----:B------:R-:W4:Y:S06]  /*103d0*/  LDSM.16.MT88.4 R32, [R189+0x4800] ;  /* 0x00480000bd20783b */ /* 0x000f2c0000004200 */
[C---:B------:R-:W-:Y:S01]  /*103e0*/  F2FP.PACK_AB R4, R149.reuse, R148 ;  /* 0x000000949504723e */ /* 0x040fe200000000ff */
[----:B------:R-:W-:Y:S01]  /*103f0*/  FADD.FTZ R149, R149, R128 ;  /* 0x0000008095957221 */ /* 0x000fe20000010000 */
[----:B------:R-:W-:-:S02]  /*10400*/  F2FP.PACK_AB R6, R150, R151 ;  /* 0x000000979606723e */ /* 0x000fc400000000ff */
[C---:B------:R-:W-:Y:S01]  /*10410*/  F2FP.PACK_AB R5, R157.reuse, R155 ;  /* 0x0000009b9d05723e */ /* 0x040fe200000000ff */
[----:B------:R-:W-:Y:S01]  /*10420*/  FADD.FTZ R157, R157, R136 ;  /* 0x000000889d9d7221 */ /* 0x000fe20000010000 */
[----:B------:R-:W-:Y:S01]  /*10430*/  F2FP.PACK_AB R7, R166, R159 ;  /* 0x0000009fa607723e */ /* 0x000fe200000000ff */
[----:B------:R-:W-:Y:S02]  /*10440*/  FADD.FTZ R149, R151, R149 ;  /* 0x0000009597957221 */ /* 0x000fe40000010000 */
[----:B------:R-:W-:Y:S02]  /*10450*/  FADD.FTZ R157, R159, R157 ;  /* 0x0000009d9f9d7221 */ /* 0x000fe40000010000 */
[----:B------:R-:W-:Y:S02]  /*10460*/  FADD.FTZ R150, R150, R149 ;  /* 0x0000009596967221 */ /* 0x000fe40000010000 */
[----:B-1----:R-:W-:Y:S01]  /*10470*/  HMMA.16816.F32 R84, R4, R16, R84 ;  /* 0x000000100454723c */ /* 0x002fe20000001854 */
[----:B------:R-:W-:-:S02]  /*10480*/  FADD.FTZ R166, R166, R157 ;  /* 0x0000009da6a67221 */ /* 0x000fc40000010000 */
[----:B---3--:R-:W-:Y:S02]  /*10490*/  FADD.FTZ R150, R164, R150 ;  /* 0x00000096a4967221 */ /* 0x008fe40000010000 */
[----:B-----5:R-:W-:-:S03]  /*104a0*/  FADD.FTZ R166, R165, R166 ;  /* 0x000000a6a5a67221 */ /* 0x020fc60000010000 */
        /* <DEDUP_REMOVED lines=10> */
[----:B------:R-:W-:Y:S07]  /*10550*/  LDSM.16.MT88.4 R24, [R190+0x2000] ;  /* 0x00200000be18783b */ /* 0x000fee0000004200 */
[C---:B------:R-:W-:Y:S08]  /*10560*/  HMMA.16816.F32 R76, R4.reuse, R20, R76 ;  /* 0x00000014044c723c */ /* 0x040ff0000000184c */
[C---:B------:R-:W-:Y:S01]  /*10570*/  HMMA.16816.F32 R80, R4.reuse, R22, R80 ;  /* 0x000000160450723c */ /* 0x040fe20000001850 */
[----:B------:R-:W3:Y:S07]  /*10580*/  LDSM.16.MT88.4 R20, [R189+0x2000] ;  /* 0x00200000bd14783b */ /* 0x000eee0000004200 */
[C---:B------:R-:W-:Y:S08]  /*10590*/  HMMA.16816.F32 R100, R4.reuse, R36, R100 ;  /* 0x000000240464723c */ /* 0x040ff00000001864 */
[C---:B------:R-:W-:Y:S01]  /*105a0*/  HMMA.16816.F32 R104, R4.reuse, R38, R104 ;  /* 0x000000260468723c */ /* 0x040fe20000001868 */
[----:B------:R-:W-:Y:S07]  /*105b0*/  LDSM.16.MT88.4 R36, [R190+0x5000] ;  /* 0x00500000be24783b */ /* 0x000fee0000004200 */
[C---:B------:R-:W-:Y:S08]  /*105c0*/  HMMA.16816.F32 R52, R4.reuse, R32, R52 ;  /* 0x000000200434723c */ /* 0x040ff00000001834 */
[C---:B------:R-:W-:Y:S01]  /*105d0*/  HMMA.16816.F32 R56, R4.reuse, R34, R56 ;  /* 0x000000220438723c */ /* 0x040fe20000001838 */
[----:B------:R-:W-:Y:S07]  /*105e0*/  LDSM.16.MT88.4 R32, [R189+0x5000] ;  /* 0x00500000bd20783b */ /* 0x000fee0000004200 */
[C---:B-1----:R-:W-:Y:S08]  /*105f0*/  HMMA.16816.F32 R60, R4.reuse, R16, R60 ;  /* 0x00000010043c723c */ /* 0x042ff0000000183c */
[----:B------:R-:W-:Y:S01]  /*10600*/  HMMA.16816.F32 R64, R4, R18, R64 ;  /* 0x000000120440723c */ /* 0x000fe20000001840 */
[----:B------:R-:W1:Y:S06]  /*10610*/  LDSM.16.MT88.4 R16, [R191+0x5000] ;  /* 0x00500000bf10783b */ /* 0x000e6c0000004200 */
        /* <DEDUP_REMOVED lines=12> */
[----:B------:R-:W-:Y:S02]  /*106e0*/  FADD.FTZ R152, R138, R152 ;  /* 0x000000988a987221 */ /* 0x000fe40000010000 */
[----:B------:R-:W-:Y:S01]  /*106f0*/  FADD.FTZ R153, R140, R153 ;  /* 0x000000998c997221 */ /* 0x000fe20000010000 */
[----:B------:R-:W-:Y:S01]  /*10700*/  HMMA.16816.F32 R88, R4, R10, R88 ;  /* 0x0000000a0458723c */ /* 0x000fe20000001858 */
[----:B------:R-:W2:Y:S01]  /*10710*/  LDSM.16.MT88.4 R8, [R188+0x5000] ;  /* 0x00500000bc08783b */ /* 0x000ea20000004200 */
[----:B------:R-:W-:Y:S02]  /*10720*/  FADD.FTZ R152, R137, R152 ;  /* 0x0000009889987221 */ /* 0x000fe40000010000 */
[----:B------:R-:W-:-:S04]  /*10730*/  FADD.FTZ R153, R139, R153 ;  /* 0x000000998b997221 */ /* 0x000fc80000010000 */
[C---:B---3--:R-:W-:Y:S08]  /*10740*/  HMMA.16816.F32 R76, R4.reuse, R20, R76 ;  /* 0x00000014044c723c */ /* 0x048ff0000000184c */
[C---:B------:R-:W-:Y:S01]  /*10750*/  HMMA.16816.F32 R80, R4.reuse, R22, R80 ;  /* 0x000000160450723c */ /* 0x040fe20000001850 */
[----:B------:R-:W3:Y:S07]  /*10760*/  LDSM.16.MT88.4 R20, [R189+0x2800] ;  /* 0x00280000bd14783b */ /* 0x000eee0000004200 */
[C---:B-1----:R-:W-:Y:S08]  /*10770*/  HMMA.16816.F32 R92, R4.reuse, R16, R92 ;  /* 0x00000010045c723c */ /* 0x042ff0000000185c */
[C---:B------:R-:W-:Y:S01]  /*10780*/  HMMA.16816.F32 R96, R4.reuse, R18, R96 ;  /* 0x000000120460723c */ /* 0x040fe20000001860 */
[----:B------:R-:W1:Y:S07]  /*10790*/  LDSM.16.MT88.4 R16, [R188+0x2800] ;  /* 0x00280000bc10783b */ /* 0x000e6e0000004200 */
[C---:B------:R-:W-:Y:S07]  /*107a0*/  HMMA.16816.F32 R100, R4.reuse, R36, R100 ;  /* 0x000000240464723c */ /* 0x040fee0000001864 */
[----:B------:R-:W-:Y:S01]  /*107b0*/  FFMA.FTZ R36, R134, c[0x0][0x2d0], -R132 ;  /* 0x0000b40086247a23 */ /* 0x000fe20000010884 */
[C---:B--2---:R-:W-:Y:S05]  /*107c0*/  HMMA.16816.F32 R60, R4.reuse, R8, R60 ;  /* 0x00000008043c723c */ /* 0x044fea000000183c */
[----:B------:R-:W2:Y:S03]  /*107d0*/  MUFU.EX2 R36, R36 ;  /* 0x0000002400247308 */ /* 0x000ea60000000800 */
[C---:B------:R-:W-:Y:S01]  /*107e0*/  HMMA.16816.F32 R64, R4.reuse, R10, R64 ;  /* 0x0000000a0440723c */ /* 0x040fe20000001840 */
[----:B------:R-:W4:Y:S07]  /*107f0*/  LDSM.16.MT88.4 R8, [R191+0x5800] ;  /* 0x00580000bf08783b */ /* 0x000f2e0000004200 */
[----:B------:R-:W-:Y:S01]  /*10800*/  HMMA.16816.F32 R112, R4, R28, R112 ;  /* 0x0000001c0470723c */ /* 0x000fe20000001870 */
[----:B--2---:R-:W-:-:S07]  /*10810*/  FADD.FTZ R152, R36, R152 ;  /* 0x0000009824987221 */ /* 0x004fce0000010000 */
[C---:B------:R-:W-:Y:S01]  /*10820*/  HMMA.16816.F32 R108, R4.reuse, R30, R108 ;  /* 0x0000001e046c723c */ /* 0x040fe2000000186c */
[----:B------:R-:W2:Y:S07]  /*10830*/  LDSM.16.MT88.4 R28, [R191+0x2800] ;  /* 0x00280000bf1c783b */ /* 0x000eae0000004200 */
[C---:B------:R-:W-:Y:S08]  /*10840*/  HMMA.16816.F32 R68, R4.reuse, R24, R68 ;  /* 0x000000180444723c */ /* 0x040ff00000001844 */
[C---:B------:R-:W-:Y:S01]  /*10850*/  HMMA.16816.F32 R72, R4.reuse, R26, R72 ;  /* 0x0000001a0448723c */ /* 0x040fe20000001848 */
[----:B------:R-:W5:Y:S07]  /*10860*/  LDSM.16.MT88.4 R24, [R190+0x2800] ;  /* 0x00280000be18783b */ /* 0x000f6e0000004200 */
[C---:B------:R-:W-:Y:S08]  /*10870*/  HMMA.16816.F32 R104, R4.reuse, R38, R104 ;  /* 0x000000260468723c */ /* 0x040ff00000001868 */
[C---:B------:R-:W-:Y:S08]  /*10880*/  HMMA.16816.F32 R52, R4.reuse, R32, R52 ;  /* 0x000000200434723c */ /* 0x040ff00000001834 */
[----:B------:R-:W-:Y:S07]  /*10890*/  HMMA.16816.F32 R56, R4, R34, R56 ;  /* 0x000000220438723c */ /* 0x000fee0000001838 */
[----:B------:R-:W-:-:S02]  /*108a0*/  F2FP.PACK_AB R4, R140, R141 ;  /* 0x0000008d8c04723e */ /* 0x000fc400000000ff */
[C---:B------:R-:W-:Y:S01]  /*108b0*/  F2FP.PACK_AB R6, R243.reuse, R139 ;  /* 0x0000008bf306723e */ /* 0x040fe200000000ff */
[----:B------:R-:W-:Y:S01]  /*108c0*/  FADD.FTZ R243, R243, R153 ;  /* 0x00000099f3f37221 */ /* 0x000fe20000010000 */
[----:B------:R-:W-:Y:S02]  /*108d0*/  F2FP.PACK_AB R5, R137, R138 ;  /* 0x0000008a8905723e */ /* 0x000fe400000000ff */
[C---:B------:R-:W-:Y:S01]  /*108e0*/  F2FP.PACK_AB R7, R242.reuse, R36 ;  /* 0x00000024f207723e */ /* 0x040fe200000000ff */
[----:B------:R-:W-:-:S06]  /*108f0*/  FADD.FTZ R242, R242, R152 ;  /* 0x00000098f2f27221 */ /* 0x000fcc0000010000 */
[C---:B---3--:R-:W-:Y:S08]  /*10900*/  HMMA.16816.F32 R76, R4.reuse, R20, R76 ;  /* 0x00000014044c723c */ /* 0x048ff0000000184c */
[C---:B------:R-:W-:Y:S01]  /*10910*/  HMMA.16816.F32 R80, R4.reuse, R22, R80 ;  /* 0x000000160450723c */ /* 0x040fe20000001850 */
[----:B------:R-:W3:Y:S07]  /*10920*/  LDSM.16.MT88.4 R20, [R190+0x5800] ;  /* 0x00580000be14783b */ /* 0x000eee0000004200 */
[C---:B-1----:R-:W-:Y:S08]  /*10930*/  HMMA.16816.F32 R84, R4.reuse, R16, R84 ;  /* 0x000000100454723c */ /* 0x042ff00000001854 */
[C---:B------:R-:W-:Y:S01]  /*10940*/  HMMA.16816.F32 R88, R4.reuse, R18, R88 ;  /* 0x000000120458723c */ /* 0x040fe20000001858 */
[----:B------:R-:W1:Y:S07]  /*10950*/  LDSM.16.MT88.4 R16, [R189+0x5800] ;  /* 0x00580000bd10783b */ /* 0x000e6e0000004200 */
[C---:B----4-:R-:W-:Y:S08]  /*10960*/  HMMA.16816.F32 R92, R4.reuse, R8, R92 ;  /* 0x00000008045c723c */ /* 0x050ff0000000185c */
[C---:B------:R-:W-:Y:S01]  /*10970*/  HMMA.16816.F32 R96, R4.reuse, R10, R96 ;  /* 0x0000000a0460723c */ /* 0x040fe20000001860 */
[----:B------:R-:W4:Y:S07]  /*10980*/  LDSM.16.MT88.4 R8, [R188+0x5800] ;  /* 0x00580000bc08783b */ /* 0x000f2e0000004200 */
[C---:B--2---:R-:W-:Y:S08]  /*10990*/  HMMA.16816.F32 R112, R4.reuse, R28, R112 ;  /* 0x0000001c0470723c */ /* 0x044ff00000001870 */
[C---:B------:R-:W-:Y:S08]  /*109a0*/  HMMA.16816.F32 R108, R4.reuse, R30, R108 ;  /* 0x0000001e046c723c */ /* 0x040ff0000000186c */
[C---:B-----5:R-:W-:Y:S08]  /*109b0*/  HMMA.16816.F32 R68, R4.reuse, R24, R68 ;  /* 0x000000180444723c */ /* 0x060ff00000001844 */
[C---:B------:R-:W-:Y:S08]  /*109c0*/  HMMA.16816.F32 R72, R4.reuse, R26, R72 ;  /* 0x0000001a0448723c */ /* 0x040ff00000001848 */
[C---:B---3--:R-:W-:Y:S08]  /*109d0*/  HMMA.16816.F32 R100, R4.reuse, R20, R100 ;  /* 0x000000140464723c */ /* 0x048ff00000001864 */
[C---:B------:R-:W-:Y:S08]  /*109e0*/  HMMA.16816.F32 R104, R4.reuse, R22, R104 ;  /* 0x000000160468723c */ /* 0x040ff00000001868 */
[C---:B-1----:R-:W-:Y:S08]  /*109f0*/  HMMA.16816.F32 R52, R4.reuse, R16, R52 ;  /* 0x000000100434723c */ /* 0x042ff00000001834 */
[C---:B------:R-:W-:Y:S08]  /*10a00*/  HMMA.16816.F32 R56, R4.reuse, R18, R56 ;  /* 0x000000120438723c */ /* 0x040ff00000001838 */
[C---:B----4-:R-:W-:Y:S08]  /*10a10*/  HMMA.16816.F32 R60, R4.reuse, R8, R60 ;  /* 0x00000008043c723c */ /* 0x050ff0000000183c */
[----:B------:R-:W-:Y:S07]  /*10a20*/  HMMA.16816.F32 R64, R4, R10, R64 ;  /* 0x0000000a0440723c */ /* 0x000fee0000001840 */
[----:B------:R-:W-:Y:S01]  /*10a30*/  IADD3 R4, R2, c[0x0][0x328], RZ ;  /* 0x0000ca0002047a10 */ /* 0x000fe20007ffe0ff */
[----:B------:R-:W-:Y:S05]  /*10a40*/  @!P6 BRA `(.L_x_801) ;  /* 0x000001100000e947 */ /* 0x000fea0003800000 */
[C---:B------:R-:W-:Y:S01]  /*10a50*/  ISETP.GT.AND P0, PT, R2.reuse, RZ, PT ;  /* 0x000000ff0200720c */ /* 0x040fe20003f04270 */
[----:B------:R-:W-:Y:S01]  /*10a60*/  BSSY B0, `(.L_x_802) ;  /* 0x000000d000007945 */ /* 0x000fe20003800000 */
[----:B------:R-:W-:Y:S01]  /*10a70*/  IADD3 R5, R2, -0x1, RZ ;  /* 0xffffffff02057810 */ /* 0x000fe20007ffe0ff */
        /* <DEDUP_REMOVED lines=8> */
.L_x_803:
[----:B------:R-:W-:-:S13]  /*10b00*/  ISETP.NE.AND P0, PT, R3, 0x1, PT ;  /* 0x000000010300780c */ /* 0x000fda0003f05270 */
[----:B------:R-:W-:-:S05]  /*10b10*/  @P0 IMAD.HI.U32 R2, R5, c[0x0][0x330], RZ ;  /* 0x0000cc0005020a27 */ /* 0x000fca00078e00ff */
[----:B------:R-:W-:Y:S02]  /*10b20*/  @P0 SHF.R.U32.HI R5, RZ, c[0x0][0x334], R2 ;  /* 0x0000cd00ff050a19 */ /* 0x000fe40000011602 */
.L_x_804:
[----:B------:R-:W-:Y:S05]  /*10b30*/  BSYNC B0 ;  /* 0x0000000000007941 */ /* 0x000fea0003800000 */
.L_x_802:
[----:B------:R-:W-:-:S05]  /*10b40*/  IMAD R3, R5, R3, c[0x0][0x32c] ;  /* 0x0000cb0005037624 */ /* 0x000fca00078e0203 */
[----:B------:R-:W-:-:S05]  /*10b50*/  IMNMX R4, R4, R3, PT ;  /* 0x0000000304047217 */ /* 0x000fca0003800200 */
.L_x_801:
        /* <DEDUP_REMOVED lines=9> */
.L_x_814:
[----:B------:R-:W-:Y:S04]  /*10bf0*/  DEPBAR.LE SB0, 0x0 ;  /* 0x000080000000791a */ /* 0x000fe80000000000 */
[----:B------:R-:W-:Y:S01]  /*10c00*/  WARPSYNC 0xffffffff ;  /* 0xffffffff00007948 */ /* 0x000fe20003800000 */
[----:B------:R-:W-:Y:S01]  /*10c10*/  BAR.SYNC.DEFER_BLOCKING 0x0 ;  /* 0x0000000000007b1d */ /* 0x000fe20000010000 */
[----:B------:R-:W-:Y:S02]  /*10c20*/  ISETP.GT.AND P0, PT, R237, R245, PT ;  /* 0x000000f5ed00720c */ /* 0x000fe40003f04270 */
[----:B------:R-:W-:Y:S02]  /*10c30*/  LOP3.LUT P5, RZ, R230, 0x20000, RZ, 0xc0, !PT ;  /* 0x00020000e6ff7812 */ /* 0x000fe400078ac0ff */
[----:B------:R-:W-:Y:S09]  /*10c40*/  ISETP.NE.AND P6, PT, R228, 0x1, PT ;  /* 0x00000001e400780c */ /* 0x000ff20003fc5270 */
[C---:B------:R-:W-:Y:S01]  /*10c50*/  @!P0 IMAD.WIDE.U32 R142, R245.reuse, c[0x0][0x208], RZ ;  /* 0x00008200f58e8a25 */ /* 0x040fe200078e00ff */
[----:B------:R-:W-:Y:S03]  /*10c60*/  @!P0 SHF.R.S32.HI R0, RZ, 0x1f, R245 ;  /* 0x0000001fff008819 */ /* 0x000fe600000114f5 */
[----:B------:R-:W-:Y:S02]  /*10c70*/  @!P0 IMAD.MOV.U32 R119, RZ, RZ, c[0x0][0x208] ;  /* 0x00008200ff778624 */ /* 0x000fe400078e00ff */
[----:B------:R-:W-:Y:S02]  /*10c80*/  @!P0 IMAD R0, R0, c[0x0][0x208], RZ ;  /* 0x0000820000008a24 */ /* 0x000fe400078e02ff */
[----:B------:R-:W-:Y:S01]  /*10c90*/  @!P0 IMAD.MOV.U32 R118, RZ, RZ, 0x5 ;  /* 0x00000005ff768424 */ /* 0x000fe200078e00ff */
[----:B------:R-:W1:Y:S01]  /*10ca0*/  LDSM.16.M88.4 R8, [R192] ;  /* 0x00000000c008783b */ /* 0x000e620000000200 */
[----:B------:R-:W-:Y:S01]  /*10cb0*/  @!P0 IMAD R0, R245, c[0x0][0x20c], R0 ;  /* 0x00008300f5008a24 */ /* 0x000fe200078e0200 */
[----:B------:R-:W-:Y:S02]  /*10cc0*/  ULDC UR4, c[0x0][0x324] ;  /* 0x0000c90000047ab9 */ /* 0x000fe40000000800 */
[----:B------:R-:W-:Y:S01]  /*10cd0*/  @!P0 SHF.L.U64.HI R141, R119, R118, c[0x0][0x20c] ;  /* 0x00008300778d8619 */ /* 0x000fe20000010276 */
[----:B------:R-:W-:Y:S01]  /*10ce0*/  @!P0 IMAD.MOV.U32 R148, RZ, RZ, R238 ;  /* 0x000000ffff948224 */ /* 0x000fe200078e00ee */
[----:B------:R-:W-:Y:S01]  /*10cf0*/  ULOP3.LUT UR4, URZ, UR4, URZ, 0x33, !UPT ;  /* 0x000000043f047292 */ /* 0x000fe2000f8e333f */
[----:B------:R-:W2:Y:S01]  /*10d00*/  LDSM.16.M88.4 R16, [R192+0x800] ;  /* 0x00080000c010783b */ /* 0x000ea20000000200 */
[----:B------:R-:W-:Y:S02]  /*10d10*/  @!P0 IMAD.MOV.U32 R149, RZ, RZ, R235 ;  /* 0x000000ffff958224 */ /* 0x000fe400078e00eb */
[----:B------:R-:W-:Y:S02]  /*10d20*/  @!P0 IMAD.IADD R0, R143, 0x1, R0 ;  /* 0x000000018f008824 */ /* 0x000fe400078e0200 */
[----:B------:R-:W-:Y:S01]  /*10d30*/  @!P0 IMAD.WIDE.U32 R148, R142, 0x60, R148 ;  /* 0x000000608e948825 */ /* 0x000fe200078e0094 */
[----:B------:R-:W3:Y:S03]  /*10d40*/  LDSM.16.M88.4 R24, [R192+0x1000] ;  /* 0x00100000c018783b */ /* 0x000ee60000000200 */
[----:B------:R-:W-:Y:S01]  /*10d50*/  @!P0 IMAD.SHL.U32 R140, R119, 0x20, RZ ;  /* 0x00000020778c8824 */ /* 0x000fe200078e00ff */
[----:B------:R-:W-:Y:S01]  /*10d60*/  @!P0 LEA R118, P2, R148, c[0x0][0x1f8], 0x1 ;  /* 0x00007e0094768a11 */ /* 0x000fe200078408ff */
[----:B------:R-:W-:Y:S01]  /*10d70*/  @!P0 IMAD R0, R0, 0x60, RZ ;  /* 0x0000006000008824 */ /* 0x000fe200078e02ff */
[----:B------:R-:W4:Y:S01]  /*10d80*/  LDSM.16.M88.4 R32, [R192+0x1800] ;  /* 0x00180000c020783b */ /* 0x000f220000000200 */
[----:B------:R-:W-:Y:S01]  /*10d90*/  @!P0 IMAD.WIDE.U32 R150, R142, 0x60, R140 ;  /* 0x000000608e968825 */ /* 0x000fe200078e008c */
[----:B------:R-:W-:Y:S03]  /*10da0*/  @!P0 IADD3 R152, P1, R140, R140, RZ ;  /* 0x0000008c8c988210 */ /* 0x000fe60007f3e0ff */
[----:B------:R-:W-:Y:S01]  /*10db0*/  @!P0 IMAD.IADD R119, R149, 0x1, R0 ;  /* 0x0000000195778824 */ /* 0x000fe200078e0200 */
[----:B------:R-:W5:Y:S01]  /*10dc0*/  LDSM.16.M88.4 R40, [R192+0x2000] ;  /* 0x00200000c028783b */ /* 0x000f620000000200 */
[----:B------:R-:W-:Y:S01]  /*10dd0*/  @!P0 IMAD.X R153, R141, 0x1, R141, P1 ;  /* 0x000000018d998824 */ /* 0x000fe200008e068d */
[-C--:B------:R-:W-:Y:S02]  /*10de0*/  @!P0 IADD3 R143, P3, R238, R150.reuse, RZ ;  /* 0x00000096ee8f8210 */ /* 0x080fe40007f7e0ff */
[----:B------:R-:W-:Y:S01]  /*10df0*/  @!P0 LEA.HI.X R119, R148, c[0x0][0x1fc], R119, 0x1, P2 ;  /* 0x00007f0094778a11 */ /* 0x000fe200010f0c77 */
[----:B------:R-:W-:Y:S01]  /*10e00*/  @!P0 IMAD.WIDE.U32 R152, R142, 0x60, R152 ;  /* 0x000000608e988825 */ /* 0x000fe200078e0098 */
[----:B------:R-:W3:Y:S01]  /*10e10*/  LDSM.16.M88.4 R48, [R192+0x2800] ;  /* 0x00280000c030783b */ /* 0x000ee20000000200 */
[----:B------:R-:W-:Y:S02]  /*10e20*/  @!P0 IADD3 R148, P2, P1, R238, R150, R140 ;  /* 0x00000096ee948210 */ /* 0x000fe4000795e08c */
[----:B------:R-:W-:Y:S01]  /*10e30*/  @!P0 LEA R154, P4, R143, c[0x0][0x1f8], 0x1 ;  /* 0x00007e008f9a8a11 */ /* 0x000fe200078808ff */
[----:B------:R-:W-:Y:S02]  /*10e40*/  @!P0 IMAD.IADD R140, R0, 0x1, R151 ;  /* 0x00000001008c8824 */ /* 0x000fe400078e0297 */
[----:B------:R-:W4:Y:S03]  /*10e50*/  LDSM.16.M88.4 R128, [R207] ;  /* 0x00000000cf80783b */ /* 0x000f260000000200 */
[----:B------:R-:W-:Y:S01]  /*10e60*/  @!P0 IADD3.X R151, R235, R140, R141, P2, P1 ;  /* 0x0000008ceb978210 */ /* 0x000fe200017e248d */
[C---:B-1----:R-:W-:Y:S02]  /*10e70*/  HMMA.16816.F32 R4, R120.reuse, R8, RZ ;  /* 0x000000087804723c */ /* 0x042fe400000018ff */
[----:B------:R-:W1:Y:S01]  /*10e80*/  LDSM.16.M88.4 R132, [R194] ;  /* 0x00000000c284783b */ /* 0x000e620000000200 */
[----:B------:R-:W-:Y:S01]  /*10e90*/  @!P0 IMAD.X R140, R140, 0x1, R235, P3 ;  /* 0x000000018c8c8824 */ /* 0x000fe200018e06eb */
[----:B------:R-:W-:Y:S02]  /*10ea0*/  @!P0 LEA R150, P3, R148, c[0x0][0x1f8], 0x1 ;  /* 0x00007e0094968a11 */ /* 0x000fe400078608ff */
[----:B------:R-:W-:Y:S02]  /*10eb0*/  @!P0 IADD3 R149, P2, R238, R152, RZ ;  /* 0x00000098ee958210 */ /* 0x000fe40007f5e0ff */
[C---:B------:R-:W-:Y:S01]  /*10ec0*/  HMMA.16816.F32 R8, R120.reuse, R10, RZ ;  /* 0x0000000a7808723c */ /* 0x040fe200000018ff */
[----:B------:R-:W1:Y:S01]  /*10ed0*/  LDSM.16.M88.4 R136, [R195] ;  /* 0x00000000c388783b */ /* 0x000e620000000200 */
[----:B------:R-:W-:Y:S02]  /*10ee0*/  @!P0 ISETP.GE.AND P1, PT, R116, c[0x0][0x1d4], PT ;  /* 0x0000750074008a0c */ /* 0x000fe40003f26270 */
[----:B------:R-:W-:Y:S02]  /*10ef0*/  @!P0 LEA.HI.X R155, R143, c[0x0][0x1fc], R140, 0x1, P4 ;  /* 0x00007f008f9b8a11 */ /* 0x000fe400020f0c8c */
[----:B------:R-:W-:Y:S01]  /*10f00*/  @!P0 LEA.HI.X R151, R148, c[0x0][0x1fc], R151, 0x1, P3 ;  /* 0x00007f0094978a11 */ /* 0x000fe200018f0c97 */
[----:B------:R-:W-:Y:S01]  /*10f10*/  LDSM.16.M88.4 R140, [R198] ;  /* 0x00000000c68c783b */ /* 0x000fe20000000200 */
[C---:B--2---:R-:W-:Y:S01]  /*10f20*/  HMMA.16816.F32 R12, R120.reuse, R16, RZ ;  /* 0x00000010780c723c */ /* 0x044fe200000018ff */
[----:B------:R-:W-:Y:S03]  /*10f30*/  @!P0 IADD3.X R0, R235, R0, R153, P2, !PT ;  /* 0x00000000eb008210 */ /* 0x000fe600017fe499 */
[C---:B------:R-:W-:Y:S04]  /*10f40*/  @!P0 LEA R152, P2, R149.reuse, c[0x0][0x1f8], 0x1 ;  /* 0x00007e0095988a11 */ /* 0x040fe800078408ff */
[C---:B------:R-:W-:Y:S01]  /*10f50*/  HMMA.16816.F32 R16, R120.reuse, R18, RZ ;  /* 0x000000127810723c */ /* 0x040fe200000018ff */
[----:B------:R-:W-:Y:S07]  /*10f60*/  @!P0 LEA.HI.X R153, R149, c[0x0][0x1fc], R0, 0x1, P2 ;  /* 0x00007f0095998a11 */ /* 0x000fee00010f0c00 */
[C---:B---3--:R-:W-:Y:S08]  /*10f70*/  HMMA.16816.F32 R20, R120.reuse, R24, RZ ;  /* 0x000000187814723c */ /* 0x048ff000000018ff */
[C---:B------:R-:W-:Y:S08]  /*10f80*/  HMMA.16816.F32 R24, R120.reuse, R26, RZ ;  /* 0x0000001a7818723c */ /* 0x040ff000000018ff */
[C---:B----4-:R-:W-:Y:S08]  /*10f90*/  HMMA.16816.F32 R28, R120.reuse, R32, RZ ;  /* 0x00000020781c723c */ /* 0x050ff000000018ff */
[C---:B------:R-:W-:Y:S08]  /*10fa0*/  HMMA.16816.F32 R32, R120.reuse, R34, RZ ;  /* 0x000000227820723c */ /* 0x040ff000000018ff */
[C---:B-----5:R-:W-:Y:S08]  /*10fb0*/  HMMA.16816.F32 R36, R120.reuse, R40, RZ ;  /* 0x000000287824723c */ /* 0x060ff000000018ff */
[C---:B------:R-:W-:Y:S08]  /*10fc0*/  HMMA.16816.F32 R40, R120.reuse, R42, RZ ;  /* 0x0000002a7828723c */ /* 0x040ff000000018ff */
[C---:B------:R-:W-:Y:S08]  /*10fd0*/  HMMA.16816.F32 R44, R120.reuse, R48, RZ ;  /* 0x00000030782c723c */ /* 0x040ff000000018ff */
[----:B------:R-:W-:Y:S08]  /*10fe0*/  HMMA.16816.F32 R48, R120, R50, RZ ;  /* 0x000000327830723c */ /* 0x000ff000000018ff */
[C---:B------:R-:W-:Y:S08]  /*10ff0*/  HMMA.16816.F32 R4, R124.reuse, R128, R4 ;  /* 0x000000807c04723c */ /* 0x040ff00000001804 */
[C---:B------:R-:W-:Y:S01]  /*11000*/  HMMA.16816.F32 R8, R124.reuse, R130, R8 ;  /* 0x000000827c08723c */ /* 0x040fe20000001808 */
[----:B------:R-:W2:Y:S07]  /*11010*/  LDSM.16.M88.4 R128, [R196] ;  /* 0x00000000c480783b */ /* 0x000eae0000000200 */
[C---:B-1----:R-:W-:Y:S08]  /*11020*/  HMMA.16816.F32 R12, R124.reuse, R132, R12 ;  /* 0x000000847c0c723c */ /* 0x042ff0000000180c */
[C---:B------:R-:W-:Y:S01]  /*11030*/  HMMA.16816.F32 R16, R124.reuse, R134, R16 ;  /* 0x000000867c10723c */ /* 0x040fe20000001810 */
[----:B------:R-:W1:Y:S06]  /*11040*/  LDSM.16.M88.4 R132, [R197] ;  /* 0x00000000c584783b */ /* 0x000e6c0000000200 */
[----:B------:R-:W-:Y:S01]  /*11050*/  @!PT LDS RZ, [RZ] ;  /* 0x00000000fffff984 */ /* 0x000fe20000000800 */
[----:B------:R-:W-:Y:S01]  /*11060*/  @!PT LDS RZ, [RZ] ;  /* 0x00000000fffff984 */ /* 0x000fe20000000800 */
[----:B------:R-:W-:Y:S01]  /*11070*/  @!PT LDS RZ, [RZ] ;  /* 0x00000000fffff984 */ /* 0x000fe20000000800 */
[----:B------:R3:W-:Y:S01]  /*11080*/  @!P0 LDGSTS.E.BYPASS.LTC128B.128 [R234+0x100], [R118.64], !P1 ;  /* 0x0010000076ea8fae */ /* 0x0007e2000c901d48 */
[C---:B------:R-:W-:Y:S05]  /*11090*/  HMMA.16816.F32 R20, R124.reuse, R136, R20 ;  /* 0x000000887c14723c */ /* 0x040fea0000001814 */
[----:B------:R3:W-:Y:S03]  /*110a0*/  @!P0 LDGSTS.E.BYPASS.LTC128B.128 [R234+0x3100], [R118.64+0x80], !P5 ;  /* 0x0310008076ea8fae */ /* 0x0007e6000e901d48 */
[C---:B------:R-:W-:Y:S03]  /*110b0*/  HMMA.16816.F32 R24, R124.reuse, R138, R24 ;  /* 0x0000008a7c18723c */ /* 0x040fe60000001818 */
[----:B------:R4:W-:Y:S05]  /*110c0*/  @!P0 LDGSTS.E.BYPASS.LTC128B.128 [R234+0x1100], [R154.64], !P1 ;  /* 0x011000009aea8fae */ /* 0x0009ea000c901d48 */
[C---:B--2---:R-:W-:Y:S01]  /*110d0*/  HMMA.16816.F32 R28, R124.reuse, R128, R28 ;  /* 0x000000807c1c723c */ /* 0x044fe2000000181c */
[----:B------:R4:W-:Y:S06]  /*110e0*/  @!P0 LDGSTS.E.BYPASS.LTC128B.128 [R234+0x4100], [R154.64+0x80], !P5 ;  /* 0x041000809aea8fae */ /* 0x0009ec000e901d48 */
[----:B------:R2:W-:Y:S01]  /*110f0*/  @!P0 LDGSTS.E.BYPASS.LTC128B.128 [R234+0x2100], [R150.64], !P1 ;  /* 0x0210000096ea8fae */ /* 0x0005e2000c901d48 */
[C---:B------:R-:W-:Y:S05]  /*11100*/  HMMA.16816.F32 R32, R124.reuse, R130, R32 ;  /* 0x000000827c20723c */ /* 0x040fea0000001820 */
[----:B------:R4:W-:Y:S01]  /*11110*/  @!P0 LDGSTS.E.BYPASS.LTC128B.128 [R234+0x5100], [R152.64+0x80], !P5 ;  /* 0x0510008098ea8fae */ /* 0x0009e2000e901d48 */
[C---:B------:R-:W-:Y:S02]  /*11120*/  ISETP.GT.AND P0, PT, R245.reuse, R237, PT ;  /* 0x000000edf500720c */ /* 0x040fe40003f04270 */
[C---:B-1----:R-:W-:Y:S03]  /*11130*/  HMMA.16816.F32 R36, R124.reuse, R132, R36 ;  /* 0x000000847c24723c */ /* 0x042fe60000001824 */
[----:B------:R-:W1:Y:S05]  /*11140*/  LDSM.16.M88.4 R136, [R206] ;  /* 0x00000000ce88783b */ /* 0x000e6a0000000200 */
[C---:B------:R-:W-:Y:S01]  /*11150*/  HMMA.16816.F32 R40, R124.reuse, R134, R40 ;  /* 0x000000867c28723c */ /* 0x040fe20000001828 */
[----:B------:R-:W0:Y:S03]  /*11160*/  LDGDEPBAR ;  /* 0x00000000000079af */ /* 0x000e260000000000 */
[----:B---3--:R-:W-:Y:S01]  /*11170*/  @P0 IMAD.MOV.U32 R119, RZ, RZ, 0x5 ;  /* 0x00000005ff770424 */ /* 0x008fe200078e00ff */
[----:B------:R-:W-:Y:S02]  /*11180*/  @P0 IADD3 R0, R245, -0x1, RZ ;  /* 0xfffffffff5000810 */ /* 0x000fe40007ffe0ff */
[----:B------:R-:W-:Y:S01]  /*11190*/  LDSM.16.M88.4 R128, [R206+0x1800] ;  /* 0x00180000ce80783b */ /* 0x000fe20000000200 */
[C---:B------:R-:W-:Y:S05]  /*111a0*/  HMMA.16816.F32 R44, R124.reuse, R140, R44 ;  /* 0x0000008c7c2c723c */ /* 0x040fea000000182c */
[----:B--2---:R-:W2:Y:S03]  /*111b0*/  LDSM.16.M88.4 R148, [R206+0x800] ;  /* 0x00080000ce94783b */ /* 0x004ea60000000200 */
[----:B------:R-:W-:Y:S03]  /*111c0*/  HMMA.16816.F32 R48, R124, R142, R48 ;  /* 0x0000008e7c30723c */ /* 0x000fe60000001830 */
[----:B----4-:R-:W3:Y:S06]  /*111d0*/  LDSM.16.M88.4 R152, [R206+0x1000] ;  /* 0x00100000ce98783b */ /* 0x010eec0000000200 */
[----:B------:R-:W4:Y:S06]  /*111e0*/  LDSM.16.M88.4 R132, [R206+0x2000] ;  /* 0x00200000ce84783b */ /* 0x000f2c0000000200 */
[----:B------:R-:W5:Y:S01]  /*111f0*/  LDSM.16.M88.4 R156, [R206+0x2800] ;  /* 0x00280000ce9c783b */ /* 0x000f620000000200 */
[C---:B-1----:R-:W-:Y:S05]  /*11200*/  HMMA.16816.F32 R4, R144.reuse, R136, R4 ;  /* 0x000000889004723c */ /* 0x042fea0000001804 */
[----:B------:R-:W1:Y:S03]  /*11210*/  LDSM.16.M88.4 R164, [R204+-0x3000] ;  /* 0xffd00000cca4783b */ /* 0x000e660000000200 */
[C---:B------:R-:W-:Y:S03]  /*11220*/  HMMA.16816.F32 R8, R144.reuse, R138, R8 ;  /* 0x0000008a9008723c */ /* 0x040fe60000001808 */
[----:B------:R-:W1:Y:S06]  /*11230*/  LDSM.16.M88.4 R140, [R204+-0x2800] ;  /* 0xffd80000cc8c783b */ /* 0x000e6c0000000200 */
[----:B------:R-:W1:Y:S01]  /*11240*/  LDSM.16.M88.4 R136, [R204+-0x2000] ;  /* 0xffe00000cc88783b */ /* 0x000e620000000200 */
[C---:B--2---:R-:W-:Y:S05]  /*11250*/  HMMA.16816.F32 R12, R144.reuse, R148, R12 ;  /* 0x00000094900c723c */ /* 0x044fea000000180c */
[----:B------:R-:W-:Y:S03]  /*11260*/  LDSM.16.M88.4 R176, [R200] ;  /* 0x00000000c8b0783b */ /* 0x000fe60000000200 */
[C---:B------:R-:W-:Y:S03]  /*11270*/  HMMA.16816.F32 R16, R144.reuse, R150, R16 ;  /* 0x000000969010723c */ /* 0x040fe60000001810 */
[----:B------:R-:W2:Y:S05]  /*11280*/  LDSM.16.M88.4 R148, [R204+-0x1800] ;  /* 0xffe80000cc94783b */ /* 0x000eaa0000000200 */
[C---:B---3--:R-:W-:Y:S08]  /*11290*/  HMMA.16816.F32 R20, R144.reuse, R152, R20 ;  /* 0x000000989014723c */ /* 0x048ff00000001814 */
[C---:B------:R-:W-:Y:S01]  /*112a0*/  HMMA.16816.F32 R24, R144.reuse, R154, R24 ;  /* 0x0000009a9018723c */ /* 0x040fe20000001818 */
[----:B------:R-:W3:Y:S07]  /*112b0*/  LDSM.16.M88.4 R152, [R204+-0x1000] ;  /* 0xfff00000cc98783b */ /* 0x000eee0000000200 */
[C---:B------:R-:W-:Y:S08]  /*112c0*/  HMMA.16816.F32 R28, R144.reuse, R128, R28 ;  /* 0x00000080901c723c */ /* 0x040ff0000000181c */
[C---:B------:R-:W-:Y:S01]  /*112d0*/  HMMA.16816.F32 R32, R144.reuse, R130, R32 ;  /* 0x000000829020723c */ /* 0x040fe20000001820 */
[----:B------:R-:W2:Y:S07]  /*112e0*/  LDSM.16.M88.4 R128, [R204+-0x800] ;  /* 0xfff80000cc80783b */ /* 0x000eae0000000200 */
[C---:B----4-:R-:W-:Y:S08]  /*112f0*/  HMMA.16816.F32 R36, R144.reuse, R132, R36 ;  /* 0x000000849024723c */ /* 0x050ff00000001824 */
[C---:B------:R-:W-:Y:S01]  /*11300*/  HMMA.16816.F32 R40, R144.reuse, R134, R40 ;  /* 0x000000869028723c */ /* 0x040fe20000001828 */
[----:B------:R-:W4:Y:S07]  /*11310*/  LDSM.16.M88.4 R132, [R192+0x3000] ;  /* 0x00300000c084783b */ /* 0x000f2e0000000200 */
[C---:B-----5:R-:W-:Y:S08]  /*11320*/  HMMA.16816.F32 R44, R144.reuse, R156, R44 ;  /* 0x0000009c902c723c */ /* 0x060ff0000000182c */
        /* <DEDUP_REMOVED lines=19> */
[----:B------:R-:W5:Y:S07]  /*11460*/  LDSM.16.M88.4 R128, [R199] ;  /* 0x00000000c780783b */ /* 0x000f6e0000000200 */
[C---:B----4-:R-:W-:Y:S08]  /*11470*/  HMMA.16816.F32 R4, R168.reuse, R132, R4 ;  /* 0x00000084a804723c */ /* 0x050ff00000001804 */
[C---:B------:R-:W-:Y:S01]  /*11480*/  HMMA.16816.F32 R8, R168.reuse, R134, R8 ;  /* 0x00000086a808723c */ /* 0x040fe20000001808 */
[----:B------:R-:W4:Y:S07]  /*11490*/  LDSM.16.M88.4 R132, [R201] ;  /* 0x00000000c984783b */ /* 0x000f2e0000000200 */
        /* <DEDUP_REMOVED lines=8> */
[----:B------:R-:W-:Y:S07]  /*11520*/  LDSM.16.M88.4 R148, [R206+0x3800] ;  /* 0x00380000ce94783b */ /* 0x000fee0000000200 */
        /* <DEDUP_REMOVED lines=8> */
[----:B------:R-:W-:Y:S07]  /*115b0*/  LDSM.16.M88.4 R152, [R206+0x4000] ;  /* 0x00400000ce98783b */ /* 0x000fee0000000200 */
[C---:B-----5:R-:W-:Y:S08]  /*115c0*/  HMMA.16816.F32 R12, R172.reuse, R128, R12 ;  /* 0x00000080ac0c723c */ /* 0x060ff0000000180c */
[C---:B------:R-:W-:Y:S01]  /*115d0*/  HMMA.16816.F32 R16, R172.reuse, R130, R16 ;  /* 0x00000082ac10723c */ /* 0x040fe20000001810 */
[----:B------:R-:W2:Y:S07]  /*115e0*/  LDSM.16.M88.4 R128, [R206+0x3000] ;  /* 0x00300000ce80783b */ /* 0x000eae0000000200 */
[C---:B------:R-:W-:Y:S08]  /*115f0*/  HMMA.16816.F32 R20, R172.reuse, R176, R20 ;  /* 0x000000b0ac14723c */ /* 0x040ff00000001814 */
[C---:B------:R-:W-:Y:S01]  /*11600*/  HMMA.16816.F32 R24, R172.reuse, R178, R24 ;  /* 0x000000b2ac18723c */ /* 0x040fe20000001818 */
[----:B------:R-:W-:Y:S07]  /*11610*/  LDSM.16.M88.4 R176, [R204+0x800] ;  /* 0x00080000ccb0783b */ /* 0x000fee0000000200 */
[C---:B----4-:R-:W-:Y:S08]  /*11620*/  HMMA.16816.F32 R28, R172.reuse, R132, R28 ;  /* 0x00000084ac1c723c */ /* 0x050ff0000000181c */
[C---:B------:R-:W-:Y:S01]  /*11630*/  HMMA.16816.F32 R32, R172.reuse, R134, R32 ;  /* 0x00000086ac20723c */ /* 0x040fe20000001820 */
[----:B------:R-:W3:Y:S07]  /*11640*/  LDSM.16.M88.4 R132, [R206+0x5800] ;  /* 0x00580000ce84783b */ /* 0x000eee0000000200 */
[C---:B-1----:R-:W-:Y:S08]  /*11650*/  HMMA.16816.F32 R36, R172.reuse, R136, R36 ;  /* 0x00000088ac24723c */ /* 0x042ff00000001824 */
[C---:B------:R-:W-:Y:S01]  /*11660*/  HMMA.16816.F32 R40, R172.reuse, R138, R40 ;  /* 0x0000008aac28723c */ /* 0x040fe20000001828 */
[----:B------:R-:W1:Y:S07]  /*11670*/  LDSM.16.M88.4 R136, [R204] ;  /* 0x00000000cc88783b */ /* 0x000e6e0000000200 */
[C---:B------:R-:W-:Y:S07]  /*11680*/  HMMA.16816.F32 R44, R172.reuse, R140, R44 ;  /* 0x0000008cac2c723c */ /* 0x040fee000000182c */
[----:B------:R-:W-:Y:S01]  /*11690*/  @P0 IMAD.MOV.U32 R140, RZ, RZ, c[0x0][0x1e0] ;  /* 0x00007800ff8c0624 */ /* 0x000fe200078e00ff */
[----:B------:R-:W-:Y:S04]  /*116a0*/  HMMA.16816.F32 R48, R172, R142, R48 ;  /* 0x0000008eac30723c */ /* 0x000fe80000001830 */
[C---:B------:R-:W-:Y:S01]  /*116b0*/  @P0 IMAD.SHL.U32 R118, R140.reuse, 0x20, RZ ;  /* 0x000000208c760824 */ /* 0x040fe200078e00ff */
[----:B------:R-:W-:Y:S02]  /*116c0*/  @P0 SHF.L.U64.HI R119, R140, R119, c[0x0][0x1e4] ;  /* 0x000079008c770619 */ /* 0x000fe40000010277 */
[----:B------:R-:W-:Y:S01]  /*116d0*/  @P0 SHF.R.S32.HI R141, RZ, 0x1f, R0 ;  /* 0x0000001fff8d0819 */ /* 0x000fe20000011400 */
[C---:B--2---:R-:W-:Y:S05]  /*116e0*/  HMMA.16816.F32 R4, R180.reuse, R128, R4 ;  /* 0x00000080b404723c */ /* 0x044fea0000001804 */
[----:B------:R-:W-:Y:S02]  /*116f0*/  @P0 IMAD R141, R141, c[0x0][0x1e0], RZ ;  /* 0x000078008d8d0a24 */ /* 0x000fe400078e02ff */
[C---:B------:R-:W-:Y:S01]  /*11700*/  @P0 IMAD.WIDE.U32 R142, R0.reuse, c[0x0][0x1e0], RZ ;  /* 0x00007800008e0a25 */ /* 0x040fe200078e00ff */
[C---:B------:R-:W-:Y:S01]  /*11710*/  HMMA.16816.F32 R8, R180.reuse, R130, R8 ;  /* 0x00000082b408723c */ /* 0x040fe20000001808 */
[----:B------:R-:W2:Y:S03]  /*11720*/  LDSM.16.M88.4 R128, [R204+0x1000] ;  /* 0x00100000cc80783b */ /* 0x000ea60000000200 */
[----:B------:R-:W-:Y:S04]  /*11730*/  @P0 IMAD R141, R0, c[0x0][0x1e4], R141 ;  /* 0x00007900008d0a24 */ /* 0x000fe800078e028d */
[C---:B------:R-:W-:Y:S04]  /*11740*/  HMMA.16816.F32 R12, R180.reuse, R148, R12 ;  /* 0x00000094b40c723c */ /* 0x040fe8000000180c */
[----:B------:R-:W-:Y:S03]  /*11750*/  @P0 IMAD.IADD R0, R143, 0x1, R141 ;  /* 0x000000018f000824 */ /* 0x000fe600078e028d */
[----:B------:R-:W-:Y:S01]  /*11760*/  @P0 IADD3 R148, P1, R118, R118, RZ ;  /* 0x0000007676940210 */ /* 0x000fe20007f3e0ff */
[C---:B------:R-:W-:Y:S04]  /*11770*/  HMMA.16816.F32 R16, R180.reuse, R150, R16 ;  /* 0x00000096b410723c */ /* 0x040fe80000001810 */
[----:B------:R-:W-:Y:S02]  /*11780*/  @P0 IMAD.X R149, R119, 0x1, R119, P1 ;  /* 0x0000000177950824 */ /* 0x000fe400008e0677 */
[----:B------:R-:W-:Y:S02]  /*11790*/  @P0 IMAD R0, R0, 0x60, RZ ;  /* 0x0000006000000824 */ /* 0x000fe400078e02ff */
[C---:B------:R-:W-:Y:S04]  /*117a0*/  HMMA.16816.F32 R20, R180.reuse, R152, R20 ;  /* 0x00000098b414723c */ /* 0x040fe80000001814 */
[----:B------:R-:W-:Y:S02]  /*117b0*/  @P0 IMAD.MOV.U32 R150, RZ, RZ, R240 ;  /* 0x000000ffff960224 */ /* 0x000fe400078e00f0 */
[----:B------:R-:W-:Y:S02]  /*117c0*/  @P0 IMAD.MOV.U32 R151, RZ, RZ, R236 ;  /* 0x000000ffff970224 */ /* 0x000fe400078e00ec */
[C---:B------:R-:W-:Y:S04]  /*117d0*/  HMMA.16816.F32 R24, R180.reuse, R154, R24 ;  /* 0x0000009ab418723c */ /* 0x040fe80000001818 */
[----:B------:R-:W-:Y:S04]  /*117e0*/  @P0 IMAD.WIDE.U32 R150, R142, 0x60, R150 ;  /* 0x000000608e960825 */ /* 0x000fe800078e0096 */
[C---:B------:R-:W-:Y:S04]  /*117f0*/  HMMA.16816.F32 R28, R180.reuse, R156, R28 ;  /* 0x0000009cb41c723c */ /* 0x040fe8000000181c */
[----:B------:R-:W-:Y:S01]  /*11800*/  @P0 LEA R140, P2, R150, c[0x0][0x1c8], 0x1 ;  /* 0x00007200968c0a11 */ /* 0x000fe200078408ff */
[C---:B------:R-:W-:Y:S03]  /*11810*/  @P0 IMAD.WIDE.U32 R148, R142.reuse, 0x60, R148 ;  /* 0x000000608e940825 */ /* 0x040fe600078e0094 */
[C---:B------:R-:W-:Y:S04]  /*11820*/  HMMA.16816.F32 R32, R180.reuse, R158, R32 ;  /* 0x0000009eb420723c */ /* 0x040fe80000001820 */
[----:B------:R-:W-:Y:S04]  /*11830*/  @P0 IMAD.WIDE.U32 R142, R142, 0x60, R118 ;  /* 0x000000608e8e0825 */ /* 0x000fe800078e0076 */
[C---:B------:R-:W-:Y:S04]  /*11840*/  HMMA.16816.F32 R36, R180.reuse, R164, R36 ;  /* 0x000000a4b424723c */ /* 0x040fe80000001824 */
[----:B------:R-:W-:Y:S04]  /*11850*/  @P0 IMAD.IADD R143, R0, 0x1, R143 ;  /* 0x00000001008f0824 */ /* 0x000fe800078e028f */
[C---:B------:R-:W-:Y:S08]  /*11860*/  HMMA.16816.F32 R40, R180.reuse, R166, R40 ;  /* 0x000000a6b428723c */ /* 0x040ff00000001828 */
[C---:B---3--:R-:W-:Y:S08]  /*11870*/  HMMA.16816.F32 R44, R180.reuse, R132, R44 ;  /* 0x00000084b42c723c */ /* 0x048ff0000000182c */
[----:B------:R-:W-:Y:S01]  /*11880*/  HMMA.16816.F32 R48, R180, R134, R48 ;  /* 0x00000086b430723c */ /* 0x000fe20000001830 */
[----:B------:R-:W3:Y:S07]  /*11890*/  LDSM.16.M88.4 R132, [R204+0x1800] ;  /* 0x00180000cc84783b */ /* 0x000eee0000000200 */
[C---:B-1----:R-:W-:Y:S08]  /*118a0*/  HMMA.16816.F32 R4, R184.reuse, R136, R4 ;  /* 0x00000088b804723c */ /* 0x042ff00000001804 */
[C---:B------:R-:W-:Y:S01]  /*118b0*/  HMMA.16816.F32 R8, R184.reuse, R138, R8 ;  /* 0x0000008ab808723c */ /* 0x040fe20000001808 */
[----:B------:R-:W1:Y:S07]  /*118c0*/  LDSM.16.M88.4 R136, [R204+0x2000] ;  /* 0x00200000cc88783b */ /* 0x000e6e0000000200 */
[C---:B------:R-:W-:Y:S08]  /*118d0*/  HMMA.16816.F32 R12, R184.reuse, R176, R12 ;  /* 0x000000b0b80c723c */ /* 0x040ff0000000180c */
[C---:B------:R-:W-:Y:S08]  /*118e0*/  HMMA.16816.F32 R16, R184.reuse, R178, R16 ;  /* 0x000000b2b810723c */ /* 0x040ff00000001810 */
[C---:B--2---:R-:W-:Y:S08]  /*118f0*/  HMMA.16816.F32 R20, R184.reuse, R128, R20 ;  /* 0x00000080b814723c */ /* 0x044ff00000001814 */
[C---:B------:R-:W-:Y:S01]  /*11900*/  HMMA.16816.F32 R24, R184.reuse, R130, R24 ;  /* 0x00000082b818723c */ /* 0x040fe20000001818 */
[----:B------:R-:W2:Y:S01]  /*11910*/  LDSM.16.M88.4 R128, [R204+0x2800] ;  /* 0x00280000cc80783b */ /* 0x000ea20000000200 */
[----:B------:R-:W-:Y:S05]  /*11920*/  DEPBAR.LE SB0, 0x0 ;  /* 0x000080000000791a */ /* 0x000fea0000000000 */
[----:B------:R-:W-:Y:S01]  /*11930*/  BAR.SYNC.DEFER_BLOCKING 0x0 ;  /* 0x0000000000007b1d */ /* 0x000fe20000010000 */
[C---:B---3--:R-:W-:Y:S07]  /*11940*/  HMMA.16816.F32 R28, R184.reuse, R132, R28 ;  /* 0x00000084b81c723c */ /* 0x048fee000000181c */
[----:B------:R-:W-:Y:S01]  /*11950*/  @P0 IMAD.IADD R132, R151, 0x1, R0 ;  /* 0x0000000197840824 */ /* 0x000fe200078e0200 */
[----:B------:R-:W-:Y:S01]  /*11960*/  @P0 IADD3 R133, P1, R240, R148, RZ ;  /* 0x00000094f0850210 */ /* 0x000fe20007f3e0ff */
[C---:B------:R-:W-:Y:S03]  /*11970*/  HMMA.16816.F32 R32, R184.reuse, R134, R32 ;  /* 0x00000086b820723c */ /* 0x040fe60000001820 */
[----:B------:R-:W-:Y:S02]  /*11980*/  @P0 LEA.HI.X R141, R150, c[0x0][0x1cc], R132, 0x1, P2 ;  /* 0x00007300968d0a11 */ /* 0x000fe400010f0c84 */
[----:B------:R-:W-:Y:S01]  /*11990*/  @P0 IADD3.X R132, R236, R0, R149, P1, !PT ;  /* 0x00000000ec840210 */ /* 0x000fe20000ffe495 */
[----:B------:R-:W-:Y:S01]  /*119a0*/  IMAD.IADD R0, R218, 0x1, R209 ;  /* 0x00000001da007824 */ /* 0x000fe200078e02d1 */
[CC--:B------:R-:W-:Y:S01]  /*119b0*/  @P0 IADD3 R148, P1, R240.reuse, R142.reuse, RZ ;  /* 0x0000008ef0940210 */ /* 0x0c0fe20007f3e0ff */
[C---:B-1----:R-:W-:Y:S04]  /*119c0*/  HMMA.16816.F32 R36, R184.reuse, R136, R36 ;  /* 0x00000088b824723c */ /* 0x042fe80000001824 */
[----:B------:R-:W-:Y:S01]  /*119d0*/  @P0 IMAD.X R134, R143, 0x1, R236, P1 ;  /* 0x000000018f860824 */ /* 0x000fe200008e06ec */
[----:B------:R-:W-:Y:S01]  /*119e0*/  @P0 IADD3 R142, P3, P2, R240, R142, R118 ;  /* 0x0000008ef08e0210 */ /* 0x000fe20007a7e076 */
[----:B------:R-:W-:Y:S01]  /*119f0*/  @P6 IMAD.HI.U32 R135, R0, c[0x0][0x2c8], RZ ;  /* 0x0000b20000876a27 */ /* 0x000fe200078e00ff */
[----:B------:R-:W-:Y:S01]  /*11a00*/  @P0 LEA R118, P1, R148, c[0x0][0x1c8], 0x1 ;  /* 0x0000720094760a11 */ /* 0x000fe200078208ff */
[C---:B------:R-:W-:Y:S04]  /*11a10*/  HMMA.16816.F32 R40, R184.reuse, R138, R40 ;  /* 0x0000008ab828723c */ /* 0x040fe80000001828 */
[----:B------:R-:W-:Y:S02]  /*11a20*/  @P0 IADD3.X R143, R236, R143, R119, P3, P2 ;  /* 0x0000008fec8f0210 */ /* 0x000fe40001fe4477 */
[----:B------:R-:W-:Y:S02]  /*11a30*/  @P0 LEA.HI.X R119, R148, c[0x0][0x1cc], R134, 0x1, P1 ;  /* 0x0000730094770a11 */ /* 0x000fe400008f0c86 */
[----:B------:R-:W-:Y:S01]  /*11a40*/  @P0 ISETP.GE.AND P1, PT, R116, c[0x0][0x1d4], PT ;  /* 0x0000750074000a0c */ /* 0x000fe20003f26270 */
[C---:B--2---:R-:W-:Y:S03]  /*11a50*/  HMMA.16816.F32 R44, R184.reuse, R128, R44 ;  /* 0x00000080b82c723c */ /* 0x044fe6000000182c */
[C---:B------:R-:W-:Y:S02]  /*11a60*/  @P0 LEA R136, P3, R142.reuse, c[0x0][0x1c8], 0x1 ;  /* 0x000072008e880a11 */ /* 0x040fe400078608ff */
[C---:B------:R-:W-:Y:S02]  /*11a70*/  @P0 LEA R134, P2, R133.reuse, c[0x0][0x1c8], 0x1 ;  /* 0x0000720085860a11 */ /* 0x040fe400078408ff */
[----:B------:R-:W-:Y:S01]  /*11a80*/  @P0 LEA.HI.X R137, R142, c[0x0][0x1cc], R143, 0x1, P3 ;  /* 0x000073008e890a11 */ /* 0x000fe200018f0c8f */
[----:B------:R-:W-:Y:S04]  /*11a90*/  HMMA.16816.F32 R48, R184, R130, R48 ;  /* 0x00000082b830723c */ /* 0x000fe80000001830 */
[----:B------:R-:W-:Y:S01]  /*11aa0*/  @!PT LDS RZ, [RZ] ;  /* 0x00000000fffff984 */ /* 0x000fe20000000800 */
[----:B------:R-:W-:Y:S01]  /*11ab0*/  @!PT LDS RZ, [RZ] ;  /* 0x00000000fffff984 */ /* 0x000fe20000000800 */
[----:B------:R-:W-:Y:S01]  /*11ac0*/  @!PT LDS RZ, [RZ] ;  /* 0x00000000fffff984 */ /* 0x000fe20000000800 */
[----:B------:R1:W-:Y:S01]  /*11ad0*/  @P0 LDGSTS.E.BYPASS.LTC128B.128 [R234+0x8100], [R140.64], !P1 ;  /* 0x081000008cea0fae */ /* 0x0003e2000c901d48 */
[----:B------:R-:W-:Y:S02]  /*11ae0*/  @P6 SHF.R.U32.HI R0, RZ, c[0x0][0x2cc], R135 ;  /* 0x0000b300ff006a19 */ /* 0x000fe40000011687 */
[----:B------:R-:W-:Y:S01]  /*11af0*/  @P0 LEA.HI.X R135, R133, c[0x0][0x1cc], R132, 0x1, P2 ;  /* 0x0000730085870a11 */ /* 0x000fe200010f0c84 */
[----:B------:R-:W-:Y:S02]  /*11b00*/  IMAD R130, R245, -0x60, RZ ;  /* 0xffffffa0f5827824 */ /* 0x000fe400078e02ff */
[----:B------:R1:W-:Y:S06]  /*11b10*/  @P0 LDGSTS.E.BYPASS.LTC128B.128 [R234+0xb100], [R140.64+0x80], !P5 ;  /* 0x0b1000808cea0fae */ /* 0x0003ec000e901d48 */
[----:B------:R2:W-:Y:S06]  /*11b20*/  @P0 LDGSTS.E.BYPASS.LTC128B.128 [R234+0x9100], [R118.64], !P1 ;  /* 0x0910000076ea0fae */ /* 0x0005ec000c901d48 */
[----:B------:R2:W-:Y:S06]  /*11b30*/  @P0 LDGSTS.E.BYPASS.LTC128B.128 [R234+0xc100], [R118.64+0x80], !P5 ;  /* 0x0c10008076ea0fae */ /* 0x0005ec000e901d48 */
[----:B------:R1:W-:Y:S06]  /*11b40*/  @P0 LDGSTS.E.BYPASS.LTC128B.128 [R234+0xa100], [R136.64], !P1 ;  /* 0x0a10000088ea0fae */ /* 0x0003ec000c901d48 */
[----:B------:R1:W-:Y:S01]  /*11b50*/  @P0 LDGSTS.E.BYPASS.LTC128B.128 [R234+0xd100], [R134.64+0x80], !P5 ;  /* 0x0d10008086ea0fae */ /* 0x0003e2000e901d48 */
[----:B------:R-:W-:Y:S05]  /*11b60*/  ISETP.GE.AND P5, PT, R232, 0x1, PT ;  /* 0x00000001e800780c */ /* 0x000fea0003fa6270 */
[----:B------:R-:W3:Y:S06]  /*11b70*/  SHFL.IDX PT, R128, R0, RZ, 0x1c1f ;  /* 0x001c1fff00807589 */ /* 0x000eec00000e0000 */
[----:B------:R-:W0:Y:S01]  /*11b80*/  LDGDEPBAR ;  /* 0x00000000000079af */ /* 0x000e220000000000 */
[----:B--2---:R-:W-:Y:S04]  /*11b90*/  IADD3 R119, -R217, 0x1, R130 ;  /* 0x00000001d9777810 */ /* 0x004fe80007ffe182 */
[----:B------:R-:W-:Y:S04]  /*11ba0*/  IADD3 R119, -R229, R119, R231 ;  /* 0x00000077e5777210 */ /* 0x000fe80007ffe1e7 */
[C---:B------:R-:W-:Y:S02]  /*11bb0*/  IADD3 R129, R119.reuse, c[0x0][0x328], RZ ;  /* 0x0000ca0077817a10 */ /* 0x040fe40007ffe0ff */
[----:B------:R-:W-:Y:S03]  /*11bc0*/  IADD3 R119, R119, UR4, RZ ;  /* 0x0000000477777c10 */ /* 0x000fe6000fffe0ff */
[----:B---3--:R-:W-:Y:S02]  /*11bd0*/  IMAD.IADD R132, R129, 0x1, R128 ;  /* 0x0000000181847824 */ /* 0x008fe400078e0280 */
        /* <DEDUP_REMOVED lines=15> */
.L_x_808:
[----:B------:R-:W-:Y:S04]  /*11cd0*/  MOV R118, c[0x0][0x32c] ;  /* 0x0000cb0000767a02 */ /* 0x000fe80000000f00 */
[----:B------:R-:W-:Y:S11]  /*11ce0*/  ISETP.NE.AND P0, PT, R118, 0x1, PT ;  /* 0x000000017600780c */ /* 0x000ff60003f05270 */
[----:B------:R-:W-:Y:S02]  /*11cf0*/  @!UPT UIADD3 URZ, URZ, URZ, URZ ;  /* 0x0000003f3f3ff290 */ /* 0x000fe4000fffe03f */
[----:B------:R-:W-:Y:S05]  /*11d00*/  @P0 IMAD.HI.U32 R118, R128, c[0x0][0x330], RZ ;  /* 0x0000cc0080760a27 */ /* 0x000fea00078e00ff */
[----:B------:R-:W-:Y:S02]  /*11d10*/  @P0 SHF.R.U32.HI R128, RZ, c[0x0][0x334], R118 ;  /* 0x0000cd00ff800a19 */ /* 0x000fe40000011676 */
.L_x_809:
[----:B------:R-:W-:Y:S05]  /*11d20*/  BSYNC B0 ;  /* 0x0000000000007941 */ /* 0x000fea0003800000 */
.L_x_807:
[----:B------:R-:W-:Y:S04]  /*11d30*/  IMAD.IADD R118, R130, 0x1, -R217 ;  /* 0x0000000182767824 */ /* 0x000fe800078e0ad9 */
[----:B------:R-:W-:Y:S05]  /*11d40*/  IMAD R128, R128, c[0x0][0x32c], R118 ;  /* 0x0000cb0080807a24 */ /* 0x000fea00078e0276 */
[----:B------:R-:W-:Y:S02]  /*11d50*/  IADD3 R118, R128, c[0x0][0x32c], RZ ;  /* 0x0000cb0080767a10 */ /* 0x000fe40007ffe0ff */
[----:B------:R-:W-:Y:S02]  /*11d60*/  IMNMX R131, R131, R128, !PT ;  /* 0x0000008083837217 */ /* 0x000fe40007800200 */
[----:B------:R-:W-:Y:S02]  /*11d70*/  IMNMX R132, R132, R118, PT ;  /* 0x0000007684847217 */ /* 0x000fe40003800200 */
.L_x_806:
[C---:B-1----:R-:W-:Y:S01]  /*11d80*/  ISETP.GE.AND P1, PT, R130.reuse, 0x1, PT ;  /* 0x000000018200780c */ /* 0x042fe20003f26270 */
[----:B------:R-:W1:Y:S01]  /*11d90*/  SHFL.IDX PT, R0, R0, 0x1, 0x1c1f ;  /* 0x003c1f0000007f89 */ /* 0x000e6200000e0000 */
[----:B------:R-:W-:Y:S02]  /*11da0*/  ISETP.GE.AND P0, PT, R130, 0x2, PT ;  /* 0x000000028200780c */ /* 0x000fe40003f06270 */
[----:B------:R-:W-:Y:S02]  /*11db0*/  LOP3.LUT R230, R230, 0xffffbfff, RZ, 0xc0, !PT ;  /* 0xffffbfffe6e67812 */ /* 0x000fe400078ec0ff */
[C---:B------:R-:W-:Y:S02]  /*11dc0*/  ISETP.GE.AND P2, PT, R130.reuse, 0x9, PT ;  /* 0x000000098200780c */ /* 0x040fe40003f46270 */
[C---:B------:R-:W-:Y:S02]  /*11dd0*/  ISETP.GE.AND P6, PT, R130.reuse, 0x42, PT ;  /* 0x000000428200780c */ /* 0x040fe40003fc6270 */
[C---:B------:R-:W-:Y:S02]  /*11de0*/  ISETP.GE.AND P5, PT, R130.reuse, 0x49, PT ;  /* 0x000000498200780c */ /* 0x040fe40003fa6270 */
[----:B------:R-:W-:Y:S02]  /*11df0*/  ISETP.GE.AND P4, PT, R130, 0x4a, PT ;  /* 0x0000004a8200780c */ /* 0x000fe40003f86270 */
[----:B------:R-:W-:Y:S02]  /*11e00*/  @P1 LOP3.LUT R230, R230, 0x4000, RZ, 0xfc, !PT ;  /* 0x00004000e6e61812 */ /* 0x000fe400078efcff */
[C---:B------:R-:W-:Y:S02]  /*11e10*/  ISETP.GT.AND P1, PT, R131.reuse, RZ, !P1 ;  /* 0x000000ff8300720c */ /* 0x040fe40004f24270 */
[----:B------:R-:W-:Y:S02]  /*11e20*/  LOP3.LUT R230, R230, 0xfffeffff, RZ, 0xc0, !PT ;  /* 0xfffeffffe6e67812 */ /* 0x000fe400078ec0ff */
[----:B------:R-:W-:Y:S02]  /*11e30*/  ISETP.LT.OR P1, PT, R132, 0x1, P1 ;  /* 0x000000018400780c */ /* 0x000fe40000f21670 */
[----:B------:R-:W-:Y:S02]  /*11e40*/  @P0 LOP3.LUT R230, R230, 0x10000, RZ, 0xfc, !PT ;  /* 0x00010000e6e60812 */ /* 0x000fe400078efcff */
[----:B------:R-:W-:Y:S01]  /*11e50*/  ISETP.GT.AND P0, PT, R131, 0x1, !P0 ;  /* 0x000000018300780c */ /* 0x000fe20004704270 */
[--C-:B-1----:R-:W-:Y:S01]  /*11e60*/  IMAD.IADD R129, R129, 0x1, R0.reuse ;  /* 0x0000000181817824 */ /* 0x102fe200078e0200 */
[----:B------:R-:W-:Y:S01]  /*11e70*/  FSEL R128, R4, -INF , !P1 ;  /* 0xff80000004807808 */ /* 0x000fe20004800000 */
[----:B------:R-:W-:Y:S01]  /*11e80*/  IMAD.IADD R119, R119, 0x1, R0 ;  /* 0x0000000177777824 */ /* 0x000fe200078e0200 */
[----:B------:R-:W-:Y:S02]  /*11e90*/  ISETP.GE.AND P1, PT, R130, 0xa, PT ;  /* 0x0000000a8200780c */ /* 0x000fe40003f26270 */
[----:B------:R-:W-:Y:S02]  /*11ea0*/  ISETP.LT.OR P0, PT, R132, 0x2, P0 ;  /* 0x000000028400780c */ /* 0x000fe40000701670 */
[----:B------:R-:W-:Y:S02]  /*11eb0*/  LOP3.LUT R230, R230, 0xffff7fff, RZ, 0xc0, !PT ;  /* 0xffff7fffe6e67812 */ /* 0x000fe400078ec0ff */
[----:B------:R-:W-:Y:S02]  /*11ec0*/  FSEL R118, R5, -INF , !P0 ;  /* 0xff80000005767808 */ /* 0x000fe40004000000 */
[----:B------:R-:W-:Y:S02]  /*11ed0*/  @P2 LOP3.LUT R230, R230, 0x8000, RZ, 0xfc, !PT ;  /* 0x00008000e6e62812 */ /* 0x000fe400078efcff */
[C---:B------:R-:W-:Y:S02]  /*11ee0*/  ISETP.GT.AND P0, PT, R131.reuse, 0x8, !P2 ;  /* 0x000000088300780c */ /* 0x040fe40005704270 */
        /* <DEDUP_REMOVED lines=9> */
[C---:B------:R-:W-:Y:S02]  /*11f80*/  ISETP.GT.AND P0, PT, R131.reuse, 0x10, !P1 ;  /* 0x000000108300780c */ /* 0x040fe40004f04270 */
[----:B------:R-:W-:Y:S02]  /*11f90*/  ISETP.GE.AND P2, PT, R130, 0x52, PT ;  /* 0x000000528200780c */ /* 0x000fe40003f46270 */
[----:B------:R-:W-:Y:S02]  /*11fa0*/  ISETP.LT.OR P0, PT, R132, 0x11, P0 ;  /* 0x000000118400780c */ /* 0x000fe40000701670 */
[----:B------:R-:W-:Y:S02]  /*11fb0*/  @P1 LOP3.LUT R230, R230, 0x1000, RZ, 0xfc, !PT ;  /* 0x00001000e6e61812 */ /* 0x000fe400078efcff */
[----:B------:R-:W-:Y:S02]  /*11fc0*/  ISETP.GE.AND P1, PT, R130, 0x12, PT ;  /* 0x000000128200780c */ /* 0x000fe40003f26270 */
[----:B------:R-:W-:Y:S02]  /*11fd0*/  LOP3.LUT R230, R230, 0xfffff7ff, RZ, 0xc0, !PT ;  /* 0xfffff7ffe6e67812 */ /* 0x000fe400078ec0ff */
[----:B------:R-:W-:Y:S02]  /*11fe0*/  FSEL R143, R12, -INF , !P0 ;  /* 0xff8000000c8f7808 */ /* 0x000fe40004000000 */
[----:B------:R-:W-:Y:S02]  /*11ff0*/  ISETP.GT.AND P0, PT, R131, 0x11, !P1 ;  /* 0x000000118300780c */ /* 0x000fe40004f04270 */
[----:B------:R-:W-:Y:S02]  /*12000*/  ISETP.GE.AND P3, PT, R130, 0x59, PT ;  /* 0x000000598200780c */ /* 0x000fe40003f66270 */
        /* <DEDUP_REMOVED lines=77> */
[----:B------:R-:W-:Y:S04]  /*124e0*/  ISETP.GT.AND P0, PT, R131, 0x49, !P4 ;  /* 0x000000498300780c */ /* 0x000fe80006704270 */
[C---:B------:R-:W-:Y:S04]  /*124f0*/  ISETP.LT.OR P0, PT, R132.reuse, 0x4a, P0 ;  /* 0x0000004a8400780c */ /* 0x040fe80000701670 */
[----:B------:R-:W-:Y:S02]  /*12500*/  FSEL R167, R41, -INF , !P0 ;  /* 0xff80000029a77808 */ /* 0x000fe40004000000 */
[C---:B------:R-:W-:Y:S04]  /*12510*/  ISETP.GT.AND P0, PT, R131.reuse, 0x50, !P1 ;  /* 0x000000508300780c */ /* 0x040fe80004f04270 */
        /* <DEDUP_REMOVED lines=8> */
[----:B------:R-:W-:Y:S11]  /*125a0*/  ISETP.GE.AND P0, PT, R130, 0x5a, PT ;  /* 0x0000005a8200780c */ /* 0x000ff60003f06270 */
[----:B------:R-:W-:Y:S02]  /*125b0*/  @!UPT UIADD3 URZ, URZ, URZ, URZ ;  /* 0x0000003f3f3ff290 */ /* 0x000fe4000fffe03f */
[----:B------:R-:W-:Y:S02]  /*125c0*/  @P0 LOP3.LUT R230, R230, 0x40000, RZ, 0xfc, !PT ;  /* 0x00040000e6e60812 */ /* 0x000fe400078efcff */
[----:B------:R-:W-:Y:S04]  /*125d0*/  ISETP.GT.AND P0, PT, R131, 0x59, !P0 ;  /* 0x000000598300780c */ /* 0x000fe80004704270 */
[----:B------:R-:W-:Y:S04]  /*125e0*/  ISETP.LT.OR P0, PT, R132, 0x5a, P0 ;  /* 0x0000005a8400780c */ /* 0x000fe80000701670 */
[----:B------:R-:W-:Y:S02]  /*125f0*/  FSEL R142, R49, -INF , !P0 ;  /* 0xff800000318e7808 */ /* 0x000fe40004000000 */
[----:B------:R-:W-:Y:S11]  /*12600*/  ISETP.GE.AND P0, PT, R232, 0x1, PT ;  /* 0x00000001e800780c */ /* 0x000ff60003f06270 */
[----:B------:R-:W-:Y:S02]  /*12610*/  @!UPT UIADD3 URZ, URZ, URZ, URZ ;  /* 0x0000003f3f3ff290 */ /* 0x000fe4000fffe03f */
        /* <DEDUP_REMOVED lines=14> */
.L_x_812:
[----:B------:R-:W-:Y:S04]  /*12700*/  MOV R0, c[0x0][0x32c] ;  /* 0x0000cb0000007a02 */ /* 0x000fe80000000f00 */
[----:B------:R-:W-:Y:S11]  /*12710*/  ISETP.NE.AND P0, PT, R0, 0x1, PT ;  /* 0x000000010000780c */ /* 0x000ff60003f05270 */
[----:B------:R-:W-:Y:S02]  /*12720*/  @!UPT UIADD3 URZ, URZ, URZ, URZ ;  /* 0x0000003f3f3ff290 */ /* 0x000fe4000fffe03f */
[----:B------:R-:W-:Y:S05]  /*12730*/  @P0 IMAD.HI.U32 R0, R4, c[0x0][0x330], RZ ;  /* 0x0000cc0004000a27 */ /* 0x000fea00078e00ff */
[----:B------:R-:W-:Y:S02]  /*12740*/  @P0 SHF.R.U32.HI R4, RZ, c[0x0][0x334], R0 ;  /* 0x0000cd00ff040a19 */ /* 0x000fe40000011600 */
.L_x_813:
[----:B------:R-:W-:Y:S05]  /*12750*/  BSYNC B0 ;  /* 0x0000000000007941 */ /* 0x000fea0003800000 */
.L_x_811:
[----:B------:R-:W-:Y:S04]  /*12760*/  IMAD.IADD R130, R130, 0x1, -R217 ;  /* 0x0000000182827824 */ /* 0x000fe800078e0ad9 */
[----:B------:R-:W-:Y:S05]  /*12770*/  IMAD R130, R4, c[0x0][0x32c], R130 ;  /* 0x0000cb0004827a24 */ /* 0x000fea00078e0282 */
[----:B------:R-:W-:Y:S02]  /*12780*/  IADD3 R0, R130, c[0x0][0x32c], RZ ;  /* 0x0000cb0082007a10 */ /* 0x000fe40007ffe0ff */
[----:B------:R-:W-:Y:S02]  /*12790*/  IMNMX R119, R119, R130, !PT ;  /* 0x0000008277777217 */ /* 0x000fe40007800200 */
[----:B------:R-:W-:Y:S02]  /*127a0*/  IMNMX R129, R129, R0, PT ;  /* 0x0000000081817217 */ /* 0x000fe40003800200 */
.L_x_810:
[----:B------:R-:W-:Y:S01]  /*127b0*/  LOP3.LUT P0, RZ, R230, 0x4000, RZ, 0xc0, !PT ;  /* 0x00004000e6ff7812 */ /* 0x000fe2000780c0ff */
[----:B------:R-:W-:Y:S01]  /*127c0*/  IMAD.MOV.U32 R32, RZ, RZ, R28 ;  /* 0x000000ffff207224 */ /* 0x000fe200078e001c */
[----:B------:R-:W-:Y:S01]  /*127d0*/  FMNMX.FTZ R0, R128, R3, !PT ;  /* 0x0000000380007209 */ /* 0x000fe20007810000 */
[----:B------:R-:W-:Y:S01]  /*127e0*/  IMAD.MOV.U32 R41, RZ, RZ, R33 ;  /* 0x000000ffff297224 */ /* 0x000fe200078e0021 */
[----:B------:R-:W-:Y:S01]  /*127f0*/  ISETP.GT.AND P0, PT, R119, RZ, !P0 ;  /* 0x000000ff7700720c */ /* 0x000fe20004704270 */
[----:B------:R-:W-:Y:S01]  /*12800*/  IMAD.MOV.U32 R36, RZ, RZ, R133 ;  /* 0x000000ffff247224 */ /* 0x000fe200078e0085 */
        /* <DEDUP_REMOVED lines=33> */
[----:B------:R-:W-:Y:S02]  /*12a20*/  MOV R33, R29 ;  /* 0x0000001d00217202 */ /* 0x000fe40000000f00 */
        /* <DEDUP_REMOVED lines=33> */
[----:B------:R-:W-:Y:S01]  /*12c40*/  LOP3.LUT P0, RZ, R230, 0x40, RZ, 0xc0, !PT ;  /* 0x00000040e6ff7812 */ /* 0x000fe2000780c0ff */
[----:B------:R-:W-:Y:S01]  /*12c50*/  LDSM.16.MT88.4 R20, [R190] ;  /* 0x00000000be14783b */ /* 0x000fe20000004200 */
        /* <DEDUP_REMOVED lines=14> */
[----:B------:R-:W1:Y:S01]  /*12d40*/  SHFL.BFLY PT, R6, R0, 0x2, 0x1f ;  /* 0x0c401f0000067f89 */ /* 0x000e6200000e0000 */
[----:B------:R-:W-:Y:S02]  /*12d50*/  FMNMX.FTZ R4, R48, R4, !PT ;  /* 0x0000000430047209 */ /* 0x000fe40007810000 */
[C---:B------:R-:W-:Y:S02]  /*12d60*/  ISETP.GT.AND P0, PT, R119.reuse, 0x30, !P0 ;  /* 0x000000307700780c */ /* 0x040fe40004704270 */
[----:B------:R-:W-:Y:S02]  /*12d70*/  ISETP.GT.AND P1, PT, R119, 0x50, !P1 ;  /* 0x000000507700780c */ /* 0x000fe40004f24270 */
[----:B------:R-:W-:Y:S02]  /*12d80*/  ISETP.LT.OR P0, PT, R129, 0x31, P0 ;  /* 0x000000318100780c */ /* 0x000fe40000701670 */
[----:B------:R-:W-:Y:S02]  /*12d90*/  ISETP.GT.AND P3, PT, R119, 0x58, !P3 ;  /* 0x000000587700780c */ /* 0x000fe40005f64270 */
[----:B------:R-:W-:Y:S02]  /*12da0*/  FSEL R17, R30, -INF , !P0 ;  /* 0xff8000001e117808 */ /* 0x000fe40004000000 */
[----:B------:R-:W-:Y:S02]  /*12db0*/  LOP3.LUT P0, RZ, R230, 0x8, RZ, 0xc0, !PT ;  /* 0x00000008e6ff7812 */ /* 0x000fe4000780c0ff */
[----:B------:R-:W-:Y:S02]  /*12dc0*/  FMNMX.FTZ R4, R17, R4, !PT ;  /* 0x0000000411047209 */ /* 0x000fe40007810000 */
[----:B------:R-:W-:Y:S04]  /*12dd0*/  ISETP.GT.AND P0, PT, R119, 0x31, !P0 ;  /* 0x000000317700780c */ /* 0x000fe80004704270 */
[----:B------:R-:W-:Y:S02]  /*12de0*/  ISETP.LT.OR P0, PT, R129, 0x32, P0 ;  /* 0x000000328100780c */ /* 0x000fe40000701670 */
[----:B-1----:R-:W-:Y:S02]  /*12df0*/  FMNMX.FTZ R6, R0, R6, !PT ;  /* 0x0000000600067209 */ /* 0x002fe40007810000 */
[----:B------:R-:W-:Y:S02]  /*12e00*/  FSEL R25, R31, -INF , !P0 ;  /* 0xff8000001f197808 */ /* 0x000fe40004000000 */
[----:B------:R-:W-:Y:S01]  /*12e10*/  LOP3.LUT P0, RZ, R230, 0x4, RZ, 0xc0, !PT ;  /* 0x00000004e6ff7812 */ /* 0x000fe2000780c0ff */
[----:B------:R-:W1:Y:S01]  /*12e20*/  SHFL.BFLY PT, R13, R6, 0x1, 0x1f ;  /* 0x0c201f00060d7f89 */ /* 0x000e6200000e0000 */
[----:B------:R-:W-:Y:S02]  /*12e30*/  FMNMX.FTZ R4, R25, R4, !PT ;  /* 0x0000000419047209 */ /* 0x000fe40007810000 */
[----:B------:R-:W-:Y:S04]  /*12e40*/  ISETP.GT.AND P0, PT, R119, 0x38, !P0 ;  /* 0x000000387700780c */ /* 0x000fe80004704270 */
[----:B------:R-:W-:Y:S01]  /*12e50*/  ISETP.LT.OR P0, PT, R129, 0x39, P0 ;  /* 0x000000398100780c */ /* 0x000fe20000701670 */
[----:B------:R-:W-:Y:S03]  /*12e60*/  LDSM.16.MT88.4 R28, [R189] ;  /* 0x00000000bd1c783b */ /* 0x000fe60000004200 */
        /* <DEDUP_REMOVED lines=10> */
[----:B------:R-:W-:Y:S02]  /*12f10*/  FSEL R249, R38, -INF , !P0 ;  /* 0xff80000026f97808 */ /* 0x000fe40004000000 */
[----:B------:R-:W-:Y:S02]  /*12f20*/  ISETP.GT.AND P0, PT, R119, 0x41, !P6 ;  /* 0x000000417700780c */ /* 0x000fe40007704270 */
[----:B------:R-:W-:Y:S02]  /*12f30*/  FMNMX.FTZ R4, R249, R4, !PT ;  /* 0x00000004f9047209 */ /* 0x000fe40007810000 */
[----:B------:R-:W-:Y:S02]  /*12f40*/  ISETP.LT.OR P0, PT, R129, 0x42, P0 ;  /* 0x000000428100780c */ /* 0x000fe40000701670 */
[----:B------:R-:W-:Y:S02]  /*12f50*/  LOP3.LUT P6, RZ, R230, 0x40000, RZ, 0xc0, !PT ;  /* 0x00040000e6ff7812 */ /* 0x000fe400078cc0ff */
[----:B------:R-:W-:Y:S02]  /*12f60*/  FSEL R176, R39, -INF , !P0 ;  /* 0xff80000027b07808 */ /* 0x000fe40004000000 */
[----:B------:R-:W-:Y:S02]  /*12f70*/  ISETP.GT.AND P0, PT, R119, 0x48, !P5 ;  /* 0x000000487700780c */ /* 0x000fe40006f04270 */
[----:B------:R-:W-:Y:S02]  /*12f80*/  FMNMX.FTZ R4, R176, R4, !PT ;  /* 0x00000004b0047209 */ /* 0x000fe40007810000 */
[----:B------:R-:W-:Y:S04]  /*12f90*/  ISETP.LT.OR P0, PT, R129, 0x49, P0 ;  /* 0x000000498100780c */ /* 0x000fe80000701670 */
[----:B------:R-:W-:Y:S02]  /*12fa0*/  FSEL R166, R42, -INF , !P0 ;  /* 0xff8000002aa67808 */ /* 0x000fe40004000000 */
[----:B------:R-:W-:Y:S02]  /*12fb0*/  ISETP.GT.AND P0, PT, R119, 0x49, !P4 ;  /* 0x000000497700780c */ /* 0x000fe40006704270 */
[----:B------:R-:W-:Y:S02]  /*12fc0*/  FMNMX.FTZ R4, R166, R4, !PT ;  /* 0x00000004a6047209 */ /* 0x000fe40007810000 */
[----:B------:R-:W-:Y:S04]  /*12fd0*/  ISETP.LT.OR P0, PT, R129, 0x4a, P0 ;  /* 0x0000004a8100780c */ /* 0x000fe80000701670 */
[----:B------:R-:W-:Y:S02]  /*12fe0*/  FSEL R165, R43, -INF , !P0 ;  /* 0xff8000002ba57808 */ /* 0x000fe40004000000 */
[----:B------:R-:W-:Y:S02]  /*12ff0*/  ISETP.GT.AND P0, PT, R119, 0x51, !P2 ;  /* 0x000000517700780c */ /* 0x000fe40005704270 */
[C---:B------:R-:W-:Y:S02]  /*13000*/  ISETP.LT.OR P2, PT, R129.reuse, 0x51, P1 ;  /* 0x000000518100780c */ /* 0x040fe40000f41670 */
[----:B------:R-:W-:Y:S02]  /*13010*/  ISETP.LT.OR P1, PT, R129, 0x52, P0 ;  /* 0x000000528100780c */ /* 0x000fe40000721670 */
[----:B------:R-:W-:Y:S02]  /*13020*/  FSEL R154, R46, -INF , !P2 ;  /* 0xff8000002e9a7808 */ /* 0x000fe40005000000 */
[----:B------:R-:W-:Y:S02]  /*13030*/  FMNMX.FTZ R4, R165, R4, !PT ;  /* 0x00000004a5047209 */ /* 0x000fe40007810000 */
[----:B------:R-:W-:Y:S02]  /*13040*/  FSEL R148, R47, -INF , !P1 ;  /* 0xff8000002f947808 */ /* 0x000fe40004800000 */
[----:B------:R-:W-:Y:S01]  /*13050*/  FMNMX.FTZ R4, R154, R4, !PT ;  /* 0x000000049a047209 */ /* 0x000fe20007810000 */
[----:B------:R-:W-:Y:S01]  /*13060*/  LDSM.16.MT88.4 R44, [R191+0x3000] ;  /* 0x00300000bf2c783b */ /* 0x000fe20000004200 */
[----:B------:R-:W-:Y:S02]  /*13070*/  ISETP.GT.AND P0, PT, R119, 0x59, !P6 ;  /* 0x000000597700780c */ /* 0x000fe40007704270 */
[C---:B------:R-:W-:Y:S02]  /*13080*/  ISETP.LT.OR P1, PT, R129.reuse, 0x59, P3 ;  /* 0x000000598100780c */ /* 0x040fe40001f21670 */
[----:B------:R-:W-:Y:S02]  /*13090*/  ISETP.LT.OR P0, PT, R129, 0x5a, P0 ;  /* 0x0000005a8100780c */ /* 0x000fe40000701670 */
[----:B------:R-:W-:Y:S02]  /*130a0*/  FSEL R141, R50, -INF , !P1 ;  /* 0xff800000328d7808 */ /* 0x000fe40004800000 */
[----:B------:R-:W-:Y:S02]  /*130b0*/  FMNMX.FTZ R0, R148, R4, !PT ;  /* 0x0000000494007209 */ /* 0x000fe40007810000 */
[----:B------:R-:W-:Y:S02]  /*130c0*/  FSEL R119, R51, -INF , !P0 ;  /* 0xff80000033777808 */ /* 0x000fe40004000000 */
        /* <DEDUP_REMOVED lines=14> */
[----:B------:R-:W-:Y:S02]  /*131b0*/  FMUL.FTZ R3, R3, c[0x0][0x2d0] ;  /* 0x0000b40003037a20 */ /* 0x000fe40000410000 */
        /* <DEDUP_REMOVED lines=11> */
[----:B------:R-:W3:Y:S01]  /*13270*/  MUFU.EX2 R135, R135 ;  /* 0x0000008700877308 */ /* 0x000ee20000000800 */
[--C-:B------:R-:W-:Y:S02]  /*13280*/  FFMA.FTZ R250, R250, c[0x0][0x2d0], -R156.reuse ;  /* 0x0000b400fafa7a23 */ /* 0x100fe4000001089c */
[--C-:B------:R-:W-:Y:S02]  /*13290*/  FFMA.FTZ R246, R246, c[0x0][0x2d0], -R156.reuse ;  /* 0x0000b400f6f67a23 */ /* 0x100fe4000001089c */
[--C-:B------:R-:W-:Y:S02]  /*132a0*/  FFMA.FTZ R177, R177, c[0x0][0x2d0], -R156.reuse ;  /* 0x0000b400b1b17a23 */ /* 0x100fe4000001089c */
[--C-:B------:R-:W-:Y:S02]  /*132b0*/  FFMA.FTZ R167, R167, c[0x0][0x2d0], -R156.reuse ;  /* 0x0000b400a7a77a23 */ /* 0x100fe4000001089c */
[--C-:B------:R-:W-:Y:S01]  /*132c0*/  FFMA.FTZ R152, R152, c[0x0][0x2d0], -R156.reuse ;  /* 0x0000b40098987a23 */ /* 0x100fe2000001089c */
[----:B------:R-:W-:Y:S01]  /*132d0*/  MUFU.EX2 R132, R132 ;  /* 0x0000008400847308 */ /* 0x000fe20000000800 */
[----:B------:R-:W-:Y:S01]  /*132e0*/  FFMA.FTZ R151, R151, c[0x0][0x2d0], -R156 ;  /* 0x0000b40097977a23 */ /* 0x000fe2000001089c */
[----:B-1----:R-:W-:Y:S01]  /*132f0*/  FMNMX.FTZ R118, R5, R4, !PT ;  /* 0x0000000405767209 */ /* 0x002fe20007810000 */
[C---:B--2---:R-:W-:Y:S01]  /*13300*/  FMUL.FTZ R5, R3.reuse, R113 ;  /* 0x0000007103057220 */ /* 0x044fe20000410000 */
[----:B------:R-:W-:Y:S01]  /*13310*/  MOV R113, R24 ;  /* 0x0000001800717202 */ /* 0x000fe20000000f00 */
[C---:B------:R-:W-:Y:S01]  /*13320*/  FMUL.FTZ R8, R3.reuse, R108 ;  /* 0x0000006c03087220 */ /* 0x040fe20000410000 */
[C---:B------:R-:W-:Y:S01]  /*13330*/  FSETP.NEU.FTZ.AND P0, PT, R118.reuse, -INF , PT ;  /* 0xff8000007600780b */ /* 0x040fe20003f1d000 */
[C---:B------:R-:W-:Y:S03]  /*13340*/  FMUL.FTZ R140, R118.reuse, c[0x0][0x2d0] ;  /* 0x0000b400768c7a20 */ /* 0x040fe60000410000 */
[----:B------:R-:W1:Y:S01]  /*13350*/  MUFU.EX2 R134, R134 ;  /* 0x0000008600867308 */ /* 0x000e620000000800 */
[----:B------:R-:W-:Y:S01]  /*13360*/  FSEL R4, R118, RZ, P0 ;  /* 0x000000ff76047208 */ /* 0x000fe20000000000 */
[----:B------:R-:W-:Y:S01]  /*13370*/  FMUL.FTZ R9, R3, R109 ;  /* 0x0000006d03097220 */ /* 0x000fe20000410000 */
[----:B------:R-:W-:Y:S01]  /*13380*/  FSEL R140, R140, RZ, P0 ;  /* 0x000000ff8c8c7208 */ /* 0x000fe20000000000 */
[----:B------:R-:W-:Y:S01]  /*13390*/  IMAD.MOV.U32 R109, RZ, RZ, R36 ;  /* 0x000000ffff6d7224 */ /* 0x000fe200078e0024 */
[----:B---3--:R-:W-:Y:S01]  /*133a0*/  F2FP.PACK_AB R128, R133, R135 ;  /* 0x000000878580723e */ /* 0x008fe200000000ff */
[----:B------:R-:W-:Y:S01]  /*133b0*/  FADD.FTZ R2, -R4, R2 ;  /* 0x0000000204027221 */ /* 0x000fe20000010100 */
[----:B------:R-:W-:Y:S01]  /*133c0*/  LDSM.16.MT88.4 R36, [R188] ;  /* 0x00000000bc24783b */ /* 0x000fe20000004200 */
[--C-:B------:R-:W-:Y:S01]  /*133d0*/  FFMA.FTZ R139, R12, c[0x0][0x2d0], -R140.reuse ;  /* 0x0000b4000c8b7a23 */ /* 0x100fe2000001088c */
[----:B------:R-:W-:Y:S01]  /*133e0*/  ISETP.GT.AND P0, PT, R245, R244, PT ;  /* 0x000000f4f500720c */ /* 0x000fe20003f04270 */
[--C-:B------:R-:W-:Y:S01]  /*133f0*/  FFMA.FTZ R138, R7, c[0x0][0x2d0], -R140.reuse ;  /* 0x0000b400078a7a23 */ /* 0x100fe2000001088c */
[----:B------:R-:W-:Y:S01]  /*13400*/  MUFU.EX2 R143, R143 ;  /* 0x0000008f008f7308 */ /* 0x000fe20000000800 */
[--C-:B------:R-:W-:Y:S02]  /*13410*/  FFMA.FTZ R137, R10, c[0x0][0x2d0], -R140.reuse ;  /* 0x0000b4000a897a23 */ /* 0x100fe4000001088c */
[----:B------:R-:W-:Y:S01]  /*13420*/  FFMA.FTZ R136, R11, c[0x0][0x2d0], -R140 ;  /* 0x0000b4000b887a23 */ /* 0x000fe2000001088c */
[----:B------:R-:W2:Y:S01]  /*13430*/  LDSM.16.MT88.4 R12, [R191] ;  /* 0x00000000bf0c783b */ /* 0x000ea20000004200 */
[----:B------:R-:W-:Y:S02]  /*13440*/  FMUL.FTZ R2, R2, c[0x0][0x2d0] ;  /* 0x0000b40002027a20 */ /* 0x000fe40000410000 */
[C---:B------:R-:W-:Y:S02]  /*13450*/  FMUL.FTZ R4, R3.reuse, R112 ;  /* 0x0000007003047220 */ /* 0x040fe40000410000 */
[----:B------:R-:W-:Y:S01]  /*13460*/  IMAD.MOV.U32 R112, RZ, RZ, R16 ;  /* 0x000000ffff707224 */ /* 0x000fe200078e0010 */
[----:B------:R-:W-:Y:S01]  /*13470*/  MUFU.EX2 R139, R139 ;  /* 0x0000008b008b7308 */ /* 0x000fe20000000800 */
[C---:B------:R-:W-:Y:S01]  /*13480*/  FMUL.FTZ R16, R3.reuse, R72 ;  /* 0x0000004803107220 */ /* 0x040fe20000410000 */
[----:B-1----:R-:W-:Y:S01]  /*13490*/  F2FP.PACK_AB R130, R134, R132 ;  /* 0x000000848682723e */ /* 0x002fe200000000ff */
[C---:B------:R-:W-:Y:S02]  /*134a0*/  FMUL.FTZ R24, R3.reuse, R80 ;  /* 0x0000005003187220 */ /* 0x040fe40000410000 */
[----:B------:R-:W-:Y:S02]  /*134b0*/  IMAD.MOV.U32 R108, RZ, RZ, R41 ;  /* 0x000000ffff6c7224 */ /* 0x000fe400078e0029 */
[C---:B------:R-:W-:Y:S03]  /*134c0*/  FMUL.FTZ R41, R3.reuse, R97 ;  /* 0x0000006103297220 */ /* 0x040fe60000410000 */
[----:B------:R-:W1:Y:S01]  /*134d0*/  MUFU.EX2 R2, R2 ;  /* 0x0000000200027308 */ /* 0x000e620000000800 */
[C---:B------:R-:W-:Y:S02]  /*134e0*/  FMUL.FTZ R49, R3.reuse, R105 ;  /* 0x0000006903317220 */ /* 0x040fe40000410000 */
[C---:B------:R-:W-:Y:S02]  /*134f0*/  FMUL.FTZ R52, R3.reuse, R52 ;  /* 0x0000003403347220 */ /* 0x040fe40000410000 */
[----:B------:R-:W-:Y:S02]  /*13500*/  FMUL.FTZ R53, R3, R53 ;  /* 0x0000003503357220 */ /* 0x000fe40000410000 */
[--C-:B------:R-:W-:Y:S02]  /*13510*/  FFMA.FTZ R157, R157, c[0x0][0x2d0], -R140.reuse ;  /* 0x0000b4009d9d7a23 */ /* 0x100fe4000001088c */
[--C-:B------:R-:W-:Y:S01]  /*13520*/  FFMA.FTZ R158, R158, c[0x0][0x2d0], -R140.reuse ;  /* 0x0000b4009e9e7a23 */ /* 0x100fe2000001088c */
[----:B------:R-:W3:Y:S01]  /*13530*/  MUFU.EX2 R138, R138 ;  /* 0x0000008a008a7308 */ /* 0x000ee20000000800 */
[--C-:B------:R-:W-:Y:S02]  /*13540*/  FFMA.FTZ R159, R159, c[0x0][0x2d0], -R140.reuse ;  /* 0x0000b4009f9f7a23 */ /* 0x100fe4000001088c */
[----:B------:R-:W-:Y:S02]  /*13550*/  FFMA.FTZ R164, R164, c[0x0][0x2d0], -R140 ;  /* 0x0000b400a4a47a23 */ /* 0x000fe4000001088c */
[C---:B------:R-:W-:Y:S02]  /*13560*/  FMUL.FTZ R56, R3.reuse, R56 ;  /* 0x0000003803387220 */ /* 0x040fe40000410000 */
[C---:B------:R-:W-:Y:S02]  /*13570*/  FMUL.FTZ R57, R3.reuse, R57 ;  /* 0x0000003903397220 */ /* 0x040fe40000410000 */
[C---:B------:R-:W-:Y:S01]  /*13580*/  FMUL.FTZ R60, R3.reuse, R60 ;  /* 0x0000003c033c7220 */ /* 0x040fe20000410000 */
[----:B------:R-:W-:Y:S01]  /*13590*/  MUFU.EX2 R137, R137 ;  /* 0x0000008900897308 */ /* 0x000fe20000000800 */
[C---:B------:R-:W-:Y:S02]  /*135a0*/  FMUL.FTZ R61, R3.reuse, R61 ;  /* 0x0000003d033d7220 */ /* 0x040fe40000410000 */
[C---:B------:R-:W-:Y:S02]  /*135b0*/  FMUL.FTZ R64, R3.reuse, R64 ;  /* 0x0000004003407220 */ /* 0x040fe40000410000 */
[C---:B-1----:R-:W-:Y:S02]  /*135c0*/  FMUL.FTZ R6, R2.reuse, R114 ;  /* 0x0000007202067220 */ /* 0x042fe40000410000 */
[C---:B------:R-:W-:Y:S02]  /*135d0*/  FMUL.FTZ R7, R2.reuse, R115 ;  /* 0x0000007302077220 */ /* 0x040fe40000410000 */
[C---:B------:R-:W-:Y:S01]  /*135e0*/  FMUL.FTZ R10, R2.reuse, R110 ;  /* 0x0000006e020a7220 */ /* 0x040fe20000410000 */
[----:B------:R-:W1:Y:S01]  /*135f0*/  MUFU.EX2 R136, R136 ;  /* 0x0000008800887308 */ /* 0x000e620000000800 */
[C---:B------:R-:W-:Y:S01]  /*13600*/  FMUL.FTZ R11, R2.reuse, R111 ;  /* 0x0000006f020b7220 */ /* 0x040fe20000410000 */
[----:B------:R-:W-:Y:S01]  /*13610*/  MOV R110, R33 ;  /* 0x00000021006e7202 */ /* 0x000fe20000000f00 */
[----:B------:R-:W-:Y:S01]  /*13620*/  FMUL.FTZ R18, R2, R74 ;  /* 0x0000004a02127220 */ /* 0x000fe20000410000 */
[----:B---3--:R-:W-:Y:S01]  /*13630*/  F2FP.PACK_AB R129, R138, R139 ;  /* 0x0000008b8a81723e */ /* 0x008fe200000000ff */
[C---:B------:R-:W-:Y:S02]  /*13640*/  FMUL.FTZ R19, R2.reuse, R75 ;  /* 0x0000004b02137220 */ /* 0x040fe40000410000 */
[----:B------:R-:W-:Y:S02]  /*13650*/  IMAD.MOV.U32 R115, RZ, RZ, R17 ;  /* 0x000000ffff737224 */ /* 0x000fe400078e0011 */
[C---:B------:R-:W-:Y:S01]  /*13660*/  FMUL.FTZ R17, R3.reuse, R73 ;  /* 0x0000004903117220 */ /* 0x040fe20000410000 */
[----:B------:R-:W3:Y:S01]  /*13670*/  MUFU.EX2 R150, R150 ;  /* 0x0000009600967308 */ /* 0x000ee20000000800 */
[C---:B------:R-:W-:Y:S01]  /*13680*/  FMUL.FTZ R26, R2.reuse, R82 ;  /* 0x00000052021a7220 */ /* 0x040fe20000410000 */
[----:B------:R-:W-:Y:S01]  /*13690*/  LDSM.16.MT88.4 R72, [R189+0x3000] ;  /* 0x00300000bd48783b */ /* 0x000fe20000004200 */
[----:B------:R-:W-:Y:S02]  /*136a0*/  FMUL.FTZ R27, R2, R83 ;  /* 0x00000053021b7220 */ /* 0x000fe40000410000 */
[----:B------:R-:W-:Y:S02]  /*136b0*/  IMAD.MOV.U32 R114, RZ, RZ, R25 ;  /* 0x000000ffff727224 */ /* 0x000fe400078e0019 */
[C---:B------:R-:W-:Y:S02]  /*136c0*/  FMUL.FTZ R25, R3.reuse, R81 ;  /* 0x0000005103197220 */ /* 0x040fe40000410000 */
[----:B------:R-:W-:Y:S01]  /*136d0*/  IMAD.MOV.U32 R111, RZ, RZ, R32 ;  /* 0x000000ffff6f7224 */ /* 0x000fe200078e0020 */
[----:B------:R-:W-:Y:S01]  /*136e0*/  LDSM.16.MT88.4 R80, [R191+0x800] ;  /* 0x00080000bf50783b */ /* 0x000fe20000004200 */
[C---:B------:R-:W-:Y:S01]  /*136f0*/  FMUL.FTZ R32, R3.reuse, R88 ;  /* 0x0000005803207220 */ /* 0x040fe20000410000 */
[----:B------:R-:W-:Y:S01]  /*13700*/  MUFU.EX2 R153, R153 ;  /* 0x0000009900997308 */ /* 0x000fe20000000800 */
[C---:B------:R-:W-:Y:S01]  /*13710*/  FMUL.FTZ R33, R3.reuse, R89 ;  /* 0x0000005903217220 */ /* 0x040fe20000410000 */
[----:B-1----:R-:W-:Y:S01]  /*13720*/  F2FP.PACK_AB R131, R136, R137 ;  /* 0x000000898883723e */ /* 0x002fe200000000ff */
[C---:B------:R-:W-:Y:S02]  /*13730*/  FMUL.FTZ R34, R2.reuse, R90 ;  /* 0x0000005a02227220 */ /* 0x040fe40000410000 */
[C---:B------:R-:W-:Y:S02]  /*13740*/  FMUL.FTZ R35, R2.reuse, R91 ;  /* 0x0000005b02237220 */ /* 0x040fe40000410000 */
[----:B------:R-:W-:Y:S01]  /*13750*/  LDSM.16.MT88.4 R88, [R188+0x800] ;  /* 0x00080000bc58783b */ /* 0x000fe20000004200 */
[C---:B------:R-:W-:Y:S01]  /*13760*/  FMUL.FTZ R42, R2.reuse, R98 ;  /* 0x00000062022a7220 */ /* 0x040fe20000410000 */
[C---:B--2---:R-:W-:Y:S01]  /*13770*/  HMMA.16816.F32 R4, R128.reuse, R12, R4 ;  /* 0x0000000c8004723c */ /* 0x044fe20000001804 */
[----:B------:R-:W-:Y:S04]  /*13780*/  MUFU.EX2 R155, R155 ;  /* 0x0000009b009b7308 */ /* 0x000fe80000000800 */
        /* <DEDUP_REMOVED lines=8> */
[----:B------:R-:W1:Y:S01]  /*13810*/  MUFU.EX2 R158, R158 ;  /* 0x0000009e009e7308 */ /* 0x000e620000000800 */
[----:B------:R-:W2:Y:S01]  /*13820*/  LDSM.16.MT88.4 R68, [R190+0x3000] ;  /* 0x00300000be44783b */ /* 0x000ea20000004200 */
[C---:B------:R-:W-:Y:S02]  /*13830*/  FMUL.FTZ R51, R2.reuse, R107 ;  /* 0x0000006b02337220 */ /* 0x040fe40000410000 */
[C---:B------:R-:W-:Y:S02]  /*13840*/  FMUL.FTZ R54, R2.reuse, R54 ;  /* 0x0000003602367220 */ /* 0x040fe40000410000 */
[C---:B------:R-:W-:Y:S03]  /*13850*/  HMMA.16816.F32 R12, R128.reuse, R20, R12 ;  /* 0x00000014800c723c */ /* 0x040fe6000000180c */
[C---:B------:R-:W-:Y:S01]  /*13860*/  FMUL.FTZ R55, R2.reuse, R55 ;  /* 0x0000003702377220 */ /* 0x040fe20000410000 */
[----:B------:R-:W-:Y:S01]  /*13870*/  MUFU.EX2 R159, R159 ;  /* 0x0000009f009f7308 */ /* 0x000fe20000000800 */
[C---:B------:R-:W-:Y:S02]  /*13880*/  FMUL.FTZ R58, R2.reuse, R58 ;  /* 0x0000003a023a7220 */ /* 0x040fe40000410000 */
[C---:B------:R-:W-:Y:S01]  /*13890*/  FMUL.FTZ R20, R3.reuse, R76 ;  /* 0x0000004c03147220 */ /* 0x040fe20000410000 */
[C---:B------:R-:W-:Y:S04]  /*138a0*/  HMMA.16816.F32 R16, R128.reuse, R22, R16 ;  /* 0x000000168010723c */ /* 0x040fe80000001810 */
[C---:B------:R-:W-:Y:S02]  /*138b0*/  FMUL.FTZ R21, R3.reuse, R77 ;  /* 0x0000004d03157220 */ /* 0x040fe40000410000 */
[C---:B------:R-:W-:Y:S01]  /*138c0*/  FMUL.FTZ R59, R2.reuse, R59 ;  /* 0x0000003b023b7220 */ /* 0x040fe20000410000 */
[----:B------:R-:W4:Y:S01]  /*138d0*/  MUFU.EX2 R164, R164 ;  /* 0x000000a400a47308 */ /* 0x000f220000000800 */
[C---:B------:R-:W-:Y:S04]  /*138e0*/  FMUL.FTZ R22, R2.reuse, R78 ;  /* 0x0000004e02167220 */ /* 0x040fe80000410000 */
[C---:B------:R-:W-:Y:S02]  /*138f0*/  FMUL.FTZ R23, R2.reuse, R79 ;  /* 0x0000004f02177220 */ /* 0x040fe40000410000 */
[----:B------:R-:W5:Y:S01]  /*13900*/  LDSM.16.MT88.4 R76, [R188+0x3000] ;  /* 0x00300000bc4c783b */ /* 0x000f620000004200 */
[C---:B------:R-:W-:Y:S02]  /*13910*/  FMUL.FTZ R62, R2.reuse, R62 ;  /* 0x0000003e023e7220 */ /* 0x040fe40000410000 */
[C---:B------:R-:W-:Y:S01]  /*13920*/  FMUL.FTZ R63, R2.reuse, R63 ;  /* 0x0000003f023f7220 */ /* 0x040fe20000410000 */
[----:B------:R-:W-:Y:S01]  /*13930*/  MUFU.EX2 R179, R179 ;  /* 0x000000b300b37308 */ /* 0x000fe20000000800 */
[C---:B------:R-:W-:Y:S03]  /*13940*/  HMMA.16816.F32 R20, R128.reuse, R28, R20 ;  /* 0x0000001c8014723c */ /* 0x040fe60000001814 */
[C---:B------:R-:W-:Y:S02]  /*13950*/  FMUL.FTZ R65, R3.reuse, R65 ;  /* 0x0000004103417220 */ /* 0x040fe40000410000 */
[C---:B------:R-:W-:Y:S02]  /*13960*/  FMUL.FTZ R66, R2.reuse, R66 ;  /* 0x0000004202427220 */ /* 0x040fe40000410000 */
[C---:B------:R-:W-:Y:S01]  /*13970*/  FMUL.FTZ R28, R3.reuse, R84 ;  /* 0x00000054031c7220 */ /* 0x040fe20000410000 */
[C---:B------:R-:W-:Y:S01]  /*13980*/  HMMA.16816.F32 R24, R128.reuse, R30, R24 ;  /* 0x0000001e8018723c */ /* 0x040fe20000001818 */
[----:B------:R-:W-:Y:S03]  /*13990*/  MUFU.EX2 R178, R178 ;  /* 0x000000b200b27308 */ /* 0x000fe60000000800 */
[----:B------:R-:W-:Y:S02]  /*139a0*/  FMUL.FTZ R29, R3, R85 ;  /* 0x00000055031d7220 */ /* 0x000fe40000410000 */
[C---:B------:R-:W-:Y:S02]  /*139b0*/  FMUL.FTZ R67, R2.reuse, R67 ;  /* 0x0000004302437220 */ /* 0x040fe40000410000 */
[C---:B------:R-:W-:Y:S03]  /*139c0*/  FMUL.FTZ R30, R2.reuse, R86 ;  /* 0x00000056021e7220 */ /* 0x040fe60000410000 */
[----:B------:R-:W-:Y:S01]  /*139d0*/  MUFU.EX2 R247, R247 ;  /* 0x000000f700f77308 */ /* 0x000fe20000000800 */
[----:B------:R-:W-:Y:S02]  /*139e0*/  FMUL.FTZ R31, R2, R87 ;  /* 0x00000057021f7220 */ /* 0x000fe40000410000 */
[----:B------:R-:W-:Y:S01]  /*139f0*/  LDSM.16.MT88.4 R84, [R189+0x800] ;  /* 0x00080000bd54783b */ /* 0x000fe20000004200 */
[--C-:B------:R-:W-:Y:S02]  /*13a00*/  FFMA.FTZ R251, R251, c[0x0][0x2d0], -R140.reuse ;  /* 0x0000b400fbfb7a23 */ /* 0x100fe4000001088c */
[--C-:B------:R-:W-:Y:S02]  /*13a10*/  FFMA.FTZ R252, R252, c[0x0][0x2d0], -R140.reuse ;  /* 0x0000b400fcfc7a23 */ /* 0x100fe4000001088c */
[C---:B------:R-:W-:Y:S02]  /*13a20*/  HMMA.16816.F32 R28, R128.reuse, R36, R28 ;  /* 0x00000024801c723c */ /* 0x040fe4000000181c */
[----:B------:R-:W-:Y:S01]  /*13a30*/  MUFU.EX2 R248, R248 ;  /* 0x000000f800f87308 */ /* 0x000fe20000000800 */
[--C-:B------:R-:W-:Y:S02]  /*13a40*/  FFMA.FTZ R249, R249, c[0x0][0x2d0], -R140.reuse ;  /* 0x0000b400f9f97a23 */ /* 0x100fe4000001088c */
[----:B------:R-:W-:Y:S02]  /*13a50*/  FFMA.FTZ R176, R176, c[0x0][0x2d0], -R140 ;  /* 0x0000b400b0b07a23 */ /* 0x000fe4000001088c */
[C---:B------:R-:W-:Y:S01]  /*13a60*/  FMUL.FTZ R36, R3.reuse, R92 ;  /* 0x0000005c03247220 */ /* 0x040fe20000410000 */
[C---:B------:R-:W-:Y:S04]  /*13a70*/  HMMA.16816.F32 R32, R128.reuse, R38, R32 ;  /* 0x000000268020723c */ /* 0x040fe80000001820 */
[C---:B------:R-:W-:Y:S01]  /*13a80*/  FMUL.FTZ R37, R3.reuse, R93 ;  /* 0x0000005d03257220 */ /* 0x040fe20000410000 */
[----:B------:R-:W-:Y:S01]  /*13a90*/  MOV R92, R48 ;  /* 0x00000030005c7202 */ /* 0x000fe20000000f00 */
[----:B------:R-:W-:Y:S01]  /*13aa0*/  IMAD.MOV.U32 R93, RZ, RZ, R40 ;  /* 0x000000ffff5d7224 */ /* 0x000fe200078e0028 */
[----:B------:R-:W1:Y:S01]  /*13ab0*/  MUFU.EX2 R251, R251 ;  /* 0x000000fb00fb7308 */ /* 0x000e620000000800 */
[C---:B------:R-:W-:Y:S04]  /*13ac0*/  FMUL.FTZ R38, R2.reuse, R94 ;  /* 0x0000005e02267220 */ /* 0x040fe80000410000 */
[----:B------:R-:W-:Y:S02]  /*13ad0*/  FMUL.FTZ R39, R2, R95 ;  /* 0x0000005f02277220 */ /* 0x000fe40000410000 */
[C---:B------:R-:W-:Y:S02]  /*13ae0*/  FMUL.FTZ R40, R3.reuse, R96 ;  /* 0x0000006003287220 */ /* 0x040fe40000410000 */
[----:B------:R-:W-:Y:S01]  /*13af0*/  FMUL.FTZ R48, R3, R104 ;  /* 0x0000006803307220 */ /* 0x000fe20000410000 */
[----:B------:R-:W-:Y:S01]  /*13b00*/  MUFU.EX2 R252, R252 ;  /* 0x000000fc00fc7308 */ /* 0x000fe20000000800 */
[--C-:B------:R-:W-:Y:S01]  /*13b10*/  FFMA.FTZ R166, R166, c[0x0][0x2d0], -R140.reuse ;  /* 0x0000b400a6a67a23 */ /* 0x100fe2000001088c */
[C---:B------:R-:W-:Y:S03]  /*13b20*/  HMMA.16816.F32 R36, R128.reuse, R44, R36 ;  /* 0x0000002c8024723c */ /* 0x040fe60000001824 */
[--C-:B------:R-:W-:Y:S02]  /*13b30*/  FFMA.FTZ R165, R165, c[0x0][0x2d0], -R140.reuse ;  /* 0x0000b400a5a57a23 */ /* 0x100fe4000001088c */
[--C-:B------:R-:W-:Y:S02]  /*13b40*/  FFMA.FTZ R148, R148, c[0x0][0x2d0], -R140.reuse ;  /* 0x0000b40094947a23 */ /* 0x100fe4000001088c */
[C---:B------:R-:W-:Y:S01]  /*13b50*/  FMUL.FTZ R44, R3.reuse, R100 ;  /* 0x00000064032c7220 */ /* 0x040fe20000410000 */
[C---:B------:R-:W-:Y:S01]  /*13b60*/  HMMA.16816.F32 R40, R128.reuse, R46, R40 ;  /* 0x0000002e8028723c */ /* 0x040fe20000001828 */
[----:B------:R-:W-:Y:S03]  /*13b70*/  MUFU.EX2 R250, R250 ;  /* 0x000000fa00fa7308 */ /* 0x000fe60000000800 */
[----:B------:R-:W-:Y:S02]  /*13b80*/  FMUL.FTZ R45, R3, R101 ;  /* 0x00000065032d7220 */ /* 0x000fe40000410000 */
[----:B------:R-:W-:Y:S02]  /*13b90*/  FFMA.FTZ R141, R141, c[0x0][0x2d0], -R140 ;  /* 0x0000b4008d8d7a23 */ /* 0x000fe4000001088c */
[C---:B------:R-:W-:Y:S03]  /*13ba0*/  FMUL.FTZ R46, R2.reuse, R102 ;  /* 0x00000066022e7220 */ /* 0x040fe60000410000 */
[----:B------:R-:W-:Y:S01]  /*13bb0*/  MUFU.EX2 R246, R246 ;  /* 0x000000f600f67308 */ /* 0x000fe20000000800 */
[C---:B------:R-:W-:Y:S02]  /*13bc0*/  FMUL.FTZ R47, R2.reuse, R103 ;  /* 0x00000067022f7220 */ /* 0x040fe40000410000 */
[----:B------:R-:W-:Y:S02]  /*13bd0*/  FFMA.FTZ R149, R149, c[0x0][0x2d0], -R156 ;  /* 0x0000b40095957a23 */ /* 0x000fe4000001089c */
[----:B------:R-:W-:Y:S02]  /*13be0*/  FFMA.FTZ R135, R3, R243, R135 ;  /* 0x000000f303877223 */ /* 0x000fe40000010087 */
[----:B------:R-:W-:Y:S01]  /*13bf0*/  FFMA.FTZ R139, R2, R242, R139 ;  /* 0x000000f2028b7223 */ /* 0x000fe2000001008b */
[C---:B--2---:R-:W-:Y:S02]  /*13c00*/  HMMA.16816.F32 R44, R128.reuse, R68, R44 ;  /* 0x00000044802c723c */ /* 0x044fe4000000182c */
[----:B------:R-:W-:Y:S01]  /*13c10*/  MUFU.EX2 R177, R177 ;  /* 0x000000b100b17308 */ /* 0x000fe20000000800 */
[----:B------:R-:W-:Y:S02]  /*13c20*/  FADD.FTZ R135, R133, R135 ;  /* 0x0000008785877221 */ /* 0x000fe40000010000 */
[----:B------:R-:W-:Y:S02]  /*13c30*/  FADD.FTZ R139, R138, R139 ;  /* 0x0000008b8a8b7221 */ /* 0x000fe40000010000 */
[----:B---3--:R-:W-:Y:S01]  /*13c40*/  F2FP.PACK_AB R68, R150, R143 ;  /* 0x0000008f9644723e */ /* 0x008fe200000000ff */
[C---:B------:R-:W-:Y:S04]  /*13c50*/  HMMA.16816.F32 R48, R128.reuse, R70, R48 ;  /* 0x000000468030723c */ /* 0x040fe80000001830 */
[----:B-1----:R-:W-:Y:S01]  /*13c60*/  F2FP.PACK_AB R69, R158, R157 ;  /* 0x0000009d9e45723e */ /* 0x002fe200000000ff */
[----:B------:R-:W-:Y:S01]  /*13c70*/  MUFU.EX2 R167, R167 ;  /* 0x000000a700a77308 */ /* 0x000fe20000000800 */
[----:B------:R-:W-:Y:S01]  /*13c80*/  FADD.FTZ R132, R132, R135 ;  /* 0x0000008784847221 */ /* 0x000fe20000010000 */
[----:B------:R-:W-:Y:S01]  /*13c90*/  F2FP.PACK_AB R70, R155, R153 ;  /* 0x000000999b46723e */ /* 0x000fe200000000ff */
[C---:B------:R-:W-:Y:S04]  /*13ca0*/  HMMA.16816.F32 R52, R128.reuse, R72, R52 ;  /* 0x000000488034723c */ /* 0x040fe80000001834 */
[----:B----4-:R-:W-:Y:S01]  /*13cb0*/  F2FP.PACK_AB R71, R164, R159 ;  /* 0x0000009fa447723e */ /* 0x010fe200000000ff */
[----:B------:R-:W-:Y:S02]  /*13cc0*/  FADD.FTZ R139, R137, R139 ;  /* 0x0000008b898b7221 */ /* 0x000fe40000010000 */
[----:B------:R-:W-:Y:S01]  /*13cd0*/  MUFU.EX2 R249, R249 ;  /* 0x000000f900f97308 */ /* 0x000fe20000000800 */
[C---:B------:R-:W-:Y:S01]  /*13ce0*/  HMMA.16816.F32 R56, R128.reuse, R74, R56 ;  /* 0x0000004a8038723c */ /* 0x040fe20000001838 */
[----:B------:R-:W1:Y:S03]  /*13cf0*/  LDSM.16.MT88.4 R72, [R190+0x800] ;  /* 0x00080000be48783b */ /* 0x000e660000004200 */
[----:B------:R-:W-:Y:S02]  /*13d00*/  FADD.FTZ R132, R134, R132 ;  /* 0x0000008486847221 */ /* 0x000fe40000010000 */
[----:B------:R-:W-:Y:S02]  /*13d10*/  FADD.FTZ R136, R136, R139 ;  /* 0x0000008b88887221 */ /* 0x000fe40000010000 */
[C---:B-----5:R-:W-:Y:S01]  /*13d20*/  HMMA.16816.F32 R60, R128.reuse, R76, R60 ;  /* 0x0000004c803c723c */ /* 0x060fe2000000183c */
[----:B------:R-:W-:Y:S03]  /*13d30*/  MUFU.EX2 R176, R176 ;  /* 0x000000b000b07308 */ /* 0x000fe60000000800 */
[----:B------:R-:W-:Y:S02]  /*13d40*/  FADD.FTZ R143, R143, R132 ;  /* 0x000000848f8f7221 */ /* 0x000fe40000010000 */
[----:B------:R-:W-:Y:S02]  /*13d50*/  FADD.FTZ R136, R157, R136 ;  /* 0x000000889d887221 */ /* 0x000fe40000010000 */
[----:B------:R-:W-:Y:S01]  /*13d60*/  HMMA.16816.F32 R64, R128, R78, R64 ;  /* 0x0000004e8040723c */ /* 0x000fe20000001840 */
[----:B------:R-:W2:Y:S02]  /*13d70*/  LDSM.16.MT88.4 R76, [R191+0x3800] ;  /* 0x00380000bf4c783b */ /* 0x000ea40000004200 */
[----:B------:R-:W-:Y:S01]  /*13d80*/  MUFU.EX2 R166, R166 ;  /* 0x000000a600a67308 */ /* 0x000fe20000000800 */
[----:B------:R-:W-:Y:S02]  /*13d90*/  FADD.FTZ R143, R150, R143 ;  /* 0x0000008f968f7221 */ /* 0x000fe40000010000 */
[----:B------:R-:W-:Y:S02]  /*13da0*/  FADD.FTZ R158, R158, R136 ;  /* 0x000000889e9e7221 */ /* 0x000fe40000010000 */
[C---:B------:R-:W-:Y:S05]  /*13db0*/  HMMA.16816.F32 R4, R68.reuse, R80, R4 ;  /* 0x000000504404723c */ /* 0x040fea0000001804 */
[----:B------:R-:W-:Y:S01]  /*13dc0*/  MUFU.EX2 R165, R165 ;  /* 0x000000a500a57308 */ /* 0x000fe20000000800 */
[----:B------:R-:W-:Y:S02]  /*13dd0*/  FADD.FTZ R153, R153, R143 ;  /* 0x0000008f99997221 */ /* 0x000fe40000010000 */
[C---:B------:R-:W-:Y:S01]  /*13de0*/  HMMA.16816.F32 R8, R68.reuse, R82, R8 ;  /* 0x000000524408723c */ /* 0x040fe20000001808 */
[----:B------:R-:W-:Y:S03]  /*13df0*/  LDSM.16.MT88.4 R80, [R189+0x3800] ;  /* 0x00380000bd50783b */ /* 0x000fe60000004200 */
[----:B------:R-:W-:Y:S02]  /*13e00*/  FADD.FTZ R158, R159, R158 ;  /* 0x0000009e9f9e7221 */ /* 0x000fe40000010000 */
[----:B------:R-:W-:Y:S01]  /*13e10*/  FADD.FTZ R153, R155, R153 ;  /* 0x000000999b997221 */ /* 0x000fe20000010000 */
[----:B------:R-:W-:Y:S01]  /*13e20*/  MUFU.EX2 R152, R152 ;  /* 0x0000009800987308 */ /* 0x000fe20000000800 */
[----:B------:R-:W-:Y:S01]  /*13e30*/  FADD.FTZ R164, R164, R158 ;  /* 0x0000009ea4a47221 */ /* 0x000fe20000010000 */
[C---:B-1----:R-:W-:Y:S03]  /*13e40*/  HMMA.16816.F32 R12, R68.reuse, R72, R12 ;  /* 0x00000048440c723c */ /* 0x042fe6000000180c */
[----:B------:R-:W-:Y:S05]  /*13e50*/  FADD.FTZ R164, R251, R164 ;  /* 0x000000a4fba47221 */ /* 0x000fea0000010000 */
[C---:B------:R-:W-:Y:S01]  /*13e60*/  HMMA.16816.F32 R16, R68.reuse, R74, R16 ;  /* 0x0000004a4410723c */ /* 0x040fe20000001810 */
[----:B------:R-:W1:Y:S01]  /*13e70*/  LDSM.16.MT88.4 R72, [R190+0x3800] ;  /* 0x00380000be48783b */ /* 0x000e620000004200 */
[----:B------:R-:W3:Y:S06]  /*13e80*/  MUFU.EX2 R151, R151 ;  /* 0x0000009700977308 */ /* 0x000eec0000000800 */
[C---:B------:R-:W-:Y:S04]  /*13e90*/  HMMA.16816.F32 R20, R68.reuse, R84, R20 ;  /* 0x000000544414723c */ /* 0x040fe80000001814 */
[----:B------:R-:W-:Y:S04]  /*13ea0*/  MUFU.EX2 R149, R149 ;  /* 0x0000009500957308 */ /* 0x000fe80000000800 */
[C---:B------:R-:W-:Y:S01]  /*13eb0*/  HMMA.16816.F32 R24, R68.reuse, R86, R24 ;  /* 0x000000564418723c */ /* 0x040fe20000001818 */
[----:B------:R-:W4:Y:S05]  /*13ec0*/  LDSM.16.MT88.4 R84, [R188+0x3800] ;  /* 0x00380000bc54783b */ /* 0x000f2a0000004200 */
[----:B------:R-:W-:Y:S02]  /*13ed0*/  MUFU.EX2 R148, R148 ;  /* 0x0000009400947308 */ /* 0x000fe40000000800 */
[C---:B------:R-:W-:Y:S04]  /*13ee0*/  HMMA.16816.F32 R28, R68.reuse, R88, R28 ;  /* 0x00000058441c723c */ /* 0x040fe8000000181c */
[----:B---3--:R-:W-:Y:S03]  /*13ef0*/  F2FP.PACK_AB R128, R151, R152 ;  /* 0x000000989780723e */ /* 0x008fe600000000ff */
[----:B------:R-:W-:Y:S01]  /*13f00*/  FFMA.FTZ R88, R111, c[0x0][0x2d0], -R156 ;  /* 0x0000b4006f587a23 */ /* 0x000fe2000001089c */
[C---:B------:R-:W-:Y:S01]  /*13f10*/  HMMA.16816.F32 R32, R68.reuse, R90, R32 ;  /* 0x0000005a4420723c */ /* 0x040fe20000001820 */
[----:B------:R-:W-:Y:S07]  /*13f20*/  MUFU.EX2 R141, R141 ;  /* 0x0000008d008d7308 */ /* 0x000fee0000000800 */
[C---:B--2---:R-:W-:Y:S03]  /*13f30*/  HMMA.16816.F32 R36, R68.reuse, R76, R36 ;  /* 0x0000004c4424723c */ /* 0x044fe60000001824 */
[----:B------:R2:W-:Y:S04]  /*13f40*/  MUFU.EX2 R106, R88 ;  /* 0x00000058006a7308 */ /* 0x0005e80000000800 */
[--C-:B------:R-:W-:Y:S01]  /*13f50*/  FFMA.FTZ R76, R92, c[0x0][0x2d0], -R140.reuse ;  /* 0x0000b4005c4c7a23 */ /* 0x100fe2000001088c */
[C---:B------:R-:W-:Y:S05]  /*13f60*/  HMMA.16816.F32 R40, R68.reuse, R78, R40 ;  /* 0x0000004e4428723c */ /* 0x040fea0000001828 */
[----:B------:R3:W-:Y:S03]  /*13f70*/  MUFU.EX2 R105, R76 ;  /* 0x0000004c00697308 */ /* 0x0007e60000000800 */
[C---:B-1----:R-:W-:Y:S07]  /*13f80*/  HMMA.16816.F32 R44, R68.reuse, R72, R44 ;  /* 0x00000048442c723c */ /* 0x042fee000000182c */
[----:B------:R-:W-:Y:S01]  /*13f90*/  FFMA.FTZ R72, R93, c[0x0][0x2d0], -R140 ;  /* 0x0000b4005d487a23 */ /* 0x000fe2000001088c */
[C---:B------:R-:W-:Y:S01]  /*13fa0*/  HMMA.16816.F32 R48, R68.reuse, R74, R48 ;  /* 0x0000004a4430723c */ /* 0x040fe20000001830 */
[----:B------:R-:W-:Y:S02]  /*13fb0*/  LDSM.16.MT88.4 R92, [R188+0x4800] ;  /* 0x00480000bc5c783b */ /* 0x000fe40000004200 */
[----:B------:R1:W5:Y:S05]  /*13fc0*/  MUFU.EX2 R104, R72 ;  /* 0x0000004800687308 */ /* 0x00036a0000000800 */
[C---:B------:R-:W-:Y:S01]  /*13fd0*/  HMMA.16816.F32 R52, R68.reuse, R80, R52 ;  /* 0x000000504434723c */ /* 0x040fe20000001834 */
[----:B--2---:R-:W-:Y:S07]  /*13fe0*/  LDSM.16.MT88.4 R88, [R188+0x4000] ;  /* 0x00400000bc58783b */ /* 0x004fee0000004200 */
[C---:B------:R-:W-:Y:S01]  /*13ff0*/  HMMA.16816.F32 R56, R68.reuse, R82, R56 ;  /* 0x000000524438723c */ /* 0x040fe20000001838 */
[----:B---3--:R-:W-:Y:S07]  /*14000*/  LDSM.16.MT88.4 R76, [R190+0x1000] ;  /* 0x00100000be4c783b */ /* 0x008fee0000004200 */
[C---:B----4-:R-:W-:Y:S01]  /*14010*/  HMMA.16816.F32 R60, R68.reuse, R84, R60 ;  /* 0x00000054443c723c */ /* 0x050fe2000000183c */
[----:B------:R-:W-:Y:S07]  /*14020*/  LDSM.16.MT88.4 R80, [R189+0x1000] ;  /* 0x00100000bd50783b */ /* 0x000fee0000004200 */
[----:B------:R-:W-:Y:S01]  /*14030*/  HMMA.16816.F32 R64, R68, R86, R64 ;  /* 0x000000564440723c */ /* 0x000fe20000001840 */
[----:B-1----:R-:W1:Y:S06]  /*14040*/  LDSM.16.MT88.4 R72, [R191+0x1000] ;  /* 0x00100000bf48783b */ /* 0x002e6c0000004200 */
[----:B-----5:R-:W-:Y:S02]  /*14050*/  F2FP.PACK_AB R71, R105, R104 ;  /* 0x000000686947723e */ /* 0x020fe400000000ff */
[----:B------:R-:W-:Y:S01]  /*14060*/  F2FP.PACK_AB R68, R178, R179 ;  /* 0x000000b3b244723e */ /* 0x000fe200000000ff */
[----:B------:R-:W2:Y:S02]  /*14070*/  LDSM.16.MT88.4 R84, [R188+0x1000] ;  /* 0x00100000bc54783b */ /* 0x000ea40000004200 */
[----:B------:R-:W-:Y:S01]  /*14080*/  F2FP.PACK_AB R70, R248, R247 ;  /* 0x000000f7f846723e */ /* 0x000fe200000000ff */
[----:B------:R-:W-:Y:S01]  /*14090*/  FADD.FTZ R179, R179, R153 ;  /* 0x00000099b3b37221 */ /* 0x000fe20000010000 */
[C---:B------:R-:W-:Y:S01]  /*140a0*/  F2FP.PACK_AB R69, R252.reuse, R251 ;  /* 0x000000fbfc45723e */ /* 0x040fe200000000ff */
[----:B------:R-:W-:Y:S02]  /*140b0*/  FADD.FTZ R252, R252, R164 ;  /* 0x000000a4fcfc7221 */ /* 0x000fe40000010000 */
[----:B------:R-:W-:Y:S04]  /*140c0*/  FADD.FTZ R179, R178, R179 ;  /* 0x000000b3b2b37221 */ /* 0x000fe80000010000 */
[----:B------:R-:W-:Y:S04]  /*140d0*/  FADD.FTZ R247, R247, R179 ;  /* 0x000000b3f7f77221 */ /* 0x000fe80000010000 */
[----:B------:R-:W-:Y:S01]  /*140e0*/  FADD.FTZ R3, R248, R247 ;  /* 0x000000f7f8037221 */ /* 0x000fe20000010000 */
[C---:B-1----:R-:W-:Y:S07]  /*140f0*/  HMMA.16816.F32 R4, R68.reuse, R72, R4 ;  /* 0x000000484404723c */ /* 0x042fee0000001804 */
[--C-:B------:R-:W-:Y:S01]  /*14100*/  FFMA.FTZ R72, R110, c[0x0][0x2d0], -R156.reuse ;  /* 0x0000b4006e487a23 */ /* 0x100fe2000001089c */
[C---:B------:R-:W-:Y:S03]  /*14110*/  HMMA.16816.F32 R8, R68.reuse, R74, R8 ;  /* 0x0000004a4408723c */ /* 0x040fe60000001808 */
[----:B------:R1:W-:Y:S05]  /*14120*/  MUFU.EX2 R98, R72 ;  /* 0x0000004800627308 */ /* 0x0003ea0000000800 */
[C---:B------:R-:W-:Y:S07]  /*14130*/  HMMA.16816.F32 R12, R68.reuse, R76, R12 ;  /* 0x0000004c440c723c */ /* 0x040fee000000180c */
[----:B------:R-:W-:Y:S01]  /*14140*/  FFMA.FTZ R76, R109, c[0x0][0x2d0], -R156 ;  /* 0x0000b4006d4c7a23 */ /* 0x000fe2000001089c */
[C---:B------:R-:W-:Y:S03]  /*14150*/  HMMA.16816.F32 R16, R68.reuse, R78, R16 ;  /* 0x0000004e4410723c */ /* 0x040fe60000001810 */
[----:B------:R3:W-:Y:S05]  /*14160*/  MUFU.EX2 R96, R76 ;  /* 0x0000004c00607308 */ /* 0x0007ea0000000800 */
[C---:B------:R-:W-:Y:S01]  /*14170*/  HMMA.16816.F32 R20, R68.reuse, R80, R20 ;  /* 0x000000504414723c */ /* 0x040fe20000001814 */
[----:B-1----:R-:W1:Y:S06]  /*14180*/  LDSM.16.MT88.4 R72, [R191+0x4000] ;  /* 0x00400000bf48783b */ /* 0x002e6c0000004200 */
[----:B------:R-:W-:Y:S01]  /*14190*/  FFMA.FTZ R80, R115, c[0x0][0x2d0], -R140 ;  /* 0x0000b40073507a23 */ /* 0x000fe2000001088c */
[C---:B------:R-:W-:Y:S03]  /*141a0*/  HMMA.16816.F32 R24, R68.reuse, R82, R24 ;  /* 0x000000524418723c */ /* 0x040fe60000001818 */
[----:B------:R4:W-:Y:S05]  /*141b0*/  MUFU.EX2 R107, R80 ;  /* 0x00000050006b7308 */ /* 0x0009ea0000000800 */
[C---:B--2---:R-:W-:Y:S04]  /*141c0*/  HMMA.16816.F32 R28, R68.reuse, R84, R28 ;  /* 0x00000054441c723c */ /* 0x044fe8000000181c */
[----:B---3--:R-:W-:Y:S02]  /*141d0*/  FFMA.FTZ R76, R108, c[0x0][0x2d0], -R156 ;  /* 0x0000b4006c4c7a23 */ /* 0x008fe4000001089c */
[----:B------:R-:W-:Y:S01]  /*141e0*/  LDSM.16.MT88.4 R108, [R191+0x2800] ;  /* 0x00280000bf6c783b */ /* 0x000fe20000004200 */
[----:B------:R-:W-:Y:S01]  /*141f0*/  FFMA.FTZ R84, R114, c[0x0][0x2d0], -R140 ;  /* 0x0000b40072547a23 */ /* 0x000fe2000001088c */
[C---:B------:R-:W-:Y:S01]  /*14200*/  HMMA.16816.F32 R32, R68.reuse, R86, R32 ;  /* 0x000000564420723c */ /* 0x040fe20000001820 */
[----:B------:R2:W3:Y:S03]  /*14210*/  MUFU.EX2 R100, R76 ;  /* 0x0000004c00647308 */ /* 0x0004e60000000800 */
[----:B------:R-:W-:Y:S02]  /*14220*/  FFMA.FTZ R156, R142, c[0x0][0x2d0], -R156 ;  /* 0x0000b4008e9c7a23 */ /* 0x000fe4000001089c */
[--C-:B------:R-:W-:Y:S05]  /*14230*/  FFMA.FTZ R142, R154, c[0x0][0x2d0], -R140.reuse ;  /* 0x0000b4009a8e7a23 */ /* 0x100fea000001088c */
[----:B------:R5:W-:Y:S01]  /*14240*/  MUFU.EX2 R99, R84 ;  /* 0x0000005400637308 */ /* 0x000be20000000800 */
[----:B----4-:R-:W-:Y:S01]  /*14250*/  LDSM.16.MT88.4 R80, [R189+0x4000] ;  /* 0x00400000bd50783b */ /* 0x010fe20000004200 */
[C---:B-1----:R-:W-:Y:S08]  /*14260*/  HMMA.16816.F32 R36, R68.reuse, R72, R36 ;  /* 0x000000484424723c */ /* 0x042ff00000001824 */
[----:B------:R-:W1:Y:S01]  /*14270*/  MUFU.EX2 R156, R156 ;  /* 0x0000009c009c7308 */ /* 0x000e620000000800 */
[----:B--2---:R-:W2:Y:S03]  /*14280*/  LDSM.16.MT88.4 R76, [R190+0x4000] ;  /* 0x00400000be4c783b */ /* 0x004ea60000004200 */
[--C-:B------:R-:W-:Y:S01]  /*14290*/  FFMA.FTZ R72, R112, c[0x0][0x2d0], -R140.reuse ;  /* 0x0000b40070487a23 */ /* 0x100fe2000001088c */
[C---:B------:R-:W-:Y:S05]  /*142a0*/  HMMA.16816.F32 R40, R68.reuse, R74, R40 ;  /* 0x0000004a4428723c */ /* 0x040fea0000001828 */
[----:B------:R4:W4:Y:S01]  /*142b0*/  MUFU.EX2 R101, R72 ;  /* 0x0000004800657308 */ /* 0x0009220000000800 */
[--C-:B-----5:R-:W-:Y:S02]  /*142c0*/  FFMA.FTZ R84, R113, c[0x0][0x2d0], -R140.reuse ;  /* 0x0000b40071547a23 */ /* 0x120fe4000001088c */
[----:B------:R-:W-:Y:S07]  /*142d0*/  FFMA.FTZ R140, R119, c[0x0][0x2d0], -R140 ;  /* 0x0000b400778c7a23 */ /* 0x000fee000001088c */
[----:B------:R5:W-:Y:S01]  /*142e0*/  MUFU.EX2 R97, R84 ;  /* 0x0000005400617308 */ /* 0x000be20000000800 */
[----:B---3--:R-:W-:Y:S01]  /*142f0*/  IMAD.MOV.U32 R119, RZ, RZ, R100 ;  /* 0x000000ffff777224 */ /* 0x008fe200078e0064 */
[----:B-1----:R-:W-:Y:S08]  /*14300*/  F2FP.PACK_AB R130, R156, R149 ;  /* 0x000000959c82723e */ /* 0x002ff000000000ff */
[----:B------:R-:W1:Y:S01]  /*14310*/  MUFU.EX2 R142, R142 ;  /* 0x0000008e008e7308 */ /* 0x000e620000000800 */
[----:B----4-:R-:W-:Y:S01]  /*14320*/  LDSM.16.MT88.4 R72, [R190+0x1800] ;  /* 0x00180000be48783b */ /* 0x010fe20000004200 */
[----:B------:R-:W-:Y:S08]  /*14330*/  MOV R154, R101 ;  /* 0x00000065009a7202 */ /* 0x000ff00000000f00 */
[----:B------:R-:W3:Y:S01]  /*14340*/  MUFU.EX2 R140, R140 ;  /* 0x0000008c008c7308 */ /* 0x000ee20000000800 */
[C---:B--2---:R-:W-:Y:S01]  /*14350*/  HMMA.16816.F32 R44, R68.reuse, R76, R44 ;  /* 0x0000004c442c723c */ /* 0x044fe2000000182c */
[----:B-----5:R-:W2:Y:S07]  /*14360*/  LDSM.16.MT88.4 R84, [R191+0x1800] ;  /* 0x00180000bf54783b */ /* 0x020eae0000004200 */
[C---:B------:R-:W-:Y:S01]  /*14370*/  HMMA.16816.F32 R48, R68.reuse, R78, R48 ;  /* 0x0000004e4430723c */ /* 0x040fe20000001830 */
[----:B------:R-:W4:Y:S03]  /*14380*/  LDSM.16.MT88.4 R76, [R189+0x1800] ;  /* 0x00180000bd4c783b */ /* 0x000f260000004200 */
[----:B-1----:R-:W-:Y:S04]  /*14390*/  F2FP.PACK_AB R129, R148, R142 ;  /* 0x0000008e9481723e */ /* 0x002fe800000000ff */
[C---:B------:R-:W-:Y:S04]  /*143a0*/  HMMA.16816.F32 R52, R68.reuse, R80, R52 ;  /* 0x000000504434723c */ /* 0x040fe80000001834 */
[----:B---3--:R-:W-:Y:S04]  /*143b0*/  F2FP.PACK_AB R131, R140, R141 ;  /* 0x0000008d8c83723e */ /* 0x008fe800000000ff */
[C---:B------:R-:W-:Y:S01]  /*143c0*/  HMMA.16816.F32 R56, R68.reuse, R82, R56 ;  /* 0x000000524438723c */ /* 0x040fe20000001838 */
[----:B------:R-:W1:Y:S07]  /*143d0*/  LDSM.16.MT88.4 R80, [R188+0x1800] ;  /* 0x00180000bc50783b */ /* 0x000e6e0000004200 */
[C---:B------:R-:W-:Y:S08]  /*143e0*/  HMMA.16816.F32 R60, R68.reuse, R88, R60 ;  /* 0x00000058443c723c */ /* 0x040ff0000000183c */
[----:B------:R-:W-:Y:S01]  /*143f0*/  HMMA.16816.F32 R64, R68, R90, R64 ;  /* 0x0000005a4440723c */ /* 0x000fe20000001840 */
[----:B------:R-:W-:Y:S06]  /*14400*/  LDSM.16.MT88.4 R88, [R189+0x4800] ;  /* 0x00480000bd58783b */ /* 0x000fec0000004200 */
[----:B------:R-:W-:Y:S02]  /*14410*/  F2FP.PACK_AB R68, R98, R106 ;  /* 0x0000006a6244723e */ /* 0x000fe400000000ff */
[----:B------:R-:W-:Y:S03]  /*14420*/  F2FP.PACK_AB R70, R100, R96 ;  /* 0x000000606446723e */ /* 0x000fe600000000ff */
[----:B------:R-:W-:Y:S02]  /*14430*/  F2FP.PACK_AB R69, R99, R107 ;  /* 0x0000006b6345723e */ /* 0x000fe400000000ff */
[----:B------:R-:W-:Y:S02]  /*14440*/  F2FP.PACK_AB R71, R101, R97 ;  /* 0x000000616547723e */ /* 0x000fe400000000ff */
[----:B------:R-:W-:Y:S05]  /*14450*/  LDSM.16.MT88.4 R100, [R191+0x5800] ;  /* 0x00580000bf64783b */ /* 0x000fea0000004200 */
[C---:B--2---:R-:W-:Y:S08]  /*14460*/  HMMA.16816.F32 R4, R68.reuse, R84, R4 ;  /* 0x000000544404723c */ /* 0x044ff00000001804 */
[C---:B------:R-:W-:Y:S01]  /*14470*/  HMMA.16816.F32 R8, R68.reuse, R86, R8 ;  /* 0x000000564408723c */ /* 0x040fe20000001808 */
[----:B------:R-:W2:Y:S07]  /*14480*/  LDSM.16.MT88.4 R84, [R191+0x4800] ;  /* 0x00480000bf54783b */ /* 0x000eae0000004200 */
[C---:B------:R-:W-:Y:S08]  /*14490*/  HMMA.16816.F32 R12, R68.reuse, R72, R12 ;  /* 0x00000048440c723c */ /* 0x040ff0000000180c */
        /* <DEDUP_REMOVED lines=20> */
[----:B------:R-:W-:Y:S02]  /*145e0*/  F2FP.PACK_AB R68, R246, R250 ;  /* 0x000000faf644723e */ /* 0x000fe400000000ff */
[----:B------:R-:W-:Y:S03]  /*145f0*/  F2FP.PACK_AB R70, R167, R177 ;  /* 0x000000b1a746723e */ /* 0x000fe600000000ff */
[----:B------:R-:W-:Y:S02]  /*14600*/  F2FP.PACK_AB R69, R176, R249 ;  /* 0x000000f9b045723e */ /* 0x000fe400000000ff */
[----:B------:R-:W-:Y:S07]  /*14610*/  F2FP.PACK_AB R71, R165, R166 ;  /* 0x000000a6a547723e */ /* 0x000fee00000000ff */
[C---:B----4-:R-:W-:Y:S08]  /*14620*/  HMMA.16816.F32 R4, R68.reuse, R76, R4 ;  /* 0x0000004c4404723c */ /* 0x050ff00000001804 */
        /* <DEDUP_REMOVED lines=11> */
[C---:B---3--:R-:W-:Y:S07]  /*146e0*/  HMMA.16816.F32 R36, R68.reuse, R76, R36 ;  /* 0x0000004c4424723c */ /* 0x048fee0000001824 */
[----:B------:R-:W-:Y:S01]  /*146f0*/  IMAD.MOV.U32 R76, RZ, RZ, R99 ;  /* 0x000000ffff4c7224 */ /* 0x000fe200078e0063 */
[C---:B------:R-:W-:Y:S04]  /*14700*/  HMMA.16816.F32 R40, R68.reuse, R78, R40 ;  /* 0x0000004e4428723c */ /* 0x040fe80000001828 */
[----:B------:R-:W-:Y:S03]  /*14710*/  MOV R77, R98 ;  /* 0x00000062004d7202 */ /* 0x000fe60000000f00 */
[----:B------:R-:W-:Y:S01]  /*14720*/  IMAD.MOV.U32 R78, RZ, RZ, R97 ;  /* 0x000000ffff4e7224 */ /* 0x000fe200078e0061 */
[C---:B-1----:R-:W-:Y:S04]  /*14730*/  HMMA.16816.F32 R44, R68.reuse, R80, R44 ;  /* 0x00000050442c723c */ /* 0x042fe8000000182c */
[----:B------:R-:W-:Y:S02]  /*14740*/  MOV R79, R96 ;  /* 0x00000060004f7202 */ /* 0x000fe40000000f00 */
[----:B------:R-:W1:Y:S02]  /*14750*/  LDSM.16.MT88.4 R96, [R188+0x2800] ;  /* 0x00280000bc60783b */ /* 0x000e640000004200 */
[C---:B------:R-:W-:Y:S08]  /*14760*/  HMMA.16816.F32 R48, R68.reuse, R82, R48 ;  /* 0x000000524430723c */ /* 0x040ff00000001830 */
[C---:B------:R-:W-:Y:S08]  /*14770*/  HMMA.16816.F32 R52, R68.reuse, R88, R52 ;  /* 0x000000584434723c */ /* 0x040ff00000001834 */
[C---:B------:R-:W-:Y:S08]  /*14780*/  HMMA.16816.F32 R56, R68.reuse, R90, R56 ;  /* 0x0000005a4438723c */ /* 0x040ff00000001838 */
[C---:B--2---:R-:W-:Y:S08]  /*14790*/  HMMA.16816.F32 R60, R68.reuse, R72, R60 ;  /* 0x00000048443c723c */ /* 0x044ff0000000183c */
[----:B------:R-:W-:Y:S08]  /*147a0*/  HMMA.16816.F32 R64, R68, R74, R64 ;  /* 0x0000004a4440723c */ /* 0x000ff00000001840 */
[C---:B------:R-:W-:Y:S01]  /*147b0*/  HMMA.16816.F32 R112, R128.reuse, R108, R4 ;  /* 0x0000006c8070723c */ /* 0x040fe20000001804 */
[----:B------:R-:W-:Y:S07]  /*147c0*/  LDSM.16.MT88.4 R4, [R189+0x5800] ;  /* 0x00580000bd04783b */ /* 0x000fee0000004200 */
[C---:B------:R-:W-:Y:S01]  /*147d0*/  HMMA.16816.F32 R108, R128.reuse, R110, R8 ;  /* 0x0000006e806c723c */ /* 0x040fe20000001808 */
[----:B------:R-:W-:Y:S07]  /*147e0*/  LDSM.16.MT88.4 R8, [R188+0x5800] ;  /* 0x00580000bc08783b */ /* 0x000fee0000004200 */
[C---:B----4-:R-:W-:Y:S07]  /*147f0*/  HMMA.16816.F32 R68, R128.reuse, R84, R12 ;  /* 0x000000548044723c */ /* 0x050fee000000180c */
[----:B------:R-:W-:Y:S01]  /*14800*/  IMAD.MOV.U32 R15, RZ, RZ, R78 ;  /* 0x000000ffff0f7224 */ /* 0x000fe200078e004e */
[C---:B------:R-:W-:Y:S04]  /*14810*/  HMMA.16816.F32 R72, R128.reuse, R86, R16 ;  /* 0x000000568048723c */ /* 0x040fe80000001810 */
[----:B------:R-:W-:Y:S01]  /*14820*/  MOV R14, R79 ;  /* 0x0000004f000e7202 */ /* 0x000fe20000000f00 */
[----:B------:R-:W-:Y:S01]  /*14830*/  IMAD.MOV.U32 R13, RZ, RZ, R76 ;  /* 0x000000ffff0d7224 */ /* 0x000fe200078e004c */
[----:B------:R-:W-:Y:S01]  /*14840*/  MOV R12, R77 ;  /* 0x0000004d000c7202 */ /* 0x000fe20000000f00 */
[----:B------:R-:W-:Y:S01]  /*14850*/  IMAD.MOV.U32 R19, RZ, RZ, R107 ;  /* 0x000000ffff137224 */ /* 0x000fe200078e006b */
[C---:B------:R-:W-:Y:S04]  /*14860*/  HMMA.16816.F32 R76, R128.reuse, R92, R20 ;  /* 0x0000005c804c723c */ /* 0x040fe80000001814 */
[----:B------:R-:W-:Y:S01]  /*14870*/  MOV R18, R106 ;  /* 0x0000006a00127202 */ /* 0x000fe20000000f00 */
[----:B------:R-:W-:Y:S01]  /*14880*/  IMAD.MOV.U32 R17, RZ, RZ, R105 ;  /* 0x000000ffff117224 */ /* 0x000fe200078e0069 */
[----:B------:R-:W-:Y:S02]  /*14890*/  MOV R16, R104 ;  /* 0x0000006800107202 */ /* 0x000fe40000000f00 */
[C---:B------:R-:W-:Y:S01]  /*148a0*/  HMMA.16816.F32 R80, R128.reuse, R94, R24 ;  /* 0x0000005e8050723c */ /* 0x040fe20000001818 */
[----:B------:R-:W2:Y:S03]  /*148b0*/  LDSM.16.MT88.4 R104, [R190+0x5800] ;  /* 0x00580000be68783b */ /* 0x000ea60000004200 */
[----:B------:R-:W-:Y:S02]  /*148c0*/  FADD.FTZ R2, R16, R252 ;  /* 0x000000fc10027221 */ /* 0x000fe40000010000 */
[----:B------:R-:W-:Y:S02]  /*148d0*/  FADD.FTZ R3, R18, R3 ;  /* 0x0000000312037221 */ /* 0x000fe40000010000 */
[C---:B-1----:R-:W-:Y:S04]  /*148e0*/  HMMA.16816.F32 R84, R128.reuse, R96, R28 ;  /* 0x000000608054723c */ /* 0x042fe8000000181c */
[----:B------:R-:W-:Y:S02]  /*148f0*/  FADD.FTZ R2, R17, R2 ;  /* 0x0000000211027221 */ /* 0x000fe40000010000 */
[----:B------:R-:W-:Y:S01]  /*14900*/  FADD.FTZ R3, R12, R3 ;  /* 0x000000030c037221 */ /* 0x000fe20000010000 */
[-C--:B------:R-:W-:Y:S01]  /*14910*/  MOV R12, R118.reuse ;  /* 0x00000076000c7202 */ /* 0x080fe20000000f00 */
[C---:B------:R-:W-:Y:S04]  /*14920*/  HMMA.16816.F32 R88, R128.reuse, R98, R32 ;  /* 0x000000628058723c */ /* 0x040fe80000001820 */
[----:B------:R-:W-:Y:S02]  /*14930*/  FADD.FTZ R2, R19, R2 ;  /* 0x0000000213027221 */ /* 0x000fe40000010000 */
[----:B------:R-:W-:Y:S02]  /*14940*/  FADD.FTZ R3, R14, R3 ;  /* 0x000000030e037221 */ /* 0x000fe40000010000 */
[C---:B------:R-:W-:Y:S04]  /*14950*/  HMMA.16816.F32 R92, R128.reuse, R100, R36 ;  /* 0x00000064805c723c */ /* 0x040fe80000001824 */
[----:B------:R-:W-:Y:S02]  /*14960*/  FADD.FTZ R2, R13, R2 ;  /* 0x000000020d027221 */ /* 0x000fe40000010000 */
[----:B------:R-:W-:Y:S01]  /*14970*/  FADD.FTZ R3, R119, R3 ;  /* 0x0000000377037221 */ /* 0x000fe20000010000 */
[----:B------:R-:W-:Y:S01]  /*14980*/  IADD3 R119, R245, -0x1, RZ ;  /* 0xfffffffff5777810 */ /* 0x000fe20007ffe0ff */
        /* <DEDUP_REMOVED lines=9> */
[----:B------:R-:W-:Y:S01]  /*14a20*/  FADD.FTZ R177, R177, R250 ;  /* 0x000000fab1b17221 */ /* 0x000fe20000010000 */
[----:B------:R-:W-:Y:S01]  /*14a30*/  MOV R2, R118 ;  /* 0x0000007600027202 */ /* 0x000fe20000000f00 */
        /* <DEDUP_REMOVED lines=10> */
[----:B------:R-:W-:Y:S01]  /*14ae0*/  FADD.FTZ R152, R149, R152 ;  /* 0x0000009895987221 */ /* 0x000fe20000010000 */
[----:B------:R-:W-:Y:S03]  /*14af0*/  HMMA.16816.F32 R64, R128, R10, R64 ;  /* 0x0000000a8040723c */ /* 0x000fe60000001840 */
[----:B------:R-:W-:Y:S02]  /*14b00*/  FADD.FTZ R165, R141, R165 ;  /* 0x000000a58da57221 */ /* 0x000fe40000010000 */
[----:B------:R-:W-:Y:S02]  /*14b10*/  FADD.FTZ R243, R156, R152 ;  /* 0x000000989cf37221 */ /* 0x000fe40000010000 */
[----:B------:R-:W-:Y:S02]  /*14b20*/  FADD.FTZ R242, R140, R165 ;  /* 0x000000a58cf27221 */ /* 0x000fe40000010000 */
[----:B------:R-:W-:Y:S03]  /*14b30*/  IMAD.MOV.U32 R245, RZ, RZ, R119 ;  /* 0x000000fffff57224 */ /* 0x000fe600078e0077 */
[----:B------:R-:W-:Y:S01]  /*14b40*/  IMAD.MOV.U32 R3, RZ, RZ, R0 ;  /* 0x000000ffff037224 */ /* 0x000fe200078e0000 */
[----:B------:R-:W-:-:S05]  /*14b50*/  @P0 BRA `(.L_x_814) ;  /* 0xffffc09000000947 */ /* 0x000fca000383ffff */
.L_x_805:
[----:B------:R-:W-:Y:S02]  /*14b60*/  ISETP.NE.AND P1, PT, R228, 0x1, PT ;  /* 0x00000001e400780c */ /* 0x000fe40003f25270 */
[----:B------:R-:W-:-:S02]  /*14b70*/  IADD3 R4, R209, 0x7f, RZ ;  /* 0x0000007fd1047810 */ /* 0x000fc40007ffe0ff */
[----:B------:R-:W-:Y:S02]  /*14b80*/  ISETP.GE.AND P0, PT, R232, 0x1, PT ;  /* 0x00000001e800780c */ /* 0x000fe40003f06270 */
[----:B------:R-:W-:-:S07]  /*14b90*/  IADD3 R2, R231, 0x1, -R229 ;  /* 0x00000001e7027810 */ /* 0x000fce0007ffe8e5 */
[----:B------:R-:W-:-:S05]  /*14ba0*/  @P1 IMAD.HI.U32 R3, R4, c[0x0][0x2c8], RZ ;  /* 0x0000b20004031a27 */ /* 0x000fca00078e00ff */
        /* <DEDUP_REMOVED lines=14> */
.L_x_817:
[----:B------:R-:W-:-:S04]  /*14c90*/  MOV R2, c[0x0][0x32c] ;  /* 0x0000cb0000027a02 */ /* 0x000fc80000000f00 */
[----:B------:R-:W-:-:S13]  /*14ca0*/  ISETP.NE.AND P0, PT, R2, 0x1, PT ;  /* 0x000000010200780c */ /* 0x000fda0003f05270 */
[----:B------:R-:W-:-:S05]  /*14cb0*/  @P0 IMAD.HI.U32 R2, R4, c[0x0][0x330], RZ ;  /* 0x0000cc0004020a27 */ /* 0x000fca00078e00ff */
[----:B------:R-:W-:Y:S02]  /*14cc0*/  @P0 SHF.R.U32.HI R4, RZ, c[0x0][0x334], R2 ;  /* 0x0000cd00ff040a19 */ /* 0x000fe40000011602 */
.L_x_818:
[----:B------:R-:W-:Y:S05]  /*14cd0*/  BSYNC B0 ;  /* 0x0000000000007941 */ /* 0x000fea0003800000 */
.L_x_816:
[----:B------:R-:W-:-:S05]  /*14ce0*/  IMAD R4, R4, c[0x0][0x32c], RZ ;  /* 0x0000cb0004047a24 */ /* 0x000fca00078e02ff */
[----:B------:R-:W-:-:S04]  /*14cf0*/  IMNMX R3, R3, R4, !PT ;  /* 0x0000000403037217 */ /* 0x000fc80007800200 */
.L_x_815:
        /* <DEDUP_REMOVED lines=10> */
.L_x_820:
[----:B------:R-:W-:Y:S04]  /*14da0*/  DEPBAR.LE SB0, 0x0 ;  /* 0x000080000000791a */ /* 0x000fe80000000000 */
[----:B------:R-:W-:Y:S01]  /*14db0*/  WARPSYNC 0xffffffff ;  /* 0xffffffff00007948 */ /* 0x000fe20003800000 */
[----:B------:R-:W-:Y:S01]  /*14dc0*/  BAR.SYNC.DEFER_BLOCKING 0x0 ;  /* 0x0000000000007b1d */ /* 0x000fe20000010000 */
[----:B------:R-:W-:Y:S02]  /*14dd0*/  ISETP.GT.AND P0, PT, R237, R245, PT ;  /* 0x000000f5ed00720c */ /* 0x000fe40003f04270 */
[----:B------:R-:W-:Y:S11]  /*14de0*/  LOP3.LUT P5, RZ, R230, 0x20000, RZ, 0xc0, !PT ;  /* 0x00020000e6ff7812 */ /* 0x000ff600078ac0ff */
[----:B------:R-:W-:Y:S01]  /*14df0*/  @!P0 SHF.R.S32.HI R37, RZ, 0x1f, R245 ;  /* 0x0000001fff258819 */ /* 0x000fe200000114f5 */
[----:B------:R-:W-:Y:S01]  /*14e00*/  @!P0 IMAD.WIDE.U32 R30, R245, c[0x0][0x208], RZ ;  /* 0x00008200f51e8a25 */ /* 0x000fe200078e00ff */
[----:B------:R-:W-:Y:S02]  /*14e10*/  @!P0 MOV R0, c[0x0][0x208] ;  /* 0x0000820000008a02 */ /* 0x000fe40000000f00 */
[----:B------:R-:W-:Y:S01]  /*14e20*/  @!P0 MOV R28, 0x5 ;  /* 0x00000005001c8802 */ /* 0x000fe20000000f00 */
[----:B------:R-:W-:Y:S01]  /*14e30*/  @!P0 IMAD R37, R37, c[0x0][0x208], RZ ;  /* 0x0000820025258a24 */ /* 0x000fe200078e02ff */
[----:B------:R-:W-:Y:S02]  /*14e40*/  @!P0 MOV R118, R238 ;  /* 0x000000ee00768202 */ /* 0x000fe40000000f00 */
[C---:B------:R-:W-:Y:S01]  /*14e50*/  @!P0 SHF.L.U64.HI R29, R0.reuse, R28, c[0x0][0x20c] ;  /* 0x00008300001d8619 */ /* 0x040fe2000001021c */
[----:B------:R-:W-:Y:S01]  /*14e60*/  @!P0 IMAD R37, R245, c[0x0][0x20c], R37 ;  /* 0x00008300f5258a24 */ /* 0x000fe200078e0225 */
[----:B------:R-:W1:Y:S01]  /*14e70*/  LDSM.16.M88.4 R8, [R192] ;  /* 0x00000000c008783b */ /* 0x000e620000000200 */
[----:B------:R-:W-:Y:S02]  /*14e80*/  @!P0 SHF.L.U32 R28, R0, 0x5, RZ ;  /* 0x00000005001c8819 */ /* 0x000fe400000006ff */
[----:B------:R-:W-:Y:S02]  /*14e90*/  @!P0 MOV R119, R235 ;  /* 0x000000eb00778202 */ /* 0x000fe40000000f00 */
[----:B------:R-:W-:Y:S01]  /*14ea0*/  @!P0 IADD3 R37, R31, R37, RZ ;  /* 0x000000251f258210 */ /* 0x000fe20007ffe0ff */
[----:B------:R-:W-:Y:S01]  /*14eb0*/  @!P0 IMAD.WIDE.U32 R44, R30, 0x60, R28 ;  /* 0x000000601e2c8825 */ /* 0x000fe200078e001c */
[----:B------:R-:W-:Y:S01]  /*14ec0*/  @!P0 IADD3 R132, P1, R28, R28, RZ ;  /* 0x0000001c1c848210 */ /* 0x000fe20007f3e0ff */
[----:B------:R-:W2:Y:S02]  /*14ed0*/  LDSM.16.M88.4 R16, [R192+0x800] ;  /* 0x00080000c010783b */ /* 0x000ea40000000200 */
[----:B------:R-:W-:Y:S01]  /*14ee0*/  @!P0 IMAD R37, R37, 0x60, RZ ;  /* 0x0000006025258824 */ /* 0x000fe200078e02ff */
[----:B------:R-:W-:Y:S01]  /*14ef0*/  @!P0 IADD3.X R133, R29, R29, RZ, P1, !PT ;  /* 0x0000001d1d858210 */ /* 0x000fe20000ffe4ff */
[----:B------:R-:W-:Y:S01]  /*14f00*/  @!P0 IMAD.WIDE.U32 R118, R30, 0x60, R118 ;  /* 0x000000601e768825 */ /* 0x000fe200078e0076 */
[----:B------:R-:W-:Y:S02]  /*14f10*/  @!P0 IADD3 R0, P2, P1, R238, R44, R28 ;  /* 0x0000002cee008210 */ /* 0x000fe4000795e01c */
[----:B------:R-:W-:Y:S01]  /*14f20*/  @!P0 IADD3 R45, R37, R45, RZ ;  /* 0x0000002d252d8210 */ /* 0x000fe20007ffe0ff */
[----:B------:R-:W-:Y:S01]  /*14f30*/  @!P0 IMAD.WIDE.U32 R132, R30, 0x60, R132 ;  /* 0x000000601e848825 */ /* 0x000fe200078e0084 */
[----:B------:R-:W3:Y:S01]  /*14f40*/  LDSM.16.M88.4 R24, [R192+0x1000] ;  /* 0x00100000c018783b */ /* 0x000ee20000000200 */
[----:B------:R-:W-:Y:S02]  /*14f50*/  @!P0 LEA R156, P4, R118, c[0x0][0x1f8], 0x1 ;  /* 0x00007e00769c8a11 */ /* 0x000fe400078808ff */
[----:B------:R-:W-:Y:S02]  /*14f60*/  @!P0 IADD3.X R36, R235, R45, R29, P2, P1 ;  /* 0x0000002deb248210 */ /* 0x000fe400017e241d */
[----:B------:R-:W-:Y:S02]  /*14f70*/  @!P0 IADD3 R38, P1, R238, R132, RZ ;  /* 0x00000084ee268210 */ /* 0x000fe40007f3e0ff */
[-C--:B------:R-:W-:Y:S01]  /*14f80*/  @!P0 IADD3 R46, R119, R37.reuse, RZ ;  /* 0x00000025772e8210 */ /* 0x080fe20007ffe0ff */
[----:B------:R-:W4:Y:S01]  /*14f90*/  LDSM.16.M88.4 R32, [R192+0x1800] ;  /* 0x00180000c020783b */ /* 0x000f220000000200 */
[----:B------:R-:W-:Y:S02]  /*14fa0*/  @!P0 IADD3.X R37, R235, R37, R133, P1, !PT ;  /* 0x00000025eb258210 */ /* 0x000fe40000ffe485 */
[----:B------:R-:W-:Y:S02]  /*14fb0*/  @!P0 ISETP.GE.AND P1, PT, R116, c[0x0][0x1d4], PT ;  /* 0x0000750074008a0c */ /* 0x000fe40003f26270 */
[----:B------:R-:W-:Y:S02]  /*14fc0*/  @!P0 LEA.HI.X R157, R118, c[0x0][0x1fc], R46, 0x1, P4 ;  /* 0x00007f00769d8a11 */ /* 0x000fe400020f0c2e */
[----:B------:R-:W-:Y:S01]  /*14fd0*/  @!P0 IADD3 R39, P3, R238, R44, RZ ;  /* 0x0000002cee278210 */ /* 0x000fe20007f7e0ff */
[----:B------:R-:W5:Y:S03]  /*14fe0*/  LDSM.16.M88.4 R40, [R192+0x2000] ;  /* 0x00200000c028783b */ /* 0x000f660000000200 */
[----:B------:R-:W-:Y:S02]  /*14ff0*/  @!P0 LEA R44, P2, R39, c[0x0][0x1f8], 0x1 ;  /* 0x00007e00272c8a11 */ /* 0x000fe400078408ff */
[----:B------:R-:W-:Y:S01]  /*15000*/  @!P0 IADD3.X R45, R45, R235, RZ, P3, !PT ;  /* 0x000000eb2d2d8210 */ /* 0x000fe20001ffe4ff */
[C---:B-1----:R-:W-:Y:S02]  /*15010*/  HMMA.16816.F32 R4, R120.reuse, R8, RZ ;  /* 0x000000087804723c */ /* 0x042fe400000018ff */
[----:B------:R-:W1:Y:S01]  /*15020*/  LDSM.16.M88.4 R48, [R192+0x2800] ;  /* 0x00280000c030783b */ /* 0x000e620000000200 */
[----:B------:R-:W-:Y:S02]  /*15030*/  @!P0 LEA.HI.X R45, R39, c[0x0][0x1fc], R45, 0x1, P2 ;  /* 0x00007f00272d8a11 */ /* 0x000fe400010f0c2d */
[----:B------:R-:W-:Y:S02]  /*15040*/  @!P0 LEA R118, P3, R0, c[0x0][0x1f8], 0x1 ;  /* 0x00007e0000768a11 */ /* 0x000fe400078608ff */
[----:B------:R-:W-:Y:S01]  /*15050*/  @!P0 LEA R46, P2, R38, c[0x0][0x1f8], 0x1 ;  /* 0x00007e00262e8a11 */ /* 0x000fe200078408ff */
[C---:B------:R-:W-:Y:S02]  /*15060*/  HMMA.16816.F32 R8, R120.reuse, R10, RZ ;  /* 0x0000000a7808723c */ /* 0x040fe400000018ff */
[----:B------:R-:W1:Y:S02]  /*15070*/  LDSM.16.M88.4 R128, [R207] ;  /* 0x00000000cf80783b */ /* 0x000e640000000200 */
[----:B------:R-:W-:Y:S02]  /*15080*/  @!P0 LEA.HI.X R119, R0, c[0x0][0x1fc], R36, 0x1, P3 ;  /* 0x00007f0000778a11 */ /* 0x000fe400018f0c24 */
[----:B------:R-:W-:Y:S02]  /*15090*/  @!P0 LEA.HI.X R47, R38, c[0x0][0x1fc], R37, 0x1, P2 ;  /* 0x00007f00262f8a11 */ /* 0x000fe400010f0c25 */
[C---:B--2---:R-:W-:Y:S02]  /*150a0*/  HMMA.16816.F32 R12, R120.reuse, R16, RZ ;  /* 0x00000010780c723c */ /* 0x044fe400000018ff */
[----:B------:R-:W2:Y:S06]  /*150b0*/  LDSM.16.M88.4 R132, [R194] ;  /* 0x00000000c284783b */ /* 0x000eac0000000200 */
[C---:B------:R-:W-:Y:S02]  /*150c0*/  HMMA.16816.F32 R16, R120.reuse, R18, RZ ;  /* 0x000000127810723c */ /* 0x040fe400000018ff */
[----:B------:R-:W1:Y:S06]  /*150d0*/  LDSM.16.M88.4 R136, [R195] ;  /* 0x00000000c388783b */ /* 0x000e6c0000000200 */
[C---:B---3--:R-:W-:Y:S02]  /*150e0*/  HMMA.16816.F32 R20, R120.reuse, R24, RZ ;  /* 0x000000187814723c */ /* 0x048fe400000018ff */
[----:B------:R-:W3:Y:S06]  /*150f0*/  LDSM.16.M88.4 R140, [R196] ;  /* 0x00000000c48c783b */ /* 0x000eec0000000200 */
[C---:B------:R-:W-:Y:S02]  /*15100*/  HMMA.16816.F32 R24, R120.reuse, R26, RZ ;  /* 0x0000001a7818723c */ /* 0x040fe400000018ff */
[----:B------:R-:W1:Y:S06]  /*15110*/  LDSM.16.M88.4 R148, [R197] ;  /* 0x00000000c594783b */ /* 0x000e6c0000000200 */
        /* <DEDUP_REMOVED lines=8> */
[----:B------:R1:W-:Y:S06]  /*151a0*/  @!P0 LDGSTS.E.BYPASS.LTC128B.128 [R234+0x3100], [R156.64+0x80], !P5 ;  /* 0x031000809cea8fae */ /* 0x0003ec000e901d48 */
[C---:B------:R-:W-:Y:S02]  /*151b0*/  HMMA.16816.F32 R40, R120.reuse, R42, RZ ;  /* 0x0000002a7828723c */ /* 0x040fe400000018ff */
[----:B------:R5:W-:Y:S08]  /*151c0*/  @!P0 LDGSTS.E.BYPASS.LTC128B.128 [R234+0x1100], [R44.64], !P1 ;  /* 0x011000002cea8fae */ /* 0x000bf0000c901d48 */
[----:B------:R5:W-:Y:S08]  /*151d0*/  @!P0 LDGSTS.E.BYPASS.LTC128B.128 [R234+0x4100], [R44.64+0x80], !P5 ;  /* 0x041000802cea8fae */ /* 0x000bf0000e901d48 */
[----:B------:R2:W-:Y:S08]  /*151e0*/  @!P0 LDGSTS.E.BYPASS.LTC128B.128 [R234+0x2100], [R118.64], !P1 ;  /* 0x0210000076ea8fae */ /* 0x0005f0000c901d48 */
[----:B------:R5:W-:Y:S01]  /*151f0*/  @!P0 LDGSTS.E.BYPASS.LTC128B.128 [R234+0x5100], [R46.64+0x80], !P5 ;  /* 0x051000802eea8fae */ /* 0x000be2000e901d48 */
[----:B------:R-:W-:Y:S07]  /*15200*/  ISETP.GT.AND P0, PT, R245, R237, PT ;  /* 0x000000edf500720c */ /* 0x000fee0003f04270 */
[----:B-1----:R-:W1:Y:S08]  /*15210*/  LDSM.16.M88.4 R156, [R206] ;  /* 0x00000000ce9c783b */ /* 0x002e700000000200 */
[----:B------:R-:W0:Y:S08]  /*15220*/  LDGDEPBAR ;  /* 0x00000000000079af */ /* 0x000e300000000000 */
[----:B------:R-:W1:Y:S01]  /*15230*/  LDSM.16.M88.4 R164, [R206+0x800] ;  /* 0x00080000cea4783b */ /* 0x000e620000000200 */
[C---:B-----5:R-:W-:Y:S07]  /*15240*/  HMMA.16816.F32 R44, R120.reuse, R48, RZ ;  /* 0x00000030782c723c */ /* 0x060fee00000018ff */
[----:B------:R-:W-:Y:S01]  /*15250*/  LDSM.16.M88.4 R176, [R204] ;  /* 0x00000000ccb0783b */ /* 0x000fe20000000200 */
[----:B------:R-:W-:Y:S08]  /*15260*/  HMMA.16816.F32 R48, R120, R50, RZ ;  /* 0x000000327830723c */ /* 0x000ff000000018ff */
[C---:B------:R-:W-:Y:S08]  /*15270*/  HMMA.16816.F32 R4, R124.reuse, R128, R4 ;  /* 0x000000807c04723c */ /* 0x040ff00000001804 */
        /* <DEDUP_REMOVED lines=12> */
[C---:B------:R-:W-:Y:S01]  /*15340*/  HMMA.16816.F32 R40, R124.reuse, R150, R40 ;  /* 0x000000967c28723c */ /* 0x040fe20000001828 */
[----:B------:R-:W2:Y:S07]  /*15350*/  LDSM.16.M88.4 R148, [R204+-0x3000] ;  /* 0xffd00000cc94783b */ /* 0x000eae0000000200 */
[C---:B----4-:R-:W-:Y:S08]  /*15360*/  HMMA.16816.F32 R44, R124.reuse, R152, R44 ;  /* 0x000000987c2c723c */ /* 0x050ff0000000182c */
[----:B------:R-:W-:Y:S01]  /*15370*/  HMMA.16816.F32 R48, R124, R154, R48 ;  /* 0x0000009a7c30723c */ /* 0x000fe20000001830 */
[----:B------:R-:W4:Y:S07]  /*15380*/  LDSM.16.M88.4 R152, [R204+-0x2800] ;  /* 0xffd80000cc98783b */ /* 0x000f2e0000000200 */
[C---:B-1----:R-:W-:Y:S08]  /*15390*/  HMMA.16816.F32 R4, R144.reuse, R156, R4 ;  /* 0x0000009c9004723c */ /* 0x042ff00000001804 */
[C---:B------:R-:W-:Y:S01]  /*153a0*/  HMMA.16816.F32 R8, R144.reuse, R158, R8 ;  /* 0x0000009e9008723c */ /* 0x040fe20000001808 */
[----:B------:R-:W-:Y:S07]  /*153b0*/  LDSM.16.M88.4 R156, [R204+-0x1000] ;  /* 0xfff00000cc9c783b */ /* 0x000fee0000000200 */
[C---:B------:R-:W-:Y:S08]  /*153c0*/  HMMA.16816.F32 R12, R144.reuse, R164, R12 ;  /* 0x000000a4900c723c */ /* 0x040ff0000000180c */
[C---:B------:R-:W-:Y:S01]  /*153d0*/  HMMA.16816.F32 R16, R144.reuse, R166, R16 ;  /* 0x000000a69010723c */ /* 0x040fe20000001810 */
[----:B------:R-:W-:Y:S07]  /*153e0*/  LDSM.16.M88.4 R164, [R204+-0x800] ;  /* 0xfff80000cca4783b */ /* 0x000fee0000000200 */
[C---:B-----5:R-:W-:Y:S08]  /*153f0*/  HMMA.16816.F32 R20, R144.reuse, R128, R20 ;  /* 0x000000809014723c */ /* 0x060ff00000001814 */
[C---:B------:R-:W-:Y:S01]  /*15400*/  HMMA.16816.F32 R24, R144.reuse, R130, R24 ;  /* 0x000000829018723c */ /* 0x040fe20000001818 */
[----:B------:R-:W1:Y:S07]  /*15410*/  LDSM.16.M88.4 R128, [R204+-0x2000] ;  /* 0xffe00000cc80783b */ /* 0x000e6e0000000200 */
[C---:B--2---:R-:W-:Y:S08]  /*15420*/  HMMA.16816.F32 R28, R144.reuse, R132, R28 ;  /* 0x00000084901c723c */ /* 0x044ff0000000181c */
[C---:B------:R-:W-:Y:S01]  /*15430*/  HMMA.16816.F32 R32, R144.reuse, R134, R32 ;  /* 0x000000869020723c */ /* 0x040fe20000001820 */
[----:B------:R-:W2:Y:S07]  /*15440*/  LDSM.16.M88.4 R132, [R204+-0x1800] ;  /* 0xffe80000cc84783b */ /* 0x000eae0000000200 */
[C---:B------:R-:W-:Y:S08]  /*15450*/  HMMA.16816.F32 R36, R144.reuse, R136, R36 ;  /* 0x000000889024723c */ /* 0x040ff00000001824 */
[C---:B------:R-:W-:Y:S01]  /*15460*/  HMMA.16816.F32 R40, R144.reuse, R138, R40 ;  /* 0x0000008a9028723c */ /* 0x040fe20000001828 */
[----:B------:R-:W5:Y:S07]  /*15470*/  LDSM.16.M88.4 R136, [R192+0x3000] ;  /* 0x00300000c088783b */ /* 0x000f6e0000000200 */
[C---:B---3--:R-:W-:Y:S08]  /*15480*/  HMMA.16816.F32 R44, R144.reuse, R140, R44 ;  /* 0x0000008c902c723c */ /* 0x048ff0000000182c */
[----:B------:R-:W-:Y:S01]  /*15490*/  HMMA.16816.F32 R48, R144, R142, R48 ;  /* 0x0000008e9030723c */ /* 0x000fe20000001830 */
[----:B------:R-:W3:Y:S07]  /*154a0*/  LDSM.16.M88.4 R140, [R192+0x3800] ;  /* 0x00380000c08c783b */ /* 0x000eee0000000200 */
[C---:B------:R-:W-:Y:S08]  /*154b0*/  HMMA.16816.F32 R4, R160.reuse, R148, R4 ;  /* 0x00000094a004723c */ /* 0x040ff00000001804 */
        /* <DEDUP_REMOVED lines=17> */
[C---:B-----5:R-:W-:Y:S08]  /*155d0*/  HMMA.16816.F32 R4, R168.reuse, R136, R4 ;  /* 0x00000088a804723c */ /* 0x060ff00000001804 */
[C---:B------:R-:W-:Y:S01]  /*155e0*/  HMMA.16816.F32 R8, R168.reuse, R138, R8 ;  /* 0x0000008aa808723c */ /* 0x040fe20000001808 */
[----:B------:R-:W5:Y:S07]  /*155f0*/  LDSM.16.M88.4 R136, [R199] ;  /* 0x00000000c788783b */ /* 0x000f6e0000000200 */
[C---:B---3--:R-:W-:Y:S08]  /*15600*/  HMMA.16816.F32 R12, R168.reuse, R140, R12 ;  /* 0x0000008ca80c723c */ /* 0x048ff0000000180c */
[C---:B------:R-:W-:Y:S01]  /*15610*/  HMMA.16816.F32 R16, R168.reuse, R142, R16 ;  /* 0x0000008ea810723c */ /* 0x040fe20000001810 */
[----:B------:R-:W3:Y:S07]  /*15620*/  LDSM.16.M88.4 R140, [R200] ;  /* 0x00000000c88c783b */ /* 0x000eee0000000200 */
[C---:B------:R-:W-:Y:S08]  /*15630*/  HMMA.16816.F32 R20, R168.reuse, R148, R20 ;  /* 0x00000094a814723c */ /* 0x040ff00000001814 */
[C---:B------:R-:W-:Y:S01]  /*15640*/  HMMA.16816.F32 R24, R168.reuse, R150, R24 ;  /* 0x00000096a818723c */ /* 0x040fe20000001818 */
[----:B------:R-:W3:Y:S07]  /*15650*/  LDSM.16.M88.4 R148, [R201] ;  /* 0x00000000c994783b */ /* 0x000eee0000000200 */
[C---:B----4-:R-:W-:Y:S08]  /*15660*/  HMMA.16816.F32 R28, R168.reuse, R152, R28 ;  /* 0x00000098a81c723c */ /* 0x050ff0000000181c */
        /* <DEDUP_REMOVED lines=11> */
[C---:B-----5:R-:W-:Y:S08]  /*15720*/  HMMA.16816.F32 R12, R172.reuse, R136, R12 ;  /* 0x00000088ac0c723c */ /* 0x060ff0000000180c */
[C---:B------:R-:W-:Y:S01]  /*15730*/  HMMA.16816.F32 R16, R172.reuse, R138, R16 ;  /* 0x0000008aac10723c */ /* 0x040fe20000001810 */
        /* <DEDUP_REMOVED lines=15> */
[C---:B----4-:R-:W-:Y:S08]  /*15830*/  HMMA.16816.F32 R12, R180.reuse, R136, R12 ;  /* 0x00000088b40c723c */ /* 0x050ff0000000180c */
[C---:B------:R-:W-:Y:S01]  /*15840*/  HMMA.16816.F32 R16, R180.reuse, R138, R16 ;  /* 0x0000008ab410723c */ /* 0x040fe20000001810 */
[----:B------:R-:W4:Y:S07]  /*15850*/  LDSM.16.M88.4 R136, [R204+0x1800] ;  /* 0x00180000cc88783b */ /* 0x000f2e0000000200 */
[C---:B---3--:R-:W-:Y:S08]  /*15860*/  HMMA.16816.F32 R20, R180.reuse, R140, R20 ;  /* 0x0000008cb414723c */ /* 0x048ff00000001814 */
        /* <DEDUP_REMOVED lines=21> */
[C---:B----4-:R-:W-:Y:S01]  /*159c0*/  HMMA.16816.F32 R28, R184.reuse, R136, R28 ;  /* 0x00000088b81c723c */ /* 0x050fe2000000181c */
[----:B------:R-:W-:Y:S04]  /*159d0*/  BAR.SYNC.DEFER_BLOCKING 0x0 ;  /* 0x0000000000007b1d */ /* 0x000fe80000010000 */
[----:B------:R-:W-:Y:S02]  /*159e0*/  FMNMX.FTZ R0, R9, R0, !PT ;  /* 0x0000000009007209 */ /* 0x000fe40007810000 */
[----:B------:R-:W-:Y:S01]  /*159f0*/  FMNMX.FTZ R118, R10, R118, !PT ;  /* 0x000000760a767209 */ /* 0x000fe20007810000 */
        /* <DEDUP_REMOVED lines=8> */
[C---:B------:R-:W-:Y:S04]  /*15a80*/  HMMA.16816.F32 R40, R184.reuse, R130, R40 ;  /* 0x00000082b828723c */ /* 0x040fe80000001828 */
[----:B------:R-:W-:Y:S02]  /*15a90*/  FMNMX.FTZ R0, R17, R0, !PT ;  /* 0x0000000011007209 */ /* 0x000fe40007810000 */
[----:B------:R-:W-:Y:S02]  /*15aa0*/  FMNMX.FTZ R118, R18, R118, !PT ;  /* 0x0000007612767209 */ /* 0x000fe40007810000 */
[C---:B--2---:R-:W-:Y:S01]  /*15ab0*/  HMMA.16816.F32 R44, R184.reuse, R132, R44 ;  /* 0x00000084b82c723c */ /* 0x044fe2000000182c */
[----:B------:R-:W-:Y:S03]  /*15ac0*/  @P0 MOV R130, c[0x0][0x1e0] ;  /* 0x0000780000820a02 */ /* 0x000fe60000000f00 */
[----:B------:R-:W-:Y:S02]  /*15ad0*/  FMNMX.FTZ R0, R20, R0, !PT ;  /* 0x0000000014007209 */ /* 0x000fe40007810000 */
[----:B------:R-:W-:Y:S02]  /*15ae0*/  FMNMX.FTZ R118, R19, R118, !PT ;  /* 0x0000007613767209 */ /* 0x000fe40007810000 */
[----:B------:R-:W-:Y:S01]  /*15af0*/  HMMA.16816.F32 R48, R184, R134, R48 ;  /* 0x00000086b830723c */ /* 0x000fe20000001830 */
[----:B------:R-:W-:Y:S03]  /*15b00*/  @P0 MOV R131, 0x5 ;  /* 0x0000000500830802 */ /* 0x000fe60000000f00 */
        /* <DEDUP_REMOVED lines=30> */
[C---:B------:R-:W-:Y:S01]  /*15cf0*/  @P0 SHF.L.U32 R134, R130.reuse, 0x5, RZ ;  /* 0x0000000582860819 */ /* 0x040fe200000006ff */
[----:B------:R-:W1:Y:S01]  /*15d00*/  SHFL.BFLY PT, R118, R129, 0x2, 0x1f ;  /* 0x0c401f0081767f89 */ /* 0x000e6200000e0000 */
[----:B------:R-:W-:Y:S02]  /*15d10*/  FMNMX.FTZ R119, R51, R0, !PT ;  /* 0x0000000033777209 */ /* 0x000fe40007810000 */
[----:B------:R-:W-:Y:S02]  /*15d20*/  @P0 SHF.L.U64.HI R135, R130, R131, c[0x0][0x1e4] ;  /* 0x0000790082870619 */ /* 0x000fe40000010283 */
[----:B------:R-:W-:Y:S02]  /*15d30*/  @P0 MOV R138, R240 ;  /* 0x000000f0008a0202 */ /* 0x000fe40000000f00 */
[----:B------:R-:W-:Y:S01]  /*15d40*/  @P0 MOV R139, R236 ;  /* 0x000000ec008b0202 */ /* 0x000fe20000000f00 */
[----:B------:R-:W2:Y:S01]  /*15d50*/  SHFL.BFLY PT, R0, R119, 0x2, 0x1f ;  /* 0x0c401f0077007f89 */ /* 0x000ea200000e0000 */
[----:B-1----:R-:W-:Y:S07]  /*15d60*/  FMNMX.FTZ R129, R129, R118, !PT ;  /* 0x0000007681817209 */ /* 0x002fee0007810000 */
[----:B------:R-:W1:Y:S01]  /*15d70*/  SHFL.BFLY PT, R128, R129, 0x1, 0x1f ;  /* 0x0c201f0081807f89 */ /* 0x000e6200000e0000 */
[----:B--2---:R-:W-:Y:S07]  /*15d80*/  FMNMX.FTZ R119, R119, R0, !PT ;  /* 0x0000000077777209 */ /* 0x004fee0007810000 */
[----:B------:R-:W2:Y:S01]  /*15d90*/  SHFL.BFLY PT, R118, R119, 0x1, 0x1f ;  /* 0x0c201f0077767f89 */ /* 0x000ea200000e0000 */
[----:B-1----:R-:W-:Y:S05]  /*15da0*/  FMNMX.FTZ R0, R129, R128, !PT ;  /* 0x0000008081007209 */ /* 0x002fea0007810000 */
[C---:B------:R-:W-:Y:S02]  /*15db0*/  FMUL.FTZ R153, R0.reuse, c[0x0][0x2d0] ;  /* 0x0000b40000997a20 */ /* 0x040fe40000410000 */
[----:B------:R-:W-:Y:S01]  /*15dc0*/  FADD.FTZ R3, -R0, R3 ;  /* 0x0000000300037221 */ /* 0x000fe20000010100 */
[----:B--2---:R-:W-:Y:S01]  /*15dd0*/  FMNMX.FTZ R118, R119, R118, !PT ;  /* 0x0000007677767209 */ /* 0x004fe20007810000 */
[--C-:B------:R-:W-:Y:S01]  /*15de0*/  FFMA.FTZ R143, R4, c[0x0][0x2d0], -R153.reuse ;  /* 0x0000b400048f7a23 */ /* 0x100fe20000010899 */
[----:B------:R-:W-:Y:S01]  /*15df0*/  IADD3 R119, R245, -0x1, RZ ;  /* 0xfffffffff5777810 */ /* 0x000fe20007ffe0ff */
[--C-:B------:R-:W-:Y:S02]  /*15e00*/  FFMA.FTZ R141, R8, c[0x0][0x2d0], -R153.reuse ;  /* 0x0000b400088d7a23 */ /* 0x100fe40000010899 */
[----:B------:R-:W-:Y:S01]  /*15e10*/  FFMA.FTZ R142, R9, c[0x0][0x2d0], -R153 ;  /* 0x0000b400098e7a23 */ /* 0x000fe20000010899 */
[----:B------:R-:W-:Y:S01]  /*15e20*/  @P0 SHF.R.S32.HI R132, RZ, 0x1f, R119 ;  /* 0x0000001fff840819 */ /* 0x000fe20000011477 */
[----:B------:R-:W-:Y:S01]  /*15e30*/  @P0 IMAD.WIDE.U32 R128, R119, c[0x0][0x1e0], RZ ;  /* 0x0000780077800a25 */ /* 0x000fe200078e00ff */
[----:B------:R-:W-:Y:S03]  /*15e40*/  MUFU.EX2 R143, R143 ;  /* 0x0000008f008f7308 */ /* 0x000fe60000000800 */
[----:B------:R-:W-:Y:S01]  /*15e50*/  @P0 IMAD R4, R132, c[0x0][0x1e0], RZ ;  /* 0x0000780084040a24 */ /* 0x000fe200078e02ff */
[----:B------:R-:W-:Y:S01]  /*15e60*/  @P0 IADD3 R132, P1, R134, R134, RZ ;  /* 0x0000008686840210 */ /* 0x000fe20007f3e0ff */
[C---:B------:R-:W-:Y:S03]  /*15e70*/  @P0 IMAD.WIDE.U32 R136, R128.reuse, 0x60, R134 ;  /* 0x0000006080880825 */ /* 0x040fe600078e0086 */
[----:B------:R-:W-:Y:S01]  /*15e80*/  @P0 IADD3.X R133, R135, R135, RZ, P1, !PT ;  /* 0x0000008787850210 */ /* 0x000fe20000ffe4ff */
[----:B------:R-:W-:Y:S01]  /*15e90*/  @P0 IMAD R4, R119, c[0x0][0x1e4], R4 ;  /* 0x0000790077040a24 */ /* 0x000fe200078e0204 */
[----:B------:R-:W-:Y:S01]  /*15ea0*/  MUFU.EX2 R141, R141 ;  /* 0x0000008d008d7308 */ /* 0x000fe20000000800 */
[C---:B------:R-:W-:Y:S03]  /*15eb0*/  @P0 IMAD.WIDE.U32 R138, R128.reuse, 0x60, R138 ;  /* 0x00000060808a0825 */ /* 0x040fe600078e008a */
[----:B------:R-:W-:Y:S01]  /*15ec0*/  @P0 IADD3 R4, R129, R4, RZ ;  /* 0x0000000481040210 */ /* 0x000fe20007ffe0ff */
[----:B------:R-:W-:Y:S01]  /*15ed0*/  @P0 IMAD.WIDE.U32 R132, R128, 0x60, R132 ;  /* 0x0000006080840825 */ /* 0x000fe200078e0084 */
[----:B------:R-:W-:Y:S02]  /*15ee0*/  @P0 IADD3 R128, P2, P1, R240, R136, R134 ;  /* 0x00000088f0800210 */ /* 0x000fe4000795e086 */
[----:B------:R-:W-:Y:S01]  /*15ef0*/  @P0 LEA R130, P3, R138, c[0x0][0x1c8], 0x1 ;  /* 0x000072008a820a11 */ /* 0x000fe200078608ff */
[----:B------:R-:W-:Y:S01]  /*15f00*/  @P0 IMAD R4, R4, 0x60, RZ ;  /* 0x0000006004040824 */ /* 0x000fe200078e02ff */
[----:B------:R-:W-:Y:S01]  /*15f10*/  MUFU.EX2 R142, R142 ;  /* 0x0000008e008e7308 */ /* 0x000fe20000000800 */
[----:B------:R-:W-:Y:S02]  /*15f20*/  FFMA.FTZ R140, R5, c[0x0][0x2d0], -R153 ;  /* 0x0000b400058c7a23 */ /* 0x000fe40000010899 */
[----:B------:R-:W-:Y:S01]  /*15f30*/  FMUL.FTZ R152, R118, c[0x0][0x2d0] ;  /* 0x0000b40076987a20 */ /* 0x000fe20000410000 */
[----:B------:R-:W-:Y:S01]  /*15f40*/  @P0 IADD3 R129, R4, R137, RZ ;  /* 0x0000008904810210 */ /* 0x000fe20007ffe0ff */
[----:B------:R-:W-:Y:S01]  /*15f50*/  FADD.FTZ R2, -R118, R2 ;  /* 0x0000000276027221 */ /* 0x000fe20000010100 */
[----:B------:R-:W-:Y:S01]  /*15f60*/  @P0 IADD3 R5, R139, R4, RZ ;  /* 0x000000048b050210 */ /* 0x000fe20007ffe0ff */
[--C-:B------:R-:W-:Y:S01]  /*15f70*/  FFMA.FTZ R149, R10, c[0x0][0x2d0], -R152.reuse ;  /* 0x0000b4000a957a23 */ /* 0x100fe20000010898 */
[----:B------:R-:W-:Y:S01]  /*15f80*/  @P0 IADD3.X R8, R236, R129, R135, P2, P1 ;  /* 0x00000081ec080210 */ /* 0x000fe200017e2487 */
[--C-:B------:R-:W-:Y:S01]  /*15f90*/  FFMA.FTZ R150, R11, c[0x0][0x2d0], -R152.reuse ;  /* 0x0000b4000b967a23 */ /* 0x100fe20000010898 */
[----:B------:R-:W-:Y:S01]  /*15fa0*/  @P0 IADD3 R9, P1, R240, R132, RZ ;  /* 0x00000084f0090210 */ /* 0x000fe20007f3e0ff */
[----:B------:R-:W-:Y:S01]  /*15fb0*/  FMUL.FTZ R3, R3, c[0x0][0x2d0] ;  /* 0x0000b40003037a20 */ /* 0x000fe20000410000 */
[----:B------:R-:W-:Y:S01]  /*15fc0*/  @P0 LEA.HI.X R131, R138, c[0x0][0x1cc], R5, 0x1, P3 ;  /* 0x000073008a830a11 */ /* 0x000fe200018f0c05 */
[----:B------:R-:W-:Y:S01]  /*15fd0*/  FMUL.FTZ R2, R2, c[0x0][0x2d0] ;  /* 0x0000b40002027a20 */ /* 0x000fe20000410000 */
[----:B------:R-:W-:Y:S01]  /*15fe0*/  @P0 IADD3.X R4, R236, R4, R133, P1, !PT ;  /* 0x00000004ec040210 */ /* 0x000fe20000ffe485 */
[--C-:B------:R-:W-:Y:S01]  /*15ff0*/  FFMA.FTZ R151, R6, c[0x0][0x2d0], -R152.reuse ;  /* 0x0000b40006977a23 */ /* 0x100fe20000010898 */
[----:B------:R-:W-:Y:S01]  /*16000*/  @P0 ISETP.GE.AND P1, PT, R116, c[0x0][0x1d4], PT ;  /* 0x0000750074000a0c */ /* 0x000fe20003f26270 */
[--C-:B------:R-:W-:Y:S01]  /*16010*/  FFMA.FTZ R148, R7, c[0x0][0x2d0], -R152.reuse ;  /* 0x0000b40007947a23 */ /* 0x100fe20000010898 */
[----:B------:R-:W-:Y:S01]  /*16020*/  @P0 IADD3 R5, P3, R240, R136, RZ ;  /* 0x00000088f0050210 */ /* 0x000fe20007f7e0ff */
[----:B------:R-:W1:Y:S01]  /*16030*/  MUFU.EX2 R3, R3 ;  /* 0x0000000300037308 */ /* 0x000e620000000800 */
[--C-:B------:R-:W-:Y:S02]  /*16040*/  FFMA.FTZ R154, R14, c[0x0][0x2d0], -R152.reuse ;  /* 0x0000b4000e9a7a23 */ /* 0x100fe40000010898 */
[----:B------:R-:W-:Y:S01]  /*16050*/  @P0 IADD3.X R129, R129, R236, RZ, P3, !PT ;  /* 0x000000ec81810210 */ /* 0x000fe20001ffe4ff */
[--C-:B------:R-:W-:Y:S01]  /*16060*/  FFMA.FTZ R155, R15, c[0x0][0x2d0], -R152.reuse ;  /* 0x0000b4000f9b7a23 */ /* 0x100fe20000010898 */
[----:B------:R-:W-:Y:S01]  /*16070*/  @P0 LEA R132, P2, R5, c[0x0][0x1c8], 0x1 ;  /* 0x0000720005840a11 */ /* 0x000fe200078408ff */
[--C-:B------:R-:W-:Y:S01]  /*16080*/  FFMA.FTZ R156, R18, c[0x0][0x2d0], -R152.reuse ;  /* 0x0000b400129c7a23 */ /* 0x100fe20000010898 */
[C---:B------:R-:W-:Y:S01]  /*16090*/  @P0 LEA R134, P3, R128.reuse, c[0x0][0x1c8], 0x1 ;  /* 0x0000720080860a11 */ /* 0x040fe200078608ff */
[----:B------:R-:W-:Y:S01]  /*160a0*/  FFMA.FTZ R157, R19, c[0x0][0x2d0], -R152 ;  /* 0x0000b400139d7a23 */ /* 0x000fe20000010898 */
[----:B------:R-:W-:Y:S01]  /*160b0*/  @P0 LEA.HI.X R133, R5, c[0x0][0x1cc], R129, 0x1, P2 ;  /* 0x0000730005850a11 */ /* 0x000fe200010f0c81 */
[----:B------:R2:W-:Y:S01]  /*160c0*/  @P0 LDGSTS.E.BYPASS.LTC128B.128 [R234+0x8100], [R130.64], !P1 ;  /* 0x0810000082ea0fae */ /* 0x0005e2000c901d48 */
[----:B------:R-:W-:Y:S01]  /*160d0*/  @P0 LEA.HI.X R135, R128, c[0x0][0x1cc], R8, 0x1, P3 ;  /* 0x0000730080870a11 */ /* 0x000fe200018f0c08 */
[----:B------:R-:W3:Y:S01]  /*160e0*/  MUFU.EX2 R2, R2 ;  /* 0x0000000200027308 */ /* 0x000ee20000000800 */
[----:B------:R-:W-:Y:S01]  /*160f0*/  @P0 LEA R136, P2, R9, c[0x0][0x1c8], 0x1 ;  /* 0x0000720009880a11 */ /* 0x000fe200078408ff */
[--C-:B------:R-:W-:Y:S02]  /*16100*/  FFMA.FTZ R159, R20, c[0x0][0x2d0], -R153.reuse ;  /* 0x0000b400149f7a23 */ /* 0x100fe40000010899 */
[--C-:B------:R-:W-:Y:S01]  /*16110*/  FFMA.FTZ R158, R21, c[0x0][0x2d0], -R153.reuse ;  /* 0x0000b400159e7a23 */ /* 0x100fe20000010899 */
[----:B------:R-:W-:Y:S01]  /*16120*/  @P0 LEA.HI.X R137, R9, c[0x0][0x1cc], R4, 0x1, P2 ;  /* 0x0000730009890a11 */ /* 0x000fe200010f0c04 */
[----:B------:R2:W-:Y:S01]  /*16130*/  @P0 LDGSTS.E.BYPASS.LTC128B.128 [R234+0xb100], [R130.64+0x80], !P5 ;  /* 0x0b10008082ea0fae */ /* 0x0005e2000e901d48 */
[--C-:B------:R-:W-:Y:S02]  /*16140*/  FFMA.FTZ R164, R24, c[0x0][0x2d0], -R153.reuse ;  /* 0x0000b40018a47a23 */ /* 0x100fe40000010899 */
[--C-:B------:R-:W-:Y:S01]  /*16150*/  FFMA.FTZ R165, R25, c[0x0][0x2d0], -R153.reuse ;  /* 0x0000b40019a57a23 */ /* 0x100fe20000010899 */
[----:B------:R-:W4:Y:S01]  /*16160*/  MUFU.EX2 R140, R140 ;  /* 0x0000008c008c7308 */ /* 0x000f220000000800 */
[--C-:B------:R-:W-:Y:S02]  /*16170*/  FFMA.FTZ R167, R22, c[0x0][0x2d0], -R152.reuse ;  /* 0x0000b40016a77a23 */ /* 0x100fe40000010898 */
[C---:B-1----:R-:W-:Y:S01]  /*16180*/  FMUL.FTZ R4, R3.reuse, R112 ;  /* 0x0000007003047220 */ /* 0x042fe20000410000 */
[----:B------:R1:W-:Y:S01]  /*16190*/  @P0 LDGSTS.E.BYPASS.LTC128B.128 [R234+0x9100], [R132.64], !P1 ;  /* 0x0910000084ea0fae */ /* 0x0003e2000c901d48 */
[C---:B------:R-:W-:Y:S02]  /*161a0*/  FMUL.FTZ R5, R3.reuse, R113 ;  /* 0x0000007103057220 */ /* 0x040fe40000410000 */
[C---:B------:R-:W-:Y:S02]  /*161b0*/  FMUL.FTZ R8, R3.reuse, R108 ;  /* 0x0000006c03087220 */ /* 0x040fe40000410000 */
[C---:B------:R-:W-:Y:S01]  /*161c0*/  FMUL.FTZ R9, R3.reuse, R109 ;  /* 0x0000006d03097220 */ /* 0x040fe20000410000 */
[----:B------:R-:W-:Y:S01]  /*161d0*/  MUFU.EX2 R151, R151 ;  /* 0x0000009700977308 */ /* 0x000fe20000000800 */
[C---:B------:R-:W-:Y:S01]  /*161e0*/  FMUL.FTZ R68, R3.reuse, R68 ;  /* 0x0000004403447220 */ /* 0x040fe20000410000 */
[----:B------:R1:W-:Y:S01]  /*161f0*/  @P0 LDGSTS.E.BYPASS.LTC128B.128 [R234+0xc100], [R132.64+0x80], !P5 ;  /* 0x0c10008084ea0fae */ /* 0x0003e2000e901d48 */
[C---:B------:R-:W-:Y:S02]  /*16200*/  FMUL.FTZ R69, R3.reuse, R69 ;  /* 0x0000004503457220 */ /* 0x040fe40000410000 */
[----:B---3--:R-:W-:Y:S01]  /*16210*/  FMUL.FTZ R6, R2, R114 ;  /* 0x0000007202067220 */ /* 0x008fe20000410000 */
[----:B------:R-:W-:Y:S01]  /*16220*/  F2FP.PACK_AB R114, R142, R141 ;  /* 0x0000008d8e72723e */ /* 0x000fe200000000ff */
[C---:B------:R-:W-:Y:S02]  /*16230*/  FMUL.FTZ R7, R2.reuse, R115 ;  /* 0x0000007302077220 */ /* 0x040fe40000410000 */
[C---:B------:R-:W-:Y:S01]  /*16240*/  FMUL.FTZ R10, R2.reuse, R110 ;  /* 0x0000006e020a7220 */ /* 0x040fe20000410000 */
[----:B------:R1:W-:Y:S01]  /*16250*/  @P0 LDGSTS.E.BYPASS.LTC128B.128 [R234+0xa100], [R134.64], !P1 ;  /* 0x0a10000086ea0fae */ /* 0x0003e2000c901d48 */
[----:B------:R-:W3:Y:S01]  /*16260*/  MUFU.EX2 R148, R148 ;  /* 0x0000009400947308 */ /* 0x000ee20000000800 */
[----:B------:R-:W-:Y:S01]  /*16270*/  FMUL.FTZ R11, R2, R111 ;  /* 0x0000006f020b7220 */ /* 0x000fe20000410000 */
[----:B----4-:R-:W-:Y:S01]  /*16280*/  F2FP.PACK_AB R112, R140, R143 ;  /* 0x0000008f8c70723e */ /* 0x010fe200000000ff */
[C---:B------:R-:W-:Y:S02]  /*16290*/  FMUL.FTZ R70, R2.reuse, R70 ;  /* 0x0000004602467220 */ /* 0x040fe40000410000 */
[C---:B------:R-:W-:Y:S02]  /*162a0*/  FMUL.FTZ R71, R2.reuse, R71 ;  /* 0x0000004702477220 */ /* 0x040fe40000410000 */
[----:B------:R4:W-:Y:S01]  /*162b0*/  @P0 LDGSTS.E.BYPASS.LTC128B.128 [R234+0xd100], [R136.64+0x80], !P5 ;  /* 0x0d10008088ea0fae */ /* 0x0009e2000e901d48 */
[----:B------:R-:W-:Y:S01]  /*162c0*/  FMUL.FTZ R72, R3, R72 ;  /* 0x0000004803487220 */ /* 0x000fe20000410000 */
[----:B------:R-:W-:Y:S01]  /*162d0*/  ISETP.GT.AND P0, PT, R245, R244, PT ;  /* 0x000000f4f500720c */ /* 0x000fe20003f04270 */
[----:B------:R-:W-:Y:S01]  /*162e0*/  MUFU.EX2 R149, R149 ;  /* 0x0000009500957308 */ /* 0x000fe20000000800 */
[C---:B------:R-:W-:Y:S01]  /*162f0*/  FMUL.FTZ R73, R3.reuse, R73 ;  /* 0x0000004903497220 */ /* 0x040fe20000410000 */
[----:B------:R-:W-:Y:S01]  /*16300*/  MOV R245, R119 ;  /* 0x0000007700f57202 */ /* 0x000fe20000000f00 */
[C---:B------:R-:W-:Y:S02]  /*16310*/  FMUL.FTZ R74, R2.reuse, R74 ;  /* 0x0000004a024a7220 */ /* 0x040fe40000410000 */
[----:B--2---:R-:W2:Y:S01]  /*16320*/  LDSM.16.MT88.4 R128, [R191] ;  /* 0x00000000bf80783b */ /* 0x004ea20000004200 */
[----:B------:R-:W-:Y:S02]  /*16330*/  FMUL.FTZ R75, R2, R75 ;  /* 0x0000004b024b7220 */ /* 0x000fe40000410000 */
[C---:B------:R-:W-:Y:S02]  /*16340*/  FMUL.FTZ R76, R3.reuse, R76 ;  /* 0x0000004c034c7220 */ /* 0x040fe40000410000 */
[----:B------:R-:W5:Y:S01]  /*16350*/  MUFU.EX2 R150, R150 ;  /* 0x0000009600967308 */ /* 0x000f620000000800 */
[C---:B------:R-:W-:Y:S02]  /*16360*/  FMUL.FTZ R77, R3.reuse, R77 ;  /* 0x0000004d034d7220 */ /* 0x040fe40000410000 */
[----:B------:R-:W-:Y:S01]  /*16370*/  LDSM.16.MT88.4 R108, [R188] ;  /* 0x00000000bc6c783b */ /* 0x000fe20000004200 */
[----:B---3--:R-:W-:Y:S01]  /*16380*/  F2FP.PACK_AB R113, R148, R151 ;  /* 0x000000979471723e */ /* 0x008fe200000000ff */
[C---:B------:R-:W-:Y:S02]  /*16390*/  FMUL.FTZ R78, R2.reuse, R78 ;  /* 0x0000004e024e7220 */ /* 0x040fe40000410000 */
[C---:B------:R-:W-:Y:S02]  /*163a0*/  FMUL.FTZ R79, R2.reuse, R79 ;  /* 0x0000004f024f7220 */ /* 0x040fe40000410000 */
[C---:B------:R-:W-:Y:S01]  /*163b0*/  FMUL.FTZ R80, R3.reuse, R80 ;  /* 0x0000005003507220 */ /* 0x040fe20000410000 */
[----:B------:R-:W-:Y:S01]  /*163c0*/  MUFU.EX2 R154, R154 ;  /* 0x0000009a009a7308 */ /* 0x000fe20000000800 */
[----:B-1----:R-:W1:Y:S01]  /*163d0*/  LDSM.16.MT88.4 R132, [R190] ;  /* 0x00000000be84783b */ /* 0x002e620000004200 */
[C---:B------:R-:W-:Y:S02]  /*163e0*/  FMUL.FTZ R81, R3.reuse, R81 ;  /* 0x0000005103517220 */ /* 0x040fe40000410000 */
[C---:B------:R-:W-:Y:S02]  /*163f0*/  FMUL.FTZ R82, R2.reuse, R82 ;  /* 0x0000005202527220 */ /* 0x040fe40000410000 */
[C---:B------:R-:W-:Y:S02]  /*16400*/  FMUL.FTZ R83, R2.reuse, R83 ;  /* 0x0000005302537220 */ /* 0x040fe40000410000 */
[C---:B------:R-:W-:Y:S01]  /*16410*/  FMUL.FTZ R84, R3.reuse, R84 ;  /* 0x0000005403547220 */ /* 0x040fe20000410000 */
[----:B----4-:R-:W3:Y:S01]  /*16420*/  LDSM.16.MT88.4 R136, [R189] ;  /* 0x00000000bd88783b */ /* 0x010ee20000004200 */
[----:B------:R-:W-:Y:S01]  /*16430*/  FMUL.FTZ R85, R3, R85 ;  /* 0x0000005503557220 */ /* 0x000fe20000410000 */
[----:B------:R-:W-:Y:S01]  /*16440*/  MUFU.EX2 R155, R155 ;  /* 0x0000009b009b7308 */ /* 0x000fe20000000800 */
[----:B------:R-:W-:Y:S01]  /*16450*/  FMUL.FTZ R86, R2, R86 ;  /* 0x0000005602567220 */ /* 0x000fe20000410000 */
[----:B-----5:R-:W-:Y:S01]  /*16460*/  F2FP.PACK_AB R115, R150, R149 ;  /* 0x000000959673723e */ /* 0x020fe200000000ff */
[--C-:B------:R-:W-:Y:S03]  /*16470*/  FFMA.FTZ R166, R23, c[0x0][0x2d0], -R152.reuse ;  /* 0x0000b40017a67a23 */ /* 0x100fe60000010898 */
[----:B------:R-:W-:Y:S01]  /*16480*/  LDSM.16.MT88.4 R20, [R190+0x1000] ;  /* 0x00100000be14783b */ /* 0x000fe20000004200 */
[--C-:B------:R-:W-:Y:S02]  /*16490*/  FFMA.FTZ R176, R26, c[0x0][0x2d0], -R152.reuse ;  /* 0x0000b4001ab07a23 */ /* 0x100fe40000010898 */
[--C-:B------:R-:W-:Y:S01]  /*164a0*/  FFMA.FTZ R177, R27, c[0x0][0x2d0], -R152.reuse ;  /* 0x0000b4001bb17a23 */ /* 0x100fe20000010898 */
[----:B------:R-:W-:Y:S01]  /*164b0*/  MUFU.EX2 R156, R156 ;  /* 0x0000009c009c7308 */ /* 0x000fe20000000800 */
[--C-:B------:R-:W-:Y:S02]  /*164c0*/  FFMA.FTZ R178, R28, c[0x0][0x2d0], -R153.reuse ;  /* 0x0000b4001cb27a23 */ /* 0x100fe40000010899 */
[--C-:B------:R-:W-:Y:S01]  /*164d0*/  FFMA.FTZ R179, R29, c[0x0][0x2d0], -R153.reuse ;  /* 0x0000b4001db37a23 */ /* 0x100fe20000010899 */
[C---:B--2---:R-:W-:Y:S01]  /*164e0*/  HMMA.16816.F32 R4, R112.reuse, R128, R4 ;  /* 0x000000807004723c */ /* 0x044fe20000001804 */
[----:B------:R-:W-:Y:S04]  /*164f0*/  LDSM.16.MT88.4 R24, [R189+0x1000] ;  /* 0x00100000bd18783b */ /* 0x000fe80000004200 */
[--C-:B------:R-:W-:Y:S01]  /*16500*/  FFMA.FTZ R246, R32, c[0x0][0x2d0], -R153.reuse ;  /* 0x0000b40020f67a23 */ /* 0x100fe20000010899 */
[----:B------:R-:W-:Y:S01]  /*16510*/  MUFU.EX2 R157, R157 ;  /* 0x0000009d009d7308 */ /* 0x000fe20000000800 */
[--C-:B------:R-:W-:Y:S01]  /*16520*/  FFMA.FTZ R247, R33, c[0x0][0x2d0], -R153.reuse ;  /* 0x0000b40021f77a23 */ /* 0x100fe20000010899 */
[C---:B------:R-:W-:Y:S01]  /*16530*/  HMMA.16816.F32 R8, R112.reuse, R130, R8 ;  /* 0x000000827008723c */ /* 0x040fe20000001808 */
[----:B------:R-:W2:Y:S03]  /*16540*/  LDSM.16.MT88.4 R128, [R191+0x3000] ;  /* 0x00300000bf80783b */ /* 0x000ea60000004200 */
[--C-:B------:R-:W-:Y:S02]  /*16550*/  FFMA.FTZ R248, R30, c[0x0][0x2d0], -R152.reuse ;  /* 0x0000b4001ef87a23 */ /* 0x100fe40000010898 */
[--C-:B------:R-:W-:Y:S02]  /*16560*/  FFMA.FTZ R249, R31, c[0x0][0x2d0], -R152.reuse ;  /* 0x0000b4001ff97a23 */ /* 0x100fe40000010898 */
[C---:B-1----:R-:W-:Y:S01]  /*16570*/  HMMA.16816.F32 R68, R112.reuse, R132, R68 ;  /* 0x000000847044723c */ /* 0x042fe20000001844 */
[----:B------:R-:W-:Y:S01]  /*16580*/  LDSM.16.MT88.4 R28, [R190+0x1800] ;  /* 0x00180000be1c783b */ /* 0x000fe20000004200 */
[----:B------:R-:W-:Y:S02]  /*16590*/  MUFU.EX2 R159, R159 ;  /* 0x0000009f009f7308 */ /* 0x000fe40000000800 */
[--C-:B------:R-:W-:Y:S02]  /*165a0*/  FFMA.FTZ R250, R34, c[0x0][0x2d0], -R152.reuse ;  /* 0x0000b40022fa7a23 */ /* 0x100fe40000010898 */
[--C-:B------:R-:W-:Y:S02]  /*165b0*/  FFMA.FTZ R251, R35, c[0x0][0x2d0], -R152.reuse ;  /* 0x0000b40023fb7a23 */ /* 0x100fe40000010898 */
[C---:B------:R-:W-:Y:S01]  /*165c0*/  HMMA.16816.F32 R72, R112.reuse, R134, R72 ;  /* 0x000000867048723c */ /* 0x040fe20000001848 */
[----:B------:R-:W1:Y:S03]  /*165d0*/  LDSM.16.MT88.4 R132, [R190+0x3000] ;  /* 0x00300000be84783b */ /* 0x000e660000004200 */
[C---:B------:R-:W-:Y:S01]  /*165e0*/  FMUL.FTZ R87, R2.reuse, R87 ;  /* 0x0000005702577220 */ /* 0x040fe20000410000 */
[----:B------:R-:W-:Y:S01]  /*165f0*/  MUFU.EX2 R158, R158 ;  /* 0x0000009e009e7308 */ /* 0x000fe20000000800 */
[C---:B------:R-:W-:Y:S02]  /*16600*/  FMUL.FTZ R88, R3.reuse, R88 ;  /* 0x0000005803587220 */ /* 0x040fe40000410000 */
[C---:B---3--:R-:W-:Y:S01]  /*16610*/  HMMA.16816.F32 R76, R112.reuse, R136, R76 ;  /* 0x00000088704c723c */ /* 0x048fe2000000184c */
[----:B------:R-:W-:Y:S03]  /*16620*/  LDSM.16.MT88.4 R32, [R188+0x5000] ;  /* 0x00500000bc20783b */ /* 0x000fe60000004200 */
[----:B------:R-:W-:Y:S02]  /*16630*/  FMUL.FTZ R89, R3, R89 ;  /* 0x0000005903597220 */ /* 0x000fe40000410000 */
[----:B------:R-:W-:Y:S01]  /*16640*/  FMUL.FTZ R90, R2, R90 ;  /* 0x0000005a025a7220 */ /* 0x000fe20000410000 */
[----:B------:R-:W-:Y:S01]  /*16650*/  MUFU.EX2 R164, R164 ;  /* 0x000000a400a47308 */ /* 0x000fe20000000800 */
[C---:B------:R-:W-:Y:S01]  /*16660*/  HMMA.16816.F32 R80, R112.reuse, R138, R80 ;  /* 0x0000008a7050723c */ /* 0x040fe20000001850 */
[----:B------:R-:W0:Y:S03]  /*16670*/  LDGDEPBAR ;  /* 0x00000000000079af */ /* 0x000e260000000000 */
[--C-:B------:R-:W-:Y:S02]  /*16680*/  FFMA.FTZ R136, R12, c[0x0][0x2d0], -R153.reuse ;  /* 0x0000b4000c887a23 */ /* 0x100fe40000010899 */
[--C-:B------:R-:W-:Y:S02]  /*16690*/  FFMA.FTZ R137, R13, c[0x0][0x2d0], -R153.reuse ;  /* 0x0000b4000d897a23 */ /* 0x100fe40000010899 */
[C---:B------:R-:W-:Y:S01]  /*166a0*/  HMMA.16816.F32 R84, R112.reuse, R108, R84 ;  /* 0x0000006c7054723c */ /* 0x040fe20000001854 */
[----:B------:R-:W-:Y:S01]  /*166b0*/  LDSM.16.MT88.4 R12, [R188+0x3000] ;  /* 0x00300000bc0c783b */ /* 0x000fe20000004200 */
[----:B------:R-:W-:Y:S02]  /*166c0*/  MUFU.EX2 R136, R136 ;  /* 0x0000008800887308 */ /* 0x000fe40000000800 */
[----:B------:R-:W-:Y:S02]  /*166d0*/  FMUL.FTZ R91, R2, R91 ;  /* 0x0000005b025b7220 */ /* 0x000fe40000410000 */
[--C-:B------:R-:W-:Y:S02]  /*166e0*/  FFMA.FTZ R138, R16, c[0x0][0x2d0], -R153.reuse ;  /* 0x0000b400108a7a23 */ /* 0x100fe40000010899 */
[--C-:B------:R-:W-:Y:S02]  /*166f0*/  FFMA.FTZ R139, R17, c[0x0][0x2d0], -R153.reuse ;  /* 0x0000b400118b7a23 */ /* 0x100fe40000010899 */
[----:B------:R-:W-:Y:S01]  /*16700*/  LDSM.16.MT88.4 R16, [R190+0x800] ;  /* 0x00080000be10783b */ /* 0x000fe20000004200 */
[C---:B------:R-:W-:Y:S01]  /*16710*/  HMMA.16816.F32 R88, R112.reuse, R110, R88 ;  /* 0x0000006e7058723c */ /* 0x040fe20000001858 */
[----:B------:R-:W3:Y:S02]  /*16720*/  MUFU.EX2 R137, R137 ;  /* 0x0000008900897308 */ /* 0x000ee40000000800 */
[C---:B------:R-:W-:Y:S02]  /*16730*/  FMUL.FTZ R92, R3.reuse, R92 ;  /* 0x0000005c035c7220 */ /* 0x040fe40000410000 */
[C---:B------:R-:W-:Y:S02]  /*16740*/  FMUL.FTZ R93, R3.reuse, R93 ;  /* 0x0000005d035d7220 */ /* 0x040fe40000410000 */
[----:B------:R-:W4:Y:S01]  /*16750*/  LDSM.16.MT88.4 R108, [R189+0x3000] ;  /* 0x00300000bd6c783b */ /* 0x000f220000004200 */
[C---:B------:R-:W-:Y:S03]  /*16760*/  FMUL.FTZ R94, R2.reuse, R94 ;  /* 0x0000005e025e7220 */ /* 0x040fe60000410000 */
[----:B------:R-:W-:Y:S01]  /*16770*/  MUFU.EX2 R138, R138 ;  /* 0x0000008a008a7308 */ /* 0x000fe20000000800 */
[C---:B------:R-:W-:Y:S02]  /*16780*/  FMUL.FTZ R95, R2.reuse, R95 ;  /* 0x0000005f025f7220 */ /* 0x040fe40000410000 */
[C---:B------:R-:W-:Y:S02]  /*16790*/  FMUL.FTZ R96, R3.reuse, R96 ;  /* 0x0000006003607220 */ /* 0x040fe40000410000 */
[C---:B------:R-:W-:Y:S02]  /*167a0*/  FMUL.FTZ R97, R3.reuse, R97 ;  /* 0x0000006103617220 */ /* 0x040fe40000410000 */
[C---:B------:R-:W-:Y:S01]  /*167b0*/  FMUL.FTZ R98, R2.reuse, R98 ;  /* 0x0000006202627220 */ /* 0x040fe20000410000 */
[C---:B--2---:R-:W-:Y:S02]  /*167c0*/  HMMA.16816.F32 R92, R112.reuse, R128, R92 ;  /* 0x00000080705c723c */ /* 0x044fe4000000185c */
[----:B------:R-:W2:Y:S01]  /*167d0*/  MUFU.EX2 R139, R139 ;  /* 0x0000008b008b7308 */ /* 0x000ea20000000800 */
[C---:B------:R-:W-:Y:S02]  /*167e0*/  FMUL.FTZ R99, R2.reuse, R99 ;  /* 0x0000006302637220 */ /* 0x040fe40000410000 */
[C---:B------:R-:W-:Y:S02]  /*167f0*/  FMUL.FTZ R100, R3.reuse, R100 ;  /* 0x0000006403647220 */ /* 0x040fe40000410000 */
[C---:B------:R-:W-:Y:S02]  /*16800*/  FMUL.FTZ R101, R3.reuse, R101 ;  /* 0x0000006503657220 */ /* 0x040fe40000410000 */
[C---:B------:R-:W-:Y:S01]  /*16810*/  FMUL.FTZ R102, R2.reuse, R102 ;  /* 0x0000006602667220 */ /* 0x040fe20000410000 */
[C---:B------:R-:W-:Y:S01]  /*16820*/  HMMA.16816.F32 R96, R112.reuse, R130, R96 ;  /* 0x000000827060723c */ /* 0x040fe20000001860 */
[----:B------:R-:W5:Y:S01]  /*16830*/  LDSM.16.MT88.4 R128, [R191+0x800] ;  /* 0x00080000bf80783b */ /* 0x000f620000004200 */
[----:B------:R-:W2:Y:S01]  /*16840*/  MUFU.EX2 R165, R165 ;  /* 0x000000a500a57308 */ /* 0x000ea20000000800 */
[C---:B------:R-:W-:Y:S02]  /*16850*/  FMUL.FTZ R103, R2.reuse, R103 ;  /* 0x0000006702677220 */ /* 0x040fe40000410000 */
[C---:B------:R-:W-:Y:S02]  /*16860*/  FMUL.FTZ R104, R3.reuse, R104 ;  /* 0x0000006803687220 */ /* 0x040fe40000410000 */
[C---:B------:R-:W-:Y:S02]  /*16870*/  FMUL.FTZ R105, R3.reuse, R105 ;  /* 0x0000006903697220 */ /* 0x040fe40000410000 */
[C---:B------:R-:W-:Y:S01]  /*16880*/  FMUL.FTZ R106, R2.reuse, R106 ;  /* 0x0000006a026a7220 */ /* 0x040fe20000410000 */
[C---:B-1----:R-:W-:Y:S02]  /*16890*/  HMMA.16816.F32 R100, R112.reuse, R132, R100 ;  /* 0x000000847064723c */ /* 0x042fe40000001864 */
[----:B------:R-:W-:Y:S01]  /*168a0*/  MUFU.EX2 R167, R167 ;  /* 0x000000a700a77308 */ /* 0x000fe20000000800 */
[C---:B------:R-:W-:Y:S02]  /*168b0*/  FMUL.FTZ R107, R2.reuse, R107 ;  /* 0x0000006b026b7220 */ /* 0x040fe40000410000 */
[C---:B------:R-:W-:Y:S02]  /*168c0*/  FMUL.FTZ R52, R3.reuse, R52 ;  /* 0x0000003403347220 */ /* 0x040fe40000410000 */
[C---:B------:R-:W-:Y:S02]  /*168d0*/  FMUL.FTZ R53, R3.reuse, R53 ;  /* 0x0000003503357220 */ /* 0x040fe40000410000 */
[C---:B------:R-:W-:Y:S01]  /*168e0*/  FMUL.FTZ R54, R2.reuse, R54 ;  /* 0x0000003602367220 */ /* 0x040fe20000410000 */
[C---:B------:R-:W-:Y:S01]  /*168f0*/  HMMA.16816.F32 R104, R112.reuse, R134, R104 ;  /* 0x000000867068723c */ /* 0x040fe20000001868 */
[----:B------:R-:W-:Y:S01]  /*16900*/  LDSM.16.MT88.4 R132, [R188+0x800] ;  /* 0x00080000bc84783b */ /* 0x000fe20000004200 */
[----:B------:R-:W1:Y:S01]  /*16910*/  MUFU.EX2 R166, R166 ;  /* 0x000000a600a67308 */ /* 0x000e620000000800 */
[C---:B------:R-:W-:Y:S02]  /*16920*/  FMUL.FTZ R55, R2.reuse, R55 ;  /* 0x0000003702377220 */ /* 0x040fe40000410000 */
[C---:B------:R-:W-:Y:S02]  /*16930*/  FMUL.FTZ R56, R3.reuse, R56 ;  /* 0x0000003803387220 */ /* 0x040fe40000410000 */
[C---:B------:R-:W-:Y:S02]  /*16940*/  FMUL.FTZ R57, R3.reuse, R57 ;  /* 0x0000003903397220 */ /* 0x040fe40000410000 */
[C---:B------:R-:W-:Y:S01]  /*16950*/  FMUL.FTZ R58, R2.reuse, R58 ;  /* 0x0000003a023a7220 */ /* 0x040fe20000410000 */
[C---:B----4-:R-:W-:Y:S02]  /*16960*/  HMMA.16816.F32 R52, R112.reuse, R108, R52 ;  /* 0x0000006c7034723c */ /* 0x050fe40000001834 */
[----:B------:R-:W-:Y:S01]  /*16970*/  MUFU.EX2 R176, R176 ;  /* 0x000000b000b07308 */ /* 0x000fe20000000800 */
[C---:B------:R-:W-:Y:S02]  /*16980*/  FMUL.FTZ R59, R2.reuse, R59 ;  /* 0x0000003b023b7220 */ /* 0x040fe40000410000 */
[C---:B------:R-:W-:Y:S02]  /*16990*/  FMUL.FTZ R60, R3.reuse, R60 ;  /* 0x0000003c033c7220 */ /* 0x040fe40000410000 */
[C---:B------:R-:W-:Y:S02]  /*169a0*/  FMUL.FTZ R61, R3.reuse, R61 ;  /* 0x0000003d033d7220 */ /* 0x040fe40000410000 */
[C---:B------:R-:W-:Y:S01]  /*169b0*/  FMUL.FTZ R62, R2.reuse, R62 ;  /* 0x0000003e023e7220 */ /* 0x040fe20000410000 */
[C---:B------:R-:W-:Y:S01]  /*169c0*/  HMMA.16816.F32 R56, R112.reuse, R110, R56 ;  /* 0x0000006e7038723c */ /* 0x040fe20000001838 */
[----:B------:R-:W4:Y:S01]  /*169d0*/  LDSM.16.MT88.4 R108, [R189+0x800] ;  /* 0x00080000bd6c783b */ /* 0x000f220000004200 */
[----:B------:R-:W1:Y:S01]  /*169e0*/  MUFU.EX2 R177, R177 ;  /* 0x000000b100b17308 */ /* 0x000e620000000800 */
[C---:B------:R-:W-:Y:S02]  /*169f0*/  FMUL.FTZ R63, R2.reuse, R63 ;  /* 0x0000003f023f7220 */ /* 0x040fe40000410000 */
[C---:B------:R-:W-:Y:S02]  /*16a00*/  FMUL.FTZ R64, R3.reuse, R64 ;  /* 0x0000004003407220 */ /* 0x040fe40000410000 */
[----:B------:R-:W-:Y:S02]  /*16a10*/  FMUL.FTZ R65, R3, R65 ;  /* 0x0000004103417220 */ /* 0x000fe40000410000 */
[C---:B------:R-:W-:Y:S01]  /*16a20*/  FMUL.FTZ R66, R2.reuse, R66 ;  /* 0x0000004202427220 */ /* 0x040fe20000410000 */
[C---:B------:R-:W-:Y:S02]  /*16a30*/  HMMA.16816.F32 R60, R112.reuse, R12, R60 ;  /* 0x0000000c703c723c */ /* 0x040fe4000000183c */
[----:B------:R-:W-:Y:S01]  /*16a40*/  MUFU.EX2 R178, R178 ;  /* 0x000000b200b27308 */ /* 0x000fe20000000800 */
[----:B------:R-:W-:Y:S02]  /*16a50*/  FMUL.FTZ R67, R2, R67 ;  /* 0x0000004302437220 */ /* 0x000fe40000410000 */
[--C-:B------:R-:W-:Y:S02]  /*16a60*/  FFMA.FTZ R40, R40, c[0x0][0x2d0], -R153.reuse ;  /* 0x0000b40028287a23 */ /* 0x100fe40000010899 */
[----:B---3--:R-:W-:Y:S01]  /*16a70*/  F2FP.PACK_AB R12, R137, R136 ;  /* 0x00000088890c723e */ /* 0x008fe200000000ff */
[--C-:B------:R-:W-:Y:S01]  /*16a80*/  FFMA.FTZ R41, R41, c[0x0][0x2d0], -R153.reuse ;  /* 0x0000b40029297a23 */ /* 0x100fe20000010899 */
[----:B------:R-:W-:Y:S01]  /*16a90*/  F2FP.PACK_AB R13, R155, R154 ;  /* 0x0000009a9b0d723e */ /* 0x000fe200000000ff */
[----:B------:R-:W-:Y:S01]  /*16aa0*/  HMMA.16816.F32 R64, R112, R14, R64 ;  /* 0x0000000e7040723c */ /* 0x000fe20000001840 */
[----:B------:R-:W3:Y:S01]  /*16ab0*/  LDSM.16.MT88.4 R112, [R191+0x3800] ;  /* 0x00380000bf70783b */ /* 0x000ee20000004200 */
[----:B------:R-:W1:Y:S01]  /*16ac0*/  MUFU.EX2 R179, R179 ;  /* 0x000000b300b37308 */ /* 0x000e620000000800 */
[--C-:B------:R-:W-:Y:S02]  /*16ad0*/  FFMA.FTZ R42, R42, c[0x0][0x2d0], -R152.reuse ;  /* 0x0000b4002a2a7a23 */ /* 0x100fe40000010898 */
[--C-:B------:R-:W-:Y:S02]  /*16ae0*/  FFMA.FTZ R43, R43, c[0x0][0x2d0], -R152.reuse ;  /* 0x0000b4002b2b7a23 */ /* 0x100fe40000010898 */
[----:B--2---:R-:W-:Y:S01]  /*16af0*/  F2FP.PACK_AB R14, R139, R138 ;  /* 0x0000008a8b0e723e */ /* 0x004fe200000000ff */
[--C-:B------:R-:W-:Y:S01]  /*16b00*/  FFMA.FTZ R44, R44, c[0x0][0x2d0], -R153.reuse ;  /* 0x0000b4002c2c7a23 */ /* 0x100fe20000010899 */
[----:B------:R-:W-:Y:S03]  /*16b10*/  F2FP.PACK_AB R15, R157, R156 ;  /* 0x0000009c9d0f723e */ /* 0x000fe600000000ff */
[----:B------:R-:W-:Y:S01]  /*16b20*/  MUFU.EX2 R246, R246 ;  /* 0x000000f600f67308 */ /* 0x000fe20000000800 */
[--C-:B------:R-:W-:Y:S02]  /*16b30*/  FFMA.FTZ R45, R45, c[0x0][0x2d0], -R153.reuse ;  /* 0x0000b4002d2d7a23 */ /* 0x100fe40000010899 */
[----:B------:R-:W-:Y:S01]  /*16b40*/  FFMA.FTZ R48, R48, c[0x0][0x2d0], -R153 ;  /* 0x0000b40030307a23 */ /* 0x000fe20000010899 */
[C---:B-----5:R-:W-:Y:S05]  /*16b50*/  HMMA.16816.F32 R4, R12.reuse, R128, R4 ;  /* 0x000000800c04723c */ /* 0x060fea0000001804 */
[--C-:B------:R-:W-:Y:S01]  /*16b60*/  FFMA.FTZ R46, R46, c[0x0][0x2d0], -R152.reuse ;  /* 0x0000b4002e2e7a23 */ /* 0x100fe20000010898 */
[----:B------:R-:W2:Y:S01]  /*16b70*/  MUFU.EX2 R247, R247 ;  /* 0x000000f700f77308 */ /* 0x000ea20000000800 */
[----:B------:R-:W-:Y:S01]  /*16b80*/  FFMA.FTZ R47, R47, c[0x0][0x2d0], -R152 ;  /* 0x0000b4002f2f7a23 */ /* 0x000fe20000010898 */
[C---:B------:R-:W-:Y:S01]  /*16b90*/  HMMA.16816.F32 R8, R12.reuse, R130, R8 ;  /* 0x000000820c08723c */ /* 0x040fe20000001808 */
[----:B------:R-:W-:Y:S03]  /*16ba0*/  LDSM.16.MT88.4 R128, [R188+0x3800] ;  /* 0x00380000bc80783b */ /* 0x000fe60000004200 */
[----:B------:R-:W-:Y:S01]  /*16bb0*/  FFMA.FTZ R143, R3, R243, R143 ;  /* 0x000000f3038f7223 */ /* 0x000fe2000001008f */
[----:B------:R-:W-:Y:S01]  /*16bc0*/  MOV R3, R0 ;  /* 0x0000000000037202 */ /* 0x000fe20000000f00 */
[----:B------:R-:W-:Y:S01]  /*16bd0*/  FFMA.FTZ R151, R2, R242, R151 ;  /* 0x000000f202977223 */ /* 0x000fe20000010097 */
[----:B------:R-:W-:Y:S01]  /*16be0*/  MOV R2, R118 ;  /* 0x0000007600027202 */ /* 0x000fe20000000f00 */
[C---:B------:R-:W-:Y:S01]  /*16bf0*/  HMMA.16816.F32 R68, R12.reuse, R16, R68 ;  /* 0x000000100c44723c */ /* 0x040fe20000001844 */
[----:B------:R-:W-:Y:S03]  /*16c00*/  MUFU.EX2 R248, R248 ;  /* 0x000000f800f87308 */ /* 0x000fe60000000800 */
[----:B------:R-:W-:Y:S02]  /*16c10*/  FADD.FTZ R143, R140, R143 ;  /* 0x0000008f8c8f7221 */ /* 0x000fe40000010000 */
[----:B------:R-:W-:Y:S02]  /*16c20*/  FADD.FTZ R151, R148, R151 ;  /* 0x0000009794977221 */ /* 0x000fe40000010000 */
[C---:B------:R-:W-:Y:S01]  /*16c30*/  HMMA.16816.F32 R72, R12.reuse, R18, R72 ;  /* 0x000000120c48723c */ /* 0x040fe20000001848 */
[----:B------:R-:W5:Y:S02]  /*16c40*/  LDSM.16.MT88.4 R16, [R190+0x3800] ;  /* 0x00380000be10783b */ /* 0x000f640000004200 */
[----:B------:R-:W1:Y:S01]  /*16c50*/  MUFU.EX2 R249, R249 ;  /* 0x000000f900f97308 */ /* 0x000e620000000800 */
[----:B------:R-:W-:Y:S02]  /*16c60*/  FADD.FTZ R141, R141, R143 ;  /* 0x0000008f8d8d7221 */ /* 0x000fe40000010000 */
[----:B------:R-:W-:Y:S02]  /*16c70*/  FADD.FTZ R149, R149, R151 ;  /* 0x0000009795957221 */ /* 0x000fe40000010000 */
[C---:B----4-:R-:W-:Y:S04]  /*16c80*/  HMMA.16816.F32 R76, R12.reuse, R108, R76 ;  /* 0x0000006c0c4c723c */ /* 0x050fe8000000184c */
[----:B------:R-:W-:Y:S01]  /*16c90*/  FADD.FTZ R141, R142, R141 ;  /* 0x0000008d8e8d7221 */ /* 0x000fe20000010000 */
[----:B------:R-:W-:Y:S01]  /*16ca0*/  MUFU.EX2 R250, R250 ;  /* 0x000000fa00fa7308 */ /* 0x000fe20000000800 */
[----:B------:R-:W-:Y:S02]  /*16cb0*/  FADD.FTZ R149, R150, R149 ;  /* 0x0000009596957221 */ /* 0x000fe40000010000 */
[C---:B------:R-:W-:Y:S01]  /*16cc0*/  HMMA.16816.F32 R80, R12.reuse, R110, R80 ;  /* 0x0000006e0c50723c */ /* 0x040fe20000001850 */
[----:B------:R-:W4:Y:S03]  /*16cd0*/  LDSM.16.MT88.4 R108, [R189+0x3800] ;  /* 0x00380000bd6c783b */ /* 0x000f260000004200 */
[----:B------:R-:W-:Y:S02]  /*16ce0*/  FADD.FTZ R136, R136, R141 ;  /* 0x0000008d88887221 */ /* 0x000fe40000010000 */
[----:B------:R-:W-:Y:S01]  /*16cf0*/  FADD.FTZ R154, R154, R149 ;  /* 0x000000959a9a7221 */ /* 0x000fe20000010000 */
[----:B------:R-:W1:Y:S01]  /*16d00*/  MUFU.EX2 R251, R251 ;  /* 0x000000fb00fb7308 */ /* 0x000e620000000800 */
        /* <DEDUP_REMOVED lines=8> */
[C---:B---3--:R-:W-:Y:S04]  /*16d90*/  HMMA.16816.F32 R92, R12.reuse, R112, R92 ;  /* 0x000000700c5c723c */ /* 0x048fe8000000185c */
[----:B------:R-:W-:Y:S01]  /*16da0*/  MUFU.EX2 R41, R41 ;  /* 0x0000002900297308 */ /* 0x000fe20000000800 */
[----:B------:R-:W-:Y:S02]  /*16db0*/  FADD.FTZ R138, R139, R138 ;  /* 0x0000008a8b8a7221 */ /* 0x000fe40000010000 */
[----:B------:R-:W-:Y:S01]  /*16dc0*/  FADD.FTZ R156, R157, R156 ;  /* 0x0000009c9d9c7221 */ /* 0x000fe20000010000 */
[C---:B------:R-:W-:Y:S01]  /*16dd0*/  HMMA.16816.F32 R96, R12.reuse, R114, R96 ;  /* 0x000000720c60723c */ /* 0x040fe20000001860 */
[----:B------:R-:W-:Y:S05]  /*16de0*/  LDSM.16.MT88.4 R112, [R190+0x4000] ;  /* 0x00400000be70783b */ /* 0x000fea0000004200 */
[----:B------:R-:W-:Y:S02]  /*16df0*/  MUFU.EX2 R42, R42 ;  /* 0x0000002a002a7308 */ /* 0x000fe40000000800 */
[C---:B-----5:R-:W-:Y:S08]  /*16e00*/  HMMA.16816.F32 R100, R12.reuse, R16, R100 ;  /* 0x000000100c64723c */ /* 0x060ff00000001864 */
[C---:B------:R-:W-:Y:S01]  /*16e10*/  HMMA.16816.F32 R104, R12.reuse, R18, R104 ;  /* 0x000000120c68723c */ /* 0x040fe20000001868 */
[----:B------:R-:W3:Y:S01]  /*16e20*/  LDSM.16.MT88.4 R16, [R191+0x1000] ;  /* 0x00100000bf10783b */ /* 0x000ee20000004200 */
[----:B------:R-:W-:Y:S06]  /*16e30*/  MUFU.EX2 R43, R43 ;  /* 0x0000002b002b7308 */ /* 0x000fec0000000800 */
[C---:B----4-:R-:W-:Y:S04]  /*16e40*/  HMMA.16816.F32 R52, R12.reuse, R108, R52 ;  /* 0x0000006c0c34723c */ /* 0x050fe80000001834 */
[----:B------:R-:W-:Y:S04]  /*16e50*/  MUFU.EX2 R44, R44 ;  /* 0x0000002c002c7308 */ /* 0x000fe80000000800 */
[C---:B------:R-:W-:Y:S01]  /*16e60*/  HMMA.16816.F32 R56, R12.reuse, R110, R56 ;  /* 0x0000006e0c38723c */ /* 0x040fe20000001838 */
[----:B------:R-:W4:Y:S05]  /*16e70*/  LDSM.16.MT88.4 R108, [R188+0x1000] ;  /* 0x00100000bc6c783b */ /* 0x000f2a0000004200 */
[----:B------:R-:W-:Y:S02]  /*16e80*/  MUFU.EX2 R45, R45 ;  /* 0x0000002d002d7308 */ /* 0x000fe40000000800 */
[C---:B------:R-:W-:Y:S08]  /*16e90*/  HMMA.16816.F32 R60, R12.reuse, R128, R60 ;  /* 0x000000800c3c723c */ /* 0x040ff0000000183c */
[----:B------:R-:W-:Y:S01]  /*16ea0*/  HMMA.16816.F32 R64, R12, R130, R64 ;  /* 0x000000820c40723c */ /* 0x000fe20000001840 */
[----:B------:R-:W-:Y:S01]  /*16eb0*/  LDSM.16.MT88.4 R128, [R189+0x4000] ;  /* 0x00400000bd80783b */ /* 0x000fe20000004200 */
[----:B------:R-:W-:Y:S05]  /*16ec0*/  MUFU.EX2 R48, R48 ;  /* 0x0000003000307308 */ /* 0x000fea0000000800 */
[----:B------:R-:W-:Y:S01]  /*16ed0*/  F2FP.PACK_AB R12, R158, R159 ;  /* 0x0000009f9e0c723e */ /* 0x000fe200000000ff */
[----:B------:R-:W-:Y:S01]  /*16ee0*/  FADD.FTZ R159, R159, R138 ;  /* 0x0000008a9f9f7221 */ /* 0x000fe20000010000 */
[----:B------:R-:W-:Y:S03]  /*16ef0*/  F2FP.PACK_AB R14, R165, R164 ;  /* 0x000000a4a50e723e */ /* 0x000fe600000000ff */
[----:B-1----:R-:W-:Y:S01]  /*16f00*/  F2FP.PACK_AB R13, R166, R167 ;  /* 0x000000a7a60d723e */ /* 0x002fe200000000ff */
[----:B------:R-:W-:Y:S01]  /*16f10*/  MUFU.EX2 R46, R46 ;  /* 0x0000002e002e7308 */ /* 0x000fe20000000800 */
[----:B------:R-:W-:Y:S01]  /*16f20*/  F2FP.PACK_AB R15, R177, R176 ;  /* 0x000000b0b10f723e */ /* 0x000fe200000000ff */
[----:B------:R-:W-:Y:S02]  /*16f30*/  FADD.FTZ R167, R167, R156 ;  /* 0x0000009ca7a77221 */ /* 0x000fe40000010000 */
[----:B------:R-:W-:Y:S02]  /*16f40*/  FADD.FTZ R159, R158, R159 ;  /* 0x0000009f9e9f7221 */ /* 0x000fe40000010000 */
[----:B------:R-:W-:Y:S02]  /*16f50*/  FADD.FTZ R167, R166, R167 ;  /* 0x000000a7a6a77221 */ /* 0x000fe40000010000 */
[C---:B---3--:R-:W-:Y:S02]  /*16f60*/  HMMA.16816.F32 R4, R12.reuse, R16, R4 ;  /* 0x000000100c04723c */ /* 0x048fe40000001804 */
[----:B------:R-:W-:Y:S01]  /*16f70*/  MUFU.EX2 R47, R47 ;  /* 0x0000002f002f7308 */ /* 0x000fe20000000800 */
[----:B------:R-:W-:Y:S02]  /*16f80*/  FADD.FTZ R164, R164, R159 ;  /* 0x0000009fa4a47221 */ /* 0x000fe40000010000 */
[----:B------:R-:W-:Y:S02]  /*16f90*/  FADD.FTZ R176, R176, R167 ;  /* 0x000000a7b0b07221 */ /* 0x000fe40000010000 */
[----:B------:R-:W-:Y:S01]  /*16fa0*/  FADD.FTZ R164, R165, R164 ;  /* 0x000000a4a5a47221 */ /* 0x000fe20000010000 */
[C---:B------:R-:W-:Y:S01]  /*16fb0*/  HMMA.16816.F32 R8, R12.reuse, R18, R8 ;  /* 0x000000120c08723c */ /* 0x040fe20000001808 */
[----:B------:R-:W1:Y:S03]  /*16fc0*/  LDSM.16.MT88.4 R16, [R191+0x4000] ;  /* 0x00400000bf10783b */ /* 0x000e660000004200 */
[----:B------:R-:W-:Y:S04]  /*16fd0*/  FADD.FTZ R176, R177, R176 ;  /* 0x000000b0b1b07221 */ /* 0x000fe80000010000 */
[C---:B------:R-:W-:Y:S08]  /*16fe0*/  HMMA.16816.F32 R68, R12.reuse, R20, R68 ;  /* 0x000000140c44723c */ /* 0x040ff00000001844 */
[C---:B------:R-:W-:Y:S01]  /*16ff0*/  HMMA.16816.F32 R72, R12.reuse, R22, R72 ;  /* 0x000000160c48723c */ /* 0x040fe20000001848 */
[----:B------:R-:W3:Y:S07]  /*17000*/  LDSM.16.MT88.4 R20, [R191+0x1800] ;  /* 0x00180000bf14783b */ /* 0x000eee0000004200 */
[C---:B------:R-:W-:Y:S08]  /*17010*/  HMMA.16816.F32 R76, R12.reuse, R24, R76 ;  /* 0x000000180c4c723c */ /* 0x040ff0000000184c */
[C---:B------:R-:W-:Y:S01]  /*17020*/  HMMA.16816.F32 R80, R12.reuse, R26, R80 ;  /* 0x0000001a0c50723c */ /* 0x040fe20000001850 */
[----:B------:R-:W5:Y:S07]  /*17030*/  LDSM.16.MT88.4 R24, [R189+0x1800] ;  /* 0x00180000bd18783b */ /* 0x000f6e0000004200 */
[C---:B----4-:R-:W-:Y:S08]  /*17040*/  HMMA.16816.F32 R84, R12.reuse, R108, R84 ;  /* 0x0000006c0c54723c */ /* 0x050ff00000001854 */
[C---:B------:R-:W-:Y:S01]  /*17050*/  HMMA.16816.F32 R88, R12.reuse, R110, R88 ;  /* 0x0000006e0c58723c */ /* 0x040fe20000001858 */
[----:B------:R-:W-:Y:S07]  /*17060*/  LDSM.16.MT88.4 R108, [R191+0x2800] ;  /* 0x00280000bf6c783b */ /* 0x000fee0000004200 */
[C---:B-1----:R-:W-:Y:S08]  /*17070*/  HMMA.16816.F32 R92, R12.reuse, R16, R92 ;  /* 0x000000100c5c723c */ /* 0x042ff0000000185c */
        /* <DEDUP_REMOVED lines=13> */
[----:B------:R-:W4:Y:S01]  /*17150*/  MUFU.EX2 R129, R129 ;  /* 0x0000008100817308 */ /* 0x000f220000000800 */
[----:B------:R-:W-:Y:S01]  /*17160*/  HMMA.16816.F32 R64, R12, R134, R64 ;  /* 0x000000860c40723c */ /* 0x000fe20000001840 */
[----:B------:R-:W-:Y:S03]  /*17170*/  LDSM.16.MT88.4 R36, [R189+0x2800] ;  /* 0x00280000bd24783b */ /* 0x000fe60000004200 */
[--C-:B------:R-:W-:Y:S02]  /*17180*/  FFMA.FTZ R49, R50, c[0x0][0x2d0], -R152.reuse ;  /* 0x0000b40032317a23 */ /* 0x100fe40000010898 */
[----:B------:R-:W-:Y:S01]  /*17190*/  FFMA.FTZ R152, R51, c[0x0][0x2d0], -R152 ;  /* 0x0000b40033987a23 */ /* 0x000fe20000010898 */
[----:B------:R-:W-:Y:S01]  /*171a0*/  F2FP.PACK_AB R12, R179, R178 ;  /* 0x000000b2b30c723e */ /* 0x000fe200000000ff */
[----:B------:R-:W-:Y:S01]  /*171b0*/  FADD.FTZ R178, R178, R164 ;  /* 0x000000a4b2b27221 */ /* 0x000fe20000010000 */
[----:B--2---:R-:W-:Y:S01]  /*171c0*/  F2FP.PACK_AB R14, R247, R246 ;  /* 0x000000f6f70e723e */ /* 0x004fe200000000ff */
[----:B------:R-:W-:Y:S02]  /*171d0*/  MUFU.EX2 R130, R130 ;  /* 0x0000008200827308 */ /* 0x000fe40000000800 */
[----:B------:R-:W-:Y:S01]  /*171e0*/  F2FP.PACK_AB R13, R249, R248 ;  /* 0x000000f8f90d723e */ /* 0x000fe200000000ff */
[----:B------:R-:W-:Y:S01]  /*171f0*/  FADD.FTZ R248, R248, R176 ;  /* 0x000000b0f8f87221 */ /* 0x000fe20000010000 */
[----:B------:R-:W-:Y:S01]  /*17200*/  F2FP.PACK_AB R15, R251, R250 ;  /* 0x000000fafb0f723e */ /* 0x000fe200000000ff */
[----:B------:R-:W-:Y:S02]  /*17210*/  FADD.FTZ R178, R179, R178 ;  /* 0x000000b2b3b27221 */ /* 0x000fe40000010000 */
[----:B------:R-:W-:Y:S02]  /*17220*/  FADD.FTZ R248, R249, R248 ;  /* 0x000000f8f9f87221 */ /* 0x000fe40000010000 */
[----:B------:R-:W-:Y:S01]  /*17230*/  FADD.FTZ R246, R246, R178 ;  /* 0x000000b2f6f67221 */ /* 0x000fe20000010000 */
[----:B------:R-:W2:Y:S01]  /*17240*/  MUFU.EX2 R131, R131 ;  /* 0x0000008300837308 */ /* 0x000ea20000000800 */
[C---:B---3--:R-:W-:Y:S03]  /*17250*/  HMMA.16816.F32 R4, R12.reuse, R20, R4 ;  /* 0x000000140c04723c */ /* 0x048fe60000001804 */
[----:B------:R-:W-:Y:S02]  /*17260*/  FADD.FTZ R250, R250, R248 ;  /* 0x000000f8fafa7221 */ /* 0x000fe40000010000 */
[----:B------:R-:W-:Y:S02]  /*17270*/  FADD.FTZ R246, R247, R246 ;  /* 0x000000f6f7f67221 */ /* 0x000fe40000010000 */
[----:B------:R-:W-:Y:S01]  /*17280*/  FADD.FTZ R250, R251, R250 ;  /* 0x000000fafbfa7221 */ /* 0x000fe20000010000 */
[C---:B------:R-:W-:Y:S01]  /*17290*/  HMMA.16816.F32 R8, R12.reuse, R22, R8 ;  /* 0x000000160c08723c */ /* 0x040fe20000001808 */
[----:B------:R-:W3:Y:S01]  /*172a0*/  LDSM.16.MT88.4 R20, [R191+0x4800] ;  /* 0x00480000bf14783b */ /* 0x000ee20000004200 */
[----:B------:R-:W1:Y:S06]  /*172b0*/  MUFU.EX2 R153, R153 ;  /* 0x0000009900997308 */ /* 0x000e6c0000000800 */
[C---:B------:R-:W-:Y:S04]  /*172c0*/  HMMA.16816.F32 R68, R12.reuse, R28, R68 ;  /* 0x0000001c0c44723c */ /* 0x040fe80000001844 */
[----:B------:R-:W-:Y:S04]  /*172d0*/  MUFU.EX2 R49, R49 ;  /* 0x0000003100317308 */ /* 0x000fe80000000800 */
[C---:B------:R-:W-:Y:S01]  /*172e0*/  HMMA.16816.F32 R72, R12.reuse, R30, R72 ;  /* 0x0000001e0c48723c */ /* 0x040fe20000001848 */
[----:B------:R-:W2:Y:S05]  /*172f0*/  LDSM.16.MT88.4 R28, [R190+0x4800] ;  /* 0x00480000be1c783b */ /* 0x000eaa0000004200 */
[----:B------:R-:W2:Y:S02]  /*17300*/  MUFU.EX2 R152, R152 ;  /* 0x0000009800987308 */ /* 0x000ea40000000800 */
[C---:B-----5:R-:W-:Y:S08]  /*17310*/  HMMA.16816.F32 R76, R12.reuse, R24, R76 ;  /* 0x000000180c4c723c */ /* 0x060ff0000000184c */
[C---:B------:R-:W-:Y:S01]  /*17320*/  HMMA.16816.F32 R80, R12.reuse, R26, R80 ;  /* 0x0000001a0c50723c */ /* 0x040fe20000001850 */
[----:B------:R-:W5:Y:S07]  /*17330*/  LDSM.16.MT88.4 R24, [R189+0x4800] ;  /* 0x00480000bd18783b */ /* 0x000f6e0000004200 */
        /* <DEDUP_REMOVED lines=9> */
[C---:B-----5:R-:W-:Y:S08]  /*173d0*/  HMMA.16816.F32 R52, R12.reuse, R24, R52 ;  /* 0x000000180c34723c */ /* 0x060ff00000001834 */
[C---:B------:R-:W-:Y:S01]  /*173e0*/  HMMA.16816.F32 R56, R12.reuse, R26, R56 ;  /* 0x0000001a0c38723c */ /* 0x040fe20000001838 */
[----:B------:R-:W5:Y:S07]  /*173f0*/  LDSM.16.MT88.4 R24, [R189+0x2000] ;  /* 0x00200000bd18783b */ /* 0x000f6e0000004200 */
[C---:B-1----:R-:W-:Y:S08]  /*17400*/  HMMA.16816.F32 R60, R12.reuse, R16, R60 ;  /* 0x000000100c3c723c */ /* 0x042ff0000000183c */
[----:B------:R-:W-:Y:S01]  /*17410*/  HMMA.16816.F32 R64, R12, R18, R64 ;  /* 0x000000120c40723c */ /* 0x000fe20000001840 */
[----:B------:R-:W1:Y:S06]  /*17420*/  LDSM.16.MT88.4 R16, [R188+0x2000] ;  /* 0x00200000bc10783b */ /* 0x000e6c0000004200 */
[----:B----4-:R-:W-:Y:S01]  /*17430*/  F2FP.PACK_AB R12, R129, R128 ;  /* 0x00000080810c723e */ /* 0x010fe200000000ff */
        /* <DEDUP_REMOVED lines=17> */
[C---:B-----5:R-:W-:Y:S08]  /*17550*/  HMMA.16816.F32 R76, R12.reuse, R24, R76 ;  /* 0x000000180c4c723c */ /* 0x060ff0000000184c */
        /* <DEDUP_REMOVED lines=48> */
.L_x_819:
[----:B------:R-:W-:-:S13]  /*17860*/  ISETP.GE.AND P0, PT, R119, R237, PT ;  /* 0x000000ed7700720c */ /* 0x000fda0003f06270 */
[----:B------:R-:W-:Y:S05]  /*17870*/  @!P0 BRA `(.L_x_821) ;  /* 0x00003d9000008947 */ /* 0x000fea0003800000 */
[----:B------:R-:W-:Y:S02]  /*17880*/  MOV R2, R12 ;  /* 0x0000000c00027202 */ /* 0x000fe40000000f00 */
[----:B------:R-:W-:Y:S02]  /*17890*/  MOV R3, R0 ;  /* 0x0000000000037202 */ /* 0x000fe40000000f00 */
.L_x_830:
[----:B------:R-:W-:Y:S04]  /*178a0*/  DEPBAR.LE SB0, 0x0 ;  /* 0x000080000000791a */ /* 0x000fe80000000000 */
[----:B------:R-:W-:Y:S01]  /*178b0*/  WARPSYNC 0xffffffff ;  /* 0xffffffff00007948 */ /* 0x000fe20003800000 */
[----:B------:R-:W-:Y:S01]  /*178c0*/  BAR.SYNC.DEFER_BLOCKING 0x0 ;  /* 0x0000000000007b1d */ /* 0x000fe20000010000 */
[----:B------:R-:W-:Y:S01]  /*178d0*/  IMAD.MOV.U32 R21, RZ, RZ, c[0x0][0x208] ;  /* 0x00008200ff157624 */ /* 0x000fe200078e00ff */
[----:B------:R-:W-:Y:S01]  /*178e0*/  SHF.R.S32.HI R20, RZ, 0x1f, R119 ;  /* 0x0000001fff147819 */ /* 0x000fe20000011477 */
[----:B------:R-:W-:Y:S01]  /*178f0*/  IMAD.MOV.U32 R0, RZ, RZ, 0x5 ;  /* 0x00000005ff007424 */ /* 0x000fe200078e00ff */
[----:B------:R-:W-:Y:S01]  /*17900*/  ISETP.GE.AND P4, PT, R116, c[0x0][0x1d4], PT ;  /* 0x0000750074007a0c */ /* 0x000fe20003f86270 */
[C---:B------:R-:W-:Y:S01]  /*17910*/  IMAD.SHL.U32 R148, R21.reuse, 0x20, RZ ;  /* 0x0000002015947824 */ /* 0x040fe200078e00ff */
[----:B------:R-:W-:Y:S01]  /*17920*/  LOP3.LUT P5, RZ, R230, 0x20000, RZ, 0xc0, !PT ;  /* 0x00020000e6ff7812 */ /* 0x000fe200078ac0ff */
[----:B------:R-:W-:Y:S01]  /*17930*/  IMAD R20, R20, c[0x0][0x208], RZ ;  /* 0x0000820014147a24 */ /* 0x000fe200078e02ff */
[----:B------:R-:W-:Y:S01]  /*17940*/  SHF.L.U64.HI R149, R21, R0, c[0x0][0x20c] ;  /* 0x0000830015957619 */ /* 0x000fe20000010200 */
[C---:B------:R-:W-:Y:S01]  /*17950*/  IMAD.WIDE.U32 R46, R119.reuse, c[0x0][0x208], RZ ;  /* 0x00008200772e7a25 */ /* 0x040fe200078e00ff */
[----:B------:R-:W-:Y:S02]  /*17960*/  IADD3 R30, P0, R148, R148, RZ ;  /* 0x00000094941e7210 */ /* 0x000fe40007f1e0ff */
[----:B------:R-:W-:Y:S01]  /*17970*/  ISETP.NE.AND P6, PT, R228, 0x1, PT ;  /* 0x00000001e400780c */ /* 0x000fe20003fc5270 */
[----:B------:R-:W-:Y:S02]  /*17980*/  IMAD R20, R119, c[0x0][0x20c], R20 ;  /* 0x0000830077147a24 */ /* 0x000fe400078e0214 */
[----:B------:R-:W-:Y:S02]  /*17990*/  IMAD.X R31, R149, 0x1, R149, P0 ;  /* 0x00000001951f7824 */ /* 0x000fe400000e0695 */
[----:B------:R-:W-:Y:S02]  /*179a0*/  IMAD.IADD R20, R47, 0x1, R20 ;  /* 0x000000012f147824 */ /* 0x000fe400078e0214 */
[----:B------:R-:W-:Y:S02]  /*179b0*/  IMAD.MOV.U32 R36, RZ, RZ, R238 ;  /* 0x000000ffff247224 */ /* 0x000fe400078e00ee */
[----:B------:R-:W-:Y:S02]  /*179c0*/  IMAD.MOV.U32 R37, RZ, RZ, R235 ;  /* 0x000000ffff257224 */ /* 0x000fe400078e00eb */
[C---:B------:R-:W-:Y:S01]  /*179d0*/  IMAD.WIDE.U32 R30, R46.reuse, 0x60, R30 ;  /* 0x000000602e1e7825 */ /* 0x040fe200078e001e */
[----:B------:R-:W1:Y:S01]  /*179e0*/  LDSM.16.M88.4 R8, [R192] ;  /* 0x00000000c008783b */ /* 0x000e620000000200 */
[----:B------:R-:W-:Y:S02]  /*179f0*/  ULDC UR4, c[0x0][0x324] ;  /* 0x0000c90000047ab9 */ /* 0x000fe40000000800 */
[C---:B------:R-:W-:Y:S01]  /*17a00*/  IMAD.WIDE.U32 R36, R46.reuse, 0x60, R36 ;  /* 0x000000602e247825 */ /* 0x040fe200078e0024 */
[----:B------:R-:W-:Y:S02]  /*17a10*/  ULOP3.LUT UR4, URZ, UR4, URZ, 0x33, !UPT ;  /* 0x000000043f047292 */ /* 0x000fe4000f8e333f */
[----:B------:R-:W2:Y:S01]  /*17a20*/  LDSM.16.M88.4 R16, [R192+0x800] ;  /* 0x00080000c010783b */ /* 0x000ea20000000200 */
[----:B------:R-:W-:Y:S01]  /*17a30*/  IMAD.WIDE.U32 R46, R46, 0x60, R148 ;  /* 0x000000602e2e7825 */ /* 0x000fe200078e0094 */
[----:B------:R-:W-:Y:S03]  /*17a40*/  LEA R44, P0, R36, c[0x0][0x1f8], 0x1 ;  /* 0x00007e00242c7a11 */ /* 0x000fe600078008ff */
[----:B------:R-:W-:Y:S01]  /*17a50*/  IMAD R38, R20, 0x60, RZ ;  /* 0x0000006014267824 */ /* 0x000fe200078e02ff */
[----:B------:R-:W3:Y:S03]  /*17a60*/  LDSM.16.M88.4 R24, [R192+0x1000] ;  /* 0x00100000c018783b */ /* 0x000ee60000000200 */
[----:B------:R-:W-:Y:S02]  /*17a70*/  IMAD.IADD R47, R38, 0x1, R47 ;  /* 0x00000001262f7824 */ /* 0x000fe400078e022f */
[----:B------:R-:W-:Y:S01]  /*17a80*/  IMAD.IADD R28, R37, 0x1, R38 ;  /* 0x00000001251c7824 */ /* 0x000fe200078e0226 */
[----:B------:R-:W4:Y:S01]  /*17a90*/  LDSM.16.M88.4 R32, [R192+0x1800] ;  /* 0x00180000c020783b */ /* 0x000f220000000200 */
[-C--:B------:R-:W-:Y:S03]  /*17aa0*/  IADD3 R37, P2, P1, R238, R46.reuse, R148 ;  /* 0x0000002eee257210 */ /* 0x080fe6000795e094 */
[----:B------:R-:W-:Y:S02]  /*17ab0*/  LEA.HI.X R45, R36, c[0x0][0x1fc], R28, 0x1, P0 ;  /* 0x00007f00242d7a11 */ /* 0x000fe400000f0c1c */
[----:B------:R-:W5:Y:S01]  /*17ac0*/  LDSM.16.M88.4 R40, [R192+0x2000] ;  /* 0x00200000c028783b */ /* 0x000f620000000200 */
[----:B------:R-:W-:Y:S02]  /*17ad0*/  IADD3.X R118, R235, R47, R149, P2, P1 ;  /* 0x0000002feb767210 */ /* 0x000fe400017e2495 */
[C---:B------:R-:W-:Y:S02]  /*17ae0*/  LEA R156, P1, R37.reuse, c[0x0][0x1f8], 0x1 ;  /* 0x00007e00259c7a11 */ /* 0x040fe400078208ff */
[----:B------:R-:W-:Y:S01]  /*17af0*/  IADD3 R36, P3, R238, R46, RZ ;  /* 0x0000002eee247210 */ /* 0x000fe20007f7e0ff */
[----:B------:R-:W3:Y:S01]  /*17b00*/  LDSM.16.M88.4 R48, [R192+0x2800] ;  /* 0x00280000c030783b */ /* 0x000ee20000000200 */
[----:B------:R-:W-:Y:S02]  /*17b10*/  LEA.HI.X R157, R37, c[0x0][0x1fc], R118, 0x1, P1 ;  /* 0x00007f00259d7a11 */ /* 0x000fe400008f0c76 */
[----:B------:R-:W-:Y:S01]  /*17b20*/  LEA R158, P2, R36, c[0x0][0x1f8], 0x1 ;  /* 0x00007e00249e7a11 */ /* 0x000fe200078408ff */
[----:B------:R-:W-:Y:S01]  /*17b30*/  IMAD.X R47, R47, 0x1, R235, P3 ;  /* 0x000000012f2f7824 */ /* 0x000fe200018e06eb */
[----:B------:R-:W-:Y:S01]  /*17b40*/  IADD3 R39, P0, R238, R30, RZ ;  /* 0x0000001eee277210 */ /* 0x000fe20007f1e0ff */
[----:B------:R-:W4:Y:S03]  /*17b50*/  LDSM.16.M88.4 R128, [R207] ;  /* 0x00000000cf80783b */ /* 0x000f260000000200 */
[----:B------:R-:W-:Y:S01]  /*17b60*/  LEA.HI.X R159, R36, c[0x0][0x1fc], R47, 0x1, P2 ;  /* 0x00007f00249f7a11 */ /* 0x000fe200010f0c2f */
[C---:B-1----:R-:W-:Y:S02]  /*17b70*/  HMMA.16816.F32 R4, R120.reuse, R8, RZ ;  /* 0x000000087804723c */ /* 0x042fe400000018ff */
[----:B------:R-:W1:Y:S01]  /*17b80*/  LDSM.16.M88.4 R132, [R194] ;  /* 0x00000000c284783b */ /* 0x000e620000000200 */
[----:B------:R-:W-:Y:S02]  /*17b90*/  IADD3.X R38, R235, R38, R31, P0, !PT ;  /* 0x00000026eb267210 */ /* 0x000fe400007fe41f */
[C---:B------:R-:W-:Y:S03]  /*17ba0*/  LEA R46, P0, R39.reuse, c[0x0][0x1f8], 0x1 ;  /* 0x00007e00272e7a11 */ /* 0x040fe600078008ff */
[C---:B------:R-:W-:Y:S01]  /*17bb0*/  HMMA.16816.F32 R8, R120.reuse, R10, RZ ;  /* 0x0000000a7808723c */ /* 0x040fe200000018ff */
[----:B------:R-:W1:Y:S03]  /*17bc0*/  LDSM.16.M88.4 R136, [R195] ;  /* 0x00000000c388783b */ /* 0x000e660000000200 */
[----:B------:R-:W-:Y:S02]  /*17bd0*/  LEA.HI.X R47, R39, c[0x0][0x1fc], R38, 0x1, P0 ;  /* 0x00007f00272f7a11 */ /* 0x000fe400000f0c26 */
[C---:B------:R-:W-:Y:S01]  /*17be0*/  ISETP.GT.AND P0, PT, R119.reuse, R237, PT ;  /* 0x000000ed7700720c */ /* 0x040fe20003f04270 */
[----:B------:R-:W1:Y:S01]  /*17bf0*/  LDSM.16.M88.4 R140, [R196] ;  /* 0x00000000c48c783b */ /* 0x000e620000000200 */
[C---:B--2---:R-:W-:Y:S05]  /*17c00*/  HMMA.16816.F32 R12, R120.reuse, R16, RZ ;  /* 0x00000010780c723c */ /* 0x044fea00000018ff */
[----:B------:R-:W2:Y:S03]  /*17c10*/  LDSM.16.M88.4 R148, [R197] ;  /* 0x00000000c594783b */ /* 0x000ea60000000200 */
[C---:B------:R-:W-:Y:S03]  /*17c20*/  HMMA.16816.F32 R16, R120.reuse, R18, RZ ;  /* 0x000000127810723c */ /* 0x040fe600000018ff */
[----:B------:R-:W1:Y:S01]  /*17c30*/  LDSM.16.M88.4 R152, [R198] ;  /* 0x00000000c698783b */ /* 0x000e620000000200 */
[----:B------:R-:W-:Y:S04]  /*17c40*/  @P0 IMAD.MOV.U32 R118, RZ, RZ, c[0x0][0x1e0] ;  /* 0x00007800ff760624 */ /* 0x000fe800078e00ff */
[C---:B---3--:R-:W-:Y:S01]  /*17c50*/  HMMA.16816.F32 R20, R120.reuse, R24, RZ ;  /* 0x000000187814723c */ /* 0x048fe200000018ff */
[----:B------:R-:W-:Y:S01]  /*17c60*/  @!PT LDS RZ, [RZ] ;  /* 0x00000000fffff984 */ /* 0x000fe20000000800 */
[----:B------:R-:W-:Y:S01]  /*17c70*/  @!PT LDS RZ, [RZ] ;  /* 0x00000000fffff984 */ /* 0x000fe20000000800 */
[----:B------:R-:W-:Y:S01]  /*17c80*/  @!PT LDS RZ, [RZ] ;  /* 0x00000000fffff984 */ /* 0x000fe20000000800 */
[----:B------:R3:W-:Y:S06]  /*17c90*/  LDGSTS.E.BYPASS.LTC128B.128 [R219+0x100], [R44.64], !P4 ;  /* 0x001000002cdb7fae */ /* 0x0007ec000e101d48 */
[----:B------:R3:W-:Y:S01]  /*17ca0*/  LDGSTS.E.BYPASS.LTC128B.128 [R219+0x3100], [R44.64+0x80], !P5 ;  /* 0x031000802cdb7fae */ /* 0x0007e2000e901d48 */
[C---:B------:R-:W-:Y:S05]  /*17cb0*/  HMMA.16816.F32 R24, R120.reuse, R26, RZ ;  /* 0x0000001a7818723c */ /* 0x040fea00000018ff */
[----:B------:R1:W-:Y:S03]  /*17cc0*/  LDGSTS.E.BYPASS.LTC128B.128 [R219+0x1100], [R158.64], !P4 ;  /* 0x011000009edb7fae */ /* 0x0003e6000e101d48 */
[C---:B----4-:R-:W-:Y:S03]  /*17cd0*/  HMMA.16816.F32 R28, R120.reuse, R32, RZ ;  /* 0x00000020781c723c */ /* 0x050fe600000018ff */
[----:B------:R1:W-:Y:S05]  /*17ce0*/  LDGSTS.E.BYPASS.LTC128B.128 [R219+0x4100], [R158.64+0x80], !P5 ;  /* 0x041000809edb7fae */ /* 0x0003ea000e901d48 */
[C---:B------:R-:W-:Y:S01]  /*17cf0*/  HMMA.16816.F32 R32, R120.reuse, R34, RZ ;  /* 0x000000227820723c */ /* 0x040fe200000018ff */
[----:B------:R1:W-:Y:S06]  /*17d00*/  LDGSTS.E.BYPASS.LTC128B.128 [R219+0x2100], [R156.64], !P4 ;  /* 0x021000009cdb7fae */ /* 0x0003ec000e101d48 */
[----:B------:R3:W-:Y:S01]  /*17d10*/  LDGSTS.E.BYPASS.LTC128B.128 [R219+0x5100], [R46.64+0x80], !P5 ;  /* 0x051000802edb7fae */ /* 0x0007e2000e901d48 */
[C---:B-----5:R-:W-:Y:S05]  /*17d20*/  HMMA.16816.F32 R36, R120.reuse, R40, RZ ;  /* 0x000000287824723c */ /* 0x060fea00000018ff */
[----:B------:R-:W-:Y:S03]  /*17d30*/  LDSM.16.M88.4 R164, [R206+0x800] ;  /* 0x00080000cea4783b */ /* 0x000fe60000000200 */
[C---:B------:R-:W-:Y:S03]  /*17d40*/  HMMA.16816.F32 R40, R120.reuse, R42, RZ ;  /* 0x0000002a7828723c */ /* 0x040fe600000018ff */
[----:B------:R-:W0:Y:S06]  /*17d50*/  LDGDEPBAR ;  /* 0x00000000000079af */ /* 0x000e2c0000000000 */
[----:B------:R-:W-:Y:S06]  /*17d60*/  LDSM.16.M88.4 R176, [R206+0x1000] ;  /* 0x00100000ceb0783b */ /* 0x000fec0000000200 */
[----:B-1----:R-:W1:Y:S01]  /*17d70*/  LDSM.16.M88.4 R156, [R206] ;  /* 0x00000000ce9c783b */ /* 0x002e620000000200 */
[C---:B---3--:R-:W-:Y:S08]  /*17d80*/  HMMA.16816.F32 R44, R120.reuse, R48, RZ ;  /* 0x00000030782c723c */ /* 0x048ff000000018ff */
[----:B------:R-:W-:Y:S08]  /*17d90*/  HMMA.16816.F32 R48, R120, R50, RZ ;  /* 0x000000327830723c */ /* 0x000ff000000018ff */
[C---:B------:R-:W-:Y:S08]  /*17da0*/  HMMA.16816.F32 R4, R124.reuse, R128, R4 ;  /* 0x000000807c04723c */ /* 0x040ff00000001804 */
[C---:B------:R-:W-:Y:S01]  /*17db0*/  HMMA.16816.F32 R8, R124.reuse, R130, R8 ;  /* 0x000000827c08723c */ /* 0x040fe20000001808 */
[----:B------:R-:W3:Y:S07]  /*17dc0*/  LDSM.16.M88.4 R128, [R206+0x1800] ;  /* 0x00180000ce80783b */ /* 0x000eee0000000200 */
[C---:B------:R-:W-:Y:S08]  /*17dd0*/  HMMA.16816.F32 R12, R124.reuse, R132, R12 ;  /* 0x000000847c0c723c */ /* 0x040ff0000000180c */
[C---:B------:R-:W-:Y:S01]  /*17de0*/  HMMA.16816.F32 R16, R124.reuse, R134, R16 ;  /* 0x000000867c10723c */ /* 0x040fe20000001810 */
[----:B------:R-:W4:Y:S07]  /*17df0*/  LDSM.16.M88.4 R132, [R206+0x2000] ;  /* 0x00200000ce84783b */ /* 0x000f2e0000000200 */
[C---:B------:R-:W-:Y:S08]  /*17e00*/  HMMA.16816.F32 R20, R124.reuse, R136, R20 ;  /* 0x000000887c14723c */ /* 0x040ff00000001814 */
[C---:B------:R-:W-:Y:S01]  /*17e10*/  HMMA.16816.F32 R24, R124.reuse, R138, R24 ;  /* 0x0000008a7c18723c */ /* 0x040fe20000001818 */
[----:B------:R-:W5:Y:S07]  /*17e20*/  LDSM.16.M88.4 R136, [R206+0x2800] ;  /* 0x00280000ce88783b */ /* 0x000f6e0000000200 */
[C---:B------:R-:W-:Y:S08]  /*17e30*/  HMMA.16816.F32 R28, R124.reuse, R140, R28 ;  /* 0x0000008c7c1c723c */ /* 0x040ff0000000181c */
[C---:B------:R-:W-:Y:S01]  /*17e40*/  HMMA.16816.F32 R32, R124.reuse, R142, R32 ;  /* 0x0000008e7c20723c */ /* 0x040fe20000001820 */
[----:B------:R-:W3:Y:S07]  /*17e50*/  LDSM.16.M88.4 R140, [R204+-0x3000] ;  /* 0xffd00000cc8c783b */ /* 0x000eee0000000200 */
[C---:B--2---:R-:W-:Y:S08]  /*17e60*/  HMMA.16816.F32 R36, R124.reuse, R148, R36 ;  /* 0x000000947c24723c */ /* 0x044ff00000001824 */
[C---:B------:R-:W-:Y:S01]  /*17e70*/  HMMA.16816.F32 R40, R124.reuse, R150, R40 ;  /* 0x000000967c28723c */ /* 0x040fe20000001828 */
[----:B------:R-:W2:Y:S07]  /*17e80*/  LDSM.16.M88.4 R148, [R204+-0x2800] ;  /* 0xffd80000cc94783b */ /* 0x000eae0000000200 */
[C---:B------:R-:W-:Y:S08]  /*17e90*/  HMMA.16816.F32 R44, R124.reuse, R152, R44 ;  /* 0x000000987c2c723c */ /* 0x040ff0000000182c */
[----:B------:R-:W-:Y:S01]  /*17ea0*/  HMMA.16816.F32 R48, R124, R154, R48 ;  /* 0x0000009a7c30723c */ /* 0x000fe20000001830 */
[----:B------:R-:W2:Y:S07]  /*17eb0*/  LDSM.16.M88.4 R152, [R204+-0x2000] ;  /* 0xffe00000cc98783b */ /* 0x000eae0000000200 */
[C---:B-1----:R-:W-:Y:S08]  /*17ec0*/  HMMA.16816.F32 R4, R144.reuse, R156, R4 ;  /* 0x0000009c9004723c */ /* 0x042ff00000001804 */
[C---:B------:R-:W-:Y:S01]  /*17ed0*/  HMMA.16816.F32 R8, R144.reuse, R158, R8 ;  /* 0x0000009e9008723c */ /* 0x040fe20000001808 */
[----:B------:R-:W-:Y:S07]  /*17ee0*/  LDSM.16.M88.4 R156, [R204+-0x1000] ;  /* 0xfff00000cc9c783b */ /* 0x000fee0000000200 */
[C---:B------:R-:W-:Y:S08]  /*17ef0*/  HMMA.16816.F32 R12, R144.reuse, R164, R12 ;  /* 0x000000a4900c723c */ /* 0x040ff0000000180c */
[C---:B------:R-:W-:Y:S01]  /*17f00*/  HMMA.16816.F32 R16, R144.reuse, R166, R16 ;  /* 0x000000a69010723c */ /* 0x040fe20000001810 */
[----:B------:R-:W-:Y:S07]  /*17f10*/  LDSM.16.M88.4 R164, [R204+-0x800] ;  /* 0xfff80000cca4783b */ /* 0x000fee0000000200 */
[C---:B------:R-:W-:Y:S08]  /*17f20*/  HMMA.16816.F32 R20, R144.reuse, R176, R20 ;  /* 0x000000b09014723c */ /* 0x040ff00000001814 */
[C---:B------:R-:W-:Y:S01]  /*17f30*/  HMMA.16816.F32 R24, R144.reuse, R178, R24 ;  /* 0x000000b29018723c */ /* 0x040fe20000001818 */
[----:B------:R-:W-:Y:S07]  /*17f40*/  LDSM.16.M88.4 R176, [R204] ;  /* 0x00000000ccb0783b */ /* 0x000fee0000000200 */
[C---:B---3--:R-:W-:Y:S08]  /*17f50*/  HMMA.16816.F32 R28, R144.reuse, R128, R28 ;  /* 0x00000080901c723c */ /* 0x048ff0000000181c */
[C---:B------:R-:W-:Y:S01]  /*17f60*/  HMMA.16816.F32 R32, R144.reuse, R130, R32 ;  /* 0x000000829020723c */ /* 0x040fe20000001820 */
[----:B------:R-:W1:Y:S07]  /*17f70*/  LDSM.16.M88.4 R128, [R204+-0x1800] ;  /* 0xffe80000cc80783b */ /* 0x000e6e0000000200 */
[C---:B----4-:R-:W-:Y:S08]  /*17f80*/  HMMA.16816.F32 R36, R144.reuse, R132, R36 ;  /* 0x000000849024723c */ /* 0x050ff00000001824 */
[C---:B------:R-:W-:Y:S01]  /*17f90*/  HMMA.16816.F32 R40, R144.reuse, R134, R40 ;  /* 0x000000869028723c */ /* 0x040fe20000001828 */
[----:B------:R-:W3:Y:S07]  /*17fa0*/  LDSM.16.M88.4 R132, [R192+0x3000] ;  /* 0x00300000c084783b */ /* 0x000eee0000000200 */
[C---:B-----5:R-:W-:Y:S08]  /*17fb0*/  HMMA.16816.F32 R44, R144.reuse, R136, R44 ;  /* 0x00000088902c723c */ /* 0x060ff0000000182c */
[----:B------:R-:W-:Y:S01]  /*17fc0*/  HMMA.16816.F32 R48, R144, R138, R48 ;  /* 0x0000008a9030723c */ /* 0x000fe20000001830 */
[----:B------:R-:W4:Y:S07]  /*17fd0*/  LDSM.16.M88.4 R136, [R192+0x3800] ;  /* 0x00380000c088783b */ /* 0x000f2e0000000200 */
        /* <DEDUP_REMOVED lines=20> */
[----:B------:R-:W3:Y:S07]  /*18120*/  LDSM.16.M88.4 R132, [R192+0x5800] ;  /* 0x00580000c084783b */ /* 0x000eee0000000200 */
[C---:B----4-:R-:W-:Y:S08]  /*18130*/  HMMA.16816.F32 R12, R168.reuse, R136, R12 ;  /* 0x00000088a80c723c */ /* 0x050ff0000000180c */
[C---:B------:R-:W-:Y:S01]  /*18140*/  HMMA.16816.F32 R16, R168.reuse, R138, R16 ;  /* 0x0000008aa810723c */ /* 0x040fe20000001810 */
[----:B------:R-:W4:Y:S07]  /*18150*/  LDSM.16.M88.4 R136, [R199] ;  /* 0x00000000c788783b */ /* 0x000f2e0000000200 */
[C---:B-----5:R-:W-:Y:S08]  /*18160*/  HMMA.16816.F32 R20, R168.reuse, R140, R20 ;  /* 0x0000008ca814723c */ /* 0x060ff00000001814 */
[C---:B------:R-:W-:Y:S01]  /*18170*/  HMMA.16816.F32 R24, R168.reuse, R142, R24 ;  /* 0x0000008ea818723c */ /* 0x040fe20000001818 */
[----:B------:R-:W5:Y:S07]  /*18180*/  LDSM.16.M88.4 R140, [R200] ;  /* 0x00000000c88c783b */ /* 0x000f6e0000000200 */
[C---:B--2---:R-:W-:Y:S08]  /*18190*/  HMMA.16816.F32 R28, R168.reuse, R148, R28 ;  /* 0x00000094a81c723c */ /* 0x044ff0000000181c */
[C---:B------:R-:W-:Y:S01]  /*181a0*/  HMMA.16816.F32 R32, R168.reuse, R150, R32 ;  /* 0x00000096a820723c */ /* 0x040fe20000001820 */
[----:B------:R-:W2:Y:S07]  /*181b0*/  LDSM.16.M88.4 R148, [R201] ;  /* 0x00000000c994783b */ /* 0x000eae0000000200 */
[C---:B-1----:R-:W-:Y:S08]  /*181c0*/  HMMA.16816.F32 R36, R168.reuse, R128, R36 ;  /* 0x00000080a824723c */ /* 0x042ff00000001824 */
[C---:B------:R-:W-:Y:S01]  /*181d0*/  HMMA.16816.F32 R40, R168.reuse, R130, R40 ;  /* 0x00000082a828723c */ /* 0x040fe20000001828 */
[----:B------:R-:W1:Y:S07]  /*181e0*/  LDSM.16.M88.4 R128, [R202] ;  /* 0x00000000ca80783b */ /* 0x000e6e0000000200 */
[C---:B---3--:R-:W-:Y:S08]  /*181f0*/  HMMA.16816.F32 R44, R168.reuse, R132, R44 ;  /* 0x00000084a82c723c */ /* 0x048ff0000000182c */
[----:B------:R-:W-:Y:S01]  /*18200*/  HMMA.16816.F32 R48, R168, R134, R48 ;  /* 0x00000086a830723c */ /* 0x000fe20000001830 */
[----:B------:R-:W3:Y:S07]  /*18210*/  LDSM.16.M88.4 R132, [R203] ;  /* 0x00000000cb84783b */ /* 0x000eee0000000200 */
[C---:B------:R-:W-:Y:S08]  /*18220*/  HMMA.16816.F32 R4, R172.reuse, R152, R4 ;  /* 0x00000098ac04723c */ /* 0x040ff00000001804 */
[C---:B------:R-:W-:Y:S01]  /*18230*/  HMMA.16816.F32 R8, R172.reuse, R154, R8 ;  /* 0x0000009aac08723c */ /* 0x040fe20000001808 */
[----:B------:R-:W-:Y:S07]  /*18240*/  LDSM.16.M88.4 R152, [R206+0x4000] ;  /* 0x00400000ce98783b */ /* 0x000fee0000000200 */
[C---:B----4-:R-:W-:Y:S08]  /*18250*/  HMMA.16816.F32 R12, R172.reuse, R136, R12 ;  /* 0x00000088ac0c723c */ /* 0x050ff0000000180c */
[C---:B------:R-:W-:Y:S01]  /*18260*/  HMMA.16816.F32 R16, R172.reuse, R138, R16 ;  /* 0x0000008aac10723c */ /* 0x040fe20000001810 */
[----:B------:R-:W4:Y:S07]  /*18270*/  LDSM.16.M88.4 R136, [R206+0x3000] ;  /* 0x00300000ce88783b */ /* 0x000f2e0000000200 */
[C---:B-----5:R-:W-:Y:S08]  /*18280*/  HMMA.16816.F32 R20, R172.reuse, R140, R20 ;  /* 0x0000008cac14723c */ /* 0x060ff00000001814 */
        /* <DEDUP_REMOVED lines=14> */
[C---:B-----5:R-:W-:Y:S07]  /*18370*/  HMMA.16816.F32 R12, R180.reuse, R140, R12 ;  /* 0x0000008cb40c723c */ /* 0x060fee000000180c */
[C---:B------:R-:W-:Y:S01]  /*18380*/  @P0 IMAD.SHL.U32 R140, R118.reuse, 0x20, RZ ;  /* 0x00000020768c0824 */ /* 0x040fe200078e00ff */
[C---:B------:R-:W-:Y:S04]  /*18390*/  HMMA.16816.F32 R16, R180.reuse, R142, R16 ;  /* 0x0000008eb410723c */ /* 0x040fe80000001810 */
[----:B------:R-:W-:Y:S03]  /*183a0*/  @P0 SHF.L.U64.HI R141, R118, R0, c[0x0][0x1e4] ;  /* 0x00007900768d0619 */ /* 0x000fe60000010200 */
[----:B------:R-:W-:Y:S01]  /*183b0*/  @P0 IADD3 R142, R119, -0x1, RZ ;  /* 0xffffffff778e0810 */ /* 0x000fe20007ffe0ff */
[C---:B------:R-:W-:Y:S04]  /*183c0*/  HMMA.16816.F32 R20, R180.reuse, R152, R20 ;  /* 0x00000098b414723c */ /* 0x040fe80000001814 */
[----:B------:R-:W-:Y:S03]  /*183d0*/  @P0 SHF.R.S32.HI R143, RZ, 0x1f, R142 ;  /* 0x0000001fff8f0819 */ /* 0x000fe6000001148e */
[----:B------:R-:W-:Y:S01]  /*183e0*/  @P0 IMAD.MOV.U32 R152, RZ, RZ, R240 ;  /* 0x000000ffff980224 */ /* 0x000fe200078e00f0 */
[C---:B------:R-:W-:Y:S04]  /*183f0*/  HMMA.16816.F32 R24, R180.reuse, R154, R24 ;  /* 0x0000009ab418723c */ /* 0x040fe80000001818 */
[----:B------:R-:W-:Y:S02]  /*18400*/  @P0 IMAD R143, R143, c[0x0][0x1e0], RZ ;  /* 0x000078008f8f0a24 */ /* 0x000fe400078e02ff */
[----:B------:R-:W-:Y:S02]  /*18410*/  @P0 IMAD.MOV.U32 R153, RZ, RZ, R236 ;  /* 0x000000ffff990224 */ /* 0x000fe400078e00ec */
[C---:B------:R-:W-:Y:S04]  /*18420*/  HMMA.16816.F32 R28, R180.reuse, R156, R28 ;  /* 0x0000009cb41c723c */ /* 0x040fe8000000181c */
[C---:B------:R-:W-:Y:S02]  /*18430*/  @P0 IMAD R0, R142.reuse, c[0x0][0x1e4], R143 ;  /* 0x000079008e000a24 */ /* 0x040fe400078e028f */
[----:B------:R-:W-:Y:S02]  /*18440*/  @P0 IMAD.WIDE.U32 R142, R142, c[0x0][0x1e0], RZ ;  /* 0x000078008e8e0a25 */ /* 0x000fe400078e00ff */
[C---:B------:R-:W-:Y:S04]  /*18450*/  HMMA.16816.F32 R32, R180.reuse, R158, R32 ;  /* 0x0000009eb420723c */ /* 0x040fe80000001820 */
[----:B------:R-:W-:Y:S02]  /*18460*/  @P0 IMAD.IADD R0, R143, 0x1, R0 ;  /* 0x000000018f000824 */ /* 0x000fe400078e0200 */
[----:B------:R-:W-:Y:S02]  /*18470*/  @P0 IMAD.WIDE.U32 R152, R142, 0x60, R152 ;  /* 0x000000608e980825 */ /* 0x000fe400078e0098 */
[C---:B------:R-:W-:Y:S04]  /*18480*/  HMMA.16816.F32 R36, R180.reuse, R164, R36 ;  /* 0x000000a4b424723c */ /* 0x040fe80000001824 */
[----:B------:R-:W-:Y:S04]  /*18490*/  @P0 IMAD R0, R0, 0x60, RZ ;  /* 0x0000006000000824 */ /* 0x000fe800078e02ff */
[C---:B------:R-:W-:Y:S08]  /*184a0*/  HMMA.16816.F32 R40, R180.reuse, R166, R40 ;  /* 0x000000a6b428723c */ /* 0x040ff00000001828 */
[C---:B--2---:R-:W-:Y:S07]  /*184b0*/  HMMA.16816.F32 R44, R180.reuse, R148, R44 ;  /* 0x00000094b42c723c */ /* 0x044fee000000182c */
[--C-:B------:R-:W-:Y:S01]  /*184c0*/  @P0 IMAD.WIDE.U32 R148, R142, 0x60, R140.reuse ;  /* 0x000000608e940825 */ /* 0x100fe200078e008c */
[----:B------:R-:W-:Y:S07]  /*184d0*/  HMMA.16816.F32 R48, R180, R150, R48 ;  /* 0x00000096b430723c */ /* 0x000fee0000001830 */
[----:B------:R-:W-:Y:S01]  /*184e0*/  @P0 IADD3 R150, P1, R140, R140, RZ ;  /* 0x0000008c8c960210 */ /* 0x000fe20007f3e0ff */
[C---:B------:R-:W-:Y:S05]  /*184f0*/  HMMA.16816.F32 R4, R184.reuse, R176, R4 ;  /* 0x000000b0b804723c */ /* 0x040fea0000001804 */
[----:B------:R-:W-:Y:S01]  /*18500*/  @P0 IMAD.X R151, R141, 0x1, R141, P1 ;  /* 0x000000018d970824 */ /* 0x000fe200008e068d */
[----:B------:R-:W-:Y:S01]  /*18510*/  @P0 IADD3 R118, P2, P1, R240, R148, R140 ;  /* 0x00000094f0760210 */ /* 0x000fe2000795e08c */
[----:B------:R-:W-:Y:S01]  /*18520*/  @P0 IMAD.IADD R140, R0, 0x1, R149 ;  /* 0x00000001008c0824 */ /* 0x000fe200078e0295 */
[C---:B------:R-:W-:Y:S04]  /*18530*/  HMMA.16816.F32 R8, R184.reuse, R178, R8 ;  /* 0x000000b2b808723c */ /* 0x040fe80000001808 */
[----:B------:R-:W-:Y:S01]  /*18540*/  @P0 IMAD.WIDE.U32 R150, R142, 0x60, R150 ;  /* 0x000000608e960825 */ /* 0x000fe200078e0096 */
[----:B------:R-:W-:Y:S02]  /*18550*/  @P0 LEA R142, P3, R152, c[0x0][0x1c8], 0x1 ;  /* 0x00007200988e0a11 */ /* 0x000fe400078608ff */
[----:B------:R-:W-:Y:S01]  /*18560*/  @P0 IADD3.X R141, R236, R140, R141, P2, P1 ;  /* 0x0000008cec8d0210 */ /* 0x000fe200017e248d */
[C---:B-1----:R-:W-:Y:S04]  /*18570*/  HMMA.16816.F32 R12, R184.reuse, R128, R12 ;  /* 0x00000080b80c723c */ /* 0x042fe8000000180c */
[----:B------:R-:W-:Y:S04]  /*18580*/  @P0 IADD3 R148, P2, R240, R148, RZ ;  /* 0x00000094f0940210 */ /* 0x000fe80007f5e0ff */
[C---:B------:R-:W-:Y:S01]  /*18590*/  HMMA.16816.F32 R16, R184.reuse, R130, R16 ;  /* 0x00000082b810723c */ /* 0x040fe20000001810 */
[----:B------:R-:W1:Y:S03]  /*185a0*/  LDSM.16.M88.4 R128, [R204+0x2000] ;  /* 0x00200000cc80783b */ /* 0x000e660000000200 */
[----:B------:R-:W-:Y:S04]  /*185b0*/  @P0 IMAD.X R140, R140, 0x1, R236, P2 ;  /* 0x000000018c8c0824 */ /* 0x000fe800010e06ec */
[C---:B---3--:R-:W-:Y:S08]  /*185c0*/  HMMA.16816.F32 R20, R184.reuse, R132, R20 ;  /* 0x00000084b814723c */ /* 0x048ff00000001814 */
[C---:B------:R-:W-:Y:S01]  /*185d0*/  HMMA.16816.F32 R24, R184.reuse, R134, R24 ;  /* 0x00000086b818723c */ /* 0x040fe20000001818 */
[----:B------:R-:W2:Y:S01]  /*185e0*/  LDSM.16.M88.4 R132, [R204+0x2800] ;  /* 0x00280000cc84783b */ /* 0x000ea20000000200 */
[----:B------:R-:W-:Y:S05]  /*185f0*/  DEPBAR.LE SB0, 0x0 ;  /* 0x000080000000791a */ /* 0x000fea0000000000 */
[----:B------:R-:W-:Y:S01]  /*18600*/  BAR.SYNC.DEFER_BLOCKING 0x0 ;  /* 0x0000000000007b1d */ /* 0x000fe20000010000 */
[C---:B----4-:R-:W-:Y:S07]  /*18610*/  HMMA.16816.F32 R28, R184.reuse, R136, R28 ;  /* 0x00000088b81c723c */ /* 0x050fee000000181c */
[----:B------:R-:W-:Y:S01]  /*18620*/  @P0 IADD3 R136, P1, R240, R150, RZ ;  /* 0x00000096f0880210 */ /* 0x000fe20007f3e0ff */
[C---:B------:R-:W-:Y:S04]  /*18630*/  HMMA.16816.F32 R32, R184.reuse, R138, R32 ;  /* 0x0000008ab820723c */ /* 0x040fe80000001820 */
[----:B------:R-:W-:Y:S03]  /*18640*/  @P0 IADD3.X R137, R236, R0, R151, P1, !PT ;  /* 0x00000000ec890210 */ /* 0x000fe60000ffe497 */
[----:B------:R-:W-:Y:S01]  /*18650*/  @P0 IMAD.IADD R139, R153, 0x1, R0 ;  /* 0x00000001998b0824 */ /* 0x000fe200078e0200 */
[----:B------:R-:W-:Y:S01]  /*18660*/  @P0 LEA R138, P1, R148, c[0x0][0x1c8], 0x1 ;  /* 0x00007200948a0a11 */ /* 0x000fe200078208ff */
[C---:B-1----:R-:W-:Y:S03]  /*18670*/  HMMA.16816.F32 R36, R184.reuse, R128, R36 ;  /* 0x00000080b824723c */ /* 0x042fe60000001824 */
[----:B------:R-:W-:Y:S01]  /*18680*/  @P0 LEA.HI.X R143, R152, c[0x0][0x1cc], R139, 0x1, P3 ;  /* 0x00007300988f0a11 */ /* 0x000fe200018f0c8b */
[----:B------:R-:W-:Y:S01]  /*18690*/  IMAD.IADD R0, R218, 0x1, R209 ;  /* 0x00000001da007824 */ /* 0x000fe200078e02d1 */
[----:B------:R-:W-:Y:S02]  /*186a0*/  @P0 LEA.HI.X R139, R148, c[0x0][0x1cc], R140, 0x1, P1 ;  /* 0x00007300948b0a11 */ /* 0x000fe400008f0c8c */
[----:B------:R-:W-:Y:S01]  /*186b0*/  @P0 LEA R140, P2, R118, c[0x0][0x1c8], 0x1 ;  /* 0x00007200768c0a11 */ /* 0x000fe200078408ff */
[----:B------:R-:W-:Y:S01]  /*186c0*/  @!PT LDS RZ, [RZ] ;  /* 0x00000000fffff984 */ /* 0x000fe20000000800 */
[----:B------:R-:W-:Y:S01]  /*186d0*/  @!PT LDS RZ, [RZ] ;  /* 0x00000000fffff984 */ /* 0x000fe20000000800 */
[----:B------:R-:W-:Y:S01]  /*186e0*/  @!PT LDS RZ, [RZ] ;  /* 0x00000000fffff984 */ /* 0x000fe20000000800 */
[----:B------:R1:W-:Y:S01]  /*186f0*/  @P0 LDGSTS.E.BYPASS.LTC128B.128 [R234+0x8100], [R142.64], !P4 ;  /* 0x081000008eea0fae */ /* 0x0003e2000e101d48 */
[----:B------:R-:W-:Y:S01]  /*18700*/  @P0 LEA R128, P1, R136, c[0x0][0x1c8], 0x1 ;  /* 0x0000720088800a11 */ /* 0x000fe200078208ff */
[C---:B------:R-:W-:Y:S03]  /*18710*/  HMMA.16816.F32 R40, R184.reuse, R130, R40 ;  /* 0x00000082b828723c */ /* 0x040fe60000001828 */
[----:B------:R-:W-:Y:S01]  /*18720*/  @P0 LEA.HI.X R141, R118, c[0x0][0x1cc], R141, 0x1, P2 ;  /* 0x00007300768d0a11 */ /* 0x000fe200010f0c8d */
[----:B------:R1:W-:Y:S01]  /*18730*/  @P0 LDGSTS.E.BYPASS.LTC128B.128 [R234+0xb100], [R142.64+0x80], !P5 ;  /* 0x0b1000808eea0fae */ /* 0x0003e2000e901d48 */
[----:B------:R-:W-:Y:S03]  /*18740*/  @P6 IMAD.HI.U32 R129, R0, c[0x0][0x2c8], RZ ;  /* 0x0000b20000816a27 */ /* 0x000fe600078e00ff */
[C---:B--2---:R-:W-:Y:S02]  /*18750*/  HMMA.16816.F32 R44, R184.reuse, R132, R44 ;  /* 0x00000084b82c723c */ /* 0x044fe4000000182c */
[----:B------:R1:W-:Y:S02]  /*18760*/  @P0 LDGSTS.E.BYPASS.LTC128B.128 [R234+0x9100], [R138.64], !P4 ;  /* 0x091000008aea0fae */ /* 0x0003e4000e101d48 */
[----:B------:R-:W-:Y:S02]  /*18770*/  @P6 SHF.R.U32.HI R0, RZ, c[0x0][0x2cc], R129 ;  /* 0x0000b300ff006a19 */ /* 0x000fe40000011681 */
[----:B------:R-:W-:Y:S02]  /*18780*/  @P0 LEA.HI.X R129, R136, c[0x0][0x1cc], R137, 0x1, P1 ;  /* 0x0000730088810a11 */ /* 0x000fe400008f0c89 */
[----:B------:R1:W-:Y:S01]  /*18790*/  @P0 LDGSTS.E.BYPASS.LTC128B.128 [R234+0xc100], [R138.64+0x80], !P5 ;  /* 0x0c1000808aea0fae */ /* 0x0003e2000e901d48 */
[----:B------:R-:W-:Y:S05]  /*187a0*/  HMMA.16816.F32 R48, R184, R134, R48 ;  /* 0x00000086b830723c */ /* 0x000fea0000001830 */
[----:B------:R1:W-:Y:S02]  /*187b0*/  @P0 LDGSTS.E.BYPASS.LTC128B.128 [R234+0xa100], [R140.64], !P4 ;  /* 0x0a1000008cea0fae */ /* 0x0003e4000e101d48 */
[----:B------:R-:W-:Y:S04]  /*187c0*/  IMAD R135, R119, -0x60, RZ ;  /* 0xffffffa077877824 */ /* 0x000fe800078e02ff */
[----:B------:R2:W-:Y:S01]  /*187d0*/  @P0 LDGSTS.E.BYPASS.LTC128B.128 [R234+0xd100], [R128.64+0x80], !P5 ;  /* 0x0d10008080ea0fae */ /* 0x0005e2000e901d48 */
[----:B------:R-:W-:Y:S02]  /*187e0*/  ISETP.GE.AND P5, PT, R232, 0x1, PT ;  /* 0x00000001e800780c */ /* 0x000fe40003fa6270 */
[----:B------:R-:W-:Y:S03]  /*187f0*/  IADD3 R118, -R217, 0x1, R135 ;  /* 0x00000001d9767810 */ /* 0x000fe60007ffe187 */
[----:B------:R-:W3:Y:S01]  /*18800*/  SHFL.IDX PT, R130, R0, RZ, 0x1c1f ;  /* 0x001c1fff00827589 */ /* 0x000ee200000e0000 */
[----:B------:R-:W-:Y:S05]  /*18810*/  IADD3 R118, -R229, R118, R231 ;  /* 0x00000076e5767210 */ /* 0x000fea0007ffe1e7 */
[----:B------:R-:W0:Y:S01]  /*18820*/  LDGDEPBAR ;  /* 0x00000000000079af */ /* 0x000e220000000000 */
[C---:B--2---:R-:W-:Y:S02]  /*18830*/  IADD3 R129, R118.reuse, c[0x0][0x328], RZ ;  /* 0x0000ca0076817a10 */ /* 0x044fe40007ffe0ff */
        /* <DEDUP_REMOVED lines=17> */
.L_x_824:
[----:B------:R-:W-:Y:S04]  /*18950*/  MOV R130, c[0x0][0x32c] ;  /* 0x0000cb0000827a02 */ /* 0x000fe80000000f00 */
[----:B------:R-:W-:Y:S11]  /*18960*/  ISETP.NE.AND P0, PT, R130, 0x1, PT ;  /* 0x000000018200780c */ /* 0x000ff60003f05270 */
[----:B------:R-:W-:Y:S02]  /*18970*/  @!UPT UIADD3 URZ, URZ, URZ, URZ ;  /* 0x0000003f3f3ff290 */ /* 0x000fe4000fffe03f */
[----:B------:R-:W-:Y:S05]  /*18980*/  @P0 IMAD.HI.U32 R130, R131, c[0x0][0x330], RZ ;  /* 0x0000cc0083820a27 */ /* 0x000fea00078e00ff */
[----:B------:R-:W-:Y:S02]  /*18990*/  @P0 SHF.R.U32.HI R131, RZ, c[0x0][0x334], R130 ;  /* 0x0000cd00ff830a19 */ /* 0x000fe40000011682 */
.L_x_825:
[----:B------:R-:W-:Y:S05]  /*189a0*/  BSYNC B0 ;  /* 0x0000000000007941 */ /* 0x000fea0003800000 */
.L_x_823:
[----:B------:R-:W-:Y:S04]  /*189b0*/  IMAD.IADD R130, R135, 0x1, -R217 ;  /* 0x0000000187827824 */ /* 0x000fe800078e0ad9 */
[----:B------:R-:W-:Y:S05]  /*189c0*/  IMAD R131, R131, c[0x0][0x32c], R130 ;  /* 0x0000cb0083837a24 */ /* 0x000fea00078e0282 */
[----:B------:R-:W-:Y:S02]  /*189d0*/  IADD3 R130, R131, c[0x0][0x32c], RZ ;  /* 0x0000cb0083827a10 */ /* 0x000fe40007ffe0ff */
[----:B------:R-:W-:Y:S02]  /*189e0*/  IMNMX R128, R128, R131, !PT ;  /* 0x0000008380807217 */ /* 0x000fe40007800200 */
[----:B------:R-:W-:Y:S02]  /*189f0*/  IMNMX R137, R137, R130, PT ;  /* 0x0000008289897217 */ /* 0x000fe40003800200 */
.L_x_822:
[C---:B-1----:R-:W-:Y:S02]  /*18a00*/  ISETP.GE.AND P1, PT, R135.reuse, 0x1, PT ;  /* 0x000000018700780c */ /* 0x042fe40003f26270 */
[C---:B------:R-:W-:Y:S02]  /*18a10*/  ISETP.GE.AND P0, PT, R135.reuse, 0x2, PT ;  /* 0x000000028700780c */ /* 0x040fe40003f06270 */
[----:B------:R-:W-:Y:S02]  /*18a20*/  LOP3.LUT R230, R230, 0xffffbfff, RZ, 0xc0, !PT ;  /* 0xffffbfffe6e67812 */ /* 0x000fe400078ec0ff */
[C---:B------:R-:W-:Y:S02]  /*18a30*/  ISETP.GE.AND P2, PT, R135.reuse, 0x9, PT ;  /* 0x000000098700780c */ /* 0x040fe40003f46270 */
[C---:B------:R-:W-:Y:S02]  /*18a40*/  ISETP.GE.AND P6, PT, R135.reuse, 0x42, PT ;  /* 0x000000428700780c */ /* 0x040fe40003fc6270 */
[C---:B------:R-:W-:Y:S02]  /*18a50*/  ISETP.GE.AND P5, PT, R135.reuse, 0x49, PT ;  /* 0x000000498700780c */ /* 0x040fe40003fa6270 */
[----:B------:R-:W-:Y:S02]  /*18a60*/  ISETP.GE.AND P4, PT, R135, 0x4a, PT ;  /* 0x0000004a8700780c */ /* 0x000fe40003f86270 */
[----:B------:R-:W-:Y:S02]  /*18a70*/  @P1 LOP3.LUT R230, R230, 0x4000, RZ, 0xfc, !PT ;  /* 0x00004000e6e61812 */ /* 0x000fe400078efcff */
[----:B------:R-:W-:Y:S02]  /*18a80*/  ISETP.GT.AND P1, PT, R128, RZ, !P1 ;  /* 0x000000ff8000720c */ /* 0x000fe40004f24270 */
[----:B------:R-:W-:Y:S02]  /*18a90*/  LOP3.LUT R230, R230, 0xfffeffff, RZ, 0xc0, !PT ;  /* 0xfffeffffe6e67812 */ /* 0x000fe400078ec0ff */
[----:B------:R-:W-:Y:S02]  /*18aa0*/  ISETP.LT.OR P1, PT, R137, 0x1, P1 ;  /* 0x000000018900780c */ /* 0x000fe40000f21670 */
[----:B------:R-:W-:Y:S02]  /*18ab0*/  @P0 LOP3.LUT R230, R230, 0x10000, RZ, 0xfc, !PT ;  /* 0x00010000e6e60812 */ /* 0x000fe400078efcff */
[----:B------:R-:W-:Y:S02]  /*18ac0*/  ISETP.GT.AND P0, PT, R128, 0x1, !P0 ;  /* 0x000000018000780c */ /* 0x000fe40004704270 */
[----:B------:R-:W-:Y:S02]  /*18ad0*/  FSEL R140, R4, -INF , !P1 ;  /* 0xff800000048c7808 */ /* 0x000fe40004800000 */
[----:B------:R-:W-:Y:S01]  /*18ae0*/  ISETP.GE.AND P1, PT, R135, 0xa, PT ;  /* 0x0000000a8700780c */ /* 0x000fe20003f26270 */
[----:B------:R-:W1:Y:S01]  /*18af0*/  SHFL.IDX PT, R4, R0, 0x1, 0x1c1f ;  /* 0x003c1f0000047f89 */ /* 0x000e6200000e0000 */
[----:B------:R-:W-:Y:S02]  /*18b00*/  ISETP.LT.OR P0, PT, R137, 0x2, P0 ;  /* 0x000000028900780c */ /* 0x000fe40000701670 */
        /* <DEDUP_REMOVED lines=10> */
[----:B------:R-:W-:Y:S01]  /*18bb0*/  ISETP.LT.OR P0, PT, R137, 0xa, P0 ;  /* 0x0000000a8900780c */ /* 0x000fe20000701670 */
[--C-:B-1----:R-:W-:Y:S01]  /*18bc0*/  IMAD.IADD R0, R129, 0x1, R4.reuse ;  /* 0x0000000181007824 */ /* 0x102fe200078e0204 */
[----:B------:R-:W-:Y:S01]  /*18bd0*/  LOP3.LUT R230, R230, 0xffffefff, RZ, 0xc0, !PT ;  /* 0xffffefffe6e67812 */ /* 0x000fe200078ec0ff */
[----:B------:R-:W-:Y:S01]  /*18be0*/  IMAD.IADD R118, R118, 0x1, R4 ;  /* 0x0000000176767824 */ /* 0x000fe200078e0204 */
[----:B------:R-:W-:Y:S02]  /*18bf0*/  FSEL R9, R9, -INF , !P0 ;  /* 0xff80000009097808 */ /* 0x000fe40004000000 */
[----:B------:R-:W-:Y:S02]  /*18c00*/  ISETP.GT.AND P0, PT, R128, 0x10, !P1 ;  /* 0x000000108000780c */ /* 0x000fe40004f04270 */
[----:B------:R-:W-:Y:S02]  /*18c10*/  ISETP.GE.AND P2, PT, R135, 0x52, PT ;  /* 0x000000528700780c */ /* 0x000fe40003f46270 */
[----:B------:R-:W-:Y:S02]  /*18c20*/  ISETP.LT.OR P0, PT, R137, 0x11, P0 ;  /* 0x000000118900780c */ /* 0x000fe40000701670 */
[----:B------:R-:W-:Y:S02]  /*18c30*/  @P1 LOP3.LUT R230, R230, 0x1000, RZ, 0xfc, !PT ;  /* 0x00001000e6e61812 */ /* 0x000fe400078efcff */
[C---:B------:R-:W-:Y:S02]  /*18c40*/  ISETP.GE.AND P1, PT, R135.reuse, 0x12, PT ;  /* 0x000000128700780c */ /* 0x040fe40003f26270 */
        /* <DEDUP_REMOVED lines=70> */
[C---:B------:R-:W-:Y:S04]  /*190b0*/  ISETP.LT.OR P0, PT, R137.reuse, 0x41, P0 ;  /* 0x000000418900780c */ /* 0x040fe80000701670 */
[----:B------:R-:W-:Y:S02]  /*190c0*/  FSEL R155, R36, -INF , !P0 ;  /* 0xff800000249b7808 */ /* 0x000fe40004000000 */
[----:B------:R-:W-:Y:S02]  /*190d0*/  ISETP.GT.AND P0, PT, R128, 0x41, !P6 ;  /* 0x000000418000780c */ /* 0x000fe40007704270 */
[----:B------:R-:W-:Y:S02]  /*190e0*/  @P1 LOP3.LUT R230, R230, 0x1, RZ, 0xfc, !PT ;  /* 0x00000001e6e61812 */ /* 0x000fe400078efcff */
[----:B------:R-:W-:Y:S02]  /*190f0*/  ISETP.LT.OR P0, PT, R137, 0x42, P0 ;  /* 0x000000428900780c */ /* 0x000fe40000701670 */
[----:B------:R-:W-:Y:S02]  /*19100*/  ISETP.GE.AND P1, PT, R135, 0x51, PT ;  /* 0x000000518700780c */ /* 0x000fe40003f26270 */
[----:B------:R-:W-:Y:S02]  /*19110*/  FSEL R151, R37, -INF , !P0 ;  /* 0xff80000025977808 */ /* 0x000fe40004000000 */
[----:B------:R-:W-:Y:S02]  /*19120*/  ISETP.GT.AND P0, PT, R128, 0x48, !P5 ;  /* 0x000000488000780c */ /* 0x000fe40006f04270 */
[----:B------:R-:W-:Y:S02]  /*19130*/  LOP3.LUT R230, R230, 0xfffbffff, RZ, 0xc0, !PT ;  /* 0xfffbffffe6e67812 */ /* 0x000fe400078ec0ff */
        /* <DEDUP_REMOVED lines=36> */
.L_x_828:
[----:B------:R-:W-:Y:S04]  /*19380*/  MOV R4, c[0x0][0x32c] ;  /* 0x0000cb0000047a02 */ /* 0x000fe80000000f00 */
[----:B------:R-:W-:Y:S11]  /*19390*/  ISETP.NE.AND P0, PT, R4, 0x1, PT ;  /* 0x000000010400780c */ /* 0x000ff60003f05270 */
[----:B------:R-:W-:Y:S02]  /*193a0*/  @!UPT UIADD3 URZ, URZ, URZ, URZ ;  /* 0x0000003f3f3ff290 */ /* 0x000fe4000fffe03f */
[----:B------:R-:W-:Y:S05]  /*193b0*/  @P0 IMAD.HI.U32 R4, R5, c[0x0][0x330], RZ ;  /* 0x0000cc0005040a27 */ /* 0x000fea00078e00ff */
[----:B------:R-:W-:Y:S02]  /*193c0*/  @P0 SHF.R.U32.HI R5, RZ, c[0x0][0x334], R4 ;  /* 0x0000cd00ff050a19 */ /* 0x000fe40000011604 */
.L_x_829:
[----:B------:R-:W-:Y:S05]  /*193d0*/  BSYNC B0 ;  /* 0x0000000000007941 */ /* 0x000fea0003800000 */
.L_x_827:
[----:B------:R-:W-:Y:S04]  /*193e0*/  IMAD.IADD R135, R135, 0x1, -R217 ;  /* 0x0000000187877824 */ /* 0x000fe800078e0ad9 */
[----:B------:R-:W-:Y:S05]  /*193f0*/  IMAD R135, R5, c[0x0][0x32c], R135 ;  /* 0x0000cb0005877a24 */ /* 0x000fea00078e0287 */
[----:B------:R-:W-:Y:S02]  /*19400*/  IADD3 R4, R135, c[0x0][0x32c], RZ ;  /* 0x0000cb0087047a10 */ /* 0x000fe40007ffe0ff */
[----:B------:R-:W-:Y:S02]  /*19410*/  IMNMX R118, R118, R135, !PT ;  /* 0x0000008776767217 */ /* 0x000fe40007800200 */
[----:B------:R-:W-:Y:S02]  /*19420*/  IMNMX R0, R0, R4, PT ;  /* 0x0000000400007217 */ /* 0x000fe40003800200 */
.L_x_826:
[----:B------:R-:W-:Y:S02]  /*19430*/  LOP3.LUT P0, RZ, R230, 0x4000, RZ, 0xc0, !PT ;  /* 0x00004000e6ff7812 */ /* 0x000fe4000780c0ff */
[----:B------:R-:W-:Y:S02]  /*19440*/  FMNMX.FTZ R4, R140, R3, !PT ;  /* 0x000000038c047209 */ /* 0x000fe40007810000 */
[----:B------:R-:W-:Y:S02]  /*19450*/  ISETP.GT.AND P0, PT, R118, RZ, !P0 ;  /* 0x000000ff7600720c */ /* 0x000fe40004704270 */
        /* <DEDUP_REMOVED lines=85> */
[C---:B------:R-:W-:Y:S01]  /*199b0*/  ISETP.GT.AND P0, PT, R118.reuse, 0x30, !P0 ;  /* 0x000000307600780c */ /* 0x040fe20004704270 */
[----:B------:R-:W-:Y:S01]  /*199c0*/  LDSM.16.MT88.4 R24, [R190] ;  /* 0x00000000be18783b */ /* 0x000fe20000004200 */
[----:B------:R-:W-:Y:S02]  /*199d0*/  ISETP.GT.AND P3, PT, R118, 0x58, !P3 ;  /* 0x000000587600780c */ /* 0x000fe40005f64270 */
[----:B------:R-:W-:Y:S04]  /*199e0*/  ISETP.LT.OR P0, PT, R0, 0x31, P0 ;  /* 0x000000310000780c */ /* 0x000fe80000701670 */
[----:B------:R-:W-:Y:S02]  /*199f0*/  FSEL R179, R30, -INF , !P0 ;  /* 0xff8000001eb37808 */ /* 0x000fe40004000000 */
[----:B------:R-:W-:Y:S02]  /*19a00*/  LOP3.LUT P0, RZ, R230, 0x8, RZ, 0xc0, !PT ;  /* 0x00000008e6ff7812 */ /* 0x000fe4000780c0ff */
[----:B------:R-:W-:Y:S02]  /*19a10*/  FMNMX.FTZ R5, R179, R5, !PT ;  /* 0x00000005b3057209 */ /* 0x000fe40007810000 */
[----:B------:R-:W-:Y:S04]  /*19a20*/  ISETP.GT.AND P0, PT, R118, 0x31, !P0 ;  /* 0x000000317600780c */ /* 0x000fe80004704270 */
[----:B------:R-:W-:Y:S04]  /*19a30*/  ISETP.LT.OR P0, PT, R0, 0x32, P0 ;  /* 0x000000320000780c */ /* 0x000fe80000701670 */
[----:B------:R-:W-:Y:S02]  /*19a40*/  FSEL R178, R31, -INF , !P0 ;  /* 0xff8000001fb27808 */ /* 0x000fe40004000000 */
[----:B------:R-:W-:Y:S01]  /*19a50*/  LOP3.LUT P0, RZ, R230, 0x4, RZ, 0xc0, !PT ;  /* 0x00000004e6ff7812 */ /* 0x000fe2000780c0ff */
[----:B------:R-:W-:Y:S01]  /*19a60*/  LDSM.16.MT88.4 R28, [R189] ;  /* 0x00000000bd1c783b */ /* 0x000fe20000004200 */
        /* <DEDUP_REMOVED lines=21> */
[----:B------:R-:W-:Y:S02]  /*19bc0*/  ISETP.LT.OR P0, PT, R0, 0x49, P0 ;  /* 0x000000490000780c */ /* 0x000fe40000701670 */
[----:B-1----:R-:W-:Y:S02]  /*19bd0*/  FMNMX.FTZ R6, R4, R6, !PT ;  /* 0x0000000604067209 */ /* 0x002fe40007810000 */
[----:B------:R-:W-:Y:S02]  /*19be0*/  FSEL R143, R42, -INF , !P0 ;  /* 0xff8000002a8f7808 */ /* 0x000fe40004000000 */
[----:B------:R-:W-:Y:S01]  /*19bf0*/  ISETP.GT.AND P0, PT, R118, 0x49, !P4 ;  /* 0x000000497600780c */ /* 0x000fe20006704270 */
[----:B------:R-:W1:Y:S01]  /*19c00*/  SHFL.BFLY PT, R12, R6, 0x1, 0x1f ;  /* 0x0c201f00060c7f89 */ /* 0x000e6200000e0000 */
        /* <DEDUP_REMOVED lines=9> */
[----:B------:R-:W-:Y:S02]  /*19ca0*/  ISETP.GT.AND P0, PT, R118, 0x59, !P6 ;  /* 0x000000597600780c */ /* 0x000fe40007704270 */
[C---:B------:R-:W-:Y:S02]  /*19cb0*/  ISETP.LT.OR P1, PT, R0.reuse, 0x59, P3 ;  /* 0x000000590000780c */ /* 0x040fe40001f21670 */
[----:B------:R-:W-:Y:S02]  /*19cc0*/  FMNMX.FTZ R5, R135, R5, !PT ;  /* 0x0000000587057209 */ /* 0x000fe40007810000 */
        /* <DEDUP_REMOVED lines=22> */
[----:B------:R-:W-:Y:S01]  /*19e30*/  LDSM.16.MT88.4 R40, [R188+0x4800] ;  /* 0x00480000bc28783b */ /* 0x000fe20000004200 */
[--C-:B------:R-:W-:Y:S02]  /*19e40*/  FFMA.FTZ R51, R138, c[0x0][0x2d0], -R137.reuse ;  /* 0x0000b4008a337a23 */ /* 0x100fe40000010889 */
[----:B------:R-:W1:Y:S01]  /*19e50*/  MUFU.EX2 R3, R3 ;  /* 0x0000000300037308 */ /* 0x000e620000000800 */
[--C-:B------:R-:W-:Y:S02]  /*19e60*/  FFMA.FTZ R131, R131, c[0x0][0x2d0], -R137.reuse ;  /* 0x0000b40083837a23 */ /* 0x100fe40000010889 */
[--C-:B------:R-:W-:Y:S02]  /*19e70*/  FFMA.FTZ R134, R134, c[0x0][0x2d0], -R137.reuse ;  /* 0x0000b40086867a23 */ /* 0x100fe40000010889 */
[--C-:B------:R-:W-:Y:S01]  /*19e80*/  FFMA.FTZ R136, R136, c[0x0][0x2d0], -R137.reuse ;  /* 0x0000b40088887a23 */ /* 0x100fe20000010889 */
[----:B------:R-:W2:Y:S01]  /*19e90*/  SHFL.BFLY PT, R4, R5, 0x1, 0x1f ;  /* 0x0c201f0005047f89 */ /* 0x000ea200000e0000 */
        /* <DEDUP_REMOVED lines=11> */
[C---:B-1----:R-:W-:Y:S02]  /*19f50*/  FMUL.FTZ R8, R3.reuse, R108 ;  /* 0x0000006c03087220 */ /* 0x042fe40000410000 */
[C---:B------:R-:W-:Y:S02]  /*19f60*/  FMUL.FTZ R9, R3.reuse, R109 ;  /* 0x0000006d03097220 */ /* 0x040fe40000410000 */
[----:B------:R-:W-:Y:S01]  /*19f70*/  FMUL.FTZ R68, R3, R68 ;  /* 0x0000004403447220 */ /* 0x000fe20000410000 */
[----:B--2---:R-:W-:Y:S01]  /*19f80*/  FMNMX.FTZ R12, R5, R4, !PT ;  /* 0x00000004050c7209 */ /* 0x004fe20007810000 */
[----:B------:R-:W1:Y:S01]  /*19f90*/  MUFU.EX2 R44, R44 ;  /* 0x0000002c002c7308 */ /* 0x000e620000000800 */
[C---:B------:R-:W-:Y:S02]  /*19fa0*/  FMUL.FTZ R5, R3.reuse, R113 ;  /* 0x0000007103057220 */ /* 0x040fe40000410000 */
[C---:B------:R-:W-:Y:S01]  /*19fb0*/  FSETP.NEU.FTZ.AND P0, PT, R12.reuse, -INF , PT ;  /* 0xff8000000c00780b */ /* 0x040fe20003f1d000 */
[C---:B------:R-:W-:Y:S02]  /*19fc0*/  FMUL.FTZ R50, R12.reuse, c[0x0][0x2d0] ;  /* 0x0000b4000c327a20 */ /* 0x040fe40000410000 */
[C---:B------:R-:W-:Y:S01]  /*19fd0*/  FMUL.FTZ R69, R3.reuse, R69 ;  /* 0x0000004503457220 */ /* 0x040fe20000410000 */
[----:B------:R-:W-:Y:S01]  /*19fe0*/  FSEL R4, R12, RZ, P0 ;  /* 0x000000ff0c047208 */ /* 0x000fe20000000000 */
[C---:B------:R-:W-:Y:S01]  /*19ff0*/  FMUL.FTZ R72, R3.reuse, R72 ;  /* 0x0000004803487220 */ /* 0x040fe20000410000 */
[----:B------:R-:W-:Y:S01]  /*1a000*/  FSEL R50, R50, RZ, P0 ;  /* 0x000000ff32327208 */ /* 0x000fe20000000000 */
[----:B------:R-:W-:Y:S01]  /*1a010*/  FMUL.FTZ R73, R3, R73 ;  /* 0x0000004903497220 */ /* 0x000fe20000410000 */
[----:B------:R-:W-:Y:S01]  /*1a020*/  MUFU.EX2 R51, R51 ;  /* 0x0000003300337308 */ /* 0x000fe20000000800 */
[----:B------:R-:W-:Y:S01]  /*1a030*/  FADD.FTZ R2, -R4, R2 ;  /* 0x0000000204027221 */ /* 0x000fe20000010100 */
[----:B------:R-:W-:Y:S01]  /*1a040*/  ISETP.GT.AND P0, PT, R119, R237, PT ;  /* 0x000000ed7700720c */ /* 0x000fe20003f04270 */
[--C-:B------:R-:W-:Y:S02]  /*1a050*/  FFMA.FTZ R47, R10, c[0x0][0x2d0], -R50.reuse ;  /* 0x0000b4000a2f7a23 */ /* 0x100fe40000010832 */
[--C-:B------:R-:W-:Y:S02]  /*1a060*/  FFMA.FTZ R46, R11, c[0x0][0x2d0], -R50.reuse ;  /* 0x0000b4000b2e7a23 */ /* 0x100fe40000010832 */
[--C-:B------:R-:W-:Y:S01]  /*1a070*/  FFMA.FTZ R49, R16, c[0x0][0x2d0], -R50.reuse ;  /* 0x0000b40010317a23 */ /* 0x100fe20000010832 */
[----:B---3--:R-:W-:Y:S01]  /*1a080*/  F2FP.PACK_AB R16, R15, R45 ;  /* 0x0000002d0f10723e */ /* 0x008fe200000000ff */
[--C-:B------:R-:W-:Y:S01]  /*1a090*/  FFMA.FTZ R48, R7, c[0x0][0x2d0], -R50.reuse ;  /* 0x0000b40007307a23 */ /* 0x100fe20000010832 */
[----:B------:R-:W-:Y:S01]  /*1a0a0*/  MUFU.EX2 R47, R47 ;  /* 0x0000002f002f7308 */ /* 0x000fe20000000800 */
[----:B------:R-:W-:Y:S01]  /*1a0b0*/  FMUL.FTZ R2, R2, c[0x0][0x2d0] ;  /* 0x0000b40002027a20 */ /* 0x000fe20000410000 */
[----:B-1----:R-:W-:Y:S01]  /*1a0c0*/  F2FP.PACK_AB R18, R44, R14 ;  /* 0x0000000e2c12723e */ /* 0x002fe200000000ff */
[C---:B------:R-:W-:Y:S02]  /*1a0d0*/  FMUL.FTZ R4, R3.reuse, R112 ;  /* 0x0000007003047220 */ /* 0x040fe40000410000 */
[C---:B------:R-:W-:Y:S02]  /*1a0e0*/  FMUL.FTZ R76, R3.reuse, R76 ;  /* 0x0000004c034c7220 */ /* 0x040fe40000410000 */
[C---:B------:R-:W-:Y:S03]  /*1a0f0*/  FMUL.FTZ R77, R3.reuse, R77 ;  /* 0x0000004d034d7220 */ /* 0x040fe60000410000 */
[----:B------:R-:W1:Y:S01]  /*1a100*/  MUFU.EX2 R2, R2 ;  /* 0x0000000200027308 */ /* 0x000e620000000800 */
[C---:B------:R-:W-:Y:S02]  /*1a110*/  FMUL.FTZ R80, R3.reuse, R80 ;  /* 0x0000005003507220 */ /* 0x040fe40000410000 */
[C---:B------:R-:W-:Y:S02]  /*1a120*/  FMUL.FTZ R81, R3.reuse, R81 ;  /* 0x0000005103517220 */ /* 0x040fe40000410000 */
[C---:B------:R-:W-:Y:S02]  /*1a130*/  FMUL.FTZ R84, R3.reuse, R84 ;  /* 0x0000005403547220 */ /* 0x040fe40000410000 */
[----:B------:R-:W-:Y:S02]  /*1a140*/  FMUL.FTZ R85, R3, R85 ;  /* 0x0000005503557220 */ /* 0x000fe40000410000 */
[--C-:B------:R-:W-:Y:S01]  /*1a150*/  FFMA.FTZ R138, R37, c[0x0][0x2d0], -R50.reuse ;  /* 0x0000b400258a7a23 */ /* 0x100fe20000010832 */
[----:B------:R-:W-:Y:S01]  /*1a160*/  MUFU.EX2 R49, R49 ;  /* 0x0000003100317308 */ /* 0x000fe20000000800 */
[--C-:B------:R-:W-:Y:S02]  /*1a170*/  FFMA.FTZ R139, R36, c[0x0][0x2d0], -R50.reuse ;  /* 0x0000b400248b7a23 */ /* 0x100fe40000010832 */
[----:B------:R-:W-:Y:S01]  /*1a180*/  LDSM.16.MT88.4 R36, [R188+0x800] ;  /* 0x00080000bc24783b */ /* 0x000fe20000004200 */
[--C-:B------:R-:W-:Y:S02]  /*1a190*/  FFMA.FTZ R140, R33, c[0x0][0x2d0], -R50.reuse ;  /* 0x0000b400218c7a23 */ /* 0x100fe40000010832 */
[--C-:B------:R-:W-:Y:S02]  /*1a1a0*/  FFMA.FTZ R141, R32, c[0x0][0x2d0], -R50.reuse ;  /* 0x0000b400208d7a23 */ /* 0x100fe40000010832 */
[C---:B------:R-:W-:Y:S02]  /*1a1b0*/  FMUL.FTZ R88, R3.reuse, R88 ;  /* 0x0000005803587220 */ /* 0x040fe40000410000 */
[----:B------:R-:W2:Y:S01]  /*1a1c0*/  MUFU.EX2 R48, R48 ;  /* 0x0000003000307308 */ /* 0x000ea20000000800 */
[----:B------:R-:W-:Y:S01]  /*1a1d0*/  LDSM.16.MT88.4 R32, [R189+0x800] ;  /* 0x00080000bd20783b */ /* 0x000fe20000004200 */
[C---:B------:R-:W-:Y:S02]  /*1a1e0*/  FMUL.FTZ R89, R3.reuse, R89 ;  /* 0x0000005903597220 */ /* 0x040fe40000410000 */
[C---:B-1----:R-:W-:Y:S02]  /*1a1f0*/  FMUL.FTZ R6, R2.reuse, R114 ;  /* 0x0000007202067220 */ /* 0x042fe40000410000 */
[C---:B------:R-:W-:Y:S02]  /*1a200*/  FMUL.FTZ R7, R2.reuse, R115 ;  /* 0x0000007302077220 */ /* 0x040fe40000410000 */
[C---:B------:R-:W-:Y:S02]  /*1a210*/  FMUL.FTZ R10, R2.reuse, R110 ;  /* 0x0000006e020a7220 */ /* 0x040fe40000410000 */
[----:B------:R-:W1:Y:S01]  /*1a220*/  MUFU.EX2 R46, R46 ;  /* 0x0000002e002e7308 */ /* 0x000e620000000800 */
[C---:B------:R-:W-:Y:S02]  /*1a230*/  FMUL.FTZ R11, R2.reuse, R111 ;  /* 0x0000006f020b7220 */ /* 0x040fe40000410000 */
[C---:B------:R-:W-:Y:S01]  /*1a240*/  FMUL.FTZ R70, R2.reuse, R70 ;  /* 0x0000004602467220 */ /* 0x040fe20000410000 */
[----:B------:R-:W-:Y:S01]  /*1a250*/  LDSM.16.MT88.4 R108, [R191+0x2800] ;  /* 0x00280000bf6c783b */ /* 0x000fe20000004200 */
[C---:B------:R-:W-:Y:S02]  /*1a260*/  FMUL.FTZ R71, R2.reuse, R71 ;  /* 0x0000004702477220 */ /* 0x040fe40000410000 */
[C---:B------:R-:W-:Y:S02]  /*1a270*/  FMUL.FTZ R74, R2.reuse, R74 ;  /* 0x0000004a024a7220 */ /* 0x040fe40000410000 */
[C---:B------:R-:W-:Y:S01]  /*1a280*/  FMUL.FTZ R75, R2.reuse, R75 ;  /* 0x0000004b024b7220 */ /* 0x040fe20000410000 */
[----:B------:R-:W3:Y:S01]  /*1a290*/  MUFU.EX2 R131, R131 ;  /* 0x0000008300837308 */ /* 0x000ee20000000800 */
[C---:B------:R-:W-:Y:S02]  /*1a2a0*/  FMUL.FTZ R78, R2.reuse, R78 ;  /* 0x0000004e024e7220 */ /* 0x040fe40000410000 */
[----:B------:R-:W-:Y:S01]  /*1a2b0*/  FMUL.FTZ R79, R2, R79 ;  /* 0x0000004f024f7220 */ /* 0x000fe20000410000 */
[----:B--2---:R-:W-:Y:S01]  /*1a2c0*/  F2FP.PACK_AB R17, R48, R49 ;  /* 0x000000313011723e */ /* 0x004fe200000000ff */
[C---:B------:R-:W-:Y:S02]  /*1a2d0*/  FMUL.FTZ R82, R2.reuse, R82 ;  /* 0x0000005202527220 */ /* 0x040fe40000410000 */
[C---:B------:R-:W-:Y:S02]  /*1a2e0*/  FMUL.FTZ R83, R2.reuse, R83 ;  /* 0x0000005302537220 */ /* 0x040fe40000410000 */
[C---:B------:R-:W-:Y:S01]  /*1a2f0*/  FMUL.FTZ R86, R2.reuse, R86 ;  /* 0x0000005602567220 */ /* 0x040fe20000410000 */
[----:B------:R-:W-:Y:S01]  /*1a300*/  MUFU.EX2 R134, R134 ;  /* 0x0000008600867308 */ /* 0x000fe20000000800 */
[C---:B------:R-:W-:Y:S02]  /*1a310*/  FMUL.FTZ R87, R2.reuse, R87 ;  /* 0x0000005702577220 */ /* 0x040fe40000410000 */
[----:B------:R-:W-:Y:S01]  /*1a320*/  FMUL.FTZ R90, R2, R90 ;  /* 0x0000005a025a7220 */ /* 0x000fe20000410000 */
[----:B-1----:R-:W-:Y:S01]  /*1a330*/  F2FP.PACK_AB R19, R46, R47 ;  /* 0x0000002f2e13723e */ /* 0x002fe200000000ff */
[C---:B------:R-:W-:Y:S02]  /*1a340*/  FMUL.FTZ R91, R2.reuse, R91 ;  /* 0x0000005b025b7220 */ /* 0x040fe40000410000 */
[C---:B------:R-:W-:Y:S02]  /*1a350*/  FMUL.FTZ R92, R3.reuse, R92 ;  /* 0x0000005c035c7220 */ /* 0x040fe40000410000 */
[C---:B------:R-:W-:Y:S01]  /*1a360*/  FMUL.FTZ R93, R3.reuse, R93 ;  /* 0x0000005d035d7220 */ /* 0x040fe20000410000 */
[----:B------:R-:W1:Y:S01]  /*1a370*/  MUFU.EX2 R136, R136 ;  /* 0x0000008800887308 */ /* 0x000e620000000800 */
[C---:B------:R-:W-:Y:S05]  /*1a380*/  HMMA.16816.F32 R4, R16.reuse, R20, R4 ;  /* 0x000000141004723c */ /* 0x040fea0000001804 */
[C---:B------:R-:W-:Y:S02]  /*1a390*/  FMUL.FTZ R94, R2.reuse, R94 ;  /* 0x0000005e025e7220 */ /* 0x040fe40000410000 */
[C---:B------:R-:W-:Y:S01]  /*1a3a0*/  FMUL.FTZ R95, R2.reuse, R95 ;  /* 0x0000005f025f7220 */ /* 0x040fe20000410000 */
[C---:B------:R-:W-:Y:S01]  /*1a3b0*/  HMMA.16816.F32 R8, R16.reuse, R22, R8 ;  /* 0x000000161008723c */ /* 0x040fe20000001808 */
[----:B------:R-:W2:Y:S01]  /*1a3c0*/  LDSM.16.MT88.4 R20, [R188] ;  /* 0x00000000bc14783b */ /* 0x000ea20000004200 */
[----:B------:R-:W-:Y:S02]  /*1a3d0*/  MUFU.EX2 R138, R138 ;  /* 0x0000008a008a7308 */ /* 0x000fe40000000800 */
[C---:B------:R-:W-:Y:S02]  /*1a3e0*/  FMUL.FTZ R96, R3.reuse, R96 ;  /* 0x0000006003607220 */ /* 0x040fe40000410000 */
[C---:B------:R-:W-:Y:S02]  /*1a3f0*/  FMUL.FTZ R97, R3.reuse, R97 ;  /* 0x0000006103617220 */ /* 0x040fe40000410000 */
[C---:B------:R-:W-:Y:S04]  /*1a400*/  HMMA.16816.F32 R68, R16.reuse, R24, R68 ;  /* 0x000000181044723c */ /* 0x040fe80000001844 */
[C---:B------:R-:W-:Y:S01]  /*1a410*/  FMUL.FTZ R98, R2.reuse, R98 ;  /* 0x0000006202627220 */ /* 0x040fe20000410000 */
[----:B------:R-:W4:Y:S01]  /*1a420*/  MUFU.EX2 R139, R139 ;  /* 0x0000008b008b7308 */ /* 0x000f220000000800 */
[C---:B------:R-:W-:Y:S02]  /*1a430*/  FMUL.FTZ R99, R2.reuse, R99 ;  /* 0x0000006302637220 */ /* 0x040fe40000410000 */
[C---:B------:R-:W-:Y:S01]  /*1a440*/  HMMA.16816.F32 R72, R16.reuse, R26, R72 ;  /* 0x0000001a1048723c */ /* 0x040fe20000001848 */
[----:B------:R-:W5:Y:S03]  /*1a450*/  LDSM.16.MT88.4 R24, [R191+0x3000] ;  /* 0x00300000bf18783b */ /* 0x000f660000004200 */
[C---:B------:R-:W-:Y:S02]  /*1a460*/  FMUL.FTZ R100, R3.reuse, R100 ;  /* 0x0000006403647220 */ /* 0x040fe40000410000 */
[C---:B------:R-:W-:Y:S01]  /*1a470*/  FMUL.FTZ R101, R3.reuse, R101 ;  /* 0x0000006503657220 */ /* 0x040fe20000410000 */
[----:B------:R-:W-:Y:S01]  /*1a480*/  MUFU.EX2 R140, R140 ;  /* 0x0000008c008c7308 */ /* 0x000fe20000000800 */
[C---:B------:R-:W-:Y:S04]  /*1a490*/  HMMA.16816.F32 R76, R16.reuse, R28, R76 ;  /* 0x0000001c104c723c */ /* 0x040fe8000000184c */
[C---:B------:R-:W-:Y:S02]  /*1a4a0*/  FMUL.FTZ R102, R2.reuse, R102 ;  /* 0x0000006602667220 */ /* 0x040fe40000410000 */
[C---:B------:R-:W-:Y:S02]  /*1a4b0*/  FMUL.FTZ R103, R2.reuse, R103 ;  /* 0x0000006702677220 */ /* 0x040fe40000410000 */
[C---:B------:R-:W-:Y:S01]  /*1a4c0*/  HMMA.16816.F32 R80, R16.reuse, R30, R80 ;  /* 0x0000001e1050723c */ /* 0x040fe20000001850 */
[----:B------:R-:W1:Y:S01]  /*1a4d0*/  LDSM.16.MT88.4 R28, [R190+0x3000] ;  /* 0x00300000be1c783b */ /* 0x000e620000004200 */
[----:B------:R-:W1:Y:S02]  /*1a4e0*/  MUFU.EX2 R141, R141 ;  /* 0x0000008d008d7308 */ /* 0x000e640000000800 */
        /* <DEDUP_REMOVED lines=13> */
[C---:B-----5:R-:W-:Y:S04]  /*1a5c0*/  HMMA.16816.F32 R92, R16.reuse, R24, R92 ;  /* 0x00000018105c723c */ /* 0x060fe8000000185c */
[C---:B------:R-:W-:Y:S02]  /*1a5d0*/  FMUL.FTZ R56, R3.reuse, R56 ;  /* 0x0000003803387220 */ /* 0x040fe40000410000 */
[C---:B------:R-:W-:Y:S02]  /*1a5e0*/  FMUL.FTZ R57, R3.reuse, R57 ;  /* 0x0000003903397220 */ /* 0x040fe40000410000 */
[C---:B------:R-:W-:Y:S01]  /*1a5f0*/  HMMA.16816.F32 R96, R16.reuse, R26, R96 ;  /* 0x0000001a1060723c */ /* 0x040fe20000001860 */
[----:B------:R-:W5:Y:S01]  /*1a600*/  LDSM.16.MT88.4 R24, [R188+0x3000] ;  /* 0x00300000bc18783b */ /* 0x000f620000004200 */
[----:B------:R-:W-:Y:S02]  /*1a610*/  MUFU.EX2 R152, R152 ;  /* 0x0000009800987308 */ /* 0x000fe40000000800 */
[C---:B------:R-:W-:Y:S02]  /*1a620*/  FMUL.FTZ R58, R2.reuse, R58 ;  /* 0x0000003a023a7220 */ /* 0x040fe40000410000 */
[C---:B------:R-:W-:Y:S02]  /*1a630*/  FMUL.FTZ R59, R2.reuse, R59 ;  /* 0x0000003b023b7220 */ /* 0x040fe40000410000 */
[C---:B-1----:R-:W-:Y:S04]  /*1a640*/  HMMA.16816.F32 R100, R16.reuse, R28, R100 ;  /* 0x0000001c1064723c */ /* 0x042fe80000001864 */
[C---:B------:R-:W-:Y:S01]  /*1a650*/  FMUL.FTZ R60, R3.reuse, R60 ;  /* 0x0000003c033c7220 */ /* 0x040fe20000410000 */
[----:B------:R-:W-:Y:S01]  /*1a660*/  MUFU.EX2 R153, R153 ;  /* 0x0000009900997308 */ /* 0x000fe20000000800 */
[C---:B------:R-:W-:Y:S02]  /*1a670*/  FMUL.FTZ R61, R3.reuse, R61 ;  /* 0x0000003d033d7220 */ /* 0x040fe40000410000 */
[C---:B------:R-:W-:Y:S01]  /*1a680*/  HMMA.16816.F32 R104, R16.reuse, R30, R104 ;  /* 0x0000001e1068723c */ /* 0x040fe20000001868 */
[----:B------:R-:W1:Y:S03]  /*1a690*/  LDSM.16.MT88.4 R28, [R191+0x800] ;  /* 0x00080000bf1c783b */ /* 0x000e660000004200 */
[C---:B------:R-:W-:Y:S02]  /*1a6a0*/  FMUL.FTZ R62, R2.reuse, R62 ;  /* 0x0000003e023e7220 */ /* 0x040fe40000410000 */
[C---:B------:R-:W-:Y:S01]  /*1a6b0*/  FMUL.FTZ R63, R2.reuse, R63 ;  /* 0x0000003f023f7220 */ /* 0x040fe20000410000 */
[----:B------:R-:W-:Y:S01]  /*1a6c0*/  MUFU.EX2 R164, R164 ;  /* 0x000000a400a47308 */ /* 0x000fe20000000800 */
[C---:B------:R-:W-:Y:S01]  /*1a6d0*/  FMUL.FTZ R64, R3.reuse, R64 ;  /* 0x0000004003407220 */ /* 0x040fe20000410000 */
[C---:B--2---:R-:W-:Y:S03]  /*1a6e0*/  HMMA.16816.F32 R52, R16.reuse, R20, R52 ;  /* 0x000000141034723c */ /* 0x044fe60000001834 */
[----:B------:R-:W-:Y:S02]  /*1a6f0*/  FMUL.FTZ R65, R3, R65 ;  /* 0x0000004103417220 */ /* 0x000fe40000410000 */
[C---:B------:R-:W-:Y:S02]  /*1a700*/  FMUL.FTZ R66, R2.reuse, R66 ;  /* 0x0000004202427220 */ /* 0x040fe40000410000 */
[----:B------:R-:W-:Y:S01]  /*1a710*/  FMUL.FTZ R67, R2, R67 ;  /* 0x0000004302437220 */ /* 0x000fe20000410000 */
[C---:B------:R-:W-:Y:S01]  /*1a720*/  HMMA.16816.F32 R56, R16.reuse, R22, R56 ;  /* 0x000000161038723c */ /* 0x040fe20000001838 */
[----:B------:R-:W2:Y:S01]  /*1a730*/  LDSM.16.MT88.4 R20, [R190+0x800] ;  /* 0x00080000be14783b */ /* 0x000ea20000004200 */
[----:B------:R-:W-:Y:S02]  /*1a740*/  MUFU.EX2 R165, R165 ;  /* 0x000000a500a57308 */ /* 0x000fe40000000800 */
[--C-:B------:R-:W-:Y:S02]  /*1a750*/  FFMA.FTZ R156, R156, c[0x0][0x2d0], -R50.reuse ;  /* 0x0000b4009c9c7a23 */ /* 0x100fe40000010832 */
[--C-:B------:R-:W-:Y:S02]  /*1a760*/  FFMA.FTZ R157, R157, c[0x0][0x2d0], -R50.reuse ;  /* 0x0000b4009d9d7a23 */ /* 0x100fe40000010832 */
[C---:B-----5:R-:W-:Y:S04]  /*1a770*/  HMMA.16816.F32 R60, R16.reuse, R24, R60 ;  /* 0x00000018103c723c */ /* 0x060fe8000000183c */
[----:B------:R-:W5:Y:S01]  /*1a780*/  MUFU.EX2 R156, R156 ;  /* 0x0000009c009c7308 */ /* 0x000f620000000800 */
[--C-:B------:R-:W-:Y:S02]  /*1a790*/  FFMA.FTZ R158, R158, c[0x0][0x2d0], -R50.reuse ;  /* 0x0000b4009e9e7a23 */ /* 0x100fe40000010832 */
[--C-:B------:R-:W-:Y:S01]  /*1a7a0*/  FFMA.FTZ R159, R159, c[0x0][0x2d0], -R50.reuse ;  /* 0x0000b4009f9f7a23 */ /* 0x100fe20000010832 */
[----:B------:R-:W-:Y:S01]  /*1a7b0*/  HMMA.16816.F32 R64, R16, R26, R64 ;  /* 0x0000001a1040723c */ /* 0x000fe20000001840 */
[----:B------:R-:W5:Y:S03]  /*1a7c0*/  LDSM.16.MT88.4 R24, [R191+0x3800] ;  /* 0x00380000bf18783b */ /* 0x000f660000004200 */
[--C-:B------:R-:W-:Y:S02]  /*1a7d0*/  FFMA.FTZ R179, R179, c[0x0][0x2d0], -R50.reuse ;  /* 0x0000b400b3b37a23 */ /* 0x100fe40000010832 */
[----:B------:R-:W2:Y:S01]  /*1a7e0*/  MUFU.EX2 R157, R157 ;  /* 0x0000009d009d7308 */ /* 0x000ea20000000800 */
[----:B---3--:R-:W-:Y:S01]  /*1a7f0*/  F2FP.PACK_AB R16, R131, R51 ;  /* 0x000000338310723e */ /* 0x008fe200000000ff */
[--C-:B------:R-:W-:Y:S01]  /*1a800*/  FFMA.FTZ R178, R178, c[0x0][0x2d0], -R50.reuse ;  /* 0x0000b400b2b27a23 */ /* 0x100fe20000010832 */
[----:B------:R-:W-:Y:S03]  /*1a810*/  F2FP.PACK_AB R18, R136, R134 ;  /* 0x000000868812723e */ /* 0x000fe600000000ff */
[----:B----4-:R-:W-:Y:S01]  /*1a820*/  F2FP.PACK_AB R17, R139, R138 ;  /* 0x0000008a8b11723e */ /* 0x010fe200000000ff */
[--C-:B------:R-:W-:Y:S01]  /*1a830*/  FFMA.FTZ R177, R177, c[0x0][0x2d0], -R50.reuse ;  /* 0x0000b400b1b17a23 */ /* 0x100fe20000010832 */
[----:B------:R-:W-:Y:S01]  /*1a840*/  F2FP.PACK_AB R19, R141, R140 ;  /* 0x0000008c8d13723e */ /* 0x000fe200000000ff */
[--C-:B------:R-:W-:Y:S01]  /*1a850*/  FFMA.FTZ R167, R167, c[0x0][0x2d0], -R50.reuse ;  /* 0x0000b400a7a77a23 */ /* 0x100fe20000010832 */
[----:B------:R-:W-:Y:S01]  /*1a860*/  MUFU.EX2 R158, R158 ;  /* 0x0000009e009e7308 */ /* 0x000fe20000000800 */
[--C-:B------:R-:W-:Y:S02]  /*1a870*/  FFMA.FTZ R151, R151, c[0x0][0x2d0], -R137.reuse ;  /* 0x0000b40097977a23 */ /* 0x100fe40000010889 */
[--C-:B------:R-:W-:Y:S02]  /*1a880*/  FFMA.FTZ R154, R154, c[0x0][0x2d0], -R50.reuse ;  /* 0x0000b4009a9a7a23 */ /* 0x100fe40000010832 */
[C---:B-1----:R-:W-:Y:S03]  /*1a890*/  HMMA.16816.F32 R4, R16.reuse, R28, R4 ;  /* 0x0000001c1004723c */ /* 0x042fe60000001804 */
[--C-:B------:R-:W-:Y:S02]  /*1a8a0*/  FFMA.FTZ R148, R148, c[0x0][0x2d0], -R50.reuse ;  /* 0x0000b40094947a23 */ /* 0x100fe40000010832 */
[----:B------:R-:W1:Y:S01]  /*1a8b0*/  MUFU.EX2 R159, R159 ;  /* 0x0000009f009f7308 */ /* 0x000e620000000800 */
[--C-:B------:R-:W-:Y:S02]  /*1a8c0*/  FFMA.FTZ R143, R143, c[0x0][0x2d0], -R50.reuse ;  /* 0x0000b4008f8f7a23 */ /* 0x100fe40000010832 */
[C---:B------:R-:W-:Y:S01]  /*1a8d0*/  HMMA.16816.F32 R8, R16.reuse, R30, R8 ;  /* 0x0000001e1008723c */ /* 0x040fe20000001808 */
[----:B------:R-:W-:Y:S03]  /*1a8e0*/  LDSM.16.MT88.4 R28, [R189+0x3800] ;  /* 0x00380000bd1c783b */ /* 0x000fe60000004200 */
[--C-:B------:R-:W-:Y:S02]  /*1a8f0*/  FFMA.FTZ R142, R142, c[0x0][0x2d0], -R50.reuse ;  /* 0x0000b4008e8e7a23 */ /* 0x100fe40000010832 */
[--C-:B------:R-:W-:Y:S01]  /*1a900*/  FFMA.FTZ R133, R133, c[0x0][0x2d0], -R137.reuse ;  /* 0x0000b40085857a23 */ /* 0x100fe20000010889 */
[----:B------:R-:W-:Y:S01]  /*1a910*/  MUFU.EX2 R166, R166 ;  /* 0x000000a600a67308 */ /* 0x000fe20000000800 */
[C---:B--2---:R-:W-:Y:S04]  /*1a920*/  HMMA.16816.F32 R68, R16.reuse, R20, R68 ;  /* 0x000000141044723c */ /* 0x044fe80000001844 */
[--C-:B------:R-:W-:Y:S02]  /*1a930*/  FFMA.FTZ R132, R132, c[0x0][0x2d0], -R137.reuse ;  /* 0x0000b40084847a23 */ /* 0x100fe40000010889 */
[--C-:B------:R-:W-:Y:S02]  /*1a940*/  FFMA.FTZ R130, R130, c[0x0][0x2d0], -R137.reuse ;  /* 0x0000b40082827a23 */ /* 0x100fe40000010889 */
[C---:B------:R-:W-:Y:S01]  /*1a950*/  HMMA.16816.F32 R72, R16.reuse, R22, R72 ;  /* 0x000000161048723c */ /* 0x040fe20000001848 */
[----:B------:R-:W2:Y:S01]  /*1a960*/  LDSM.16.MT88.4 R20, [R190+0x3800] ;  /* 0x00380000be14783b */ /* 0x000ea20000004200 */
[----:B------:R-:W-:Y:S02]  /*1a970*/  MUFU.EX2 R176, R176 ;  /* 0x000000b000b07308 */ /* 0x000fe40000000800 */
[----:B------:R-:W-:Y:S02]  /*1a980*/  FFMA.FTZ R137, R128, c[0x0][0x2d0], -R137 ;  /* 0x0000b40080897a23 */ /* 0x000fe40000010889 */
[--C-:B------:R-:W-:Y:S02]  /*1a990*/  FFMA.FTZ R128, R135, c[0x0][0x2d0], -R50.reuse ;  /* 0x0000b40087807a23 */ /* 0x100fe40000010832 */
[C---:B------:R-:W-:Y:S04]  /*1a9a0*/  HMMA.16816.F32 R76, R16.reuse, R32, R76 ;  /* 0x00000020104c723c */ /* 0x040fe8000000184c */
[----:B------:R-:W3:Y:S01]  /*1a9b0*/  MUFU.EX2 R179, R179 ;  /* 0x000000b300b37308 */ /* 0x000ee20000000800 */
[--C-:B------:R-:W-:Y:S02]  /*1a9c0*/  FFMA.FTZ R129, R129, c[0x0][0x2d0], -R50.reuse ;  /* 0x0000b40081817a23 */ /* 0x100fe40000010832 */
[--C-:B------:R-:W-:Y:S01]  /*1a9d0*/  FFMA.FTZ R118, R118, c[0x0][0x2d0], -R50.reuse ;  /* 0x0000b40076767a23 */ /* 0x100fe20000010832 */
[C---:B------:R-:W-:Y:S01]  /*1a9e0*/  HMMA.16816.F32 R80, R16.reuse, R34, R80 ;  /* 0x000000221050723c */ /* 0x040fe20000001850 */
[----:B------:R-:W4:Y:S03]  /*1a9f0*/  LDSM.16.MT88.4 R32, [R188+0x3800] ;  /* 0x00380000bc20783b */ /* 0x000f260000004200 */
[----:B------:R-:W-:Y:S02]  /*1aa00*/  FFMA.FTZ R50, R13, c[0x0][0x2d0], -R50 ;  /* 0x0000b4000d327a23 */ /* 0x000fe40000010832 */
[----:B------:R-:W1:Y:S01]  /*1aa10*/  MUFU.EX2 R178, R178 ;  /* 0x000000b200b27308 */ /* 0x000e620000000800 */
[----:B------:R-:W-:Y:S01]  /*1aa20*/  FFMA.FTZ R45, R3, R243, R45 ;  /* 0x000000f3032d7223 */ /* 0x000fe2000001002d */
[C---:B------:R-:W-:Y:S04]  /*1aa30*/  HMMA.16816.F32 R84, R16.reuse, R36, R84 ;  /* 0x000000241054723c */ /* 0x040fe80000001854 */
[----:B------:R-:W-:Y:S01]  /*1aa40*/  FFMA.FTZ R49, R2, R242, R49 ;  /* 0x000000f202317223 */ /* 0x000fe20000010031 */
[----:B------:R-:W-:Y:S01]  /*1aa50*/  IADD3 R2, R119, -0x1, RZ ;  /* 0xffffffff77027810 */ /* 0x000fe20007ffe0ff */
[----:B------:R-:W-:Y:S02]  /*1aa60*/  FADD.FTZ R45, R15, R45 ;  /* 0x0000002d0f2d7221 */ /* 0x000fe40000010000 */
[C---:B------:R-:W-:Y:S01]  /*1aa70*/  HMMA.16816.F32 R88, R16.reuse, R38, R88 ;  /* 0x000000261058723c */ /* 0x040fe20000001858 */
[----:B------:R-:W-:Y:S01]  /*1aa80*/  LDSM.16.MT88.4 R36, [R188+0x4000] ;  /* 0x00400000bc24783b */ /* 0x000fe20000004200 */
[----:B------:R-:W-:Y:S02]  /*1aa90*/  MUFU.EX2 R177, R177 ;  /* 0x000000b100b17308 */ /* 0x000fe40000000800 */
[----:B------:R-:W-:Y:S02]  /*1aaa0*/  FADD.FTZ R49, R48, R49 ;  /* 0x0000003130317221 */ /* 0x000fe40000010000 */
[----:B------:R-:W-:Y:S02]  /*1aab0*/  FADD.FTZ R14, R14, R45 ;  /* 0x0000002d0e0e7221 */ /* 0x000fe40000010000 */
[C---:B-----5:R-:W-:Y:S04]  /*1aac0*/  HMMA.16816.F32 R92, R16.reuse, R24, R92 ;  /* 0x00000018105c723c */ /* 0x060fe8000000185c */
[----:B------:R-:W5:Y:S01]  /*1aad0*/  MUFU.EX2 R167, R167 ;  /* 0x000000a700a77308 */ /* 0x000f620000000800 */
[----:B------:R-:W-:Y:S02]  /*1aae0*/  FADD.FTZ R49, R47, R49 ;  /* 0x000000312f317221 */ /* 0x000fe40000010000 */
[----:B------:R-:W-:Y:S01]  /*1aaf0*/  FADD.FTZ R14, R44, R14 ;  /* 0x0000000e2c0e7221 */ /* 0x000fe20000010000 */
[C---:B------:R-:W-:Y:S01]  /*1ab00*/  HMMA.16816.F32 R96, R16.reuse, R26, R96 ;  /* 0x0000001a1060723c */ /* 0x040fe20000001860 */
[----:B------:R-:W-:Y:S03]  /*1ab10*/  LDSM.16.MT88.4 R24, [R190+0x1000] ;  /* 0x00100000be18783b */ /* 0x000fe60000004200 */
[----:B------:R-:W-:Y:S02]  /*1ab20*/  FADD.FTZ R46, R46, R49 ;  /* 0x000000312e2e7221 */ /* 0x000fe40000010000 */
[----:B------:R-:W-:Y:S01]  /*1ab30*/  MUFU.EX2 R155, R155 ;  /* 0x0000009b009b7308 */ /* 0x000fe20000000800 */
[----:B------:R-:W-:Y:S01]  /*1ab40*/  FADD.FTZ R51, R51, R14 ;  /* 0x0000000e33337221 */ /* 0x000fe20000010000 */
[C---:B--2---:R-:W-:Y:S04]  /*1ab50*/  HMMA.16816.F32 R100, R16.reuse, R20, R100 ;  /* 0x000000141064723c */ /* 0x044fe80000001864 */
[----:B------:R-:W-:Y:S02]  /*1ab60*/  FADD.FTZ R46, R138, R46 ;  /* 0x0000002e8a2e7221 */ /* 0x000fe40000010000 */
[----:B------:R-:W-:Y:S02]  /*1ab70*/  FADD.FTZ R51, R131, R51 ;  /* 0x0000003383337221 */ /* 0x000fe40000010000 */
[C---:B------:R-:W-:Y:S01]  /*1ab80*/  HMMA.16816.F32 R104, R16.reuse, R22, R104 ;  /* 0x000000161068723c */ /* 0x040fe20000001868 */
[----:B------:R-:W2:Y:S01]  /*1ab90*/  LDSM.16.MT88.4 R20, [R191+0x1000] ;  /* 0x00100000bf14783b */ /* 0x000ea20000004200 */
[----:B------:R-:W-:Y:S02]  /*1aba0*/  MUFU.EX2 R151, R151 ;  /* 0x0000009700977308 */ /* 0x000fe40000000800 */
[----:B------:R-:W-:Y:S02]  /*1abb0*/  FADD.FTZ R139, R139, R46 ;  /* 0x0000002e8b8b7221 */ /* 0x000fe40000010000 */
[----:B------:R-:W-:Y:S02]  /*1abc0*/  FADD.FTZ R134, R134, R51 ;  /* 0x0000003386867221 */ /* 0x000fe40000010000 */
[C---:B------:R-:W-:Y:S04]  /*1abd0*/  HMMA.16816.F32 R52, R16.reuse, R28, R52 ;  /* 0x0000001c1034723c */ /* 0x040fe80000001834 */
[----:B------:R-:W-:Y:S01]  /*1abe0*/  MUFU.EX2 R244, R244 ;  /* 0x000000f400f47308 */ /* 0x000fe20000000800 */
[----:B------:R-:W-:Y:S02]  /*1abf0*/  FADD.FTZ R139, R140, R139 ;  /* 0x0000008b8c8b7221 */ /* 0x000fe40000010000 */
[----:B------:R-:W-:Y:S01]  /*1ac00*/  FADD.FTZ R134, R136, R134 ;  /* 0x0000008688867221 */ /* 0x000fe20000010000 */
[C---:B------:R-:W-:Y:S01]  /*1ac10*/  HMMA.16816.F32 R56, R16.reuse, R30, R56 ;  /* 0x0000001e1038723c */ /* 0x040fe20000001838 */
[----:B------:R-:W3:Y:S03]  /*1ac20*/  LDSM.16.MT88.4 R28, [R189+0x1000] ;  /* 0x00100000bd1c783b */ /* 0x000ee60000004200 */
[----:B------:R-:W-:Y:S02]  /*1ac30*/  FADD.FTZ R141, R141, R139 ;  /* 0x0000008b8d8d7221 */ /* 0x000fe40000010000 */
[----:B------:R-:W-:Y:S01]  /*1ac40*/  MUFU.EX2 R245, R245 ;  /* 0x000000f500f57308 */ /* 0x000fe20000000800 */
[----:B------:R-:W-:Y:S01]  /*1ac50*/  IMAD.MOV.U32 R119, RZ, RZ, R2 ;  /* 0x000000ffff777224 */ /* 0x000fe200078e0002 */
[C---:B----4-:R-:W-:Y:S04]  /*1ac60*/  HMMA.16816.F32 R60, R16.reuse, R32, R60 ;  /* 0x00000020103c723c */ /* 0x050fe8000000183c */
[----:B------:R-:W-:Y:S02]  /*1ac70*/  FADD.FTZ R141, R156, R141 ;  /* 0x0000008d9c8d7221 */ /* 0x000fe40000010000 */
[----:B------:R-:W-:Y:S02]  /*1ac80*/  IMAD.MOV.U32 R3, RZ, RZ, R0 ;  /* 0x000000ffff037224 */ /* 0x000fe400078e0000 */
[----:B------:R-:W-:Y:S01]  /*1ac90*/  HMMA.16816.F32 R64, R16, R34, R64 ;  /* 0x000000221040723c */ /* 0x000fe20000001840 */
[----:B------:R-:W4:Y:S01]  /*1aca0*/  LDSM.16.MT88.4 R32, [R188+0x1000] ;  /* 0x00100000bc20783b */ /* 0x000f220000004200 */
[----:B------:R-:W3:Y:S02]  /*1acb0*/  MUFU.EX2 R154, R154 ;  /* 0x0000009a009a7308 */ /* 0x000ee40000000800 */
[----:B------:R-:W-:Y:S03]  /*1acc0*/  IMAD.MOV.U32 R2, RZ, RZ, R12 ;  /* 0x000000ffff027224 */ /* 0x000fe600078e000c */
[----:B------:R-:W-:Y:S01]  /*1acd0*/  F2FP.PACK_AB R16, R149, R150 ;  /* 0x000000969510723e */ /* 0x000fe200000000ff */
[----:B------:R-:W-:Y:S01]  /*1ace0*/  FADD.FTZ R150, R150, R134 ;  /* 0x0000008696967221 */ /* 0x000fe20000010000 */
[----:B------:R-:W-:Y:S03]  /*1acf0*/  F2FP.PACK_AB R18, R153, R152 ;  /* 0x000000989912723e */ /* 0x000fe600000000ff */
[----:B------:R-:W-:Y:S01]  /*1ad00*/  F2FP.PACK_AB R17, R157, R156 ;  /* 0x0000009c9d11723e */ /* 0x000fe200000000ff */
[----:B------:R-:W4:Y:S01]  /*1ad10*/  MUFU.EX2 R148, R148 ;  /* 0x0000009400947308 */ /* 0x000f220000000800 */
[----:B-1----:R-:W-:Y:S01]  /*1ad20*/  F2FP.PACK_AB R19, R159, R158 ;  /* 0x0000009e9f13723e */ /* 0x002fe200000000ff */
[----:B------:R-:W-:Y:S02]  /*1ad30*/  FADD.FTZ R150, R149, R150 ;  /* 0x0000009695967221 */ /* 0x000fe40000010000 */
[----:B------:R-:W-:Y:S02]  /*1ad40*/  FADD.FTZ R157, R157, R141 ;  /* 0x0000008d9d9d7221 */ /* 0x000fe40000010000 */
[----:B------:R-:W-:Y:S02]  /*1ad50*/  FADD.FTZ R152, R152, R150 ;  /* 0x0000009698987221 */ /* 0x000fe40000010000 */
[C---:B--2---:R-:W-:Y:S02]  /*1ad60*/  HMMA.16816.F32 R4, R16.reuse, R20, R4 ;  /* 0x000000141004723c */ /* 0x044fe40000001804 */
[----:B------:R-:W-:Y:S01]  /*1ad70*/  MUFU.EX2 R143, R143 ;  /* 0x0000008f008f7308 */ /* 0x000fe20000000800 */
[----:B------:R-:W-:Y:S02]  /*1ad80*/  FADD.FTZ R157, R158, R157 ;  /* 0x0000009d9e9d7221 */ /* 0x000fe40000010000 */
[----:B------:R-:W-:Y:S02]  /*1ad90*/  FADD.FTZ R152, R153, R152 ;  /* 0x0000009899987221 */ /* 0x000fe40000010000 */
[----:B------:R-:W-:Y:S01]  /*1ada0*/  FADD.FTZ R159, R159, R157 ;  /* 0x0000009d9f9f7221 */ /* 0x000fe20000010000 */
[C---:B------:R-:W-:Y:S01]  /*1adb0*/  HMMA.16816.F32 R8, R16.reuse, R22, R8 ;  /* 0x000000161008723c */ /* 0x040fe20000001808 */
[----:B------:R-:W1:Y:S03]  /*1adc0*/  LDSM.16.MT88.4 R20, [R191+0x4000] ;  /* 0x00400000bf14783b */ /* 0x000e660000004200 */
[----:B------:R-:W2:Y:S01]  /*1add0*/  MUFU.EX2 R142, R142 ;  /* 0x0000008e008e7308 */ /* 0x000ea20000000800 */
[----:B---3--:R-:W-:Y:S03]  /*1ade0*/  FADD.FTZ R159, R179, R159 ;  /* 0x0000009fb39f7221 */ /* 0x008fe60000010000 */
[C---:B------:R-:W-:Y:S06]  /*1adf0*/  HMMA.16816.F32 R68, R16.reuse, R24, R68 ;  /* 0x000000181044723c */ /* 0x040fec0000001844 */
[----:B------:R-:W-:Y:S02]  /*1ae00*/  MUFU.EX2 R133, R133 ;  /* 0x0000008500857308 */ /* 0x000fe40000000800 */
[C---:B------:R-:W-:Y:S01]  /*1ae10*/  HMMA.16816.F32 R72, R16.reuse, R26, R72 ;  /* 0x0000001a1048723c */ /* 0x040fe20000001848 */
[----:B------:R-:W3:Y:S07]  /*1ae20*/  LDSM.16.MT88.4 R24, [R190+0x4000] ;  /* 0x00400000be18783b */ /* 0x000eee0000004200 */
[C---:B------:R-:W-:Y:S01]  /*1ae30*/  HMMA.16816.F32 R76, R16.reuse, R28, R76 ;  /* 0x0000001c104c723c */ /* 0x040fe2000000184c */
[----:B------:R-:W-:Y:S07]  /*1ae40*/  MUFU.EX2 R132, R132 ;  /* 0x0000008400847308 */ /* 0x000fee0000000800 */
[C---:B------:R-:W-:Y:S01]  /*1ae50*/  HMMA.16816.F32 R80, R16.reuse, R30, R80 ;  /* 0x0000001e1050723c */ /* 0x040fe20000001850 */
[----:B------:R-:W2:Y:S02]  /*1ae60*/  LDSM.16.MT88.4 R28, [R189+0x4000] ;  /* 0x00400000bd1c783b */ /* 0x000ea40000004200 */
[----:B------:R-:W-:Y:S05]  /*1ae70*/  MUFU.EX2 R130, R130 ;  /* 0x0000008200827308 */ /* 0x000fea0000000800 */
[C---:B----4-:R-:W-:Y:S05]  /*1ae80*/  HMMA.16816.F32 R84, R16.reuse, R32, R84 ;  /* 0x000000201054723c */ /* 0x050fea0000001854 */
[----:B------:R-:W-:Y:S03]  /*1ae90*/  MUFU.EX2 R137, R137 ;  /* 0x0000008900897308 */ /* 0x000fe60000000800 */
[C---:B------:R-:W-:Y:S01]  /*1aea0*/  HMMA.16816.F32 R88, R16.reuse, R34, R88 ;  /* 0x000000221058723c */ /* 0x040fe20000001858 */
[----:B------:R-:W4:Y:S06]  /*1aeb0*/  LDSM.16.MT88.4 R32, [R191+0x1800] ;  /* 0x00180000bf20783b */ /* 0x000f2c0000004200 */
[----:B------:R-:W2:Y:S01]  /*1aec0*/  MUFU.EX2 R128, R128 ;  /* 0x0000008000807308 */ /* 0x000ea20000000800 */
[C---:B-1----:R-:W-:Y:S08]  /*1aed0*/  HMMA.16816.F32 R92, R16.reuse, R20, R92 ;  /* 0x00000014105c723c */ /* 0x042ff0000000185c */
[C---:B------:R-:W-:Y:S01]  /*1aee0*/  HMMA.16816.F32 R96, R16.reuse, R22, R96 ;  /* 0x000000161060723c */ /* 0x040fe20000001860 */
[----:B------:R-:W1:Y:S01]  /*1aef0*/  LDSM.16.MT88.4 R20, [R190+0x1800] ;  /* 0x00180000be14783b */ /* 0x000e620000004200 */
[----:B------:R-:W1:Y:S06]  /*1af00*/  MUFU.EX2 R129, R129 ;  /* 0x0000008100817308 */ /* 0x000e6c0000000800 */
[C---:B---3--:R-:W-:Y:S04]  /*1af10*/  HMMA.16816.F32 R100, R16.reuse, R24, R100 ;  /* 0x000000181064723c */ /* 0x048fe80000001864 */
[----:B------:R-:W3:Y:S04]  /*1af20*/  MUFU.EX2 R118, R118 ;  /* 0x0000007600767308 */ /* 0x000ee80000000800 */
[C---:B------:R-:W-:Y:S01]  /*1af30*/  HMMA.16816.F32 R104, R16.reuse, R26, R104 ;  /* 0x0000001a1068723c */ /* 0x040fe20000001868 */
[----:B------:R-:W1:Y:S05]  /*1af40*/  LDSM.16.MT88.4 R24, [R189+0x1800] ;  /* 0x00180000bd18783b */ /* 0x000e6a0000004200 */
[----:B------:R-:W1:Y:S02]  /*1af50*/  MUFU.EX2 R50, R50 ;  /* 0x0000003200327308 */ /* 0x000e640000000800 */
[C---:B--2---:R-:W-:Y:S08]  /*1af60*/  HMMA.16816.F32 R52, R16.reuse, R28, R52 ;  /* 0x0000001c1034723c */ /* 0x044ff00000001834 */
[C---:B------:R-:W-:Y:S01]  /*1af70*/  HMMA.16816.F32 R56, R16.reuse, R30, R56 ;  /* 0x0000001e1038723c */ /* 0x040fe20000001838 */
[----:B------:R-:W2:Y:S07]  /*1af80*/  LDSM.16.MT88.4 R28, [R188+0x1800] ;  /* 0x00180000bc1c783b */ /* 0x000eae0000004200 */
[C---:B------:R-:W-:Y:S08]  /*1af90*/  HMMA.16816.F32 R60, R16.reuse, R36, R60 ;  /* 0x00000024103c723c */ /* 0x040ff0000000183c */
[----:B------:R-:W-:Y:S01]  /*1afa0*/  HMMA.16816.F32 R64, R16, R38, R64 ;  /* 0x000000261040723c */ /* 0x000fe20000001840 */
[----:B------:R-:W-:Y:S06]  /*1afb0*/  LDSM.16.MT88.4 R36, [R189+0x4800] ;  /* 0x00480000bd24783b */ /* 0x000fec0000004200 */
[C---:B------:R-:W-:Y:S01]  /*1afc0*/  F2FP.PACK_AB R16, R165.reuse, R164 ;  /* 0x000000a4a510723e */ /* 0x040fe200000000ff */
[----:B------:R-:W-:Y:S01]  /*1afd0*/  FADD.FTZ R164, R164, R152 ;  /* 0x00000098a4a47221 */ /* 0x000fe20000010000 */
[----:B------:R-:W-:Y:S03]  /*1afe0*/  F2FP.PACK_AB R18, R176, R166 ;  /* 0x000000a6b012723e */ /* 0x000fe600000000ff */
[C---:B------:R-:W-:Y:S01]  /*1aff0*/  F2FP.PACK_AB R17, R178.reuse, R179 ;  /* 0x000000b3b211723e */ /* 0x040fe200000000ff */
[----:B------:R-:W-:Y:S01]  /*1b000*/  FADD.FTZ R164, R165, R164 ;  /* 0x000000a4a5a47221 */ /* 0x000fe20000010000 */
[----:B-----5:R-:W-:Y:S01]  /*1b010*/  F2FP.PACK_AB R19, R167, R177 ;  /* 0x000000b1a713723e */ /* 0x020fe200000000ff */
[----:B------:R-:W-:Y:S02]  /*1b020*/  FADD.FTZ R178, R178, R159 ;  /* 0x0000009fb2b27221 */ /* 0x000fe40000010000 */
[----:B------:R-:W-:Y:S02]  /*1b030*/  FADD.FTZ R166, R166, R164 ;  /* 0x000000a4a6a67221 */ /* 0x000fe40000010000 */
[----:B------:R-:W-:Y:S02]  /*1b040*/  FADD.FTZ R178, R177, R178 ;  /* 0x000000b2b1b27221 */ /* 0x000fe40000010000 */
[C---:B----4-:R-:W-:Y:S03]  /*1b050*/  HMMA.16816.F32 R4, R16.reuse, R32, R4 ;  /* 0x000000201004723c */ /* 0x050fe60000001804 */
[----:B------:R-:W-:Y:S02]  /*1b060*/  FADD.FTZ R166, R176, R166 ;  /* 0x000000a6b0a67221 */ /* 0x000fe40000010000 */
[----:B------:R-:W-:Y:S03]  /*1b070*/  FADD.FTZ R167, R167, R178 ;  /* 0x000000b2a7a77221 */ /* 0x000fe60000010000 */
[C---:B------:R-:W-:Y:S01]  /*1b080*/  HMMA.16816.F32 R8, R16.reuse, R34, R8 ;  /* 0x000000221008723c */ /* 0x040fe20000001808 */
[----:B------:R-:W4:Y:S03]  /*1b090*/  LDSM.16.MT88.4 R32, [R191+0x4800] ;  /* 0x00480000bf20783b */ /* 0x000f260000004200 */
[----:B------:R-:W-:Y:S04]  /*1b0a0*/  FADD.FTZ R167, R154, R167 ;  /* 0x000000a79aa77221 */ /* 0x000fe80000010000 */
[C---:B-1----:R-:W-:Y:S08]  /*1b0b0*/  HMMA.16816.F32 R68, R16.reuse, R20, R68 ;  /* 0x000000141044723c */ /* 0x042ff00000001844 */
[C---:B------:R-:W-:Y:S01]  /*1b0c0*/  HMMA.16816.F32 R72, R16.reuse, R22, R72 ;  /* 0x000000161048723c */ /* 0x040fe20000001848 */
[----:B------:R-:W1:Y:S07]  /*1b0d0*/  LDSM.16.MT88.4 R20, [R190+0x4800] ;  /* 0x00480000be14783b */ /* 0x000e6e0000004200 */
[C---:B------:R-:W-:Y:S08]  /*1b0e0*/  HMMA.16816.F32 R76, R16.reuse, R24, R76 ;  /* 0x00000018104c723c */ /* 0x040ff0000000184c */
[C---:B------:R-:W-:Y:S01]  /*1b0f0*/  HMMA.16816.F32 R80, R16.reuse, R26, R80 ;  /* 0x0000001a1050723c */ /* 0x040fe20000001850 */
[----:B------:R-:W5:Y:S07]  /*1b100*/  LDSM.16.MT88.4 R24, [R191+0x2000] ;  /* 0x00200000bf18783b */ /* 0x000f6e0000004200 */
[C---:B--2---:R-:W-:Y:S08]  /*1b110*/  HMMA.16816.F32 R84, R16.reuse, R28, R84 ;  /* 0x0000001c1054723c */ /* 0x044ff00000001854 */
[C---:B------:R-:W-:Y:S01]  /*1b120*/  HMMA.16816.F32 R88, R16.reuse, R30, R88 ;  /* 0x0000001e1058723c */ /* 0x040fe20000001858 */
[----:B------:R-:W2:Y:S07]  /*1b130*/  LDSM.16.MT88.4 R28, [R190+0x2000] ;  /* 0x00200000be1c783b */ /* 0x000eae0000004200 */
[C---:B----4-:R-:W-:Y:S08]  /*1b140*/  HMMA.16816.F32 R92, R16.reuse, R32, R92 ;  /* 0x00000020105c723c */ /* 0x050ff0000000185c */
[C---:B------:R-:W-:Y:S01]  /*1b150*/  HMMA.16816.F32 R96, R16.reuse, R34, R96 ;  /* 0x000000221060723c */ /* 0x040fe20000001860 */
[----:B------:R-:W-:Y:S07]  /*1b160*/  LDSM.16.MT88.4 R32, [R188+0x2000] ;  /* 0x00200000bc20783b */ /* 0x000fee0000004200 */
[C---:B-1----:R-:W-:Y:S08]  /*1b170*/  HMMA.16816.F32 R100, R16.reuse, R20, R100 ;  /* 0x000000141064723c */ /* 0x042ff00000001864 */
        /* <DEDUP_REMOVED lines=17> */
[C---:B-----5:R-:W-:Y:S03]  /*1b290*/  HMMA.16816.F32 R4, R16.reuse, R24, R4 ;  /* 0x000000181004723c */ /* 0x060fe60000001804 */
[----:B------:R-:W-:Y:S02]  /*1b2a0*/  FADD.FTZ R244, R245, R244 ;  /* 0x000000f4f5f47221 */ /* 0x000fe40000010000 */
[----:B------:R-:W-:Y:S03]  /*1b2b0*/  FADD.FTZ R142, R142, R148 ;  /* 0x000000948e8e7221 */ /* 0x000fe60000010000 */
[C---:B------:R-:W-:Y:S01]  /*1b2c0*/  HMMA.16816.F32 R8, R16.reuse, R26, R8 ;  /* 0x0000001a1008723c */ /* 0x040fe20000001808 */
[----:B------:R-:W4:Y:S03]  /*1b2d0*/  LDSM.16.MT88.4 R24, [R191+0x5000] ;  /* 0x00500000bf18783b */ /* 0x000f260000004200 */
[----:B------:R-:W-:Y:S04]  /*1b2e0*/  FADD.FTZ R142, R128, R142 ;  /* 0x0000008e808e7221 */ /* 0x000fe80000010000 */
[C---:B--2---:R-:W-:Y:S04]  /*1b2f0*/  HMMA.16816.F32 R68, R16.reuse, R28, R68 ;  /* 0x0000001c1044723c */ /* 0x044fe80000001844 */
[----:B------:R-:W-:Y:S04]  /*1b300*/  FADD.FTZ R142, R129, R142 ;  /* 0x0000008e818e7221 */ /* 0x000fe80000010000 */
[C---:B------:R-:W-:Y:S01]  /*1b310*/  HMMA.16816.F32 R72, R16.reuse, R30, R72 ;  /* 0x0000001e1048723c */ /* 0x040fe20000001848 */
[----:B------:R-:W2:Y:S03]  /*1b320*/  LDSM.16.MT88.4 R28, [R190+0x5000] ;  /* 0x00500000be1c783b */ /* 0x000ea60000004200 */
[----:B---3--:R-:W-:Y:S04]  /*1b330*/  FADD.FTZ R142, R118, R142 ;  /* 0x0000008e768e7221 */ /* 0x008fe80000010000 */
[C---:B-1----:R-:W-:Y:S04]  /*1b340*/  HMMA.16816.F32 R76, R16.reuse, R20, R76 ;  /* 0x00000014104c723c */ /* 0x042fe8000000184c */
[----:B------:R-:W-:Y:S04]  /*1b350*/  FADD.FTZ R242, R50, R142 ;  /* 0x0000008e32f27221 */ /* 0x000fe80000010000 */
[C---:B------:R-:W-:Y:S01]  /*1b360*/  HMMA.16816.F32 R80, R16.reuse, R22, R80 ;  /* 0x000000161050723c */ /* 0x040fe20000001850 */
[----:B------:R-:W1:Y:S07]  /*1b370*/  LDSM.16.MT88.4 R20, [R188+0x5000] ;  /* 0x00500000bc14783b */ /* 0x000e6e0000004200 */
[C---:B------:R-:W-:Y:S08]  /*1b380*/  HMMA.16816.F32 R84, R16.reuse, R32, R84 ;  /* 0x000000201054723c */ /* 0x040ff00000001854 */
[C---:B------:R-:W-:Y:S01]  /*1b390*/  HMMA.16816.F32 R88, R16.reuse, R34, R88 ;  /* 0x000000221058723c */ /* 0x040fe20000001858 */
[----:B------:R-:W3:Y:S07]  /*1b3a0*/  LDSM.16.MT88.4 R32, [R190+0x2800] ;  /* 0x00280000be20783b */ /* 0x000eee0000004200 */
[C---:B----4-:R-:W-:Y:S08]  /*1b3b0*/  HMMA.16816.F32 R92, R16.reuse, R24, R92 ;  /* 0x00000018105c723c */ /* 0x050ff0000000185c */
[C---:B------:R-:W-:Y:S01]  /*1b3c0*/  HMMA.16816.F32 R96, R16.reuse, R26, R96 ;  /* 0x0000001a1060723c */ /* 0x040fe20000001860 */
[----:B------:R-:W4:Y:S07]  /*1b3d0*/  LDSM.16.MT88.4 R24, [R188+0x2800] ;  /* 0x00280000bc18783b */ /* 0x000f2e0000004200 */
[C---:B--2---:R-:W-:Y:S08]  /*1b3e0*/  HMMA.16816.F32 R100, R16.reuse, R28, R100 ;  /* 0x0000001c1064723c */ /* 0x044ff00000001864 */
[C---:B------:R-:W-:Y:S08]  /*1b3f0*/  HMMA.16816.F32 R104, R16.reuse, R30, R104 ;  /* 0x0000001e1068723c */ /* 0x040ff00000001868 */
[C---:B------:R-:W-:Y:S08]  /*1b400*/  HMMA.16816.F32 R52, R16.reuse, R36, R52 ;  /* 0x000000241034723c */ /* 0x040ff00000001834 */
[C---:B------:R-:W-:Y:S08]  /*1b410*/  HMMA.16816.F32 R56, R16.reuse, R38, R56 ;  /* 0x000000261038723c */ /* 0x040ff00000001838 */
[C---:B-1----:R-:W-:Y:S08]  /*1b420*/  HMMA.16816.F32 R60, R16.reuse, R20, R60 ;  /* 0x00000014103c723c */ /* 0x042ff0000000183c */
[----:B------:R-:W-:Y:S01]  /*1b430*/  HMMA.16816.F32 R64, R16, R22, R64 ;  /* 0x000000161040723c */ /* 0x000fe20000001840 */
[----:B------:R-:W1:Y:S06]  /*1b440*/  LDSM.16.MT88.4 R20, [R191+0x5800] ;  /* 0x00580000bf14783b */ /* 0x000e6c0000004200 */
[C---:B------:R-:W-:Y:S01]  /*1b450*/  F2FP.PACK_AB R16, R132.reuse, R133 ;  /* 0x000000858410723e */ /* 0x040fe200000000ff */
[----:B------:R-:W-:Y:S01]  /*1b460*/  FADD.FTZ R133, R133, R244 ;  /* 0x000000f485857221 */ /* 0x000fe20000010000 */
[----:B------:R-:W-:Y:S03]  /*1b470*/  F2FP.PACK_AB R18, R137, R130 ;  /* 0x000000828912723e */ /* 0x000fe600000000ff */
[----:B------:R-:W-:Y:S01]  /*1b480*/  F2FP.PACK_AB R17, R129, R128 ;  /* 0x000000808111723e */ /* 0x000fe200000000ff */
[----:B------:R-:W-:Y:S01]  /*1b490*/  FADD.FTZ R133, R132, R133 ;  /* 0x0000008584857221 */ /* 0x000fe20000010000 */
[----:B------:R-:W-:Y:S03]  /*1b4a0*/  F2FP.PACK_AB R19, R50, R118 ;  /* 0x000000763213723e */ /* 0x000fe600000000ff */
[----:B------:R-:W-:Y:S04]  /*1b4b0*/  FADD.FTZ R133, R130, R133 ;  /* 0x0000008582857221 */ /* 0x000fe80000010000 */
[C---:B------:R-:W-:Y:S01]  /*1b4c0*/  HMMA.16816.F32 R112, R16.reuse, R108, R4 ;  /* 0x0000006c1070723c */ /* 0x040fe20000001804 */
[----:B------:R-:W2:Y:S02]  /*1b4d0*/  LDSM.16.MT88.4 R4, [R190+0x5800] ;  /* 0x00580000be04783b */ /* 0x000ea40000004200 */
[----:B------:R-:W-:Y:S05]  /*1b4e0*/  FADD.FTZ R243, R137, R133 ;  /* 0x0000008589f37221 */ /* 0x000fea0000010000 */
[C---:B------:R-:W-:Y:S01]  /*1b4f0*/  HMMA.16816.F32 R108, R16.reuse, R110, R8 ;  /* 0x0000006e106c723c */ /* 0x040fe20000001808 */
[----:B------:R-:W5:Y:S07]  /*1b500*/  LDSM.16.MT88.4 R8, [R189+0x5800] ;  /* 0x00580000bd08783b */ /* 0x000f6e0000004200 */
[C---:B---3--:R-:W-:Y:S08]  /*1b510*/  HMMA.16816.F32 R68, R16.reuse, R32, R68 ;  /* 0x000000201044723c */ /* 0x048ff00000001844 */
[C---:B------:R-:W-:Y:S08]  /*1b520*/  HMMA.16816.F32 R72, R16.reuse, R34, R72 ;  /* 0x000000221048723c */ /* 0x040ff00000001848 */
[C---:B------:R-:W-:Y:S08]  /*1b530*/  HMMA.16816.F32 R76, R16.reuse, R40, R76 ;  /* 0x00000028104c723c */ /* 0x040ff0000000184c */
[C---:B------:R-:W-:Y:S08]  /*1b540*/  HMMA.16816.F32 R80, R16.reuse, R42, R80 ;  /* 0x0000002a1050723c */ /* 0x040ff00000001850 */
[C---:B----4-:R-:W-:Y:S08]  /*1b550*/  HMMA.16816.F32 R84, R16.reuse, R24, R84 ;  /* 0x000000181054723c */ /* 0x050ff00000001854 */
[C---:B------:R-:W-:Y:S08]  /*1b560*/  HMMA.16816.F32 R88, R16.reuse, R26, R88 ;  /* 0x0000001a1058723c */ /* 0x040ff00000001858 */
[C---:B-1----:R-:W-:Y:S08]  /*1b570*/  HMMA.16816.F32 R92, R16.reuse, R20, R92 ;  /* 0x00000014105c723c */ /* 0x042ff0000000185c */
[C---:B------:R-:W-:Y:S01]  /*1b580*/  HMMA.16816.F32 R96, R16.reuse, R22, R96 ;  /* 0x000000161060723c */ /* 0x040fe20000001860 */
[----:B------:R-:W1:Y:S07]  /*1b590*/  LDSM.16.MT88.4 R20, [R188+0x5800] ;  /* 0x00580000bc14783b */ /* 0x000e6e0000004200 */
[C---:B--2---:R-:W-:Y:S08]  /*1b5a0*/  HMMA.16816.F32 R100, R16.reuse, R4, R100 ;  /* 0x000000041064723c */ /* 0x044ff00000001864 */
[C---:B------:R-:W-:Y:S08]  /*1b5b0*/  HMMA.16816.F32 R104, R16.reuse, R6, R104 ;  /* 0x000000061068723c */ /* 0x040ff00000001868 */
[C---:B-----5:R-:W-:Y:S08]  /*1b5c0*/  HMMA.16816.F32 R52, R16.reuse, R8, R52 ;  /* 0x000000081034723c */ /* 0x060ff00000001834 */
[C---:B------:R-:W-:Y:S08]  /*1b5d0*/  HMMA.16816.F32 R56, R16.reuse, R10, R56 ;  /* 0x0000000a1038723c */ /* 0x040ff00000001838 */
[C---:B-1----:R-:W-:Y:S08]  /*1b5e0*/  HMMA.16816.F32 R60, R16.reuse, R20, R60 ;  /* 0x00000014103c723c */ /* 0x042ff0000000183c */
[----:B------:R-:W-:Y:S01]  /*1b5f0*/  HMMA.16816.F32 R64, R16, R22, R64 ;  /* 0x000000161040723c */ /* 0x000fe20000001840 */
[----:B------:R-:W-:-:S07]  /*1b600*/  @P0 BRA `(.L_x_830) ;  /* 0xffffc29000000947 */ /* 0x000fce000383ffff */
.L_x_821:
[----:B------:R-:W-:Y:S07]  /*1b610*/  @!UPT UIADD3 URZ, URZ, URZ, URZ ;  /* 0x0000003f3f3ff290 */ /* 0x000fee000fffe03f */
[----:B------:R-:W-:Y:S02]  /*1b620*/  MOV R4, 0x1f ;  /* 0x0000001f00047802 */ /* 0x000fe40000000f00 */
[----:B------:R-:W-:Y:S01]  /*1b630*/  MOV R3, 0xffffffff ;  /* 0xffffffff00037802 */ /* 0x000fe20000000f00 */
[----:B------:R-:W-:Y:S06]  /*1b640*/  BRA.DIV ~URZ, `(.L_x_831) ;  /* 0x000043c27f007947 */ /* 0x000fec000b800000 */
[----:B------:R1:W2:Y:S02]  /*1b650*/  SHFL.BFLY PT, R2, R243, 0x2, 0x1f ;  /* 0x0c401f00f3027f89 */ /* 0x0002a400000e0000 */
.L_x_898:
[----:B--2---:R-:W-:Y:S01]  /*1b660*/  FADD.FTZ R2, R2, R243 ;  /* 0x000000f302027221 */ /* 0x004fe20000010000 */
[----:B------:R-:W-:Y:S05]  /*1b670*/  BRA.DIV ~URZ, `(.L_x_832) ;  /* 0x000043f27f007947 */ /* 0x000fea000b800000 */
[----:B------:R-:W2:Y:S04]  /*1b680*/  SHFL.BFLY PT, R4, R242, 0x2, 0x1f ;  /* 0x0c401f00f2047f89 */ /* 0x000ea800000e0000 */
[----:B------:R-:W3:Y:S01]  /*1b690*/  SHFL.BFLY PT, R3, R2, 0x1, 0x1f ;  /* 0x0c201f0002037f89 */ /* 0x000ee200000e0000 */
[----:B--2---:R-:W-:-:S02]  /*1b6a0*/  FADD.FTZ R242, R4, R242 ;  /* 0x000000f204f27221 */ /* 0x004fc40000010000 */
[----:B---3--:R-:W-:-:S03]  /*1b6b0*/  FADD.FTZ R2, R2, R3 ;  /* 0x0000000302027221 */ /* 0x008fc60000010000 */
[----:B------:R2:W3:Y:S04]  /*1b6c0*/  SHFL.BFLY PT, R10, R242, 0x1, 0x1f ;  /* 0x0c201f00f20a7f89 */ /* 0x0004e800000e0000 */
.L_x_899:
[----:B---3--:R-:W-:Y:S01]  /*1b6d0*/  FADD.FTZ R10, R10, R242 ;  /* 0x000000f20a0a7221 */ /* 0x008fe20000010000 */
[----:B------:R-:W-:Y:S02]  /*1b6e0*/  FSETP.NE.FTZ.AND P1, PT, R2, RZ, PT ;  /* 0x000000ff0200720b */ /* 0x000fe40003f35000 */
[----:B------:R-:W-:Y:S02]  /*1b6f0*/  MOV R27, RZ ;  /* 0x000000ff001b7202 */ /* 0x000fe40000000f00 */
[----:B------:R-:W-:Y:S02]  /*1b700*/  FSETP.NE.FTZ.AND P0, PT, R10, RZ, PT ;  /* 0x000000ff0a00720b */ /* 0x000fe40003f15000 */
[----:B------:R-:W-:Y:S02]  /*1b710*/  MOV R17, RZ ;  /* 0x000000ff00117202 */ /* 0x000fe40000000f00 */
[----:B------:R-:W-:Y:S02]  /*1b720*/  MOV R11, 0xff800000 ;  /* 0xff800000000b7802 */ /* 0x000fe40000000f00 */
[----:B------:R-:W-:-:S03]  /*1b730*/  MOV R28, 0x1 ;  /* 0x00000001001c7802 */ /* 0x000fc60000000f00 */
[----:B------:R-:W3:Y:S04]  /*1b740*/  @P1 MUFU.LG2 R3, R2 ;  /* 0x0000000200031308 */ /* 0x000ee80000000c00 */
[----:B------:R-:W-:-:S04]  /*1b750*/  @P0 MOV R14, 0x3f317218 ;  /* 0x3f317218000e0802 */ /* 0x000fc80000000f00 */
[----:B------:R-:W4:Y:S08]  /*1b760*/  @P0 MUFU.RCP R27, R10 ;  /* 0x0000000a001b0308 */ /* 0x000f300000001000 */
[----:B------:R-:W5:Y:S01]  /*1b770*/  @P0 MUFU.LG2 R10, R10 ;  /* 0x0000000a000a0308 */ /* 0x000f620000000c00 */
[----:B---3--:R-:W-:-:S07]  /*1b780*/  @P1 FMUL.FTZ R3, R3, 0.69314718246459960938 ;  /* 0x3f31721803031820 */ /* 0x008fce0000410000 */
[----:B------:R3:W1:Y:S01]  /*1b790*/  @P1 MUFU.RCP R17, R2 ;  /* 0x0000000200111308 */ /* 0x0006620000001000 */
[C---:B----4-:R-:W-:Y:S02]  /*1b7a0*/  FMUL.FTZ R114, R27.reuse, R114 ;  /* 0x000000721b727220 */ /* 0x050fe40000410000 */
[C---:B------:R-:W-:Y:S02]  /*1b7b0*/  FMUL.FTZ R115, R27.reuse, R115 ;  /* 0x000000731b737220 */ /* 0x040fe40000410000 */
[C---:B------:R-:W-:Y:S02]  /*1b7c0*/  FMUL.FTZ R110, R27.reuse, R110 ;  /* 0x0000006e1b6e7220 */ /* 0x040fe40000410000 */
[----:B------:R-:W-:Y:S02]  /*1b7d0*/  FMUL.FTZ R111, R27, R111 ;  /* 0x0000006f1b6f7220 */ /* 0x000fe40000410000 */
[----:B-----5:R-:W-:Y:S02]  /*1b7e0*/  @P0 FMUL.FTZ R13, R10, 0.69314718246459960938 ;  /* 0x3f3172180a0d0820 */ /* 0x020fe40000410000 */
[----:B------:R-:W-:-:S02]  /*1b7f0*/  @P0 FMUL.FTZ R10, R14, c[0x0][0x2d0] ;  /* 0x0000b4000e0a0a20 */ /* 0x000fc40000410000 */
[C---:B------:R-:W-:Y:S02]  /*1b800*/  FMUL.FTZ R18, R27.reuse, R70 ;  /* 0x000000461b127220 */ /* 0x040fe40000410000 */
[----:B------:R-:W-:Y:S01]  /*1b810*/  FMUL.FTZ R19, R27, R71 ;  /* 0x000000471b137220 */ /* 0x000fe20000410000 */
[----:B---3--:R-:W-:Y:S01]  /*1b820*/  @P1 MOV R2, 0x3f317218 ;  /* 0x3f31721800021802 */ /* 0x008fe20000000f00 */
[C---:B-1----:R-:W-:Y:S02]  /*1b830*/  FMUL.FTZ R112, R17.reuse, R112 ;  /* 0x0000007011707220 */ /* 0x042fe40000410000 */
[C---:B------:R-:W-:Y:S02]  /*1b840*/  FMUL.FTZ R113, R17.reuse, R113 ;  /* 0x0000007111717220 */ /* 0x040fe40000410000 */
[----:B------:R-:W-:Y:S02]  /*1b850*/  @P1 FMUL.FTZ R2, R2, c[0x0][0x2d0] ;  /* 0x0000b40002021a20 */ /* 0x000fe40000410000 */
[----:B------:R-:W-:-:S02]  /*1b860*/  FMUL.FTZ R108, R17, R108 ;  /* 0x0000006c116c7220 */ /* 0x000fc40000410000 */
[----:B------:R-:W-:Y:S01]  /*1b870*/  @P1 FFMA.FTZ R11, R2, R0, R3 ;  /* 0x00000000020b1223 */ /* 0x000fe20000010003 */
[----:B------:R-:W-:Y:S01]  /*1b880*/  MOV R0, 0xff800000 ;  /* 0xff80000000007802 */ /* 0x000fe20000000f00 */
        /* <DEDUP_REMOVED lines=27> */
[----:B------:R-:W-:Y:S02]  /*1ba40*/  FMUL.FTZ R16, R17, R64 ;  /* 0x0000004011107220 */ /* 0x000fe40000410000 */
        /* <DEDUP_REMOVED lines=25> */
[----:B------:R-:W-:Y:S02]  /*1bbe0*/  FMUL.FTZ R17, R17, R65 ;  /* 0x0000004111117220 */ /* 0x000fe40000410000 */
[----:B------:R-:W-:Y:S02]  /*1bbf0*/  FMUL.FTZ R27, R27, R67 ;  /* 0x000000431b1b7220 */ /* 0x000fe40000410000 */
[----:B------:R-:W-:Y:S02]  /*1bc00*/  @P0 FFMA.FTZ R0, R10, R12, R13 ;  /* 0x0000000c0a000223 */ /* 0x000fe4000001000d */
.L_x_754:
[----:B------:R-:W1:Y:S01]  /*1bc10*/  S2R R10, SR_TID.X ;  /* 0x00000000000a7919 */ /* 0x000e620000002100 */
[----:B------:R-:W-:Y:S01]  /*1bc20*/  BSSY B0, `(.L_x_833) ;  /* 0x0000010000007945 */ /* 0x000fe20003800000 */
[----:B-1----:R-:W-:-:S13]  /*1bc30*/  LOP3.LUT P0, RZ, R10, 0xff, RZ, 0xc0, !PT ;  /* 0x000000ff0aff7812 */ /* 0x002fda000780c0ff */
[----:B------:R-:W-:Y:S05]  /*1bc40*/  @P0 BRA `(.L_x_834) ;  /* 0x000000d000000947 */ /* 0x000fea0003800000 */
[----:B------:R-:W1:Y:S01]  /*1bc50*/  S2R R12, SR_LANEID ;  /* 0x00000000000c7919 */ /* 0x000e620000000000 */
[----:B------:R-:W-:Y:S01]  /*1bc60*/  VOTEU.ANY UR4, UPT, PT ;  /* 0x0000000000047886 */ /* 0x000fe200038e0100 */
[----:B------:R-:W-:Y:S01]  /*1bc70*/  IMAD.MOV.U32 R30, RZ, RZ, c[0x0][0x560] ;  /* 0x00015800ff1e7624 */ /* 0x000fe200078e00ff */
[----:B------:R-:W1:Y:S01]  /*1bc80*/  FLO.U32 R14, UR4 ;  /* 0x00000004000e7d00 */ /* 0x000e6200080e0000 */
[----:B------:R-:W-:-:S07]  /*1bc90*/  IMAD.MOV.U32 R31, RZ, RZ, c[0x0][0x564] ;  /* 0x00015900ff1f7624 */ /* 0x000fce00078e00ff */
[----:B------:R-:W3:Y:S01]  /*1bca0*/  POPC R13, UR4 ;  /* 0x00000004000d7d09 */ /* 0x000ee20008000000 */
[----:B-1----:R-:W-:-:S13]  /*1bcb0*/  ISETP.EQ.U32.AND P0, PT, R14, R12, PT ;  /* 0x0000000c0e00720c */ /* 0x002fda0003f02070 */
[----:B---3--:R-:W3:Y:S04]  /*1bcc0*/  @P0 ATOMG.E.ADD.STRONG.GPU PT, R13, [R30.64], R13 ;  /* 0x0000000d1e0d09a8 */ /* 0x008ee800081ee1c8 */
[----:B------:R-:W1:Y:S02]  /*1bcd0*/  S2R R12, SR_LTMASK ;  /* 0x00000000000c7919 */ /* 0x000e640000003900 */
[----:B-1----:R-:W-:-:S04]  /*1bce0*/  LOP3.LUT R12, R12, UR4, RZ, 0xc0, !PT ;  /* 0x000000040c0c7c12 */ /* 0x002fc8000f8ec0ff */
[----:B------:R-:W1:Y:S01]  /*1bcf0*/  POPC R208, R12 ;  /* 0x0000000c00d07309 */ /* 0x000e620000000000 */
[----:B---3--:R-:W1:Y:S02]  /*1bd00*/  SHFL.IDX PT, R13, R13, R14, 0x1f ;  /* 0x00001f0e0d0d7589 */ /* 0x008e6400000e0000 */
[----:B-1----:R-:W-:-:S05]  /*1bd10*/  IADD3 R208, R13, c[0x0][0xc], R208 ;  /* 0x000003000dd07a10 */ /* 0x002fca0007ffe0d0 */
.L_x_834:
[----:B------:R-:W-:Y:S05]  /*1bd20*/  BSYNC B0 ;  /* 0x0000000000007941 */ /* 0x000fea0003800000 */
.L_x_833:
[----:B------:R-:W-:Y:S01]  /*1bd30*/  PRMT R12, R28, 0x9910, RZ ;  /* 0x000099101c0c7816 */ /* 0x000fe200000000ff */
[----:B------:R-:W-:Y:S01]  /*1bd40*/  BSSY B1, `(.L_x_835) ;  /* 0x00002a0000017945 */ /* 0x000fe20003800000 */
[----:B------:R-:W-:Y:S02]  /*1bd50*/  SHF.R.S32.HI R32, RZ, 0x1f, R10 ;  /* 0x0000001fff207819 */ /* 0x000fe4000001140a */
[----:B------:R-:W-:Y:S01]  /*1bd60*/  ISETP.NE.AND P0, PT, R12, RZ, PT ;  /* 0x000000ff0c00720c */ /* 0x000fe20003f05270 */
[----:B------:R-:W-:Y:S01]  /*1bd70*/  IMAD.MOV.U32 R12, RZ, RZ, R208 ;  /* 0x000000ffff0c7224 */ /* 0x000fe200078e00d0 */
[----:B------:R-:W-:Y:S02]  /*1bd80*/  LEA.HI R29, R32, R10, RZ, 0x3 ;  /* 0x0000000a201d7211 */ /* 0x000fe400078f18ff */
[----:B------:R-:W-:-:S02]  /*1bd90*/  IADD3 R13, R116, 0x40, RZ ;  /* 0x00000040740d7810 */ /* 0x000fc40007ffe0ff */
[----:B------:R-:W-:Y:S02]  /*1bda0*/  LOP3.LUT R28, R29, 0xfffffff8, RZ, 0xc0, !PT ;  /* 0xfffffff81d1c7812 */ /* 0x000fe400078ec0ff */
[----:B------:R-:W-:Y:S02]  /*1bdb0*/  SHF.R.S32.HI R14, RZ, 0x1f, R116 ;  /* 0x0000001fff0e7819 */ /* 0x000fe40000011474 */
[----:B------:R-:W-:Y:S01]  /*1bdc0*/  SHF.R.S32.HI R15, RZ, 0x1f, R13 ;  /* 0x0000001fff0f7819 */ /* 0x000fe2000001140d */
[----:B------:R-:W-:Y:S01]  /*1bdd0*/  IMAD.IADD R28, R10, 0x1, -R28 ;  /* 0x000000010a1c7824 */ /* 0x000fe200078e0a1c */
[----:B------:R-:W-:Y:S01]  /*1bde0*/  SHF.R.S32.HI R29, RZ, 0x3, R29 ;  /* 0x00000003ff1d7819 */ /* 0x000fe2000001141d */
[----:B------:R-:W-:Y:S05]  /*1bdf0*/  @!P0 BRA `(.L_x_836) ;  /* 0x00001e6000008947 */ /* 0x000fea0003800000 */
[CC--:B------:R-:W-:Y:S01]  /*1be00*/  LEA.HI R33, R32.reuse, R10.reuse, RZ, 0x2 ;  /* 0x0000000a20217211 */ /* 0x0c0fe200078f10ff */
[----:B------:R-:W-:Y:S01]  /*1be10*/  WARPSYNC 0xffffffff ;  /* 0xffffffff00007948 */ /* 0x000fe20003800000 */
[----:B------:R-:W-:Y:S01]  /*1be20*/  LEA.HI R32, R32, R10, RZ, 0x5 ;  /* 0x0000000a20207211 */ /* 0x000fe200078f28ff */
[----:B------:R-:W-:Y:S01]  /*1be30*/  BAR.SYNC.DEFER_BLOCKING 0x1, 0x100 ;  /* 0x0044000000007b1d */ /* 0x000fe20000010000 */
[--C-:B------:R-:W-:Y:S01]  /*1be40*/  SHF.R.S32.HI R30, RZ, 0x2, R33.reuse ;  /* 0x00000002ff1e7819 */ /* 0x100fe20000011421 */
[----:B------:R-:W-:Y:S01]  /*1be50*/  IMAD.MOV.U32 R36, RZ, RZ, c[0x0][0x388] ;  /* 0x0000e200ff247624 */ /* 0x000fe200078e00ff */
[----:B------:R-:W-:-:S02]  /*1be60*/  SHF.R.S32.HI R34, RZ, 0x1f, R33 ;  /* 0x0000001fff227819 */ /* 0x000fc40000011421 */
[----:B------:R-:W-:Y:S02]  /*1be70*/  LOP3.LUT R33, R33, 0xfffffffc, RZ, 0xc0, !PT ;  /* 0xfffffffc21217812 */ /* 0x000fe400078ec0ff */
[----:B------:R-:W-:Y:S02]  /*1be80*/  LEA.HI R34, R34, R30, RZ, 0x3 ;  /* 0x0000001e22227211 */ /* 0x000fe400078f18ff */
[----:B------:R-:W-:Y:S01]  /*1be90*/  SHF.R.S32.HI R31, RZ, 0x5, R32 ;  /* 0x00000005ff1f7819 */ /* 0x000fe20000011420 */
[----:B------:R-:W-:Y:S01]  /*1bea0*/  IMAD.IADD R33, R10, 0x1, -R33 ;  /* 0x000000010a217824 */ /* 0x000fe200078e0a21 */
[----:B------:R-:W-:Y:S02]  /*1beb0*/  LOP3.LUT R34, R34, 0xfffffff8, RZ, 0xc0, !PT ;  /* 0xfffffff822227812 */ /* 0x000fe400078ec0ff */
[----:B------:R-:W-:Y:S02]  /*1bec0*/  F2FP.PACK_AB R35, R109, R108 ;  /* 0x0000006c6d23723e */ /* 0x000fe400000000ff */
[----:B------:R-:W-:Y:S01]  /*1bed0*/  ISETP.NE.U32.AND P0, PT, RZ, c[0x0][0x508], PT ;  /* 0x00014200ff007a0c */ /* 0x000fe20003f05070 */
[----:B------:R-:W-:Y:S01]  /*1bee0*/  IMAD.IADD R34, R30, 0x1, -R34 ;  /* 0x000000011e227824 */ /* 0x000fe200078e0a22 */
[----:B------:R-:W-:Y:S01]  /*1bef0*/  ISETP.NE.U32.AND P2, PT, RZ, c[0x0][0x500], PT ;  /* 0x00014000ff007a0c */ /* 0x000fe20003f45070 */
[----:B------:R-:W-:Y:S01]  /*1bf00*/  IMAD.SHL.U32 R30, R31, 0x400, RZ ;  /* 0x000004001f1e7824 */ /* 0x000fe200078e00ff */
[----:B------:R-:W-:Y:S01]  /*1bf10*/  ISETP.NE.AND.EX P1, PT, RZ, c[0x0][0x50c], PT, P0 ;  /* 0x00014300ff007a0c */ /* 0x000fe20003f25300 */
[----:B------:R-:W-:Y:S01]  /*1bf20*/  IMAD.SHL.U32 R34, R34, 0x40, RZ ;  /* 0x0000004022227824 */ /* 0x000fe200078e00ff */
[----:B------:R-:W-:Y:S01]  /*1bf30*/  ISETP.NE.AND.EX P2, PT, RZ, c[0x0][0x504], PT, P2 ;  /* 0x00014100ff007a0c */ /* 0x000fe20003f45320 */
[----:B------:R-:W-:Y:S01]  /*1bf40*/  IMAD R33, R33, 0x2, R30 ;  /* 0x0000000221217824 */ /* 0x000fe200078e021e */
[----:B------:R-:W-:-:S02]  /*1bf50*/  F2FP.PACK_AB R30, R113, R112 ;  /* 0x00000070711e723e */ /* 0x000fc400000000ff */
[----:B------:R-:W-:-:S04]  /*1bf60*/  LOP3.LUT R34, R34, 0x1c0, RZ, 0xc0, !PT ;  /* 0x000001c022227812 */ /* 0x000fc800078ec0ff */
[----:B------:R-:W-:-:S05]  /*1bf70*/  LEA.HI R34, R34, R34, RZ, 0x1d ;  /* 0x0000002222227211 */ /* 0x000fca00078fe8ff */
[----:B------:R-:W-:Y:S01]  /*1bf80*/  IMAD.IADD R33, R33, 0x1, R34 ;  /* 0x0000000121217824 */ /* 0x000fe200078e0222 */
[----:B------:R-:W-:-:S03]  /*1bf90*/  F2FP.PACK_AB R34, R115, R114 ;  /* 0x000000727322723e */ /* 0x000fc600000000ff */
[----:B------:R-:W-:-:S05]  /*1bfa0*/  IMAD.SHL.U32 R33, R33, 0x2, RZ ;  /* 0x0000000221217824 */ /* 0x000fca00078e00ff */
[----:B------:R1:W-:Y:S04]  /*1bfb0*/  STS [R33+0x80], R30 ;  /* 0x0000801e21007388 */ /* 0x0003e80000000800 */
[----:B------:R3:W-:Y:S04]  /*1bfc0*/  STS [R33+0x480], R34 ;  /* 0x0004802221007388 */ /* 0x0007e80000000800 */
[----:B------:R4:W-:Y:S01]  /*1bfd0*/  STS [R216], R35 ;  /* 0x00000023d8007388 */ /* 0x0009e20000000800 */
[----:B-1----:R-:W-:Y:S02]  /*1bfe0*/  F2FP.PACK_AB R30, R111, R110 ;  /* 0x0000006e6f1e723e */ /* 0x002fe400000000ff */
[----:B---3--:R-:W-:-:S03]  /*1bff0*/  F2FP.PACK_AB R34, R3, R2 ;  /* 0x000000020322723e */ /* 0x008fc600000000ff */
[----:B------:R1:W-:Y:S01]  /*1c000*/  STS [R216+0x400], R30 ;  /* 0x0004001ed8007388 */ /* 0x0003e20000000800 */
[----:B----4-:R-:W-:-:S03]  /*1c010*/  F2FP.PACK_AB R35, R19, R18 ;  /* 0x000000121323723e */ /* 0x010fc600000000ff */
[----:B------:R3:W-:Y:S04]  /*1c020*/  STS [R222+0x80], R34 ;  /* 0x00008022de007388 */ /* 0x0007e80000000800 */
[----:B------:R4:W-:Y:S01]  /*1c030*/  STS [R222+0x480], R35 ;  /* 0x00048023de007388 */ /* 0x0009e20000000800 */
[----:B-1----:R-:W-:Y:S02]  /*1c040*/  F2FP.PACK_AB R30, R5, R4 ;  /* 0x00000004051e723e */ /* 0x002fe400000000ff */
[----:B---3--:R-:W-:-:S03]  /*1c050*/  F2FP.PACK_AB R34, R21, R20 ;  /* 0x000000141522723e */ /* 0x008fc600000000ff */
[----:B------:R1:W-:Y:S01]  /*1c060*/  STS [R224], R30 ;  /* 0x0000001ee0007388 */ /* 0x0003e20000000800 */
[----:B----4-:R-:W-:-:S03]  /*1c070*/  F2FP.PACK_AB R35, R7, R6 ;  /* 0x000000060723723e */ /* 0x010fc600000000ff */
[----:B------:R3:W-:Y:S04]  /*1c080*/  STS [R224+0x400], R34 ;  /* 0x00040022e0007388 */ /* 0x0007e80000000800 */
[----:B------:R4:W-:Y:S01]  /*1c090*/  STS [R221+0x80], R35 ;  /* 0x00008023dd007388 */ /* 0x0009e20000000800 */
[----:B-1----:R-:W-:Y:S02]  /*1c0a0*/  F2FP.PACK_AB R30, R23, R22 ;  /* 0x00000016171e723e */ /* 0x002fe400000000ff */
[----:B---3--:R-:W-:-:S03]  /*1c0b0*/  F2FP.PACK_AB R34, R9, R8 ;  /* 0x000000080922723e */ /* 0x008fc600000000ff */
[----:B------:R1:W-:Y:S01]  /*1c0c0*/  STS [R221+0x480], R30 ;  /* 0x0004801edd007388 */ /* 0x0003e20000000800 */
[----:B----4-:R-:W-:-:S03]  /*1c0d0*/  F2FP.PACK_AB R35, R25, R24 ;  /* 0x000000181923723e */ /* 0x010fc600000000ff */
[----:B------:R3:W-:Y:S04]  /*1c0e0*/  STS [R223], R34 ;  /* 0x00000022df007388 */ /* 0x0007e80000000800 */
[----:B------:R4:W-:Y:S01]  /*1c0f0*/  STS [R223+0x400], R35 ;  /* 0x00040023df007388 */ /* 0x0009e20000000800 */
[----:B-1----:R-:W-:Y:S02]  /*1c100*/  F2FP.PACK_AB R30, R85, R84 ;  /* 0x00000054551e723e */ /* 0x002fe400000000ff */
[----:B---3--:R-:W-:-:S03]  /*1c110*/  F2FP.PACK_AB R34, R87, R86 ;  /* 0x000000565722723e */ /* 0x008fc600000000ff */
[----:B------:R1:W-:Y:S01]  /*1c120*/  STS [R225+0x80], R30 ;  /* 0x0000801ee1007388 */ /* 0x0003e20000000800 */
[----:B----4-:R-:W-:-:S03]  /*1c130*/  F2FP.PACK_AB R35, R89, R88 ;  /* 0x000000585923723e */ /* 0x010fc600000000ff */
        /* <DEDUP_REMOVED lines=10> */
[----:B------:R1:W-:Y:S01]  /*1c1e0*/  STS [R216+0x4000], R30 ;  /* 0x0040001ed8007388 */ /* 0x0003e20000000800 */
[----:B----4-:R-:W-:-:S03]  /*1c1f0*/  F2FP.PACK_AB R33, R101, R100 ;  /* 0x000000646521723e */ /* 0x010fc600000000ff */
[----:B------:R3:W-:Y:S01]  /*1c200*/  STS [R216+0x4400], R34 ;  /* 0x00440022d8007388 */ /* 0x0007e20000000800 */
[----:B------:R-:W-:-:S03]  /*1c210*/  F2FP.PACK_AB R35, R105, R104 ;  /* 0x000000686923723e */ /* 0x000fc600000000ff */
[----:B------:R4:W-:Y:S01]  /*1c220*/  STS [R222+0x4080], R33 ;  /* 0x00408021de007388 */ /* 0x0009e20000000800 */
[----:B-1----:R-:W-:Y:S02]  /*1c230*/  F2FP.PACK_AB R30, R103, R102 ;  /* 0x00000066671e723e */ /* 0x002fe400000000ff */
[----:B---3--:R-:W-:-:S03]  /*1c240*/  F2FP.PACK_AB R34, R107, R106 ;  /* 0x0000006a6b22723e */ /* 0x008fc600000000ff */
[----:B------:R1:W-:Y:S01]  /*1c250*/  STS [R222+0x4480], R30 ;  /* 0x0044801ede007388 */ /* 0x0003e20000000800 */
[----:B----4-:R-:W-:-:S03]  /*1c260*/  F2FP.PACK_AB R33, R53, R52 ;  /* 0x000000343521723e */ /* 0x010fc600000000ff */
[----:B------:R3:W-:Y:S04]  /*1c270*/  STS [R224+0x4000], R35 ;  /* 0x00400023e0007388 */ /* 0x0007e80000000800 */
[----:B------:R4:W-:Y:S04]  /*1c280*/  STS [R224+0x4400], R34 ;  /* 0x00440022e0007388 */ /* 0x0009e80000000800 */
[----:B------:R2:W-:Y:S01]  /*1c290*/  STS [R221+0x4080], R33 ;  /* 0x00408021dd007388 */ /* 0x0005e20000000800 */
[----:B-1----:R-:W-:Y:S02]  /*1c2a0*/  F2FP.PACK_AB R30, R55, R54 ;  /* 0x00000036371e723e */ /* 0x002fe400000000ff */
[----:B---3--:R-:W-:-:S03]  /*1c2b0*/  F2FP.PACK_AB R35, R57, R56 ;  /* 0x000000383923723e */ /* 0x008fc600000000ff */
[----:B------:R1:W-:Y:S01]  /*1c2c0*/  STS [R221+0x4480], R30 ;  /* 0x0044801edd007388 */ /* 0x0003e20000000800 */
[----:B----4-:R-:W-:-:S03]  /*1c2d0*/  F2FP.PACK_AB R34, R59, R58 ;  /* 0x0000003a3b22723e */ /* 0x010fc600000000ff */
[----:B------:R3:W-:Y:S01]  /*1c2e0*/  STS [R223+0x4000], R35 ;  /* 0x00400023df007388 */ /* 0x0007e20000000800 */
[----:B--2---:R-:W-:-:S03]  /*1c2f0*/  F2FP.PACK_AB R33, R61, R60 ;  /* 0x0000003c3d21723e */ /* 0x004fc600000000ff */
[----:B------:R2:W-:Y:S04]  /*1c300*/  STS [R223+0x4400], R34 ;  /* 0x00440022df007388 */ /* 0x0005e80000000800 */
[----:B------:R4:W-:Y:S01]  /*1c310*/  STS [R225+0x4080], R33 ;  /* 0x00408021e1007388 */ /* 0x0009e20000000800 */
[----:B-1----:R-:W-:Y:S02]  /*1c320*/  F2FP.PACK_AB R30, R63, R62 ;  /* 0x0000003e3f1e723e */ /* 0x002fe400000000ff */
[----:B---3--:R-:W-:-:S03]  /*1c330*/  F2FP.PACK_AB R35, R17, R16 ;  /* 0x000000101123723e */ /* 0x008fc600000000ff */
[----:B------:R1:W-:Y:S01]  /*1c340*/  STS [R225+0x4480], R30 ;  /* 0x0044801ee1007388 */ /* 0x0003e20000000800 */
[----:B--2---:R-:W-:-:S03]  /*1c350*/  F2FP.PACK_AB R34, R27, R26 ;  /* 0x0000001a1b22723e */ /* 0x004fc600000000ff */
[----:B------:R2:W-:Y:S01]  /*1c360*/  STS [R226+0x4000], R35 ;  /* 0x00400023e2007388 */ /* 0x0005e20000000800 */
[----:B----4-:R-:W-:-:S03]  /*1c370*/  IMAD.MOV.U32 R33, RZ, RZ, 0x4 ;  /* 0x00000004ff217424 */ /* 0x010fc600078e00ff */
[----:B------:R2:W-:Y:S01]  /*1c380*/  STS [R226+0x4400], R34 ;  /* 0x00440022e2007388 */ /* 0x0005e20000000800 */
[----:B------:R-:W-:-:S03]  /*1c390*/  @P1 IMAD.WIDE R38, R211, R33, c[0x0][0x508] ;  /* 0x00014200d3261625 */ /* 0x000fc600078e0221 */
[----:B------:R-:W-:Y:S01]  /*1c3a0*/  BAR.SYNC.DEFER_BLOCKING 0x1, 0x100 ;  /* 0x0044000000007b1d */ /* 0x000fe20000010000 */
[----:B------:R-:W-:-:S04]  /*1c3b0*/  IMAD.WIDE R40, R211, R33, c[0x0][0x500] ;  /* 0x00014000d3287625 */ /* 0x000fc800078e0221 */
[----:B-1----:R-:W-:Y:S01]  /*1c3c0*/  IMAD.MOV.U32 R30, RZ, RZ, RZ ;  /* 0x000000ffff1e7224 */ /* 0x002fe200078e00ff */
[----:B------:R2:W5:Y:S05]  /*1c3d0*/  @P1 LDG.E R36, [R38.64] ;  /* 0x0000000826241981 */ /* 0x00056a000c1e1900 */
[----:B------:R2:W5:Y:S01]  /*1c3e0*/  @P2 LDG.E R30, [R40.64] ;  /* 0x00000008281e2981 */ /* 0x000562000c1e1900 */
[----:B------:R-:W-:-:S04]  /*1c3f0*/  ISETP.NE.AND P0, PT, R210, RZ, PT ;  /* 0x000000ffd200720c */ /* 0x000fc80003f05270 */
[----:B------:R-:W-:Y:S01]  /*1c400*/  SEL R210, R210, c[0x0][0x3d4], P0 ;  /* 0x0000f500d2d27a07 */ /* 0x000fe20000000000 */
[----:B------:R-:W-:Y:S05]  /*1c410*/  @P1 BRA `(.L_x_837) ;  /* 0x0000004000001947 */ /* 0x000fea0003800000 */
[----:B------:R-:W-:Y:S05]  /*1c420*/  @!P2 BRA `(.L_x_837) ;  /* 0x000000300000a947 */ /* 0x000fea0003800000 */
[----:B-----5:R1:W3:Y:S04]  /*1c430*/  LDG.E R36, [R40.64] ;  /* 0x0000000828247981 */ /* 0x0202e8000c1e1900 */
[----:B-12---:R-:W3:Y:S02]  /*1c440*/  LDG.E R40, [R40.64+0x4] ;  /* 0x0000040828287981 */ /* 0x006ee4000c1e1900 */
[----:B---3--:R-:W-:Y:S02]  /*1c450*/  IADD3 R36, -R36, R40, RZ ;  /* 0x0000002824247210 */ /* 0x008fe40007ffe1ff */
.L_x_837:
[----:B------:R-:W-:Y:S01]  /*1c460*/  IMAD.MOV.U32 R43, RZ, RZ, 0x368 ;  /* 0x00000368ff2b7424 */ /* 0x000fe200078e00ff */
[----:B------:R-:W-:Y:S01]  /*1c470*/  ISETP.GT.AND P2, PT, R210, 0x1, PT ;  /* 0x00000001d200780c */ /* 0x000fe20003f44270 */
[----:B------:R-:W-:Y:S01]  /*1c480*/  IMAD.MOV.U32 R33, RZ, RZ, c[0x0][0x4e8] ;  /* 0x00013a00ff217624 */ /* 0x000fe200078e00ff */
[----:B------:R-:W-:-:S02]  /*1c490*/  ISETP.NE.U32.AND P0, PT, RZ, c[0x0][0x500], PT ;  /* 0x00014000ff007a0c */ /* 0x000fc40003f05070 */
[----:B------:R-:W-:Y:S02]  /*1c4a0*/  SEL R43, R43, 0x328, P2 ;  /* 0x000003282b2b7807 */ /* 0x000fe40001000000 */
[----:B------:R-:W-:Y:S02]  /*1c4b0*/  ISETP.NE.AND.EX P0, PT, RZ, c[0x0][0x504], PT, P0 ;  /* 0x00014100ff007a0c */ /* 0x000fe40003f05300 */
[----:B--2---:R-:W1:Y:S01]  /*1c4c0*/  LDC.64 R40, c[0x0][R43+0x170] ;  /* 0x00005c002b287b82 */ /* 0x004e620000000a00 */
[----:B------:R-:W-:Y:S01]  /*1c4d0*/  ISETP.NE.AND P3, PT, R33, 0x1, PT ;  /* 0x000000012100780c */ /* 0x000fe20003f65270 */
[----:B------:R-:W-:Y:S01]  /*1c4e0*/  IMAD.IADD R33, R218, 0x1, R209 ;  /* 0x00000001da217824 */ /* 0x000fe200078e02d1 */
[----:B------:R-:W-:Y:S02]  /*1c4f0*/  SHF.R.S32.HI R34, RZ, 0x1f, R211 ;  /* 0x0000001fff227819 */ /* 0x000fe400000114d3 */
[----:B------:R-:W-:Y:S01]  /*1c500*/  SEL R35, R211, RZ, !P0 ;  /* 0x000000ffd3237207 */ /* 0x000fe20004000000 */
[----:B------:R-:W-:Y:S01]  /*1c510*/  IMAD.MOV.U32 R42, RZ, RZ, R33 ;  /* 0x000000ffff2a7224 */ /* 0x000fe200078e0021 */
[----:B------:R-:W-:Y:S01]  /*1c520*/  SEL R34, R34, RZ, !P0 ;  /* 0x000000ff22227207 */ /* 0x000fe20004000000 */
[----:B------:R-:W2:Y:S01]  /*1c530*/  LDC.64 R38, c[0x0][R43+0x168] ;  /* 0x00005a002b267b82 */ /* 0x000ea20000000a00 */
[----:B------:R-:W-:-:S07]  /*1c540*/  SEL R44, R233, RZ, P2 ;  /* 0x000000ffe92c7207 */ /* 0x000fce0001000000 */
[----:B------:R-:W3:Y:S08]  /*1c550*/  LDC.64 R48, c[0x0][R43+0x178] ;  /* 0x00005e002b307b82 */ /* 0x000ef00000000a00 */
[----:B------:R-:W4:Y:S01]  /*1c560*/  LDC.64 R46, c[0x0][R43+0x160] ;  /* 0x000058002b2e7b82 */ /* 0x000f220000000a00 */
[----:B-1----:R-:W-:-:S04]  /*1c570*/  IMAD R37, R41, R35, RZ ;  /* 0x0000002329257224 */ /* 0x002fc800078e02ff */
[C---:B------:R-:W-:Y:S02]  /*1c580*/  IMAD R37, R40.reuse, R34, R37 ;  /* 0x0000002228257224 */ /* 0x040fe400078e0225 */
[----:B------:R-:W-:-:S04]  /*1c590*/  IMAD.WIDE.U32 R40, R40, R35, RZ ;  /* 0x0000002328287225 */ /* 0x000fc800078e00ff */
[----:B--2---:R-:W-:-:S04]  /*1c5a0*/  IMAD.WIDE.U32 R50, R38, R227, RZ ;  /* 0x000000e326327225 */ /* 0x004fc800078e00ff */
[----:B------:R-:W-:-:S04]  /*1c5b0*/  @P3 IMAD.HI.U32 R34, R33, c[0x0][0x4ec], RZ ;  /* 0x00013b0021223a27 */ /* 0x000fc800078e00ff */
[----:B------:R-:W-:Y:S01]  /*1c5c0*/  IMAD R38, R39, R227, RZ ;  /* 0x000000e327267224 */ /* 0x000fe200078e02ff */
[----:B------:R-:W-:Y:S01]  /*1c5d0*/  @P3 SHF.R.U32.HI R42, RZ, c[0x0][0x4f0], R34 ;  /* 0x00013c00ff2a3a19 */ /* 0x000fe20000011622 */
[----:B------:R-:W-:Y:S01]  /*1c5e0*/  IMAD.IADD R37, R41, 0x1, R37 ;  /* 0x0000000129257824 */ /* 0x000fe200078e0225 */
[----:B-----5:R-:W-:Y:S01]  /*1c5f0*/  IADD3 R41, P1, P0, R40, R50, R30 ;  /* 0x0000003228297210 */ /* 0x020fe2000783e01e */
[----:B------:R-:W-:Y:S01]  /*1c600*/  IMAD.IADD R38, R51, 0x1, R38 ;  /* 0x0000000133267824 */ /* 0x000fe200078e0226 */
[----:B------:R-:W-:Y:S01]  /*1c610*/  SHF.R.S32.HI R34, RZ, 0x1f, R30 ;  /* 0x0000001fff227819 */ /* 0x000fe2000001141e */
[-C--:B---3--:R-:W-:Y:S02]  /*1c620*/  IMAD R40, R49, R44.reuse, RZ ;  /* 0x0000002c31287224 */ /* 0x088fe400078e02ff */
        /* <DEDUP_REMOVED lines=8> */
[-C--:B----4-:R-:W-:Y:S01]  /*1c6b0*/  IMAD R38, R47, R39.reuse, RZ ;  /* 0x000000272f267224 */ /* 0x090fe200078e02ff */
[----:B------:R-:W-:Y:S01]  /*1c6c0*/  LOP3.LUT R37, R32, 0xffffffe0, RZ, 0xc0, !PT ;  /* 0xffffffe020257812 */ /* 0x000fe200078ec0ff */
[----:B------:R-:W-:Y:S01]  /*1c6d0*/  IMAD.MOV.U32 R40, RZ, RZ, c[0x0][0x4a8] ;  /* 0x00012a00ff287624 */ /* 0x000fe200078e00ff */
[----:B------:R-:W-:Y:S01]  /*1c6e0*/  SHF.R.S32.HI R42, RZ, 0x1f, R39 ;  /* 0x0000001fff2a7819 */ /* 0x000fe20000011427 */
[----:B------:R-:W-:Y:S01]  /*1c6f0*/  IMAD.WIDE.U32 R44, R46, R39, R44 ;  /* 0x000000272e2c7225 */ /* 0x000fe200078e002c */
[----:B------:R-:W-:Y:S02]  /*1c700*/  SHF.R.S32.HI R32, RZ, 0x1f, R32 ;  /* 0x0000001fff207819 */ /* 0x000fe40000011420 */
[----:B------:R-:W-:Y:S01]  /*1c710*/  SEL R40, R40, c[0x0][0x450], P2 ;  /* 0x0001140028287a07 */ /* 0x000fe20001000000 */
[----:B------:R-:W-:Y:S01]  /*1c720*/  IMAD.IADD R37, R10, 0x1, -R37 ;  /* 0x000000010a257824 */ /* 0x000fe200078e0a25 */
[----:B------:R-:W-:Y:S01]  /*1c730*/  LEA.HI R41, R32, R31, RZ, 0x3 ;  /* 0x0000001f20297211 */ /* 0x000fe200078f18ff */
[----:B------:R-:W-:Y:S01]  /*1c740*/  IMAD R38, R46, R42, R38 ;  /* 0x0000002a2e267224 */ /* 0x000fe200078e0226 */
[----:B------:R-:W-:Y:S01]  /*1c750*/  LEA R40, P0, R44, R40, 0x2 ;  /* 0x000000282c287211 */ /* 0x000fe200078010ff */
[----:B------:R-:W-:Y:S01]  /*1c760*/  IMAD.MOV.U32 R39, RZ, RZ, c[0x0][0x4ac] ;  /* 0x00012b00ff277624 */ /* 0x000fe200078e00ff */
[----:B------:R-:W-:Y:S01]  /*1c770*/  SHF.R.S32.HI R32, RZ, 0x1f, R37 ;  /* 0x0000001fff207819 */ /* 0x000fe20000011425 */
[----:B------:R-:W-:Y:S01]  /*1c780*/  IMAD.IADD R38, R45, 0x1, R38 ;  /* 0x000000012d267824 */ /* 0x000fe200078e0226 */
[----:B------:R-:W-:Y:S01]  /*1c790*/  LOP3.LUT R41, R41, 0xffffff8, RZ, 0xc0, !PT ;  /* 0x0ffffff829297812 */ /* 0x000fe200078ec0ff */
[----:B------:R-:W-:Y:S01]  /*1c7a0*/  SHFL.IDX PT, R42, R40, RZ, 0x1c1f ;  /* 0x001c1fff282a7589 */ /* 0x000fe200000e0000 */
[----:B------:R-:W-:-:S02]  /*1c7b0*/  SEL R39, R39, c[0x0][0x454], P2 ;  /* 0x0001150027277a07 */ /* 0x000fc40001000000 */
[----:B------:R-:W-:Y:S01]  /*1c7c0*/  LEA.HI R32, R32, R37, RZ, 0x2 ;  /* 0x0000002520207211 */ /* 0x000fe200078f10ff */
[----:B------:R-:W-:Y:S01]  /*1c7d0*/  IMAD.IADD R41, R31, 0x1, -R41 ;  /* 0x000000011f297824 */ /* 0x000fe200078e0a29 */
[----:B------:R-:W-:Y:S01]  /*1c7e0*/  LEA.HI.X R38, R44, R39, R38, 0x2, P0 ;  /* 0x000000272c267211 */ /* 0x000fe200000f1426 */
[----:B------:R-:W-:Y:S01]  /*1c7f0*/  IMAD R31, R36, c[0x0][0x4e8], RZ ;  /* 0x00013a00241f7a24 */ /* 0x000fe200078e02ff */
[----:B------:R-:W-:Y:S01]  /*1c800*/  SHF.R.S32.HI R32, RZ, 0x2, R32 ;  /* 0x00000002ff207819 */ /* 0x000fe20000011420 */
[----:B------:R-:W-:Y:S01]  /*1c810*/  SHFL.IDX PT, R44, R40, 0x1, 0x1c1f ;  /* 0x003c1f00282c7f89 */ /* 0x000fe200000e0000 */
[----:B------:R-:W-:-:S03]  /*1c820*/  LOP3.LUT P0, RZ, R37, 0x3, RZ, 0xc0, !PT ;  /* 0x0000000325ff7812 */ /* 0x000fc6000780c0ff */
[----:B------:R-:W1:Y:S01]  /*1c830*/  SHFL.IDX PT, R43, R38, RZ, 0x1c1f ;  /* 0x001c1fff262b7589 */ /* 0x000e6200000e0000 */
[----:B------:R-:W-:-:S03]  /*1c840*/  IMAD R32, R41, 0x10, R32 ;  /* 0x0000001029207824 */ /* 0x000fc600078e0220 */
[----:B------:R-:W2:Y:S01]  /*1c850*/  SHFL.IDX PT, R45, R38, 0x1, 0x1c1f ;  /* 0x003c1f00262d7f89 */ /* 0x000ea200000e0000 */
[----:B------:R-:W-:-:S05]  /*1c860*/  IMAD.IADD R32, R32, 0x1, R209 ;  /* 0x0000000120207824 */ /* 0x000fca00078e02d1 */
[C---:B------:R-:W-:Y:S02]  /*1c870*/  IADD3 R36, R32.reuse, 0x8, RZ ;  /* 0x0000000820247810 */ /* 0x040fe40007ffe0ff */
[-C--:B------:R-:W-:Y:S02]  /*1c880*/  ISETP.GE.OR P1, PT, R32, R31.reuse, P0 ;  /* 0x0000001f2000720c */ /* 0x080fe40000726670 */
[----:B------:R-:W-:-:S11]  /*1c890*/  ISETP.GE.OR P0, PT, R36, R31, P0 ;  /* 0x0000001f2400720c */ /* 0x000fd60000706670 */
[----:B-1----:R-:W-:Y:S01]  /*1c8a0*/  @!P1 ST.E [R42.64], R11 ;  /* 0x0000000b2a009985 */ /* 0x002fe2000c101908 */
[----:B------:R-:W-:-:S03]  /*1c8b0*/  ISETP.GE.AND P1, PT, R36, R31, PT ;  /* 0x0000001f2400720c */ /* 0x000fc60003f26270 */
[----:B--2---:R1:W-:Y:S01]  /*1c8c0*/  @!P0 ST.E [R44.64], R0 ;  /* 0x000000002c008985 */ /* 0x0043e2000c101908 */
[----:B------:R-:W-:Y:S02]  /*1c8d0*/  ISETP.GE.AND P0, PT, R32, R31, PT ;  /* 0x0000001f2000720c */ /* 0x000fe40003f06270 */
[----:B-1----:R-:W-:Y:S01]  /*1c8e0*/  P2R R0, PR, RZ, 0x2 ;  /* 0x00000002ff007803 */ /* 0x002fe20000000000 */
[----:B------:R-:W-:Y:S05]  /*1c8f0*/  @P2 BRA `(.L_x_838) ;  /* 0x0000069000002947 */ /* 0x000fea0003800000 */
[----:B------:R-:W-:Y:S01]  /*1c900*/  IMAD R34, R34, c[0x0][0x3a0], RZ ;  /* 0x0000e80022227a24 */ /* 0x000fe200078e02ff */
[----:B------:R-:W-:Y:S01]  /*1c910*/  LEA R0, R28, R29, 0x5 ;  /* 0x0000001d1c007211 */ /* 0x000fe200078e28ff */
[C---:B------:R-:W-:Y:S01]  /*1c920*/  IMAD.WIDE.U32 R2, R30.reuse, c[0x0][0x3a0], RZ ;  /* 0x0000e8001e027a25 */ /* 0x040fe200078e00ff */
[----:B------:R1:W2:Y:S01]  /*1c930*/  LDS.128 R40, [R234+0x80] ;  /* 0x00008000ea287984 */ /* 0x0002a20000000c00 */
[----:B------:R-:W-:Y:S02]  /*1c940*/  IADD3 R29, R29, R209, RZ ;  /* 0x000000d11d1d7210 */ /* 0x000fe40007ffe0ff */
[----:B------:R-:W-:Y:S01]  /*1c950*/  IMAD R30, R30, c[0x0][0x3a4], R34 ;  /* 0x0000e9001e1e7a24 */ /* 0x000fe200078e0222 */
[----:B------:R-:W-:Y:S01]  /*1c960*/  MOV R6, R2 ;  /* 0x0000000200067202 */ /* 0x000fe20000000f00 */
[----:B------:R1:W3:Y:S01]  /*1c970*/  LDS.128 R36, [R234+0x1080] ;  /* 0x00108000ea247984 */ /* 0x0002e20000000c00 */
[----:B------:R-:W-:-:S02]  /*1c980*/  IADD3 R0, R209, R0, RZ ;  /* 0x00000000d1007210 */ /* 0x000fc40007ffe0ff */
[----:B------:R-:W-:Y:S01]  /*1c990*/  IADD3 R7, R3, R30, RZ ;  /* 0x0000001e03077210 */ /* 0x000fe20007ffe0ff */
[----:B------:R1:W4:Y:S01]  /*1c9a0*/  LDS.128 R24, [R234+0x3080] ;  /* 0x00308000ea187984 */ /* 0x0003220000000c00 */
[----:B------:R-:W-:Y:S01]  /*1c9b0*/  SHF.R.S32.HI R3, RZ, 0x1f, R35 ;  /* 0x0000001fff037819 */ /* 0x000fe20000011423 */
[----:B------:R-:W-:Y:S01]  /*1c9c0*/  @P3 IMAD.HI.U32 R4, R0, c[0x0][0x4ec], RZ ;  /* 0x00013b0000043a27 */ /* 0x000fe200078e00ff */
[----:B------:R-:W-:Y:S01]  /*1c9d0*/  MOV R2, R0 ;  /* 0x0000000000027202 */ /* 0x000fe20000000f00 */
[----:B------:R1:W1:Y:S02]  /*1c9e0*/  LDS.128 R20, [R234+0x4080] ;  /* 0x00408000ea147984 */ /* 0x0002640000000c00 */
[C---:B------:R-:W-:Y:S01]  /*1c9f0*/  IMAD.WIDE.U32 R6, R227.reuse, c[0x0][0x3e8], R6 ;  /* 0x0000fa00e3067a25 */ /* 0x040fe200078e0006 */
[----:B------:R-:W-:Y:S01]  /*1ca00*/  @P3 SHF.R.U32.HI R2, RZ, c[0x0][0x4f0], R4 ;  /* 0x00013c00ff023a19 */ /* 0x000fe20000011604 */
[----:B------:R1:W1:Y:S02]  /*1ca10*/  LDS.128 R16, [R234+0x5080] ;  /* 0x00508000ea107984 */ /* 0x0002640000000c00 */
[----:B------:R-:W-:Y:S01]  /*1ca20*/  IMAD R7, R227, c[0x0][0x3ec], R7 ;  /* 0x0000fb00e3077a24 */ /* 0x000fe200078e0207 */
[----:B------:R-:W-:Y:S01]  /*1ca30*/  SHF.R.S32.HI R9, RZ, 0x1f, R2 ;  /* 0x0000001fff097819 */ /* 0x000fe20000011402 */
[----:B------:R-:W-:Y:S01]  /*1ca40*/  IMAD R3, R3, c[0x0][0x3f0], RZ ;  /* 0x0000fc0003037a24 */ /* 0x000fe200078e02ff */
[----:B------:R-:W-:Y:S01]  /*1ca50*/  IADD3 R8, -R2, RZ, RZ ;  /* 0x000000ff02087210 */ /* 0x000fe20007ffe1ff */
[----:B------:R-:W-:-:S02]  /*1ca60*/  IMAD.WIDE.U32 R44, R35, c[0x0][0x3f0], R6 ;  /* 0x0000fc00232c7a25 */ /* 0x000fc400078e0006 */
[----:B------:R1:W1:Y:S02]  /*1ca70*/  LDS.128 R4, [R234+0x6080] ;  /* 0x00608000ea047984 */ /* 0x0002640000000c00 */
[----:B------:R-:W-:Y:S02]  /*1ca80*/  IMAD R3, R35, c[0x0][0x3f4], R3 ;  /* 0x0000fd0023037a24 */ /* 0x000fe400078e0203 */
[----:B------:R1:W1:Y:S01]  /*1ca90*/  LDS.128 R32, [R234+0x2080] ;  /* 0x00208000ea207984 */ /* 0x0002620000000c00 */
[----:B------:R-:W-:Y:S02]  /*1caa0*/  IMAD R9, R9, c[0x0][0x3e0], RZ ;  /* 0x0000f80009097a24 */ /* 0x000fe400078e02ff */
[----:B------:R-:W-:Y:S01]  /*1cab0*/  IADD3 R45, R45, R3, RZ ;  /* 0x000000032d2d7210 */ /* 0x000fe20007ffe0ff */
[----:B------:R-:W1:Y:S01]  /*1cac0*/  LDS.128 R232, [R234+0x7080] ;  /* 0x00708000eae87984 */ /* 0x000e620000000c00 */
[----:B------:R-:W-:Y:S02]  /*1cad0*/  IMAD R8, R8, c[0x0][0x4e8], R0 ;  /* 0x00013a0008087a24 */ /* 0x000fe400078e0200 */
[----:B------:R-:W-:-:S02]  /*1cae0*/  IMAD R9, R2, c[0x0][0x3e4], R9 ;  /* 0x0000f90002097a24 */ /* 0x000fc400078e0209 */
        /* <DEDUP_REMOVED lines=11> */
.L_x_900:
[----:B------:R-:W-:Y:S05]  /*1cba0*/  BRA.DIV ~URZ, `(.L_x_840) ;  /* 0x000030327f007947 */ /* 0x000fea000b800000 */
[----:B------:R4:W2:Y:S02]  /*1cbb0*/  SHFL.IDX PT, R8, R0, RZ, 0x181f ;  /* 0x00181fff00087589 */ /* 0x0008a400000e0000 */
.L_x_901:
        /* <DEDUP_REMOVED lines=11> */
.L_x_842:
[----:B------:R-:W-:Y:S05]  /*1cc70*/  BSYNC B0 ;  /* 0x0000000000007941 */ /* 0x000fea0003800000 */
.L_x_841:
[----:B------:R-:W-:Y:S05]  /*1cc80*/  BRA.DIV ~URZ, `(.L_x_843) ;  /* 0x00002fc27f007947 */ /* 0x000fea000b800000 */
[----:B---3--:R3:W4:Y:S04]  /*1cc90*/  SHFL.IDX PT, R3, R2, 0x1, 0x181f ;  /* 0x00381f0002037f89 */ /* 0x00872800000e0000 */
[----:B--2---:R3:W2:Y:S02]  /*1cca0*/  SHFL.IDX PT, R9, R0, 0x1, 0x181f ;  /* 0x00381f0000097f89 */ /* 0x0046a400000e0000 */
.L_x_902:
[----:B------:R-:W-:Y:S01]  /*1ccb0*/  IADD3 R8, R29, 0x20, RZ ;  /* 0x000000201d087810 */ /* 0x000fe20007ffe0ff */
[----:B------:R-:W-:Y:S03]  /*1ccc0*/  BSSY B0, `(.L_x_844) ;  /* 0x000000b000007945 */ /* 0x000fe60003800000 */
[----:B------:R-:W-:-:S13]  /*1ccd0*/  ISETP.GE.AND P0, PT, R8, R31, PT ;  /* 0x0000001f0800720c */ /* 0x000fda0003f06270 */
[----:B------:R-:W-:Y:S05]  /*1cce0*/  @P0 BRA `(.L_x_845) ;  /* 0x0000008000000947 */ /* 0x000fea0003800000 */
[----:B------:R-:W-:Y:S02]  /*1ccf0*/  ISETP.GE.AND P1, PT, R116, c[0x0][0x3c8], PT ;  /* 0x0000f20074007a0c */ /* 0x000fe40003f26270 */
[----:B------:R-:W-:-:S11]  /*1cd00*/  ISETP.GE.AND P0, PT, R13, c[0x0][0x3c8], PT ;  /* 0x0000f2000d007a0c */ /* 0x000fd60003f06270 */
[CC--:B--2---:R-:W-:Y:S02]  /*1cd10*/  @!P1 LEA R8, P3, R116.reuse, R9.reuse, 0x1 ;  /* 0x0000000974089211 */ /* 0x0c4fe400078608ff */
[C---:B-1----:R-:W-:Y:S02]  /*1cd20*/  @!P0 LEA R20, P2, R13.reuse, R9, 0x1 ;  /* 0x000000090d148211 */ /* 0x042fe400078408ff */
[-C--:B----4-:R-:W-:Y:S02]  /*1cd30*/  @!P1 LEA.HI.X R9, R116, R3.reuse, R14, 0x1, P3 ;  /* 0x0000000374099211 */ /* 0x090fe400018f0c0e */
[----:B------:R-:W-:-:S03]  /*1cd40*/  @!P0 LEA.HI.X R21, R13, R3, R15, 0x1, P2 ;  /* 0x000000030d158211 */ /* 0x000fc600010f0c0f */
[----:B------:R1:W-:Y:S04]  /*1cd50*/  @!P1 ST.E.128 [R8.64], R36 ;  /* 0x0000002408009985 */ /* 0x0003e8000c101d08 */
[----:B------:R1:W-:Y:S02]  /*1cd60*/  @!P0 ST.E.128 [R20.64], R16 ;  /* 0x0000001014008985 */ /* 0x0003e4000c101d08 */
.L_x_845:
[----:B------:R-:W-:Y:S05]  /*1cd70*/  BSYNC B0 ;  /* 0x0000000000007941 */ /* 0x000fea0003800000 */
.L_x_844:
[----:B------:R-:W-:Y:S05]  /*1cd80*/  BRA.DIV ~URZ, `(.L_x_846) ;  /* 0x00002f927f007947 */ /* 0x000fea000b800000 */
[----:B----4-:R4:W3:Y:S02]  /*1cd90*/  SHFL.IDX PT, R3, R2, 0x2, 0x181f ;  /* 0x00581f0002037f89 */ /* 0x0108e400000e0000 */
.L_x_903:
[----:B------:R-:W-:Y:S05]  /*1cda0*/  BRA.DIV ~URZ, `(.L_x_847) ;  /* 0x00002fe27f007947 */ /* 0x000fea000b800000 */
[----:B-12---:R1:W2:Y:S02]  /*1cdb0*/  SHFL.IDX PT, R9, R0, 0x2, 0x181f ;  /* 0x00581f0000097f89 */ /* 0x0062a400000e0000 */
.L_x_904:
        /* <DEDUP_REMOVED lines=11> */
[----:B------:R2:W-:Y:S02]  /*1ce70*/  @!P0 ST.E.128 [R16.64], R4 ;  /* 0x0000000410008985 */ /* 0x0005e4000c101d08 */
.L_x_849:
[----:B------:R-:W-:Y:S05]  /*1ce80*/  BSYNC B0 ;  /* 0x0000000000007941 */ /* 0x000fea0003800000 */
.L_x_848:
[----:B------:R-:W-:Y:S05]  /*1ce90*/  BRA.DIV ~URZ, `(.L_x_850) ;  /* 0x00002f627f007947 */ /* 0x000fea000b800000 */
[----:B---34-:R-:W3:Y:S04]  /*1cea0*/  SHFL.IDX PT, R2, R2, 0x3, 0x181f ;  /* 0x00781f0002027f89 */ /* 0x018ee800000e0000 */
[----:B-1----:R-:W1:Y:S02]  /*1ceb0*/  SHFL.IDX PT, R0, R0, 0x3, 0x181f ;  /* 0x00781f0000007f89 */ /* 0x002e6400000e0000 */
.L_x_905:
[----:B------:R-:W-:-:S04]  /*1cec0*/  IADD3 R29, R29, 0x60, RZ ;  /* 0x000000601d1d7810 */ /* 0x000fc80007ffe0ff */
[----:B------:R-:W-:-:S13]  /*1ced0*/  ISETP.GE.AND P0, PT, R29, R31, PT ;  /* 0x0000001f1d00720c */ /* 0x000fda0003f06270 */
[----:B------:R-:W-:Y:S05]  /*1cee0*/  @P0 BRA `(.L_x_851) ;  /* 0x0000185000000947 */ /* 0x000fea0003800000 */
[----:B------:R-:W-:-:S13]  /*1cef0*/  ISETP.GE.AND P0, PT, R116, c[0x0][0x3c8], PT ;  /* 0x0000f20074007a0c */ /* 0x000fda0003f06270 */
[----:B-12---:R-:W-:-:S04]  /*1cf00*/  @!P0 LEA R4, P1, R116, R0, 0x1 ;  /* 0x0000000074048211 */ /* 0x006fc800078208ff */
[----:B---3--:R-:W-:-:S05]  /*1cf10*/  @!P0 LEA.HI.X R5, R116, R2, R14, 0x1, P1 ;  /* 0x0000000274058211 */ /* 0x008fca00008f0c0e */
[----:B------:R1:W-:Y:S01]  /*1cf20*/  @!P0 ST.E.128 [R4.64], R24 ;  /* 0x0000001804008985 */ /* 0x0003e2000c101d08 */
[----:B------:R-:W-:-:S13]  /*1cf30*/  ISETP.GE.AND P0, PT, R13, c[0x0][0x3c8], PT ;  /* 0x0000f2000d007a0c */ /* 0x000fda0003f06270 */
[----:B------:R-:W-:Y:S05]  /*1cf40*/  @P0 BRA `(.L_x_851) ;  /* 0x000017f000000947 */ /* 0x000fea0003800000 */
[----:B-1----:R-:W-:-:S04]  /*1cf50*/  LEA R4, P0, R13, R0, 0x1 ;  /* 0x000000000d047211 */ /* 0x002fc800078008ff */
[----:B------:R-:W-:-:S05]  /*1cf60*/  LEA.HI.X R5, R13, R2, R15, 0x1, P0 ;  /* 0x000000020d057211 */ /* 0x000fca00000f0c0f */
[----:B------:R1:W-:Y:S01]  /*1cf70*/  ST.E.128 [R4.64], R232 ;  /* 0x000000e804007985 */ /* 0x0003e2000c101d08 */
[----:B------:R-:W-:Y:S05]  /*1cf80*/  BRA `(.L_x_851) ;  /* 0x000017b000007947 */ /* 0x000fea0003800000 */
.L_x_838:
[----:B------:R-:W-:Y:S01]  /*1cf90*/  IMAD R34, R34, c[0x0][0x408], RZ ;  /* 0x0001020022227a24 */ /* 0x000fe200078e02ff */
[----:B------:R-:W-:Y:S01]  /*1cfa0*/  SHF.R.S32.HI R11, RZ, 0x1f, R35 ;  /* 0x0000001fff0b7819 */ /* 0x000fe20000011423 */
[----:B------:R-:W-:-:S04]  /*1cfb0*/  IMAD.WIDE.U32 R14, R30, c[0x0][0x408], RZ ;  /* 0x000102001e0e7a25 */ /* 0x000fc800078e00ff */
[----:B------:R-:W-:Y:S02]  /*1cfc0*/  IMAD R34, R30, c[0x0][0x40c], R34 ;  /* 0x000103001e227a24 */ /* 0x000fe400078e0222 */
[----:B------:R-:W-:Y:S02]  /*1cfd0*/  IMAD R11, R11, c[0x0][0x440], RZ ;  /* 0x000110000b0b7a24 */ /* 0x000fe400078e02ff */
[----:B------:R-:W-:Y:S01]  /*1cfe0*/  @P3 IMAD.HI.U32 R13, R33, c[0x0][0x4ec], RZ ;  /* 0x00013b00210d3a27 */ /* 0x000fe200078e00ff */
[----:B------:R-:W-:-:S03]  /*1cff0*/  IADD3 R15, R15, R34, RZ ;  /* 0x000000220f0f7210 */ /* 0x000fc60007ffe0ff */
[----:B------:R-:W-:Y:S02]  /*1d000*/  IMAD R11, R35, c[0x0][0x444], R11 ;  /* 0x00011100230b7a24 */ /* 0x000fe400078e020b */
[----:B------:R-:W-:-:S04]  /*1d010*/  IMAD.WIDE.U32 R14, R227, c[0x0][0x438], R14 ;  /* 0x00010e00e30e7a25 */ /* 0x000fc800078e000e */
[----:B------:R-:W-:-:S04]  /*1d020*/  IMAD R15, R227, c[0x0][0x43c], R15 ;  /* 0x00010f00e30f7a24 */ /* 0x000fc800078e020f */
[----:B------:R-:W-:Y:S01]  /*1d030*/  IMAD.WIDE.U32 R28, R35, c[0x0][0x440], R14 ;  /* 0x00011000231c7a25 */ /* 0x000fe200078e000e */
[----:B------:R-:W-:Y:S02]  /*1d040*/  MOV R14, R33 ;  /* 0x00000021000e7202 */ /* 0x000fe40000000f00 */
[----:B------:R-:W-:Y:S02]  /*1d050*/  @P3 SHF.R.U32.HI R14, RZ, c[0x0][0x4f0], R13 ;  /* 0x00013c00ff0e3a19 */ /* 0x000fe4000001160d */
[----:B------:R-:W-:Y:S02]  /*1d060*/  IADD3 R29, R29, R11, RZ ;  /* 0x0000000b1d1d7210 */ /* 0x000fe40007ffe0ff */
[----:B------:R-:W-:Y:S02]  /*1d070*/  SHF.R.S32.HI R13, RZ, 0x1f, R14 ;  /* 0x0000001fff0d7819 */ /* 0x000fe4000001140e */
[----:B------:R-:W-:Y:S01]  /*1d080*/  IADD3 R11, -R14, RZ, RZ ;  /* 0x000000ff0e0b7210 */ /* 0x000fe20007ffe1ff */
[----:B------:R-:W-:-:S04]  /*1d090*/  IMAD.WIDE.U32 R28, R233, c[0x0][0x448], R28 ;  /* 0x00011200e91c7a25 */ /* 0x000fc800078e001c */
[----:B------:R-:W-:Y:S02]  /*1d0a0*/  IMAD R13, R13, c[0x0][0x430], RZ ;  /* 0x00010c000d0d7a24 */ /* 0x000fe400078e02ff */
[----:B------:R-:W-:Y:S02]  /*1d0b0*/  IMAD R29, R233, c[0x0][0x44c], R29 ;  /* 0x00011300e91d7a24 */ /* 0x000fe400078e021d */
[----:B------:R-:W-:Y:S02]  /*1d0c0*/  IMAD R11, R11, c[0x0][0x4e8], R33 ;  /* 0x00013a000b0b7a24 */ /* 0x000fe400078e0221 */
[C---:B------:R-:W-:Y:S02]  /*1d0d0*/  IMAD R13, R14.reuse, c[0x0][0x434], R13 ;  /* 0x00010d000e0d7a24 */ /* 0x040fe400078e020d */
[----:B------:R-:W-:Y:S01]  /*1d0e0*/  IMAD.WIDE.U32 R28, R14, c[0x0][0x430], R28 ;  /* 0x00010c000e1c7a25 */ /* 0x000fe200078e001c */
[----:B------:R-:W-:-:S04]  /*1d0f0*/  SHF.R.S32.HI R14, RZ, 0x1f, R11 ;  /* 0x0000001fff0e7819 */ /* 0x000fc8000001140b */
[----:B------:R-:W-:Y:S01]  /*1d100*/  IADD3 R15, R29, R13, RZ ;  /* 0x0000000d1d0f7210 */ /* 0x000fe20007ffe0ff */
[----:B------:R-:W-:Y:S01]  /*1d110*/  IMAD R13, R14, c[0x0][0x428], RZ ;  /* 0x00010a000e0d7a24 */ /* 0x000fe200078e02ff */
[----:B------:R-:W-:-:S05]  /*1d120*/  MOV R14, R28 ;  /* 0x0000001c000e7202 */ /* 0x000fca0000000f00 */
[----:B------:R-:W-:-:S04]  /*1d130*/  IMAD.WIDE.U32 R14, R11, c[0x0][0x428], R14 ;  /* 0x00010a000b0e7a25 */ /* 0x000fc800078e000e */
[----:B------:R-:W-:Y:S01]  /*1d140*/  IMAD R11, R11, c[0x0][0x42c], R13 ;  /* 0x00010b000b0b7a24 */ /* 0x000fe200078e020d */
[----:B------:R-:W-:-:S04]  /*1d150*/  LEA R67, P1, R14, c[0x0][0x400], 0x2 ;  /* 0x000100000e437a11 */ /* 0x000fc800078210ff */
[----:B------:R-:W-:-:S04]  /*1d160*/  IADD3 R11, R15, R11, RZ ;  /* 0x0000000b0f0b7210 */ /* 0x000fc80007ffe0ff */
[----:B------:R-:W-:Y:S01]  /*1d170*/  LEA.HI.X R66, R14, c[0x0][0x404], R11, 0x2, P1 ;  /* 0x000101000e427a11 */ /* 0x000fe200008f140b */
[----:B------:R-:W-:Y:S05]  /*1d180*/  BRA.DIV ~URZ, `(.L_x_852) ;  /* 0x00002d427f007947 */ /* 0x000fea000b800000 */
[----:B------:R1:W2:Y:S02]  /*1d190*/  SHFL.IDX PT, R72, R66, RZ, 0x1c1f ;  /* 0x001c1fff42487589 */ /* 0x0002a400000e0000 */
.L_x_906:
[----:B------:R-:W-:Y:S05]  /*1d1a0*/  BRA.DIV ~URZ, `(.L_x_853) ;  /* 0x00002d927f007947 */ /* 0x000fea000b800000 */
[----:B------:R3:W4:Y:S02]  /*1d1b0*/  SHFL.IDX PT, R68, R67, RZ, 0x1c1f ;  /* 0x001c1fff43447589 */ /* 0x00072400000e0000 */
.L_x_907:
        /* <DEDUP_REMOVED lines=37> */
[----:B--2---:R-:W-:Y:S02]  /*1d410*/  @!P1 IMAD.MOV.U32 R69, RZ, RZ, R72 ;  /* 0x000000ffff459224 */ /* 0x004fe400078e0048 */
[----:B----4-:R-:W-:Y:S02]  /*1d420*/  @!P0 LEA R70, P2, R15, R68, 0x2 ;  /* 0x000000440f468211 */ /* 0x010fe400078410ff */
[----:B------:R-:W-:Y:S02]  /*1d430*/  @!P1 IMAD.WIDE R74, R217, 0x4, R68 ;  /* 0x00000004d94a9825 */ /* 0x000fe400078e0244 */
[----:B------:R-:W-:Y:S02]  /*1d440*/  @!P0 LEA.HI.X R71, R15, R72, R14, 0x2, P2 ;  /* 0x000000480f478211 */ /* 0x000fe400010f140e */
[----:B------:R-:W-:Y:S01]  /*1d450*/  ISETP.GE.AND P2, PT, R46, c[0x0][0x3c8], PT ;  /* 0x0000f2002e007a0c */ /* 0x000fe20003f46270 */
[----:B------:R2:W-:Y:S01]  /*1d460*/  @!P1 ST.E.64 [R74.64], R112 ;  /* 0x000000704a009985 */ /* 0x0005e2000c101b08 */
[----:B------:R-:W-:-:S03]  /*1d470*/  ISETP.GE.AND P1, PT, R42, c[0x0][0x3c8], PT ;  /* 0x0000f2002a007a0c */ /* 0x000fc60003f26270 */
[----:B------:R4:W-:Y:S01]  /*1d480*/  @!P0 ST.E.64 [R70.64], R108 ;  /* 0x0000006c46008985 */ /* 0x0009e2000c101b08 */
        /* <DEDUP_REMOVED lines=16> */
[----:B--2---:R-:W-:-:S04]  /*1d590*/  @!P3 LEA R2, P5, R40, R68, 0x2 ;  /* 0x000000442802b211 */ /* 0x004fc800078a10ff */
[----:B------:R-:W-:Y:S02]  /*1d5a0*/  @!P3 LEA.HI.X R3, R40, R72, R39, 0x2, P5 ;  /* 0x000000482803b211 */ /* 0x000fe400028f1427 */
[C---:B----4-:R-:W-:Y:S02]  /*1d5b0*/  @!P4 LEA R4, P0, R38.reuse, R68, 0x2 ;  /* 0x000000442604c211 */ /* 0x050fe400078010ff */
[----:B------:R-:W-:Y:S01]  /*1d5c0*/  ISETP.GE.AND P5, PT, R29, c[0x0][0x3c8], PT ;  /* 0x0000f2001d007a0c */ /* 0x000fe20003fa6270 */
[----:B------:R2:W-:Y:S01]  /*1d5d0*/  @!P3 ST.E.64 [R2.64], R84 ;  /* 0x000000540200b985 */ /* 0x0005e2000c101b08 */
[----:B------:R-:W-:Y:S02]  /*1d5e0*/  @!P4 LEA.HI.X R5, R38, R72, R37, 0x2, P0 ;  /* 0x000000482605c211 */ /* 0x000fe400000f1425 */
[----:B------:R-:W-:-:S03]  /*1d5f0*/  @!P1 LEA R6, P3, R34, R68, 0x2 ;  /* 0x0000004422069211 */ /* 0x000fc600078610ff */
[----:B------:R4:W-:Y:S01]  /*1d600*/  @!P4 ST.E.64 [R4.64], R88 ;  /* 0x000000580400c985 */ /* 0x0009e2000c101b08 */
[----:B------:R-:W-:Y:S02]  /*1d610*/  @!P1 LEA.HI.X R7, R34, R72, R11, 0x2, P3 ;  /* 0x0000004822079211 */ /* 0x000fe400018f140b */
[----:B------:R-:W-:Y:S02]  /*1d620*/  ISETP.GE.AND P4, PT, R65, c[0x0][0x3c8], PT ;  /* 0x0000f20041007a0c */ /* 0x000fe40003f86270 */
[----:B--2---:R-:W-:-:S04]  /*1d630*/  @!P2 LEA R2, P0, R31, R68, 0x2 ;  /* 0x000000441f02a211 */ /* 0x004fc800078010ff */
[----:B------:R-:W-:Y:S02]  /*1d640*/  @!P2 LEA.HI.X R3, R31, R72, R30, 0x2, P0 ;  /* 0x000000481f03a211 */ /* 0x000fe400000f141e */
[----:B----4-:R-:W-:-:S03]  /*1d650*/  @!P6 LEA R4, P0, R33, R68, 0x2 ;  /* 0x000000442104e211 */ /* 0x010fc600078010ff */
[----:B------:R2:W-:Y:S01]  /*1d660*/  @!P2 ST.E.64 [R2.64], R92 ;  /* 0x0000005c0200a985 */ /* 0x0005e2000c101b08 */
[----:B------:R-:W-:Y:S02]  /*1d670*/  ISETP.GE.AND P2, PT, R48, c[0x0][0x3c8], PT ;  /* 0x0000f20030007a0c */ /* 0x000fe40003f46270 */
[----:B------:R-:W-:Y:S01]  /*1d680*/  @!P6 LEA.HI.X R5, R33, R72, R32, 0x2, P0 ;  /* 0x000000482105e211 */ /* 0x000fe200000f1420 */
[----:B------:R4:W-:Y:S01]  /*1d690*/  @!P1 ST.E.64 [R6.64], R96 ;  /* 0x0000006006009985 */ /* 0x0009e2000c101b08 */
[----:B------:R-:W-:Y:S02]  /*1d6a0*/  ISETP.GE.AND P1, PT, R44, c[0x0][0x3c8], PT ;  /* 0x0000f2002c007a0c */ /* 0x000fe40003f26270 */
[----:B------:R-:W-:Y:S01]  /*1d6b0*/  ISETP.GE.AND P0, PT, R36, c[0x0][0x3c8], PT ;  /* 0x0000f20024007a0c */ /* 0x000fe20003f06270 */
[----:B------:R5:W-:Y:S01]  /*1d6c0*/  @!P6 ST.E.64 [R4.64], R100 ;  /* 0x000000640400e985 */ /* 0x000be2000c101b08 */
[----:B--2---:R-:W-:-:S04]  /*1d6d0*/  @!P5 LEA R2, P3, R29, R68, 0x2 ;  /* 0x000000441d02d211 */ /* 0x004fc800078610ff */
[----:B------:R-:W-:Y:S02]  /*1d6e0*/  @!P5 LEA.HI.X R3, R29, R72, R28, 0x2, P3 ;  /* 0x000000481d03d211 */ /* 0x000fe400018f141c */
[CC--:B----4-:R-:W-:Y:S02]  /*1d6f0*/  @!P2 LEA R6, P3, R48.reuse, R68.reuse, 0x2 ;  /* 0x000000443006a211 */ /* 0x0d0fe400078610ff */
[C---:B-----5:R-:W-:Y:S01]  /*1d700*/  @!P4 LEA R4, P6, R65.reuse, R68, 0x2 ;  /* 0x000000444104c211 */ /* 0x060fe200078c10ff */
[----:B------:R2:W-:Y:S01]  /*1d710*/  @!P5 ST.E.64 [R2.64], R104 ;  /* 0x000000680200d985 */ /* 0x0005e2000c101b08 */
[-C--:B------:R-:W-:Y:S02]  /*1d720*/  @!P2 LEA.HI.X R7, R48, R72.reuse, R47, 0x2, P3 ;  /* 0x000000483007a211 */ /* 0x080fe400018f142f */
[----:B------:R-:W-:-:S05]  /*1d730*/  @!P4 LEA.HI.X R5, R65, R72, R64, 0x2, P6 ;  /* 0x000000484105c211 */ /* 0x000fca00030f1440 */
[----:B------:R4:W-:Y:S04]  /*1d740*/  @!P4 ST.E.64 [R4.64], R52 ;  /* 0x000000340400c985 */ /* 0x0009e8000c101b08 */
[----:B------:R4:W-:Y:S01]  /*1d750*/  @!P2 ST.E.64 [R6.64], R56 ;  /* 0x000000380600a985 */ /* 0x0009e2000c101b08 */
[-C--:B--2---:R-:W-:Y:S02]  /*1d760*/  @!P1 LEA R2, P5, R44, R68.reuse, 0x2 ;  /* 0x000000442c029211 */ /* 0x084fe400078a10ff */
[----:B------:R-:W-:Y:S02]  /*1d770*/  @!P0 LEA R68, P3, R36, R68, 0x2 ;  /* 0x0000004424448211 */ /* 0x000fe400078610ff */
[-C--:B------:R-:W-:Y:S02]  /*1d780*/  @!P1 LEA.HI.X R3, R44, R72.reuse, R43, 0x2, P5 ;  /* 0x000000482c039211 */ /* 0x080fe400028f142b */
[----:B------:R-:W-:-:S03]  /*1d790*/  @!P0 LEA.HI.X R69, R36, R72, R35, 0x2, P3 ;  /* 0x0000004824458211 */ /* 0x000fc600018f1423 */
[----:B------:R4:W-:Y:S04]  /*1d7a0*/  @!P1 ST.E.64 [R2.64], R60 ;  /* 0x0000003c02009985 */ /* 0x0009e8000c101b08 */
[----:B------:R4:W-:Y:S02]  /*1d7b0*/  @!P0 ST.E.64 [R68.64], R16 ;  /* 0x0000001044008985 */ /* 0x0009e4000c101b08 */
.L_x_855:
[----:B------:R-:W-:Y:S05]  /*1d7c0*/  BSYNC B0 ;  /* 0x0000000000007941 */ /* 0x000fea0003800000 */
.L_x_854:
[----:B------:R-:W-:Y:S05]  /*1d7d0*/  BRA.DIV ~URZ, `(.L_x_856) ;  /* 0x000027d27f007947 */ /* 0x000fea000b800000 */
[----:B-1----:R-:W1:Y:S04]  /*1d7e0*/  SHFL.IDX PT, R66, R66, 0x1, 0x1c1f ;  /* 0x003c1f0042427f89 */ /* 0x002e6800000e0000 */
[----:B---3--:R-:W3:Y:S02]  /*1d7f0*/  SHFL.IDX PT, R67, R67, 0x1, 0x1c1f ;  /* 0x003c1f0043437f89 */ /* 0x008ee400000e0000 */
.L_x_908:
[----:B------:R-:W-:-:S13]  /*1d800*/  ISETP.NE.AND P0, PT, R0, RZ, PT ;  /* 0x000000ff0000720c */ /* 0x000fda0003f05270 */
[----:B------:R-:W-:Y:S05]  /*1d810*/  @P0 BRA `(.L_x_851) ;  /* 0x00000f2000000947 */ /* 0x000fea0003800000 */
[----:B------:R-:W-:Y:S02]  /*1d820*/  ISETP.GE.AND P1, PT, R15, c[0x0][0x3c8], PT ;  /* 0x0000f2000f007a0c */ /* 0x000fe40003f26270 */
[----:B------:R-:W-:Y:S02]  /*1d830*/  ISETP.GE.AND P2, PT, R217, c[0x0][0x3c8], PT ;  /* 0x0000f200d9007a0c */ /* 0x000fe40003f46270 */
[----:B------:R-:W-:Y:S02]  /*1d840*/  ISETP.GE.AND P0, PT, R51, c[0x0][0x3c8], PT ;  /* 0x0000f20033007a0c */ /* 0x000fe40003f06270 */
[----:B------:R-:W-:Y:S02]  /*1d850*/  ISETP.GE.AND P5, PT, R50, c[0x0][0x3c8], PT ;  /* 0x0000f20032007a0c */ /* 0x000fe40003fa6270 */
[----:B------:R-:W-:-:S05]  /*1d860*/  ISETP.GE.AND P6, PT, R46, c[0x0][0x3c8], PT ;  /* 0x0000f2002e007a0c */ /* 0x000fca0003fc6270 */
[-C--:B---34-:R-:W-:Y:S02]  /*1d870*/  @!P1 LEA R4, P4, R15, R67.reuse, 0x2 ;  /* 0x000000430f049211 */ /* 0x098fe400078810ff */
[----:B------:R-:W-:Y:S02]  /*1d880*/  @!P2 IMAD.MOV.U32 R6, RZ, RZ, R67 ;  /* 0x000000ffff06a224 */ /* 0x000fe400078e0043 */
[----:B-1----:R-:W-:Y:S01]  /*1d890*/  @!P2 IMAD.MOV.U32 R7, RZ, RZ, R66 ;  /* 0x000000ffff07a224 */ /* 0x002fe200078e0042 */
[----:B------:R-:W-:Y:S02]  /*1d8a0*/  @!P0 LEA R2, P3, R51, R67, 0x2 ;  /* 0x0000004333028211 */ /* 0x000fe400078610ff */
[-C--:B------:R-:W-:Y:S01]  /*1d8b0*/  @!P1 LEA.HI.X R5, R15, R66.reuse, R14, 0x2, P4 ;  /* 0x000000420f059211 */ /* 0x080fe200020f140e */
[----:B------:R-:W-:Y:S01]  /*1d8c0*/  @!P2 IMAD.WIDE R6, R217, 0x4, R6 ;  /* 0x00000004d906a825 */ /* 0x000fe200078e0206 */
[----:B------:R-:W-:Y:S02]  /*1d8d0*/  ISETP.GE.AND P4, PT, R42, c[0x0][0x3c8], PT ;  /* 0x0000f2002a007a0c */ /* 0x000fe40003f86270 */
[----:B------:R-:W-:-:S02]  /*1d8e0*/  @!P0 LEA.HI.X R3, R51, R66, R13, 0x2, P3 ;  /* 0x0000004233038211 */ /* 0x000fc400018f140d */
[----:B------:R-:W-:Y:S01]  /*1d8f0*/  @!P2 ST.E.64 [R6.64], R114 ;  /* 0x000000720600a985 */ /* 0x000fe2000c101b08 */
[----:B------:R-:W-:Y:S02]  /*1d900*/  ISETP.GE.AND P3, PT, R40, c[0x0][0x3c8], PT ;  /* 0x0000f20028007a0c */ /* 0x000fe40003f66270 */
[----:B------:R-:W-:Y:S01]  /*1d910*/  ISETP.GE.AND P2, PT, R38, c[0x0][0x3c8], PT ;  /* 0x0000f20026007a0c */ /* 0x000fe20003f46270 */
[----:B------:R1:W-:Y:S04]  /*1d920*/  @!P1 ST.E.64 [R4.64], R110 ;  /* 0x0000006e04009985 */ /* 0x0003e8000c101b08 */
[----:B------:R3:W-:Y:S01]  /*1d930*/  @!P0 ST.E.64 [R2.64], R18 ;  /* 0x0000001202008985 */ /* 0x0007e2000c101b08 */
[-C--:B-1----:R-:W-:Y:S02]  /*1d940*/  @!P5 LEA R4, P0, R50, R67.reuse, 0x2 ;  /* 0x000000433204d211 */ /* 0x082fe400078010ff */
[----:B---3--:R-:W-:-:S02]  /*1d950*/  @!P6 LEA R2, P1, R46, R67, 0x2 ;  /* 0x000000432e02e211 */ /* 0x008fc400078210ff */
[-C--:B------:R-:W-:Y:S02]  /*1d960*/  @!P5 LEA.HI.X R5, R50, R66.reuse, R49, 0x2, P0 ;  /* 0x000000423205d211 */ /* 0x080fe400000f1431 */
[-C--:B------:R-:W-:Y:S02]  /*1d970*/  @!P4 LEA R6, P0, R42, R67.reuse, 0x2 ;  /* 0x000000432a06c211 */ /* 0x080fe400078010ff */
[-C--:B------:R-:W-:Y:S01]  /*1d980*/  @!P6 LEA.HI.X R3, R46, R66.reuse, R45, 0x2, P1 ;  /* 0x000000422e03e211 */ /* 0x080fe200008f142d */
[----:B------:R1:W-:Y:S01]  /*1d990*/  @!P5 ST.E.64 [R4.64], R20 ;  /* 0x000000140400d985 */ /* 0x0003e2000c101b08 */
[----:B------:R-:W-:Y:S02]  /*1d9a0*/  ISETP.GE.AND P1, PT, R31, c[0x0][0x3c8], PT ;  /* 0x0000f2001f007a0c */ /* 0x000fe40003f26270 */
[----:B------:R-:W-:Y:S02]  /*1d9b0*/  @!P4 LEA.HI.X R7, R42, R66, R41, 0x2, P0 ;  /* 0x000000422a07c211 */ /* 0x000fe400000f1429 */
[----:B------:R-:W-:-:S02]  /*1d9c0*/  @!P3 LEA R8, P0, R40, R67, 0x2 ;  /* 0x000000432808b211 */ /* 0x000fc400078010ff */
[----:B------:R-:W-:Y:S02]  /*1d9d0*/  ISETP.GE.AND P6, PT, R34, c[0x0][0x3c8], PT ;  /* 0x0000f20022007a0c */ /* 0x000fe40003fc6270 */
[-C--:B------:R-:W-:Y:S02]  /*1d9e0*/  @!P3 LEA.HI.X R9, R40, R66.reuse, R39, 0x2, P0 ;  /* 0x000000422809b211 */ /* 0x080fe400000f1427 */
[CC--:B------:R-:W-:Y:S02]  /*1d9f0*/  @!P2 LEA R14, P0, R38.reuse, R67.reuse, 0x2 ;  /* 0x00000043260ea211 */ /* 0x0c0fe400078010ff */
[----:B------:R-:W-:Y:S02]  /*1da00*/  ISETP.GE.AND P5, PT, R33, c[0x0][0x3c8], PT ;  /* 0x0000f20021007a0c */ /* 0x000fe40003fa6270 */
[----:B------:R-:W-:Y:S02]  /*1da10*/  @!P2 LEA.HI.X R15, R38, R66, R37, 0x2, P0 ;  /* 0x00000042260fa211 */ /* 0x000fe400000f1425 */
[----:B------:R-:W-:-:S04]  /*1da20*/  @!P1 LEA R16, P0, R31, R67, 0x2 ;  /* 0x000000431f109211 */ /* 0x000fc800078010ff */
[----:B------:R-:W-:Y:S02]  /*1da30*/  @!P1 LEA.HI.X R17, R31, R66, R30, 0x2, P0 ;  /* 0x000000421f119211 */ /* 0x000fe400000f141e */
[----:B------:R-:W-:-:S13]  /*1da40*/  ISETP.GE.AND P0, PT, R46, c[0x0][0x3c8], PT ;  /* 0x0000f2002e007a0c */ /* 0x000fda0003f06270 */
[----:B------:R3:W-:Y:S01]  /*1da50*/  @!P0 ST.E.64 [R2.64], R22 ;  /* 0x0000001602008985 */ /* 0x0007e2000c101b08 */
[----:B-1----:R-:W-:-:S03]  /*1da60*/  @!P6 LEA R4, P0, R34, R67, 0x2 ;  /* 0x000000432204e211 */ /* 0x002fc600078010ff */
        /* <DEDUP_REMOVED lines=9> */
[-C--:B---3--:R-:W-:Y:S02]  /*1db00*/  @!P5 LEA R2, P1, R33, R67.reuse, 0x2 ;  /* 0x000000432102d211 */ /* 0x088fe400078210ff */
[----:B-1----:R-:W-:Y:S02]  /*1db10*/  @!P4 LEA R6, P0, R29, R67, 0x2 ;  /* 0x000000431d06c211 */ /* 0x002fe400078010ff */
        /* <DEDUP_REMOVED lines=10> */
[----:B--2---:R-:W-:-:S03]  /*1dbc0*/  @!P1 LEA R16, P0, R44, R67, 0x2 ;  /* 0x000000432c109211 */ /* 0x004fc600078010ff */
        /* <DEDUP_REMOVED lines=9> */
.L_x_836:
[----:B------:R-:W-:Y:S01]  /*1dc60*/  ISETP.NE.U32.AND P0, PT, RZ, c[0x0][0x508], PT ;  /* 0x00014200ff007a0c */ /* 0x000fe20003f05070 */
[----:B------:R-:W-:Y:S01]  /*1dc70*/  IMAD.MOV.U32 R3, RZ, RZ, 0x4 ;  /* 0x00000004ff037424 */ /* 0x000fe200078e00ff */
[----:B------:R-:W-:Y:S01]  /*1dc80*/  ISETP.NE.U32.AND P2, PT, RZ, c[0x0][0x500], PT ;  /* 0x00014000ff007a0c */ /* 0x000fe20003f45070 */
[----:B------:R-:W-:Y:S01]  /*1dc90*/  IMAD.MOV.U32 R0, RZ, RZ, c[0x0][0x388] ;  /* 0x0000e200ff007624 */ /* 0x000fe200078e00ff */
[----:B------:R-:W-:Y:S01]  /*1dca0*/  ISETP.NE.AND.EX P0, PT, RZ, c[0x0][0x50c], PT, P0 ;  /* 0x00014300ff007a0c */ /* 0x000fe20003f05300 */
[----:B------:R-:W-:Y:S01]  /*1dcb0*/  IMAD.MOV.U32 R2, RZ, RZ, RZ ;  /* 0x000000ffff027224 */ /* 0x000fe200078e00ff */
[----:B------:R-:W-:Y:S01]  /*1dcc0*/  ISETP.NE.AND.EX P2, PT, RZ, c[0x0][0x504], PT, P2 ;  /* 0x00014100ff007a0c */ /* 0x000fe20003f45320 */
[----:B------:R-:W-:-:S10]  /*1dcd0*/  IMAD.WIDE R4, R211, R3, c[0x0][0x500] ;  /* 0x00014000d3047625 */ /* 0x000fd400078e0203 */
[----:B------:R-:W-:Y:S02]  /*1dce0*/  @P0 IMAD.WIDE R6, R211, R3, c[0x0][0x508] ;  /* 0x00014200d3060625 */ /* 0x000fe400078e0203 */
[----:B------:R1:W5:Y:S04]  /*1dcf0*/  @P2 LDG.E R2, [R4.64] ;  /* 0x0000000804022981 */ /* 0x000368000c1e1900 */
[----:B------:R1:W5:Y:S01]  /*1dd00*/  @P0 LDG.E R0, [R6.64] ;  /* 0x0000000806000981 */ /* 0x000362000c1e1900 */
[----:B------:R-:W-:-:S04]  /*1dd10*/  ISETP.NE.AND P1, PT, R210, RZ, PT ;  /* 0x000000ffd200720c */ /* 0x000fc80003f25270 */
[----:B------:R-:W-:Y:S01]  /*1dd20*/  SEL R210, R210, c[0x0][0x3d4], P1 ;  /* 0x0000f500d2d27a07 */ /* 0x000fe20000800000 */
[----:B------:R-:W-:Y:S05]  /*1dd30*/  @P0 BRA `(.L_x_857) ;  /* 0x0000004000000947 */ /* 0x000fea0003800000 */
[----:B------:R-:W-:Y:S05]  /*1dd40*/  @!P2 BRA `(.L_x_857) ;  /* 0x000000300000a947 */ /* 0x000fea0003800000 */
[----:B-----5:R3:W4:Y:S04]  /*1dd50*/  LDG.E R0, [R4.64] ;  /* 0x0000000804007981 */ /* 0x020728000c1e1900 */
[----:B-1-3--:R-:W4:Y:S02]  /*1dd60*/  LDG.E R4, [R4.64+0x4] ;  /* 0x0000040804047981 */ /* 0x00af24000c1e1900 */
[----:B----4-:R-:W-:Y:S02]  /*1dd70*/  IADD3 R0, -R0, R4, RZ ;  /* 0x0000000400007210 */ /* 0x010fe40007ffe1ff */
.L_x_857:
[----:B------:R-:W-:Y:S01]  /*1dd80*/  ISETP.GT.AND P0, PT, R10, 0x7f, PT ;  /* 0x0000007f0a00780c */ /* 0x000fe20003f04270 */
[----:B------:R-:W-:Y:S01]  /*1dd90*/  BSSY B0, `(.L_x_858) ;  /* 0x0000035000007945 */ /* 0x000fe20003800000 */
[----:B-1----:R-:W-:Y:S02]  /*1dda0*/  SHF.R.S32.HI R4, RZ, 0x1f, R211 ;  /* 0x0000001fff047819 */ /* 0x002fe400000114d3 */
[----:B-----5:R-:W-:-:S02]  /*1ddb0*/  SHF.R.S32.HI R6, RZ, 0x1f, R2 ;  /* 0x0000001fff067819 */ /* 0x020fc40000011402 */
[----:B------:R-:W-:Y:S02]  /*1ddc0*/  SEL R5, R211, RZ, !P2 ;  /* 0x000000ffd3057207 */ /* 0x000fe40005000000 */
[----:B------:R-:W-:-:S05]  /*1ddd0*/  SEL R4, R4, RZ, !P2 ;  /* 0x000000ff04047207 */ /* 0x000fca0005000000 */
[----:B------:R-:W-:Y:S05]  /*1dde0*/  @P0 BRA `(.L_x_859) ;  /* 0x000002f000000947 */ /* 0x000fea0003800000 */
[----:B------:R-:W-:Y:S01]  /*1ddf0*/  IMAD R7, R0, c[0x0][0x4e8], RZ ;  /* 0x00013a0000077a24 */ /* 0x000fe200078e02ff */
[----:B------:R-:W-:-:S04]  /*1de00*/  IADD3 R3, R209, R10, RZ ;  /* 0x0000000ad1037210 */ /* 0x000fc80007ffe0ff */
[----:B------:R-:W-:-:S13]  /*1de10*/  ISETP.GE.AND P0, PT, R3, R7, PT ;  /* 0x000000070300720c */ /* 0x000fda0003f06270 */
[----:B------:R-:W-:Y:S05]  /*1de20*/  @P0 BRA `(.L_x_859) ;  /* 0x000002b000000947 */ /* 0x000fea0003800000 */
[----:B------:R-:W-:Y:S01]  /*1de30*/  IMAD.MOV.U32 R26, RZ, RZ, 0x368 ;  /* 0x00000368ff1a7424 */ /* 0x000fe200078e00ff */
[----:B------:R-:W-:Y:S01]  /*1de40*/  ISETP.GT.AND P2, PT, R210, 0x1, PT ;  /* 0x00000001d200780c */ /* 0x000fe20003f44270 */
[----:B------:R-:W-:Y:S01]  /*1de50*/  IMAD.MOV.U32 R7, RZ, RZ, c[0x0][0x4e8] ;  /* 0x00013a00ff077624 */ /* 0x000fe200078e00ff */
[----:B------:R-:W-:Y:S02]  /*1de60*/  MOV R11, R3 ;  /* 0x00000003000b7202 */ /* 0x000fe40000000f00 */
[----:B------:R-:W-:Y:S02]  /*1de70*/  SEL R26, R26, 0x328, P2 ;  /* 0x000003281a1a7807 */ /* 0x000fe40001000000 */
[----:B------:R-:W-:Y:S02]  /*1de80*/  ISETP.NE.AND P0, PT, R7, 0x1, PT ;  /* 0x000000010700780c */ /* 0x000fe40003f05270 */
[----:B------:R-:W1:Y:S01]  /*1de90*/  LDC.64 R24, c[0x0][R26+0x170] ;  /* 0x00005c001a187b82 */ /* 0x000e620000000a00 */
[----:B------:R-:W-:-:S07]  /*1dea0*/  SEL R233, R233, RZ, P2 ;  /* 0x000000ffe9e97207 */ /* 0x000fce0001000000 */
[----:B------:R-:W3:Y:S03]  /*1deb0*/  LDC.64 R18, c[0x0][R26+0x168] ;  /* 0x00005a001a127b82 */ /* 0x000ee60000000a00 */
[----:B------:R-:W-:-:S05]  /*1dec0*/  @P0 IMAD.HI.U32 R9, R3, c[0x0][0x4ec], RZ ;  /* 0x00013b0003090a27 */ /* 0x000fca00078e00ff */
[----:B------:R-:W4:Y:S01]  /*1ded0*/  LDC.64 R22, c[0x0][R26+0x178] ;  /* 0x00005e001a167b82 */ /* 0x000f220000000a00 */
[----:B------:R-:W-:-:S05]  /*1dee0*/  @P0 SHF.R.U32.HI R11, RZ, c[0x0][0x4f0], R9 ;  /* 0x00013c00ff0b0a19 */ /* 0x000fca0000011609 */
[----:B------:R-:W-:Y:S02]  /*1def0*/  IMAD.MOV R9, RZ, RZ, -R11 ;  /* 0x000000ffff097224 */ /* 0x000fe400078e0a0b */
[----:B------:R-:W5:Y:S02]  /*1df00*/  LDC.64 R20, c[0x0][R26+0x160] ;  /* 0x000058001a147b82 */ /* 0x000f640000000a00 */
[----:B------:R-:W-:Y:S02]  /*1df10*/  IMAD R9, R9, c[0x0][0x4e8], R3 ;  /* 0x00013a0009097a24 */ /* 0x000fe400078e0203 */
[-C--:B-1----:R-:W-:Y:S02]  /*1df20*/  IMAD R7, R25, R5.reuse, RZ ;  /* 0x0000000519077224 */ /* 0x082fe400078e02ff */
[----:B------:R-:W-:-:S04]  /*1df30*/  IMAD.WIDE.U32 R16, R24, R5, RZ ;  /* 0x0000000518107225 */ /* 0x000fc800078e00ff */
[----:B------:R-:W-:Y:S02]  /*1df40*/  IMAD R7, R24, R4, R7 ;  /* 0x0000000418077224 */ /* 0x000fe400078e0207 */
[-C--:B---3--:R-:W-:Y:S02]  /*1df50*/  IMAD R8, R19, R227.reuse, RZ ;  /* 0x000000e313087224 */ /* 0x088fe400078e02ff */
[----:B------:R-:W-:Y:S01]  /*1df60*/  IMAD.WIDE.U32 R18, R18, R227, RZ ;  /* 0x000000e312127225 */ /* 0x000fe200078e00ff */
[----:B------:R-:W-:-:S03]  /*1df70*/  IADD3 R7, R17, R7, RZ ;  /* 0x0000000711077210 */ /* 0x000fc60007ffe0ff */
[----:B------:R-:W-:Y:S01]  /*1df80*/  IMAD.IADD R8, R19, 0x1, R8 ;  /* 0x0000000113087824 */ /* 0x000fe200078e0208 */
[----:B------:R-:W-:Y:S01]  /*1df90*/  IADD3 R18, P1, P0, R16, R18, R2 ;  /* 0x0000001210127210 */ /* 0x000fe2000783e002 */
[-C--:B----4-:R-:W-:Y:S02]  /*1dfa0*/  IMAD R16, R23, R233.reuse, RZ ;  /* 0x000000e917107224 */ /* 0x090fe400078e02ff */
[----:B------:R-:W-:Y:S01]  /*1dfb0*/  IMAD.WIDE.U32 R22, R22, R233, RZ ;  /* 0x000000e916167225 */ /* 0x000fe200078e00ff */
[----:B------:R-:W-:Y:S02]  /*1dfc0*/  IADD3.X R7, R7, R8, R6, P1, P0 ;  /* 0x0000000807077210 */ /* 0x000fe40000fe0406 */
[----:B------:R-:W-:Y:S02]  /*1dfd0*/  SHF.R.S32.HI R8, RZ, 0x1f, R9 ;  /* 0x0000001fff087819 */ /* 0x000fe40000011409 */
[----:B------:R-:W-:Y:S01]  /*1dfe0*/  IADD3 R18, P1, P0, R11, R18, R22 ;  /* 0x000000120b127210 */ /* 0x000fe2000783e016 */
[----:B-----5:R-:W-:Y:S01]  /*1dff0*/  IMAD R3, R21, R9, RZ ;  /* 0x0000000915037224 */ /* 0x020fe200078e02ff */
[----:B------:R-:W-:-:S02]  /*1e000*/  IADD3 R16, R23, R16, RZ ;  /* 0x0000001017107210 */ /* 0x000fc40007ffe0ff */
[----:B------:R-:W-:Y:S01]  /*1e010*/  SHF.R.S32.HI R11, RZ, 0x1f, R11 ;  /* 0x0000001fff0b7819 */ /* 0x000fe2000001140b */
[----:B------:R-:W-:Y:S01]  /*1e020*/  IMAD R3, R20, R8, R3 ;  /* 0x0000000814037224 */ /* 0x000fe200078e0203 */
[----:B------:R-:W-:Y:S02]  /*1e030*/  MOV R8, c[0x0][0x4ac] ;  /* 0x00012b0000087a02 */ /* 0x000fe40000000f00 */
[----:B------:R-:W-:Y:S01]  /*1e040*/  IADD3.X R19, R11, R7, R16, P1, P0 ;  /* 0x000000070b137210 */ /* 0x000fe20000fe0410 */
[----:B------:R-:W-:Y:S01]  /*1e050*/  IMAD.MOV.U32 R7, RZ, RZ, c[0x0][0x4a8] ;  /* 0x00012a00ff077624 */ /* 0x000fe200078e00ff */
[----:B------:R-:W-:-:S03]  /*1e060*/  SEL R8, R8, c[0x0][0x454], P2 ;  /* 0x0001150008087a07 */ /* 0x000fc60001000000 */
[----:B------:R-:W-:Y:S01]  /*1e070*/  IMAD.WIDE.U32 R18, R20, R9, R18 ;  /* 0x0000000914127225 */ /* 0x000fe200078e0012 */
[----:B------:R-:W-:-:S03]  /*1e080*/  SEL R7, R7, c[0x0][0x450], P2 ;  /* 0x0001140007077a07 */ /* 0x000fc60001000000 */
[----:B------:R-:W-:Y:S01]  /*1e090*/  IMAD.IADD R3, R19, 0x1, R3 ;  /* 0x0000000113037824 */ /* 0x000fe200078e0203 */
[----:B------:R-:W-:-:S04]  /*1e0a0*/  LEA R16, P0, R18, R7, 0x2 ;  /* 0x0000000712107211 */ /* 0x000fc800078010ff */
[----:B------:R-:W-:Y:S02]  /*1e0b0*/  LEA.HI.X R17, R18, R8, R3, 0x2, P0 ;  /* 0x0000000812117211 */ /* 0x000fe400000f1403 */
[----:B------:R-:W-:-:S05]  /*1e0c0*/  MOV R3, 0xff800000 ;  /* 0xff80000000037802 */ /* 0x000fca0000000f00 */
[----:B------:R1:W-:Y:S02]  /*1e0d0*/  STG.E [R16.64], R3 ;  /* 0x0000000310007986 */ /* 0x0003e4000c101908 */
.L_x_859:
[----:B------:R-:W-:Y:S05]  /*1e0e0*/  BSYNC B0 ;  /* 0x0000000000007941 */ /* 0x000fea0003800000 */
.L_x_858:
[----:B------:R-:W-:-:S13]  /*1e0f0*/  ISETP.GT.AND P0, PT, R210, 0x1, PT ;  /* 0x00000001d200780c */ /* 0x000fda0003f04270 */
[----:B------:R-:W-:Y:S05]  /*1e100*/  @P0 BRA `(.L_x_851) ;  /* 0x0000063000000947 */ /* 0x000fea0003800000 */
[----:B-1----:R-:W-:Y:S01]  /*1e110*/  MOV R3, c[0x0][0x4e8] ;  /* 0x00013a0000037a02 */ /* 0x002fe20000000f00 */
[----:B------:R-:W-:Y:S01]  /*1e120*/  IMAD R6, R6, c[0x0][0x3a0], RZ ;  /* 0x0000e80006067a24 */ /* 0x000fe200078e02ff */
[----:B------:R-:W-:Y:S01]  /*1e130*/  LEA R28, R28, R29, 0x5 ;  /* 0x0000001d1c1c7211 */ /* 0x000fe200078e28ff */
[----:B------:R-:W-:Y:S01]  /*1e140*/  IMAD R4, R4, c[0x0][0x3f0], RZ ;  /* 0x0000fc0004047a24 */ /* 0x000fe200078e02ff */
[----:B------:R-:W-:Y:S01]  /*1e150*/  ISETP.NE.AND P0, PT, R3, 0x1, PT ;  /* 0x000000010300780c */ /* 0x000fe20003f05270 */
[C---:B------:R-:W-:Y:S01]  /*1e160*/  IMAD R6, R2.reuse, c[0x0][0x3a4], R6 ;  /* 0x0000e90002067a24 */ /* 0x040fe200078e0206 */
[----:B------:R-:W-:Y:S01]  /*1e170*/  IADD3 R28, R209, R28, RZ ;  /* 0x0000001cd11c7210 */ /* 0x000fe20007ffe0ff */
[----:B------:R-:W-:Y:S01]  /*1e180*/  IMAD.WIDE.U32 R2, R2, c[0x0][0x3a0], RZ ;  /* 0x0000e80002027a25 */ /* 0x000fe200078e00ff */
[----:B------:R-:W-:-:S03]  /*1e190*/  IADD3 R29, R29, R209, RZ ;  /* 0x000000d11d1d7210 */ /* 0x000fc60007ffe0ff */
[----:B------:R-:W-:Y:S01]  /*1e1a0*/  IMAD R4, R5, c[0x0][0x3f4], R4 ;  /* 0x0000fd0005047a24 */ /* 0x000fe200078e0204 */
[----:B------:R-:W-:Y:S02]  /*1e1b0*/  IADD3 R9, R3, R6, RZ ;  /* 0x0000000603097210 */ /* 0x000fe40007ffe0ff */
[----:B------:R-:W-:Y:S02]  /*1e1c0*/  MOV R8, R2 ;  /* 0x0000000200087202 */ /* 0x000fe40000000f00 */
        /* <DEDUP_REMOVED lines=10> */
[----:B------:R-:W-:Y:S01]  /*1e270*/  IMAD R3, R3, c[0x0][0x4e8], R28 ;  /* 0x00013a0003037a24 */ /* 0x000fe200078e021c */
[----:B------:R-:W-:Y:S01]  /*1e280*/  MOV R4, R8 ;  /* 0x0000000800047202 */ /* 0x000fe20000000f00 */
[----:B------:R-:W-:-:S04]  /*1e290*/  IMAD R2, R6, c[0x0][0x3e4], R2 ;  /* 0x0000f90006027a24 */ /* 0x000fc800078e0202 */
        /* <DEDUP_REMOVED lines=11> */
[----:B------:R1:W3:Y:S02]  /*1e350*/  SHFL.IDX PT, R4, R3, RZ, 0x181f ;  /* 0x00181fff03047589 */ /* 0x0002e400000e0000 */
.L_x_909:
[----:B------:R-:W-:Y:S05]  /*1e360*/  BRA.DIV ~URZ, `(.L_x_861) ;  /* 0x00001d827f007947 */ /* 0x000fea000b800000 */
[----:B------:R4:W1:Y:S02]  /*1e370*/  SHFL.IDX PT, R5, R2, RZ, 0x181f ;  /* 0x00181fff02057589 */ /* 0x00086400000e0000 */
.L_x_910:
[----:B------:R-:W-:Y:S01]  /*1e380*/  IMAD R0, R0, c[0x0][0x4e8], RZ ;  /* 0x00013a0000007a24 */ /* 0x000fe200078e02ff */
[----:B------:R-:W-:Y:S04]  /*1e390*/  BSSY B0, `(.L_x_862) ;  /* 0x000000b000007945 */ /* 0x000fe80003800000 */
[----:B------:R-:W-:-:S13]  /*1e3a0*/  ISETP.GE.AND P0, PT, R29, R0, PT ;  /* 0x000000001d00720c */ /* 0x000fda0003f06270 */
[----:B------:R-:W-:Y:S05]  /*1e3b0*/  @P0 BRA `(.L_x_863) ;  /* 0x0000008000000947 */ /* 0x000fea0003800000 */
[----:B------:R-:W-:Y:S02]  /*1e3c0*/  ISETP.GE.AND P1, PT, R116, c[0x0][0x3c8], PT ;  /* 0x0000f20074007a0c */ /* 0x000fe40003f26270 */
[----:B------:R-:W-:-:S11]  /*1e3d0*/  ISETP.GE.AND P0, PT, R13, c[0x0][0x3c8], PT ;  /* 0x0000f2000d007a0c */ /* 0x000fd60003f06270 */
[CC--:B-1----:R-:W-:Y:S02]  /*1e3e0*/  @!P1 LEA R6, P3, R116.reuse, R5.reuse, 0x1 ;  /* 0x0000000574069211 */ /* 0x0c2fe400078608ff */
[C---:B------:R-:W-:Y:S02]  /*1e3f0*/  @!P0 LEA R8, P2, R13.reuse, R5, 0x1 ;  /* 0x000000050d088211 */ /* 0x040fe400078408ff */
[-C--:B---3--:R-:W-:Y:S02]  /*1e400*/  @!P1 LEA.HI.X R7, R116, R4.reuse, R14, 0x1, P3 ;  /* 0x0000000474079211 */ /* 0x088fe400018f0c0e */
[----:B------:R-:W-:-:S03]  /*1e410*/  @!P0 LEA.HI.X R9, R13, R4, R15, 0x1, P2 ;  /* 0x000000040d098211 */ /* 0x000fc600010f0c0f */
[----:B------:R1:W-:Y:S04]  /*1e420*/  @!P1 ST.E.128 [R6.64], RZ ;  /* 0x000000ff06009985 */ /* 0x0003e8000c101d08 */
[----:B------:R1:W-:Y:S02]  /*1e430*/  @!P0 ST.E.128 [R8.64], RZ ;  /* 0x000000ff08008985 */ /* 0x0003e4000c101d08 */
.L_x_863:
[----:B------:R-:W-:Y:S05]  /*1e440*/  BSYNC B0 ;  /* 0x0000000000007941 */ /* 0x000fea0003800000 */
.L_x_862:
[----:B------:R-:W-:Y:S05]  /*1e450*/  BRA.DIV ~URZ, `(.L_x_864) ;  /* 0x00001d027f007947 */ /* 0x000fea000b800000 */
[----:B---3--:R3:W2:Y:S04]  /*1e460*/  SHFL.IDX PT, R4, R3, 0x1, 0x181f ;  /* 0x00381f0003047f89 */ /* 0x0086a800000e0000 */
[----:B-1----:R3:W1:Y:S02]  /*1e470*/  SHFL.IDX PT, R6, R2, 0x1, 0x181f ;  /* 0x00381f0002067f89 */ /* 0x00266400000e0000 */
.L_x_911:
        /* <DEDUP_REMOVED lines=12> */
.L_x_866:
[----:B------:R-:W-:Y:S05]  /*1e540*/  BSYNC B0 ;  /* 0x0000000000007941 */ /* 0x000fea0003800000 */
.L_x_865:
[----:B------:R-:W-:Y:S05]  /*1e550*/  BRA.DIV ~URZ, `(.L_x_867) ;  /* 0x00001cd27f007947 */ /* 0x000fea000b800000 */
[----:B--2---:R2:W3:Y:S02]  /*1e560*/  SHFL.IDX PT, R4, R3, 0x2, 0x181f ;  /* 0x00581f0003047f89 */ /* 0x0044e400000e0000 */
.L_x_912:
[----:B------:R-:W-:Y:S05]  /*1e570*/  BRA.DIV ~URZ, `(.L_x_868) ;  /* 0x00001d227f007947 */ /* 0x000fea000b800000 */
[----:B-1----:R1:W2:Y:S02]  /*1e580*/  SHFL.IDX PT, R6, R2, 0x2, 0x181f ;  /* 0x00581f0002067f89 */ /* 0x0022a400000e0000 */
.L_x_913:
        /* <DEDUP_REMOVED lines=10> */
[----:B------:R2:W-:Y:S04]  /*1e630*/  @!P1 ST.E.128 [R8.64], RZ ;  /* 0x000000ff08009985 */ /* 0x0005e8000c101d08 */
[----:B------:R2:W-:Y:S02]  /*1e640*/  @!P0 ST.E.128 [R6.64], RZ ;  /* 0x000000ff06008985 */ /* 0x0005e4000c101d08 */
.L_x_870:
[----:B------:R-:W-:Y:S05]  /*1e650*/  BSYNC B0 ;  /* 0x0000000000007941 */ /* 0x000fea0003800000 */
.L_x_869:
[----:B------:R-:W-:Y:S05]  /*1e660*/  BRA.DIV ~URZ, `(.L_x_871) ;  /* 0x00001ca27f007947 */ /* 0x000fea000b800000 */
[----:B--23--:R-:W2:Y:S04]  /*1e670*/  SHFL.IDX PT, R3, R3, 0x3, 0x181f ;  /* 0x00781f0003037f89 */ /* 0x00cea800000e0000 */
[----:B-1--4-:R-:W1:Y:S02]  /*1e680*/  SHFL.IDX PT, R2, R2, 0x3, 0x181f ;  /* 0x00781f0002027f89 */ /* 0x012e6400000e0000 */
.L_x_914:
[----:B------:R-:W-:-:S04]  /*1e690*/  IADD3 R29, R29, 0x60, RZ ;  /* 0x000000601d1d7810 */ /* 0x000fc80007ffe0ff */
        /* <DEDUP_REMOVED lines=10> */
.L_x_851:
[----:B------:R-:W-:Y:S05]  /*1e740*/  BSYNC B1 ;  /* 0x0000000000017941 */ /* 0x000fea0003800000 */
.L_x_835:
[----:B------:R-:W-:-:S13]  /*1e750*/  ISETP.NE.AND P0, PT, R220, RZ, PT ;  /* 0x000000ffdc00720c */ /* 0x000fda0003f05270 */
[----:B------:R-:W-:Y:S01]  /*1e760*/  @P0 WARPSYNC 0xffffffff ;  /* 0xffffffff00000948 */ /* 0x000fe20003800000 */
[----:B------:R-:W-:Y:S06]  /*1e770*/  @P0 BAR.SYNC.DEFER_BLOCKING 0x5, 0x100 ;  /* 0x0144000000000b1d */ /* 0x000fec0000010000 */
[----:B------:R-:W4:Y:S04]  /*1e780*/  @P0 LDS.128 R208, [0xe100] ;  /* 0x00e10000ffd00984 */ /* 0x000f280000000c00 */
[----:B------:R-:W-:Y:S06]  /*1e790*/  @P0 BAR.ARV 0x4, 0x100 ;  /* 0x0104000000000b1d */ /* 0x000fec0000002000 */
[----:B------:R-:W-:Y:S05]  /*1e7a0*/  @P0 BRA `(.L_x_872) ;  /* 0x00000ea000000947 */ /* 0x000fea0003800000 */
[----:B------:R-:W-:Y:S01]  /*1e7b0*/  LOP3.LUT R10, R10, 0x1f, RZ, 0xc0, !PT ;  /* 0x0000001f0a0a7812 */ /* 0x000fe200078ec0ff */
[----:B-1-34-:R-:W-:-:S03]  /*1e7c0*/  IMAD.MOV.U32 R2, RZ, RZ, RZ ;  /* 0x000000ffff027224 */ /* 0x01afc600078e00ff */
[----:B------:R-:W-:Y:S01]  /*1e7d0*/  ISETP.NE.AND P6, PT, R10, 0x1f, PT ;  /* 0x0000001f0a00780c */ /* 0x000fe20003fc5270 */
[----:B------:R-:W-:Y:S10]  /*1e7e0*/  BRA.DIV ~URZ, `(.L_x_873) ;  /* 0x00001bf27f007947 */ /* 0x000ff4000b800000 */
[----:B------:R1:W3:Y:S02]  /*1e7f0*/  SHFL.IDX PT, R0, R12, RZ, 0x1f ;  /* 0x00001fff0c007589 */ /* 0x0002e400000e0000 */
.L_x_915:
[----:B------:R-:W-:Y:S05]  /*1e800*/  BRA.DIV ~URZ, `(.L_x_874) ;  /* 0x00001c427f007947 */ /* 0x000fea000b800000 */
[----:B-1----:R-:W1:Y:S02]  /*1e810*/  SHFL.IDX PT, R12, R12, 0x1, 0x1f ;  /* 0x00201f000c0c7f89 */ /* 0x002e6400000e0000 */
.L_x_916:
[----:B--2---:R-:W-:Y:S02]  /*1e820*/  IMAD.IADD R5, R211, 0x1, R10 ;  /* 0x00000001d3057824 */ /* 0x004fe400078e020a */
[----:B------:R-:W-:-:S03]  /*1e830*/  IMAD.MOV.U32 R209, RZ, RZ, RZ ;  /* 0x000000ffffd17224 */ /* 0x000fc600078e00ff */
[----:B------:R-:W-:-:S13]  /*1e840*/  ISETP.GE.OR P0, PT, R5, c[0x0][0x53c], !P6 ;  /* 0x00014f0005007a0c */ /* 0x000fda0007706670 */
[----:B------:R-:W-:Y:S01]  /*1e850*/  @!P0 IMAD.MOV.U32 R4, RZ, RZ, 0x4 ;  /* 0x00000004ff048424 */ /* 0x000fe200078e00ff */
[----:B------:R-:W-:-:S03]  /*1e860*/  @!P0 MOV R3, 0x4 ;  /* 0x0000000400038802 */ /* 0x000fc60000000f00 */
[----:B------:R-:W-:-:S04]  /*1e870*/  @!P0 IMAD.WIDE R6, R5, R4, c[0x0][0x580] ;  /* 0x0001600005068625 */ /* 0x000fc800078e0204 */
[----:B------:R-:W-:Y:S01]  /*1e880*/  @!P0 IMAD.WIDE R4, R5, R3, c[0x0][0x578] ;  /* 0x00015e0005048625 */ /* 0x000fe200078e0203 */
[----:B------:R-:W2:Y:S04]  /*1e890*/  @!P0 LDG.E R209, [R6.64] ;  /* 0x0000000806d18981 */ /* 0x000ea8000c1e1900 */
[----:B------:R4:W2:Y:S01]  /*1e8a0*/  @!P0 LDG.E R2, [R4.64] ;  /* 0x0000000804028981 */ /* 0x0008a2000c1e1900 */
[C---:B------:R-:W-:Y:S02]  /*1e8b0*/  ISETP.GE.U32.AND P4, PT, R10.reuse, 0x10, PT ;  /* 0x000000100a00780c */ /* 0x040fe40003f86070 */
[C---:B------:R-:W-:Y:S02]  /*1e8c0*/  ISETP.GE.U32.AND P3, PT, R10.reuse, 0x8, PT ;  /* 0x000000080a00780c */ /* 0x040fe40003f66070 */
[----:B------:R-:W-:-:S02]  /*1e8d0*/  ISETP.GE.U32.AND P2, PT, R10, 0x4, PT ;  /* 0x000000040a00780c */ /* 0x000fc40003f46070 */
[C---:B------:R-:W-:Y:S02]  /*1e8e0*/  ISETP.GE.U32.AND P1, PT, R10.reuse, 0x2, PT ;  /* 0x000000020a00780c */ /* 0x040fe40003f26070 */
[----:B------:R-:W-:Y:S02]  /*1e8f0*/  ISETP.NE.AND P5, PT, R10, RZ, PT ;  /* 0x000000ff0a00720c */ /* 0x000fe40003fa5270 */
[----:B----4-:R-:W-:Y:S01]  /*1e900*/  MOV R5, RZ ;  /* 0x000000ff00057202 */ /* 0x010fe20000000f00 */
[----:B--2---:R-:W-:Y:S01]  /*1e910*/  IMAD R6, R2, R209, RZ ;  /* 0x000000d102067224 */ /* 0x004fe200078e02ff */
[----:B------:R-:W-:Y:S07]  /*1e920*/  BRA.DIV ~URZ, `(.L_x_875) ;  /* 0x00001b927f007947 */ /* 0x000fee000b800000 */
[----:B------:R2:W4:Y:S02]  /*1e930*/  SHFL.UP PT, R3, R6, 0x1, RZ ;  /* 0x0420000006037989 */ /* 0x00052400000e00ff */
.L_x_917:
[----:B----4-:R-:W-:-:S04]  /*1e940*/  SEL R3, R3, RZ, P5 ;  /* 0x000000ff03037207 */ /* 0x010fc80002800000 */
[----:B--2---:R-:W-:Y:S01]  /*1e950*/  IADD3 R6, R6, R3, RZ ;  /* 0x0000000306067210 */ /* 0x004fe20007ffe0ff */
[----:B------:R-:W-:Y:S05]  /*1e960*/  BRA.DIV ~URZ, `(.L_x_876) ;  /* 0x00001ba27f007947 */ /* 0x000fea000b800000 */
        /* <DEDUP_REMOVED lines=12> */
[----:B------:R2:W4:Y:S02]  /*1ea30*/  SHFL.IDX PT, R3, R4, 0x1f, 0x1f ;  /* 0x03e01f0004037f89 */ /* 0x00052400000e0000 */
.L_x_918:
[----:B----4-:R-:W-:Y:S01]  /*1ea40*/  IMAD R3, R3, c[0x0][0x538], RZ ;  /* 0x00014e0003037a24 */ /* 0x010fe200078e02ff */
[----:B------:R-:W-:Y:S04]  /*1ea50*/  BSSY B1, `(.L_x_877) ;  /* 0x00000ba000017945 */ /* 0x000fe80003800000 */
[----:B-1----:R-:W-:-:S04]  /*1ea60*/  IADD3 R208, R3, R12, RZ ;  /* 0x0000000c03d07210 */ /* 0x002fc80007ffe0ff */
[----:B---3--:R-:W-:-:S13]  /*1ea70*/  ISETP.GT.AND P0, PT, R208, R0, PT ;  /* 0x00000000d000720c */ /* 0x008fda0003f04270 */
[----:B------:R-:W-:Y:S05]  /*1ea80*/  @P0 BRA `(.L_x_878) ;  /* 0x0000024000000947 */ /* 0x000fea0003800000 */
.L_x_882:
[----:B------:R-:W-:-:S04]  /*1ea90*/  IADD3 R211, R211, 0x1f, RZ ;  /* 0x0000001fd3d37810 */ /* 0x000fc80007ffe0ff */
[----:B------:R-:W-:-:S13]  /*1eaa0*/  ISETP.GE.AND P0, PT, R211, c[0x0][0x53c], PT ;  /* 0x00014f00d3007a0c */ /* 0x000fda0003f06270 */
[----:B------:R-:W-:Y:S05]  /*1eab0*/  @P0 BRA `(.L_x_879) ;  /* 0x00000af000000947 */ /* 0x000fea0003800000 */
[----:B------:R-:W-:Y:S02]  /*1eac0*/  IADD3 R6, R211, R10, RZ ;  /* 0x0000000ad3067210 */ /* 0x000fe40007ffe0ff */
[----:B------:R-:W-:Y:S02]  /*1ead0*/  MOV R209, RZ ;  /* 0x000000ff00d17202 */ /* 0x000fe40000000f00 */
[----:B------:R-:W-:Y:S02]  /*1eae0*/  ISETP.GE.OR P0, PT, R6, c[0x0][0x53c], !P6 ;  /* 0x00014f0006007a0c */ /* 0x000fe40007706670 */
[----:B------:R-:W-:-:S11]  /*1eaf0*/  MOV R2, RZ ;  /* 0x000000ff00027202 */ /* 0x000fd60000000f00 */
[----:B--2---:R-:W-:Y:S02]  /*1eb00*/  @!P0 MOV R4, 0x4 ;  /* 0x0000000400048802 */ /* 0x004fe40000000f00 */
        /* <DEDUP_REMOVED lines=8> */
.L_x_919:
        /* <DEDUP_REMOVED lines=16> */
.L_x_920:
[----:B--2---:R-:W-:-:S05]  /*1ec90*/  IMAD R3, R3, c[0x0][0x538], RZ ;  /* 0x00014e0003037a24 */ /* 0x004fca00078e02ff */
[----:B------:R-:W-:-:S04]  /*1eca0*/  IADD3 R208, R3, R208, RZ ;  /* 0x000000d003d07210 */ /* 0x000fc80007ffe0ff */
[----:B------:R-:W-:-:S13]  /*1ecb0*/  ISETP.GT.AND P0, PT, R208, R0, PT ;  /* 0x00000000d000720c */ /* 0x000fda0003f04270 */
[----:B-1----:R-:W-:Y:S05]  /*1ecc0*/  @!P0 BRA `(.L_x_882) ;  /* 0xfffffdc000008947 */ /* 0x002fea000383ffff */
.L_x_878:
[----:B------:R-:W-:-:S05]  /*1ecd0*/  IADD3 R208, -R3, R208, RZ ;  /* 0x000000d003d07210 */ /* 0x000fca0007ffe1ff */
[----:B------:R-:W-:-:S05]  /*1ece0*/  IMAD R3, R4, c[0x0][0x538], R208 ;  /* 0x00014e0004037a24 */ /* 0x000fca00078e02d0 */
[----:B------:R-:W-:Y:S01]  /*1ecf0*/  ISETP.GT.AND P0, PT, R3, R0, PT ;  /* 0x000000000300720c */ /* 0x000fe20003f04270 */
[----:B------:R-:W-:-:S12]  /*1ed00*/  BRA.DIV ~URZ, `(.L_x_883) ;  /* 0x00001bb27f007947 */ /* 0x000fd8000b800000 */
[----:B------:R-:W-:-:S04]  /*1ed10*/  VOTE.ANY R3, PT, !P0 ;  /* 0x0000000000037806 */ /* 0x000fc800040e0100 */
.L_x_921:
[----:B------:R-:W1:Y:S02]  /*1ed20*/  POPC R6, R3 ;  /* 0x0000000300067309 */ /* 0x000e640000000000 */
[----:B-1----:R-:W-:Y:S01]  /*1ed30*/  IADD3 R211, R6, R211, RZ ;  /* 0x000000d306d37210 */ /* 0x002fe20007ffe0ff */
[----:B------:R-:W-:Y:S05]  /*1ed40*/  BRA.DIV ~URZ, `(.L_x_884) ;  /* 0x00001bc27f007947 */ /* 0x000fea000b800000 */
[----:B------:R1:W3:Y:S04]  /*1ed50*/  SHFL.IDX PT, R209, R209, R6, 0x1f ;  /* 0x00001f06d1d17589 */ /* 0x0002e800000e0000 */
[----:B------:R1:W4:Y:S02]  /*1ed60*/  SHFL.IDX PT, R2, R2, R6, 0x1f ;  /* 0x00001f0602027589 */ /* 0x00032400000e0000 */
.L_x_922:
[----:B------:R-:W-:Y:S01]  /*1ed70*/  ISETP.NE.AND P0, PT, R3, RZ, PT ;  /* 0x000000ff0300720c */ /* 0x000fe20003f05270 */
[----:B------:R-:W-:-:S12]  /*1ed80*/  BSSY B0, `(.L_x_885) ;  /* 0x0000005000007945 */ /* 0x000fd80003800000 */
[----:B------:R-:W-:Y:S05]  /*1ed90*/  @!P0 BRA `(.L_x_886) ;  /* 0x0000003000008947 */ /* 0x000fea0003800000 */
[----:B------:R-:W-:Y:S01]  /*1eda0*/  IADD3 R5, R6, -0x1, RZ ;  /* 0xffffffff06057810 */ /* 0x000fe20007ffe0ff */
[----:B------:R-:W-:Y:S05]  /*1edb0*/  BRA.DIV ~URZ, `(.L_x_887) ;  /* 0x00001c227f007947 */ /* 0x000fea000b800000 */
[----:B------:R1:W2:Y:S02]  /*1edc0*/  SHFL.IDX PT, R5, R4, R5, 0x1f ;  /* 0x00001f0504057589 */ /* 0x0002a400000e0000 */
.L_x_886:
[----:B------:R-:W-:Y:S05]  /*1edd0*/  BSYNC B0 ;  /* 0x0000000000007941 */ /* 0x000fea0003800000 */
.L_x_885:
[----:B----4-:R-:W-:Y:S01]  /*1ede0*/  ISETP.NE.AND P0, PT, R2, 0x1, PT ;  /* 0x000000010200780c */ /* 0x010fe20003f05270 */
[----:B--2---:R-:W-:Y:S01]  /*1edf0*/  IMAD R208, R5, c[0x0][0x538], R208 ;  /* 0x00014e0005d07a24 */ /* 0x004fe200078e02d0 */
[----:B------:R-:W-:Y:S04]  /*1ee00*/  BSSY B0, `(.L_x_888) ;  /* 0x0000077000007945 */ /* 0x000fe80003800000 */
[----:B------:R-:W-:-:S07]  /*1ee10*/  IADD3 R5, -R208, R0, RZ ;  /* 0x00000000d0057210 */ /* 0x000fce0007ffe1ff */
[----:B------:R-:W-:Y:S05]  /*1ee20*/  @!P0 BRA `(.L_x_889) ;  /* 0x0000037000008947 */ /* 0x000fea0003800000 */
[----:B-1-3--:R-:W-:Y:S02]  /*1ee30*/  IABS R6, R209 ;  /* 0x000000d100067213 */ /* 0x00afe40000000000 */
[----:B------:R-:W-:Y:S02]  /*1ee40*/  IABS R7, R2 ;  /* 0x0000000200077213 */ /* 0x000fe40000000000 */
[----:B------:R-:W1:Y:S01]  /*1ee50*/  I2F.RP R12, R6 ;  /* 0x00000006000c7306 */ /* 0x000e620000209400 */
[----:B------:R-:W-:Y:S02]  /*1ee60*/  IABS R3, R5 ;  /* 0x0000000500037213 */ /* 0x000fe40000000000 */
[----:B------:R-:W-:-:S05]  /*1ee70*/  IABS R0, R209 ;  /* 0x000000d100007213 */ /* 0x000fca0000000000 */
[----:B------:R-:W2:Y:S01]  /*1ee80*/  I2F.RP R8, R7 ;  /* 0x0000000700087306 */ /* 0x000ea20000209400 */
[----:B------:R-:W-:-:S07]  /*1ee90*/  IMAD.MOV R0, RZ, RZ, -R0 ;  /* 0x000000ffff007224 */ /* 0x000fce00078e0a00 */
[----:B-1----:R-:W1:Y:S08]  /*1eea0*/  MUFU.RCP R12, R12 ;  /* 0x0000000c000c7308 */ /* 0x002e700000001000 */
[----:B--2---:R-:W2:Y:S01]  /*1eeb0*/  MUFU.RCP R8, R8 ;  /* 0x0000000800087308 */ /* 0x004ea20000001000 */
[----:B-1----:R-:W-:-:S07]  /*1eec0*/  IADD3 R12, R12, 0xffffffe, RZ ;  /* 0x0ffffffe0c0c7810 */ /* 0x002fce0007ffe0ff */
[----:B------:R-:W1:Y:S01]  /*1eed0*/  F2I.FTZ.U32.TRUNC.NTZ R13, R12 ;  /* 0x0000000c000d7305 */ /* 0x000e62000021f000 */
[----:B--2---:R-:W-:-:S07]  /*1eee0*/  IADD3 R8, R8, 0xffffffe, RZ ;  /* 0x0ffffffe08087810 */ /* 0x004fce0007ffe0ff */
[----:B------:R2:W3:Y:S01]  /*1eef0*/  F2I.FTZ.U32.TRUNC.NTZ R9, R8 ;  /* 0x0000000800097305 */ /* 0x0004e2000021f000 */
[----:B-1----:R-:W-:Y:S02]  /*1ef00*/  IMAD.MOV R4, RZ, RZ, -R13 ;  /* 0x000000ffff047224 */ /* 0x002fe400078e0a0d */
[----:B------:R-:W-:Y:S02]  /*1ef10*/  IMAD.MOV.U32 R12, RZ, RZ, RZ ;  /* 0x000000ffff0c7224 */ /* 0x000fe400078e00ff */
[----:B------:R-:W-:-:S04]  /*1ef20*/  IMAD R4, R4, R6, RZ ;  /* 0x0000000604047224 */ /* 0x000fc800078e02ff */
[----:B------:R-:W-:-:S04]  /*1ef30*/  IMAD.HI.U32 R4, R13, R4, R12 ;  /* 0x000000040d047227 */ /* 0x000fc800078e000c */
[----:B--2---:R-:W-:Y:S02]  /*1ef40*/  IMAD.MOV.U32 R8, RZ, RZ, RZ ;  /* 0x000000ffff087224 */ /* 0x004fe400078e00ff */
[----:B------:R-:W-:-:S04]  /*1ef50*/  IMAD.HI.U32 R4, R4, R3, RZ ;  /* 0x0000000304047227 */ /* 0x000fc800078e00ff */
[----:B------:R-:W-:-:S05]  /*1ef60*/  IMAD R0, R4, R0, R3 ;  /* 0x0000000004007224 */ /* 0x000fca00078e0203 */
[----:B------:R-:W-:-:S13]  /*1ef70*/  ISETP.GT.U32.AND P0, PT, R6, R0, PT ;  /* 0x000000000600720c */ /* 0x000fda0003f04070 */
[----:B------:R-:W-:Y:S01]  /*1ef80*/  @!P0 IMAD.IADD R0, R0, 0x1, -R6 ;  /* 0x0000000100008824 */ /* 0x000fe200078e0a06 */
[----:B------:R-:W-:Y:S02]  /*1ef90*/  @!P0 IADD3 R4, R4, 0x1, RZ ;  /* 0x0000000104048810 */ /* 0x000fe40007ffe0ff */
[----:B------:R-:W-:Y:S02]  /*1efa0*/  ISETP.NE.AND P0, PT, R209, RZ, PT ;  /* 0x000000ffd100720c */ /* 0x000fe40003f05270 */
[----:B------:R-:W-:Y:S01]  /*1efb0*/  ISETP.GE.U32.AND P2, PT, R0, R6, PT ;  /* 0x000000060000720c */ /* 0x000fe20003f46070 */
[----:B---3--:R-:W-:Y:S01]  /*1efc0*/  IMAD.MOV R6, RZ, RZ, -R9 ;  /* 0x000000ffff067224 */ /* 0x008fe200078e0a09 */
        /* <DEDUP_REMOVED lines=29> */
.L_x_889:
[----:B------:R-:W-:-:S04]  /*1f1a0*/  IMAD.MOV.U32 R0, RZ, RZ, 0x4 ;  /* 0x00000004ff007424 */ /* 0x000fc800078e00ff */
[----:B------:R-:W-:-:S06]  /*1f1b0*/  IMAD.WIDE R2, R211, R0, c[0x0][0x590] ;  /* 0x00016400d3027625 */ /* 0x000fcc00078e0200 */
[----:B------:R-:W2:Y:S01]  /*1f1c0*/  LDG.E R3, [R2.64] ;  /* 0x0000000802037981 */ /* 0x000ea2000c1e1900 */
        /* <DEDUP_REMOVED lines=31> */
[----:B------:R-:W-:Y:S01]  /*1f3c0*/  IABS R7, R3 ;  /* 0x0000000300077213 */ /* 0x000fe20000000000 */
[----:B------:R-:W-:Y:S01]  /*1f3d0*/  IMAD.MOV R210, RZ, RZ, -R3 ;  /* 0x000000ffffd27224 */ /* 0x000fe200078e0a03 */
[----:B------:R-:W-:Y:S02]  /*1f3e0*/  IADD3 R4, R4, 0x1000000, R5 ;  /* 0x0100000004047810 */ /* 0x000fe40007ffe005 */
[----:B------:R-:W1:Y:S08]  /*1f3f0*/  I2F.RP R8, R7 ;  /* 0x0000000700087306 */ /* 0x000e700000209400 */
[----:B-1----:R-:W1:Y:S02]  /*1f400*/  MUFU.RCP R8, R8 ;  /* 0x0000000800087308 */ /* 0x002e640000001000 */
[----:B-1----:R-:W-:-:S06]  /*1f410*/  IADD3 R8, R8, 0xffffffe, RZ ;  /* 0x0ffffffe08087810 */ /* 0x002fcc0007ffe0ff */
[----:B------:R-:W1:Y:S02]  /*1f420*/  F2I.FTZ.U32.TRUNC.NTZ R9, R8 ;  /* 0x0000000800097305 */ /* 0x000e64000021f000 */
[----:B-1----:R-:W-:Y:S02]  /*1f430*/  IMAD.MOV R0, RZ, RZ, -R9 ;  /* 0x000000ffff007224 */ /* 0x002fe400078e0a09 */
[----:B------:R-:W-:Y:S02]  /*1f440*/  IMAD.MOV.U32 R8, RZ, RZ, RZ ;  /* 0x000000ffff087224 */ /* 0x000fe400078e00ff */
        /* <DEDUP_REMOVED lines=16> */
[----:B------:R-:W-:Y:S02]  /*1f550*/  IMAD R210, R6, R210, R4 ;  /* 0x000000d206d27224 */ /* 0x000fe400078e0204 */
[----:B------:R-:W-:Y:S02]  /*1f560*/  IMAD.MOV.U32 R3, RZ, RZ, R6 ;  /* 0x000000ffff037224 */ /* 0x000fe400078e0006 */
.L_x_890:
[----:B------:R-:W-:Y:S05]  /*1f570*/  BSYNC B0 ;  /* 0x0000000000007941 */ /* 0x000fea0003800000 */
.L_x_888:
[----:B------:R-:W-:-:S04]  /*1f580*/  LOP3.LUT R3, RZ, R3, RZ, 0x33, !PT ;  /* 0x00000003ff037212 */ /* 0x000fc800078e33ff */
[----:B------:R-:W-:Y:S01]  /*1f590*/  IADD3 R209, R3, R209, RZ ;  /* 0x000000d103d17210 */ /* 0x000fe20007ffe0ff */
[----:B------:R-:W-:Y:S05]  /*1f5a0*/  BRA `(.L_x_891) ;  /* 0x0000004000007947 */ /* 0x000fea0003800000 */
.L_x_879:
[----:B------:R-:W-:Y:S01]  /*1f5b0*/  IMAD.MOV.U32 R208, RZ, RZ, R0 ;  /* 0x000000ffffd07224 */ /* 0x000fe200078e0000 */
[----:B------:R-:W-:Y:S01]  /*1f5c0*/  MOV R210, RZ ;  /* 0x000000ff00d27202 */ /* 0x000fe20000000f00 */
[----:B------:R-:W-:Y:S01]  /*1f5d0*/  IMAD.MOV.U32 R209, RZ, RZ, RZ ;  /* 0x000000ffffd17224 */ /* 0x000fe200078e00ff */
[----:B------:R-:W-:Y:S02]  /*1f5e0*/  MOV R211, c[0x0][0x53c] ;  /* 0x00014f0000d37a02 */ /* 0x000fe40000000f00 */
.L_x_891:
[----:B------:R-:W-:Y:S05]  /*1f5f0*/  BSYNC B1 ;  /* 0x0000000000017941 */ /* 0x000fea0003800000 */
.L_x_877:
[----:B------:R-:W-:Y:S01]  /*1f600*/  WARPSYNC 0xffffffff ;  /* 0xffffffff00007948 */ /* 0x000fe20003800000 */
[----:B------:R-:W-:Y:S01]  /*1f610*/  BAR.SYNC.DEFER_BLOCKING 0x4, 0x100 ;  /* 0x0104000000007b1d */ /* 0x000fe20000010000 */
[----:B------:R-:W-:-:S13]  /*1f620*/  ISETP.NE.AND P0, PT, R10, RZ, PT ;  /* 0x000000ff0a00720c */ /* 0x000fda0003f05270 */
[----:B------:R1:W-:Y:S04]  /*1f630*/  @!P0 STS.128 [0xe100], R208 ;  /* 0x00e100d0ff008388 */ /* 0x0003e80000000c00 */
[----:B------:R-:W-:Y:S06]  /*1f640*/  BAR.ARV 0x5, 0x100 ;  /* 0x0144000000007b1d */ /* 0x000fec0000002000 */
.L_x_872:
[----:B----4-:R-:W-:-:S13]  /*1f650*/  ISETP.GE.AND P0, PT, R211, c[0x0][0x53c], PT ;  /* 0x00014f00d3007a0c */ /* 0x010fda0003f06270 */
[----:B-123--:R-:W-:Y:S01]  /*1f660*/  @P0 CALL.REL.NOINC `(.L_x_892) ;  /* 0x0000001000000944 */ /* 0x00efe20003c00000 */
[----:B------:R-:W-:Y:S05]  /*1f670*/  BRA `(.L_x_893) ;  /* 0xfffe1f3000007947 */ /* 0x000fea000383ffff */
.L_x_892:
[----:B------:R-:W-:Y:S05]  /*1f680*/  EXIT ;  /* 0x000000000000794d */ /* 0x000fea0003800000 */
.L_x_683:
[----:B------:R-:W-:Y:S02]  /*1f690*/  MOV R4, 0x1 ;  /* 0x0000000100047802 */ /* 0x000fe40000000f00 */
[----:B------:R-:W-:Y:S02]  /*1f6a0*/  MOV R3, 0x1f6c0 ;  /* 0x0001f6c000037802 */ /* 0x000fe40000000f00 */
[----:B------:R-:W-:Y:S05]  /*1f6b0*/  CALL.REL.NOINC `($__internal_16_$__cuda_sm70_shflsync_up_p) ;  /* 0x0000143000007944 */ /* 0x000fea0003c00000 */
[----:B--2---:R-:W-:Y:S01]  /*1f6c0*/  MOV R3, R4 ;  /* 0x0000000400037202 */ /* 0x004fe20000000f00 */
[----:B-1----:R-:W-:Y:S05]  /*1f6d0*/  BRA `(.L_x_894) ;  /* 0xfffe0d9000007947 */ /* 0x002fea000383ffff */
.L_x_684:
[----:B------:R-:W-:Y:S02]  /*1f6e0*/  MOV R4, 0x2 ;  /* 0x0000000200047802 */ /* 0x000fe40000000f00 */
[----:B------:R-:W-:Y:S02]  /*1f6f0*/  MOV R3, 0x1f710 ;  /* 0x0001f71000037802 */ /* 0x000fe40000000f00 */
[----:B------:R-:W-:Y:S05]  /*1f700*/  CALL.REL.NOINC `($__internal_16_$__cuda_sm70_shflsync_up_p) ;  /* 0x000013e000007944 */ /* 0x000fea0003c00000 */
[----:B--2---:R-:W-:Y:S02]  /*1f710*/  SEL R4, R4, RZ, P4 ;  /* 0x000000ff04047207 */ /* 0x004fe40002000000 */
[----:B------:R-:W-:-:S03]  /*1f720*/  MOV R3, 0x1f760 ;  /* 0x0001f76000037802 */ /* 0x000fc60000000f00 */
[----:B-1----:R-:W-:Y:S02]  /*1f730*/  IMAD.IADD R6, R6, 0x1, R4 ;  /* 0x0000000106067824 */ /* 0x002fe400078e0204 */
[----:B------:R-:W-:Y:S02]  /*1f740*/  IMAD.MOV.U32 R4, RZ, RZ, 0x4 ;  /* 0x00000004ff047424 */ /* 0x000fe400078e00ff */
        /* <DEDUP_REMOVED lines=11> */
[----:B--2---:R-:W-:Y:S01]  /*1f800*/  SEL R4, R4, RZ, P1 ;  /* 0x000000ff04047207 */ /* 0x004fe20000800000 */
[----:B------:R-:W-:Y:S01]  /*1f810*/  IMAD.MOV.U32 R70, RZ, RZ, 0x1f ;  /* 0x0000001fff467424 */ /* 0x000fe200078e00ff */
[----:B------:R-:W-:Y:S02]  /*1f820*/  MOV R69, 0x1f ;  /* 0x0000001f00457802 */ /* 0x000fe40000000f00 */
[----:B------:R-:W-:Y:S01]  /*1f830*/  MOV R68, 0x1f870 ;  /* 0x0001f87000447802 */ /* 0x000fe20000000f00 */
[----:B------:R-:W-:-:S04]  /*1f840*/  IMAD.IADD R4, R6, 0x1, R4 ;  /* 0x0000000106047824 */ /* 0x000fc800078e0204 */
[----:B------:R-:W-:Y:S02]  /*1f850*/  IMAD.MOV.U32 R71, RZ, RZ, R4 ;  /* 0x000000ffff477224 */ /* 0x000fe400078e0004 */
[----:B-1----:R-:W-:Y:S05]  /*1f860*/  CALL.REL.NOINC `($__internal_15_$__cuda_sm70_shflsync_idx_p) ;  /* 0x0000123000007944 */ /* 0x002fea0003c00000 */
[----:B------:R-:W-:Y:S05]  /*1f870*/  BRA `(.L_x_895) ;  /* 0xfffe0cf000007947 */ /* 0x000fea000383ffff */
.L_x_686:
[----:B------:R-:W-:Y:S02]  /*1f880*/  SEL R6, RZ, 0x1, P0 ;  /* 0x00000001ff067807 */ /* 0x000fe40000000000 */
[----:B------:R-:W-:Y:S02]  /*1f890*/  MOV R3, 0x1f8b0 ;  /* 0x0001f8b000037802 */ /* 0x000fe40000000f00 */
[----:B------:R-:W-:Y:S05]  /*1f8a0*/  CALL.REL.NOINC `($__internal_17_$__cuda_sm70_votesync_ballot) ;  /* 0x0000129000007944 */ /* 0x000fea0003c00000 */
[----:B------:R-:W-:Y:S05]  /*1f8b0*/  BRA `(.L_x_896) ;  /* 0xfffe0d4000007947 */ /* 0x000fea000383ffff */
.L_x_687:
[----:B------:R-:W-:Y:S01]  /*1f8c0*/  IMAD.MOV.U32 R71, RZ, RZ, R7 ;  /* 0x000000ffff477224 */ /* 0x000fe200078e0007 */
[----:B------:R-:W-:Y:S01]  /*1f8d0*/  MOV R70, R3 ;  /* 0x0000000300467202 */ /* 0x000fe20000000f00 */
[----:B------:R-:W-:Y:S01]  /*1f8e0*/  IMAD.MOV.U32 R69, RZ, RZ, 0x1f ;  /* 0x0000001fff457424 */ /* 0x000fe200078e00ff */
[----:B------:R-:W-:Y:S02]  /*1f8f0*/  MOV R68, 0x1f910 ;  /* 0x0001f91000447802 */ /* 0x000fe40000000f00 */
[----:B------:R-:W-:Y:S05]  /*1f900*/  CALL.REL.NOINC `($__internal_15_$__cuda_sm70_shflsync_idx_p) ;  /* 0x0000119000007944 */ /* 0x000fea0003c00000 */
[----:B------:R-:W-:Y:S01]  /*1f910*/  IMAD.MOV.U32 R7, RZ, RZ, R69 ;  /* 0x000000ffff077224 */ /* 0x000fe200078e0045 */
[----:B------:R-:W-:Y:S01]  /*1f920*/  MOV R71, R5 ;  /* 0x0000000500477202 */ /* 0x000fe20000000f00 */
[----:B------:R-:W-:Y:S01]  /*1f930*/  IMAD.MOV.U32 R8, RZ, RZ, RZ ;  /* 0x000000ffff087224 */ /* 0x000fe200078e00ff */
[----:B------:R-:W-:Y:S01]  /*1f940*/  MOV R70, R3 ;  /* 0x0000000300467202 */ /* 0x000fe20000000f00 */
[----:B------:R-:W-:Y:S01]  /*1f950*/  IMAD.MOV.U32 R69, RZ, RZ, 0x1f ;  /* 0x0000001fff457424 */ /* 0x000fe200078e00ff */
[----:B------:R-:W-:-:S02]  /*1f960*/  MOV R68, 0x1f980 ;  /* 0x0001f98000447802 */ /* 0x000fc40000000f00 */
[----:B------:R-:W-:Y:S05]  /*1f970*/  CALL.REL.NOINC `($__internal_15_$__cuda_sm70_shflsync_idx_p) ;  /* 0x0000112000007944 */ /* 0x000fea0003c00000 */
[----:B------:R-:W-:Y:S01]  /*1f980*/  MOV R5, R69 ;  /* 0x0000004500057202 */ /* 0x000fe20000000f00 */
[----:B------:R-:W-:Y:S05]  /*1f990*/  BRA `(.L_x_897) ;  /* 0xfffe0cc000007947 */ /* 0x000fea000383ffff */
.L_x_690:
[----:B------:R-:W-:Y:S01]  /*1f9a0*/  IMAD.MOV.U32 R71, RZ, RZ, R4 ;  /* 0x000000ffff477224 */ /* 0x000fe200078e0004 */
[----:B------:R-:W-:Y:S01]  /*1f9b0*/  MOV R70, R3 ;  /* 0x0000000300467202 */ /* 0x000fe20000000f00 */
[----:B------:R-:W-:Y:S01]  /*1f9c0*/  IMAD.MOV.U32 R69, RZ, RZ, 0x1f ;  /* 0x0000001fff457424 */ /* 0x000fe200078e00ff */
[----:B------:R-:W-:-:S02]  /*1f9d0*/  MOV R68, 0x1f9f0 ;  /* 0x0001f9f000447802 */ /* 0x000fc40000000f00 */
[----:B--23--:R-:W-:Y:S05]  /*1f9e0*/  CALL.REL.NOINC `($__internal_15_$__cuda_sm70_shflsync_idx_p) ;  /* 0x000010b000007944 */ /* 0x00cfea0003c00000 */
[----:B------:R-:W-:Y:S01]  /*1f9f0*/  MOV R8, R69 ;  /* 0x0000004500087202 */ /* 0x000fe20000000f00 */
[----:B------:R-:W-:Y:S05]  /*1fa00*/  BRA `(.L_x_689) ;  /* 0xfffe0cb000007947 */ /* 0x000fea000383ffff */
.L_x_831:
[----:B------:R-:W-:Y:S01]  /*1fa10*/  IMAD.MOV.U32 R7, RZ, RZ, R243 ;  /* 0x000000ffff077224 */ /* 0x000fe200078e00f3 */
[----:B------:R-:W-:-:S02]  /*1fa20*/  MOV R6, 0x2 ;  /* 0x0000000200067802 */ /* 0x000fc40000000f00 */
[----:B------:R-:W-:Y:S02]  /*1fa30*/  MOV R5, 0x1fa50 ;  /* 0x0001fa5000057802 */ /* 0x000fe40000000f00 */
[----:B------:R-:W-:Y:S05]  /*1fa40*/  CALL.REL.NOINC `($__internal_14_$__cuda_sm70_shflsync_bfly_p) ;  /* 0x0000100000007944 */ /* 0x000fea0003c00000 */
[----:B--2---:R-:W-:Y:S01]  /*1fa50*/  MOV R2, R6 ;  /* 0x0000000600027202 */ /* 0x004fe20000000f00 */
[----:B-1----:R-:W-:Y:S05]  /*1fa60*/  BRA `(.L_x_898) ;  /* 0xffffbbf000007947 */ /* 0x002fea000383ffff */
.L_x_832:
[----:B------:R-:W-:Y:S01]  /*1fa70*/  IMAD.MOV.U32 R7, RZ, RZ, R2 ;  /* 0x000000ffff077224 */ /* 0x000fe200078e0002 */
[----:B------:R-:W-:Y:S02]  /*1fa80*/  MOV R6, 0x1 ;  /* 0x0000000100067802 */ /* 0x000fe40000000f00 */
[----:B------:R-:W-:Y:S02]  /*1fa90*/  MOV R5, 0x1fab0 ;  /* 0x0001fab000057802 */ /* 0x000fe40000000f00 */
[----:B-1----:R-:W-:Y:S05]  /*1faa0*/  CALL.REL.NOINC `($__internal_14_$__cuda_sm70_shflsync_bfly_p) ;  /* 0x00000fa000007944 */ /* 0x002fea0003c00000 */
[----:B--2---:R-:W-:Y:S01]  /*1fab0*/  FADD.FTZ R2, R2, R6 ;  /* 0x0000000602027221 */ /* 0x004fe20000010000 */
[----:B-1----:R-:W-:Y:S02]  /*1fac0*/  MOV R7, R242 ;  /* 0x000000f200077202 */ /* 0x002fe40000000f00 */
[----:B------:R-:W-:Y:S02]  /*1fad0*/  MOV R6, 0x2 ;  /* 0x0000000200067802 */ /* 0x000fe40000000f00 */
[----:B------:R-:W-:Y:S02]  /*1fae0*/  MOV R5, 0x1fb00 ;  /* 0x0001fb0000057802 */ /* 0x000fe40000000f00 */
[----:B------:R-:W-:Y:S05]  /*1faf0*/  CALL.REL.NOINC `($__internal_14_$__cuda_sm70_shflsync_bfly_p) ;  /* 0x00000f5000007944 */ /* 0x000fea0003c00000 */
[----:B--2---:R-:W-:Y:S01]  /*1fb00*/  FADD.FTZ R242, R242, R6 ;  /* 0x00000006f2f27221 */ /* 0x004fe20000010000 */
[----:B------:R-:W-:-:S02]  /*1fb10*/  MOV R6, 0x1 ;  /* 0x0000000100067802 */ /* 0x000fc40000000f00 */
[----:B------:R-:W-:Y:S02]  /*1fb20*/  MOV R5, 0x1fb50 ;  /* 0x0001fb5000057802 */ /* 0x000fe40000000f00 */
[----:B-1----:R-:W-:Y:S02]  /*1fb30*/  MOV R7, R242 ;  /* 0x000000f200077202 */ /* 0x002fe40000000f00 */
[----:B------:R-:W-:Y:S05]  /*1fb40*/  CALL.REL.NOINC `($__internal_14_$__cuda_sm70_shflsync_bfly_p) ;  /* 0x00000f0000007944 */ /* 0x000fea0003c00000 */
[----:B--2---:R-:W-:Y:S01]  /*1fb50*/  MOV R10, R6 ;  /* 0x00000006000a7202 */ /* 0x004fe20000000f00 */
[----:B-1----:R-:W-:Y:S05]  /*1fb60*/  BRA `(.L_x_899) ;  /* 0xffffbb6000007947 */ /* 0x002fea000383ffff */
.L_x_839:
[----:B--234-:R-:W-:Y:S01]  /*1fb70*/  IMAD.MOV.U32 R71, RZ, RZ, R2 ;  /* 0x000000ffff477224 */ /* 0x01cfe200078e0002 */
[----:B------:R-:W-:Y:S01]  /*1fb80*/  MOV R70, RZ ;  /* 0x000000ff00467202 */ /* 0x000fe20000000f00 */
[----:B------:R-:W-:Y:S01]  /*1fb90*/  IMAD.MOV.U32 R69, RZ, RZ, 0x181f ;  /* 0x0000181fff457424 */ /* 0x000fe200078e00ff */
[----:B------:R-:W-:Y:S02]  /*1fba0*/  MOV R68, 0x1fbc0 ;  /* 0x0001fbc000447802 */ /* 0x000fe40000000f00 */
[----:B-1----:R-:W-:Y:S05]  /*1fbb0*/  CALL.REL.NOINC `($__internal_15_$__cuda_sm70_shflsync_idx_p) ;  /* 0x00000ee000007944 */ /* 0x002fea0003c00000 */
[----:B------:R-:W-:Y:S01]  /*1fbc0*/  MOV R3, R69 ;  /* 0x0000004500037202 */ /* 0x000fe20000000f00 */
[----:B------:R-:W-:Y:S05]  /*1fbd0*/  BRA `(.L_x_900) ;  /* 0xffffcfc000007947 */ /* 0x000fea000383ffff */
.L_x_840:
[----:B------:R-:W-:Y:S01]  /*1fbe0*/  IMAD.MOV.U32 R71, RZ, RZ, R0 ;  /* 0x000000ffff477224 */ /* 0x000fe200078e0000 */
[----:B------:R-:W-:Y:S01]  /*1fbf0*/  MOV R70, RZ ;  /* 0x000000ff00467202 */ /* 0x000fe20000000f00 */
[----:B------:R-:W-:Y:S01]  /*1fc00*/  IMAD.MOV.U32 R69, RZ, RZ, 0x181f ;  /* 0x0000181fff457424 */ /* 0x000fe200078e00ff */
[----:B------:R-:W-:-:S02]  /*1fc10*/  MOV R68, 0x1fc30 ;  /* 0x0001fc3000447802 */ /* 0x000fc40000000f00 */
[----:B-123--:R-:W-:Y:S05]  /*1fc20*/  CALL.REL.NOINC `($__internal_15_$__cuda_sm70_shflsync_idx_p) ;  /* 0x00000e7000007944 */ /* 0x00efea0003c00000 */
[----:B------:R-:W-:Y:S01]  /*1fc30*/  MOV R8, R69 ;  /* 0x0000004500087202 */ /* 0x000fe20000000f00 */
[----:B------:R-:W-:Y:S05]  /*1fc40*/  BRA `(.L_x_901) ;  /* 0xffffcf7000007947 */ /* 0x000fea000383ffff */
.L_x_843:
[----:B------:R-:W-:Y:S01]  /*1fc50*/  IMAD.MOV.U32 R71, RZ, RZ, R2 ;  /* 0x000000ffff477224 */ /* 0x000fe200078e0002 */
[----:B------:R-:W-:Y:S01]  /*1fc60*/  MOV R70, 0x1 ;  /* 0x0000000100467802 */ /* 0x000fe20000000f00 */
[----:B------:R-:W-:Y:S01]  /*1fc70*/  IMAD.MOV.U32 R69, RZ, RZ, 0x181f ;  /* 0x0000181fff457424 */ /* 0x000fe200078e00ff */
[----:B------:R-:W-:-:S02]  /*1fc80*/  MOV R68, 0x1fca0 ;  /* 0x0001fca000447802 */ /* 0x000fc40000000f00 */
[----:B-1234-:R-:W-:Y:S05]  /*1fc90*/  CALL.REL.NOINC `($__internal_15_$__cuda_sm70_shflsync_idx_p) ;  /* 0x00000e0000007944 */ /* 0x01efea0003c00000 */
[----:B------:R-:W-:Y:S01]  /*1fca0*/  IMAD.MOV.U32 R3, RZ, RZ, R69 ;  /* 0x000000ffff037224 */ /* 0x000fe200078e0045 */
[----:B------:R-:W-:Y:S01]  /*1fcb0*/  MOV R70, 0x1 ;  /* 0x0000000100467802 */ /* 0x000fe20000000f00 */
[----:B------:R-:W-:Y:S01]  /*1fcc0*/  IMAD.MOV.U32 R71, RZ, RZ, R0 ;  /* 0x000000ffff477224 */ /* 0x000fe200078e0000 */
[----:B------:R-:W-:-:S02]  /*1fcd0*/  MOV R69, 0x181f ;  /* 0x0000181f00457802 */ /* 0x000fc40000000f00 */
[----:B------:R-:W-:Y:S02]  /*1fce0*/  MOV R68, 0x1fd00 ;  /* 0x0001fd0000447802 */ /* 0x000fe40000000f00 */
[----:B------:R-:W-:Y:S05]  /*1fcf0*/  CALL.REL.NOINC `($__internal_15_$__cuda_sm70_shflsync_idx_p) ;  /* 0x00000da000007944 */ /* 0x000fea0003c00000 */
[----:B------:R-:W-:Y:S01]  /*1fd00*/  MOV R9, R69 ;  /* 0x0000004500097202 */ /* 0x000fe20000000f00 */
[----:B------:R-:W-:Y:S05]  /*1fd10*/  BRA `(.L_x_902) ;  /* 0xffffcf9000007947 */ /* 0x000fea000383ffff */
.L_x_846:
[----:B------:R-:W-:Y:S01]  /*1fd20*/  IMAD.MOV.U32 R71, RZ, RZ, R2 ;  /* 0x000000ffff477224 */ /* 0x000fe200078e0002 */
[----:B------:R-:W-:Y:S01]  /*1fd30*/  MOV R70, 0x2 ;  /* 0x0000000200467802 */ /* 0x000fe20000000f00 */
[----:B------:R-:W-:Y:S01]  /*1fd40*/  IMAD.MOV.U32 R69, RZ, RZ, 0x181f ;  /* 0x0000181fff457424 */ /* 0x000fe200078e00ff */
[----:B------:R-:W-:Y:S02]  /*1fd50*/  MOV R68, 0x1fd70 ;  /* 0x0001fd7000447802 */ /* 0x000fe40000000f00 */
[----:B-1234-:R-:W-:Y:S05]  /*1fd60*/  CALL.REL.NOINC `($__internal_15_$__cuda_sm70_shflsync_idx_p) ;  /* 0x00000d3000007944 */ /* 0x01efea0003c00000 */
[----:B------:R-:W-:Y:S01]  /*1fd70*/  MOV R3, R69 ;  /* 0x0000004500037202 */ /* 0x000fe20000000f00 */
[----:B------:R-:W-:Y:S05]  /*1fd80*/  BRA `(.L_x_903) ;  /* 0xffffd01000007947 */ /* 0x000fea000383ffff */
.L_x_847:
[----:B------:R-:W-:Y:S01]  /*1fd90*/  IMAD.MOV.U32 R71, RZ, RZ, R0 ;  /* 0x000000ffff477224 */ /* 0x000fe200078e0000 */
[----:B------:R-:W-:Y:S01]  /*1fda0*/  MOV R70, 0x2 ;  /* 0x0000000200467802 */ /* 0x000fe20000000f00 */
[----:B------:R-:W-:Y:S01]  /*1fdb0*/  IMAD.MOV.U32 R69, RZ, RZ, 0x181f ;  /* 0x0000181fff457424 */ /* 0x000fe200078e00ff */
[----:B------:R-:W-:Y:S02]  /*1fdc0*/  MOV R68, 0x1fde0 ;  /* 0x0001fde000447802 */ /* 0x000fe40000000f00 */
[----:B-1234-:R-:W-:Y:S05]  /*1fdd0*/  CALL.REL.NOINC `($__internal_15_$__cuda_sm70_shflsync_idx_p) ;  /* 0x00000cc000007944 */ /* 0x01efea0003c00000 */
[----:B------:R-:W-:Y:S01]  /*1fde0*/  MOV R9, R69 ;  /* 0x0000004500097202 */ /* 0x000fe20000000f00 */
[----:B------:R-:W-:Y:S05]  /*1fdf0*/  BRA `(.L_x_904) ;  /* 0xffffcfc000007947 */ /* 0x000fea000383ffff */
.L_x_850:
        /* <DEDUP_REMOVED lines=13> */
.L_x_852:
[----:B------:R-:W-:Y:S01]  /*1fed0*/  IMAD.MOV.U32 R71, RZ, RZ, R66 ;  /* 0x000000ffff477224 */ /* 0x000fe200078e0042 */
[----:B------:R-:W-:Y:S01]  /*1fee0*/  MOV R70, RZ ;  /* 0x000000ff00467202 */ /* 0x000fe20000000f00 */
[----:B------:R-:W-:Y:S01]  /*1fef0*/  IMAD.MOV.U32 R69, RZ, RZ, 0x1c1f ;  /* 0x00001c1fff457424 */ /* 0x000fe200078e00ff */
[----:B------:R-:W-:Y:S02]  /*1ff00*/  MOV R68, 0x1ff20 ;  /* 0x0001ff2000447802 */ /* 0x000fe40000000f00 */
[----:B------:R-:W-:Y:S05]  /*1ff10*/  CALL.REL.NOINC `($__internal_15_$__cuda_sm70_shflsync_idx_p) ;  /* 0x00000b8000007944 */ /* 0x000fea0003c00000 */
[----:B------:R-:W-:Y:S01]  /*1ff20*/  MOV R72, R69 ;  /* 0x0000004500487202 */ /* 0x000fe20000000f00 */
[----:B------:R-:W-:Y:S05]  /*1ff30*/  BRA `(.L_x_906) ;  /* 0xffffd26000007947 */ /* 0x000fea000383ffff */
.L_x_853:
[----:B------:R-:W-:Y:S01]  /*1ff40*/  IMAD.MOV.U32 R71, RZ, RZ, R67 ;  /* 0x000000ffff477224 */ /* 0x000fe200078e0043 */
[----:B------:R-:W-:Y:S01]  /*1ff50*/  MOV R70, RZ ;  /* 0x000000ff00467202 */ /* 0x000fe20000000f00 */
[----:B------:R-:W-:Y:S01]  /*1ff60*/  IMAD.MOV.U32 R69, RZ, RZ, 0x1c1f ;  /* 0x00001c1fff457424 */ /* 0x000fe200078e00ff */
[----:B------:R-:W-:Y:S02]  /*1ff70*/  MOV R68, 0x1ff90 ;  /* 0x0001ff9000447802 */ /* 0x000fe40000000f00 */
[----:B-12---:R-:W-:Y:S05]  /*1ff80*/  CALL.REL.NOINC `($__internal_15_$__cuda_sm70_shflsync_idx_p) ;  /* 0x00000b1000007944 */ /* 0x006fea0003c00000 */
[----:B------:R-:W-:Y:S01]  /*1ff90*/  MOV R68, R69 ;  /* 0x0000004500447202 */ /* 0x000fe20000000f00 */
[----:B------:R-:W-:Y:S05]  /*1ffa0*/  BRA `(.L_x_907) ;  /* 0xffffd21000007947 */ /* 0x000fea000383ffff */
.L_x_856:
[----:B------:R-:W-:Y:S01]  /*1ffb0*/  IMAD.MOV.U32 R71, RZ, RZ, R66 ;  /* 0x000000ffff477224 */ /* 0x000fe200078e0042 */
[----:B------:R-:W-:Y:S01]  /*1ffc0*/  MOV R70, 0x1 ;  /* 0x0000000100467802 */ /* 0x000fe20000000f00 */
[----:B----4-:R-:W-:Y:S01]  /*1ffd0*/  IMAD.MOV.U32 R69, RZ, RZ, 0x1c1f ;  /* 0x00001c1fff457424 */ /* 0x010fe200078e00ff */
[----:B------:R-:W-:-:S02]  /*1ffe0*/  MOV R68, 0x20000 ;  /* 0x0002000000447802 */ /* 0x000fc40000000f00 */
[----:B-123--:R-:W-:Y:S05]  /*1fff0*/  CALL.REL.NOINC `($__internal_15_$__cuda_sm70_shflsync_idx_p) ;  /* 0x00000aa000007944 */ /* 0x00efea0003c00000 */
        /* <DEDUP_REMOVED lines=8> */
.L_x_860:
[----:B------:R-:W-:Y:S01]  /*20080*/  IMAD.MOV.U32 R71, RZ, RZ, R3 ;  /* 0x000000ffff477224 */ /* 0x000fe200078e0003 */
[----:B------:R-:W-:Y:S01]  /*20090*/  MOV R70, RZ ;  /* 0x000000ff00467202 */ /* 0x000fe20000000f00 */
[----:B------:R-:W-:Y:S01]  /*200a0*/  IMAD.MOV.U32 R69, RZ, RZ, 0x181f ;  /* 0x0000181fff457424 */ /* 0x000fe200078e00ff */
[----:B------:R-:W-:Y:S02]  /*200b0*/  MOV R68, 0x200d0 ;  /* 0x000200d000447802 */ /* 0x000fe40000000f00 */
[----:B--2---:R-:W-:Y:S05]  /*200c0*/  CALL.REL.NOINC `($__internal_15_$__cuda_sm70_shflsync_idx_p) ;  /* 0x000009d000007944 */ /* 0x004fea0003c00000 */
[----:B------:R-:W-:Y:S01]  /*200d0*/  MOV R4, R69 ;  /* 0x0000004500047202 */ /* 0x000fe20000000f00 */
[----:B------:R-:W-:Y:S05]  /*200e0*/  BRA `(.L_x_909) ;  /* 0xffffe27000007947 */ /* 0x000fea000383ffff */
.L_x_861:
[----:B------:R-:W-:Y:S01]  /*200f0*/  IMAD.MOV.U32 R71, RZ, RZ, R2 ;  /* 0x000000ffff477224 */ /* 0x000fe200078e0002 */
[----:B------:R-:W-:Y:S01]  /*20100*/  MOV R70, RZ ;  /* 0x000000ff00467202 */ /* 0x000fe20000000f00 */
[----:B------:R-:W-:Y:S01]  /*20110*/  IMAD.MOV.U32 R69, RZ, RZ, 0x181f ;  /* 0x0000181fff457424 */ /* 0x000fe200078e00ff */
[----:B------:R-:W-:Y:S02]  /*20120*/  MOV R68, 0x20140 ;  /* 0x0002014000447802 */ /* 0x000fe40000000f00 */
[----:B-123--:R-:W-:Y:S05]  /*20130*/  CALL.REL.NOINC `($__internal_15_$__cuda_sm70_shflsync_idx_p) ;  /* 0x0000096000007944 */ /* 0x00efea0003c00000 */
[----:B------:R-:W-:Y:S01]  /*20140*/  MOV R5, R69 ;  /* 0x0000004500057202 */ /* 0x000fe20000000f00 */
[----:B------:R-:W-:Y:S05]  /*20150*/  BRA `(.L_x_910) ;  /* 0xffffe22000007947 */ /* 0x000fea000383ffff */
.L_x_864:
        /* <DEDUP_REMOVED lines=13> */
.L_x_867:
[----:B------:R-:W-:Y:S01]  /*20230*/  IMAD.MOV.U32 R71, RZ, RZ, R3 ;  /* 0x000000ffff477224 */ /* 0x000fe200078e0003 */
[----:B------:R-:W-:Y:S01]  /*20240*/  MOV R70, 0x2 ;  /* 0x0000000200467802 */ /* 0x000fe20000000f00 */
[----:B------:R-:W-:Y:S01]  /*20250*/  IMAD.MOV.U32 R69, RZ, RZ, 0x181f ;  /* 0x0000181fff457424 */ /* 0x000fe200078e00ff */
[----:B------:R-:W-:Y:S02]  /*20260*/  MOV R68, 0x20280 ;  /* 0x0002028000447802 */ /* 0x000fe40000000f00 */
[----:B-1234-:R-:W-:Y:S05]  /*20270*/  CALL.REL.NOINC `($__internal_15_$__cuda_sm70_shflsync_idx_p) ;  /* 0x0000082000007944 */ /* 0x01efea0003c00000 */
[----:B------:R-:W-:Y:S01]  /*20280*/  MOV R4, R69 ;  /* 0x0000004500047202 */ /* 0x000fe20000000f00 */
[----:B------:R-:W-:Y:S05]  /*20290*/  BRA `(.L_x_912) ;  /* 0xffffe2d000007947 */ /* 0x000fea000383ffff */
.L_x_868:
[----:B------:R-:W-:Y:S01]  /*202a0*/  IMAD.MOV.U32 R71, RZ, RZ, R2 ;  /* 0x000000ffff477224 */ /* 0x000fe200078e0002 */
[----:B------:R-:W-:Y:S01]  /*202b0*/  MOV R70, 0x2 ;  /* 0x0000000200467802 */ /* 0x000fe20000000f00 */
[----:B------:R-:W-:Y:S01]  /*202c0*/  IMAD.MOV.U32 R69, RZ, RZ, 0x181f ;  /* 0x0000181fff457424 */ /* 0x000fe200078e00ff */
[----:B------:R-:W-:Y:S02]  /*202d0*/  MOV R68, 0x202f0 ;  /* 0x000202f000447802 */ /* 0x000fe40000000f00 */
[----:B-1234-:R-:W-:Y:S05]  /*202e0*/  CALL.REL.NOINC `($__internal_15_$__cuda_sm70_shflsync_idx_p) ;  /* 0x000007b000007944 */ /* 0x01efea0003c00000 */
[----:B------:R-:W-:Y:S01]  /*202f0*/  MOV R6, R69 ;  /* 0x0000004500067202 */ /* 0x000fe20000000f00 */
[----:B------:R-:W-:Y:S05]  /*20300*/  BRA `(.L_x_913) ;  /* 0xffffe28000007947 */ /* 0x000fea000383ffff */
.L_x_871:
        /* <DEDUP_REMOVED lines=13> */
.L_x_873:
[----:B------:R-:W-:Y:S01]  /*203e0*/  IMAD.MOV.U32 R71, RZ, RZ, R12 ;  /* 0x000000ffff477224 */ /* 0x000fe200078e000c */
[----:B------:R-:W-:Y:S01]  /*203f0*/  MOV R70, RZ ;  /* 0x000000ff00467202 */ /* 0x000fe20000000f00 */
[----:B------:R-:W-:Y:S01]  /*20400*/  IMAD.MOV.U32 R69, RZ, RZ, 0x1f ;  /* 0x0000001fff457424 */ /* 0x000fe200078e00ff */
[----:B------:R-:W-:Y:S02]  /*20410*/  MOV R68, 0x20430 ;  /* 0x0002043000447802 */ /* 0x000fe40000000f00 */
[----:B--2---:R-:W-:Y:S05]  /*20420*/  CALL.REL.NOINC `($__internal_15_$__cuda_sm70_shflsync_idx_p) ;  /* 0x0000067000007944 */ /* 0x004fea0003c00000 */
[----:B------:R-:W-:Y:S01]  /*20430*/  MOV R0, R69 ;  /* 0x0000004500007202 */ /* 0x000fe20000000f00 */
[----:B------:R-:W-:Y:S05]  /*20440*/  BRA `(.L_x_915) ;  /* 0xffffe3b000007947 */ /* 0x000fea000383ffff */
.L_x_874:
[----:B------:R-:W-:Y:S01]  /*20450*/  IMAD.MOV.U32 R71, RZ, RZ, R12 ;  /* 0x000000ffff477224 */ /* 0x000fe200078e000c */
[----:B------:R-:W-:Y:S01]  /*20460*/  MOV R70, 0x1 ;  /* 0x0000000100467802 */ /* 0x000fe20000000f00 */
[----:B------:R-:W-:Y:S01]  /*20470*/  IMAD.MOV.U32 R69, RZ, RZ, 0x1f ;  /* 0x0000001fff457424 */ /* 0x000fe200078e00ff */
[----:B------:R-:W-:Y:S02]  /*20480*/  MOV R68, 0x204a0 ;  /* 0x000204a000447802 */ /* 0x000fe40000000f00 */
[----:B-123--:R-:W-:Y:S05]  /*20490*/  CALL.REL.NOINC `($__internal_15_$__cuda_sm70_shflsync_idx_p) ;  /* 0x0000060000007944 */ /* 0x00efea0003c00000 */
[----:B------:R-:W-:Y:S01]  /*204a0*/  MOV R12, R69 ;  /* 0x00000045000c7202 */ /* 0x000fe20000000f00 */
[----:B------:R-:W-:Y:S05]  /*204b0*/  BRA `(.L_x_916) ;  /* 0xffffe36000007947 */ /* 0x000fea000383ffff */
.L_x_875:
[----:B------:R-:W-:Y:S02]  /*204c0*/  MOV R4, 0x1 ;  /* 0x0000000100047802 */ /* 0x000fe40000000f00 */
[----:B------:R-:W-:-:S02]  /*204d0*/  MOV R3, 0x204f0 ;  /* 0x000204f000037802 */ /* 0x000fc40000000f00 */
[----:B-1-3--:R-:W-:Y:S05]  /*204e0*/  CALL.REL.NOINC `($__internal_16_$__cuda_sm70_shflsync_up_p) ;  /* 0x0000060000007944 */ /* 0x00afea0003c00000 */
[----:B--2---:R-:W-:Y:S01]  /*204f0*/  MOV R3, R4 ;  /* 0x0000000400037202 */ /* 0x004fe20000000f00 */
[----:B-1----:R-:W-:Y:S05]  /*20500*/  BRA `(.L_x_917) ;  /* 0xffffe43000007947 */ /* 0x002fea000383ffff */
.L_x_876:
[----:B------:R-:W-:Y:S02]  /*20510*/  MOV R4, 0x2 ;  /* 0x0000000200047802 */ /* 0x000fe40000000f00 */
[----:B------:R-:W-:-:S02]  /*20520*/  MOV R3, 0x20540 ;  /* 0x0002054000037802 */ /* 0x000fc40000000f00 */
[----:B-1-3--:R-:W-:Y:S05]  /*20530*/  CALL.REL.NOINC `($__internal_16_$__cuda_sm70_shflsync_up_p) ;  /* 0x000005b000007944 */ /* 0x00afea0003c00000 */
        /* <DEDUP_REMOVED lines=22> */
[----:B------:R-:W-:Y:S01]  /*206a0*/  MOV R3, R69 ;  /* 0x0000004500037202 */ /* 0x000fe20000000f00 */
[----:B------:R-:W-:Y:S05]  /*206b0*/  BRA `(.L_x_918) ;  /* 0xffffe38000007947 */ /* 0x000fea000383ffff */
.L_x_880:
[----:B------:R-:W-:Y:S02]  /*206c0*/  MOV R4, 0x1 ;  /* 0x0000000100047802 */ /* 0x000fe40000000f00 */
[----:B------:R-:W-:Y:S02]  /*206d0*/  MOV R3, 0x206f0 ;  /* 0x000206f000037802 */ /* 0x000fe40000000f00 */
[----:B------:R-:W-:Y:S05]  /*206e0*/  CALL.REL.NOINC `($__internal_16_$__cuda_sm70_shflsync_up_p) ;  /* 0x0000040000007944 */ /* 0x000fea0003c00000 */
[----:B--2---:R-:W-:Y:S01]  /*206f0*/  MOV R3, R4 ;  /* 0x0000000400037202 */ /* 0x004fe20000000f00 */
[----:B-1----:R-:W-:Y:S05]  /*20700*/  BRA `(.L_x_919) ;  /* 0xffffe48000007947 */ /* 0x002fea000383ffff */
.L_x_881:
        /* <DEDUP_REMOVED lines=27> */
.L_x_883:
[----:B------:R-:W-:Y:S02]  /*208c0*/  SEL R6, RZ, 0x1, P0 ;  /* 0x00000001ff067807 */ /* 0x000fe40000000000 */
[----:B------:R-:W-:Y:S02]  /*208d0*/  MOV R3, 0x208f0 ;  /* 0x000208f000037802 */ /* 0x000fe40000000f00 */
[----:B--2---:R-:W-:Y:S05]  /*208e0*/  CALL.REL.NOINC `($__internal_17_$__cuda_sm70_votesync_ballot) ;  /* 0x0000025000007944 */ /* 0x004fea0003c00000 */
[----:B------:R-:W-:Y:S01]  /*208f0*/  MOV R3, R6 ;  /* 0x0000000600037202 */ /* 0x000fe20000000f00 */
[----:B------:R-:W-:Y:S05]  /*20900*/  BRA `(.L_x_921) ;  /* 0xffffe41000007947 */ /* 0x000fea000383ffff */
.L_x_884:
[----:B------:R-:W-:Y:S01]  /*20910*/  IMAD.MOV.U32 R71, RZ, RZ, R209 ;  /* 0x000000ffff477224 */ /* 0x000fe200078e00d1 */
[----:B------:R-:W-:Y:S01]  /*20920*/  MOV R70, R6 ;  /* 0x0000000600467202 */ /* 0x000fe20000000f00 */
[----:B------:R-:W-:Y:S01]  /*20930*/  IMAD.MOV.U32 R69, RZ, RZ, 0x1f ;  /* 0x0000001fff457424 */ /* 0x000fe200078e00ff */
[----:B------:R-:W-:Y:S02]  /*20940*/  MOV R68, 0x20960 ;  /* 0x0002096000447802 */ /* 0x000fe40000000f00 */
[----:B--2---:R-:W-:Y:S05]  /*20950*/  CALL.REL.NOINC `($__internal_15_$__cuda_sm70_shflsync_idx_p) ;  /* 0x0000014000007944 */ /* 0x004fea0003c00000 */
[----:B------:R-:W-:Y:S01]  /*20960*/  IMAD.MOV.U32 R209, RZ, RZ, R69 ;  /* 0x000000ffffd17224 */ /* 0x000fe200078e0045 */
[----:B------:R-:W-:Y:S01]  /*20970*/  MOV R70, R6 ;  /* 0x0000000600467202 */ /* 0x000fe20000000f00 */
[----:B------:R-:W-:Y:S01]  /*20980*/  IMAD.MOV.U32 R71, RZ, RZ, R2 ;  /* 0x000000ffff477224 */ /* 0x000fe200078e0002 */
[----:B------:R-:W-:-:S02]  /*20990*/  MOV R69, 0x1f ;  /* 0x0000001f00457802 */ /* 0x000fc40000000f00 */
[----:B------:R-:W-:Y:S02]  /*209a0*/  MOV R68, 0x209c0 ;  /* 0x000209c000447802 */ /* 0x000fe40000000f00 */
[----:B------:R-:W-:Y:S05]  /*209b0*/  CALL.REL.NOINC `($__internal_15_$__cuda_sm70_shflsync_idx_p) ;  /* 0x000000e000007944 */ /* 0x000fea0003c00000 */
[----:B------:R-:W-:Y:S01]  /*209c0*/  MOV R2, R69 ;  /* 0x0000004500027202 */ /* 0x000fe20000000f00 */
[----:B------:R-:W-:Y:S05]  /*209d0*/  BRA `(.L_x_922) ;  /* 0xffffe39000007947 */ /* 0x000fea000383ffff */
.L_x_887:
[----:B------:R-:W-:Y:S01]  /*209e0*/  IMAD.MOV.U32 R71, RZ, RZ, R4 ;  /* 0x000000ffff477224 */ /* 0x000fe200078e0004 */
[----:B------:R-:W-:Y:S01]  /*209f0*/  MOV R70, R5 ;  /* 0x0000000500467202 */ /* 0x000fe20000000f00 */
[----:B------:R-:W-:Y:S01]  /*20a00*/  IMAD.MOV.U32 R69, RZ, RZ, 0x1f ;  /* 0x0000001fff457424 */ /* 0x000fe200078e00ff */
[----:B------:R-:W-:Y:S02]  /*20a10*/  MOV R68, 0x20a30 ;  /* 0x00020a3000447802 */ /* 0x000fe40000000f00 */
[----:B-1234-:R-:W-:Y:S05]  /*20a20*/  CALL.REL.NOINC `($__internal_15_$__cuda_sm70_shflsync_idx_p) ;  /* 0x0000007000007944 */ /* 0x01efea0003c00000 */
[----:B------:R-:W-:Y:S01]  /*20a30*/  MOV R5, R69 ;  /* 0x0000004500057202 */ /* 0x000fe20000000f00 */
[----:B------:R-:W-:Y:S05]  /*20a40*/  BRA `(.L_x_886) ;  /* 0xffffe38000007947 */ /* 0x000fea000383ffff */
        .weak           $__internal_14_$__cuda_sm70_shflsync_bfly_p
        .type           $__internal_14_$__cuda_sm70_shflsync_bfly_p,@function
        .size           $__internal_14_$__cuda_sm70_shflsync_bfly_p,($__internal_15_$__cuda_sm70_shflsync_idx_p - $__internal_14_$__cuda_sm70_shflsync_bfly_p)
$__internal_14_$__cuda_sm70_shflsync_bfly_p:
[----:B------:R-:W-:Y:S01]  /*20a50*/  MOV R8, R5 ;  /* 0x0000000500087202 */ /* 0x000fe20000000f00 */
[----:B------:R-:W-:Y:S04]  /*20a60*/  WARPSYNC R3 ;  /* 0x0000000300007348 */ /* 0x000fe80003800000 */
[----:B------:R-:W-:Y:S01]  /*20a70*/  MOV R9, 0x0 ;  /* 0x0000000000097802 */ /* 0x000fe20000000f00 */
[----:B------:R1:W2:Y:S03]  /*20a80*/  SHFL.BFLY PT, R6, R7, R6, R4 ;  /* 0x0c00000607067389 */ /* 0x0002a600000e0004 */
[----:B------:R-:W-:Y:S05]  /*20a90*/  RET.REL.NODEC R8 `(_ZN7cutlass13device_kernelIN5flash19enable_sm80_to_sm89INS1_16FlashAttnFwdSm80INS1_25CollectiveMainloopFwdSm80ILi8ELi1ELb1EN4cute5tupleIJNS5_1CILi128EEENS7_ILi96EEES8_EEELi128ENS_6half_tEfNS_4arch4Sm80ELb0ELb1ELb0ELb1ELb0ELb1ELb1ELb1EEENS1_21CollectiveEpilogueFwdINS6_IJS8_S8_S9_EEENS6_IJNS7_ILi1EEESH_SH_EEESB_SD_Li256ELb1ELb1ELb1ELb0EEENS1_36VarlenDynamicPersistentTileSchedulerILi128ELi96ELi256ELi256ELb1ELb1ELb0ELb1ELb0ELb1EEEEEEEEEvNT_6ParamsE) ;  /* 0xfffdf56008007950 */ /* 0x000fea0003c3ffff */
        .weak           $__internal_15_$__cuda_sm70_shflsync_idx_p
        .type           $__internal_15_$__cuda_sm70_shflsync_idx_p,@function
        .size           $__internal_15_$__cuda_sm70_shflsync_idx_p,($__internal_16_$__cuda_sm70_shflsync_up_p - $__internal_15_$__cuda_sm70_shflsync_idx_p)
$__internal_15_$__cuda_sm70_shflsync_idx_p:
[----:B------:R-:W-:Y:S04]  /*20aa0*/  WARPSYNC R213 ;  /* 0x000000d500007348 */ /* 0x000fe80003800000 */
[----:B------:R1:W2:Y:S02]  /*20ab0*/  SHFL.IDX PT, R69, R71, R70, R69 ;  /* 0x0000004647457389 */ /* 0x0002a400000e0045 */
[----:B-1----:R-:W-:-:S02]  /*20ac0*/  MOV R70, R68 ;  /* 0x0000004400467202 */ /* 0x002fc40000000f00 */
[----:B------:R-:W-:-:S04]  /*20ad0*/  MOV R71, 0x0 ;  /* 0x0000000000477802 */ /* 0x000fc80000000f00 */
[----:B--2---:R-:W-:Y:S05]  /*20ae0*/  RET.REL.NODEC R70 `(_ZN7cutlass13device_kernelIN5flash19enable_sm80_to_sm89INS1_16FlashAttnFwdSm80INS1_25CollectiveMainloopFwdSm80ILi8ELi1ELb1EN4cute5tupleIJNS5_1CILi128EEENS7_ILi96EEES8_EEELi128ENS_6half_tEfNS_4arch4Sm80ELb0ELb1ELb0ELb1ELb0ELb1ELb1ELb1EEENS1_21CollectiveEpilogueFwdINS6_IJS8_S8_S9_EEENS6_IJNS7_ILi1EEESH_SH_EEESB_SD_Li256ELb1ELb1ELb1ELb0EEENS1_36VarlenDynamicPersistentTileSchedulerILi128ELi96ELi256ELi256ELb1ELb1ELb0ELb1ELb0ELb1EEEEEEEEEvNT_6ParamsE) ;  /* 0xfffdf51046007950 */ /* 0x004fea0003c3ffff */
        .weak           $__internal_16_$__cuda_sm70_shflsync_up_p
        .type           $__internal_16_$__cuda_sm70_shflsync_up_p,@function
        .size           $__internal_16_$__cuda_sm70_shflsync_up_p,($__internal_17_$__cuda_sm70_votesync_ballot - $__internal_16_$__cuda_sm70_shflsync_up_p)
$__internal_16_$__cuda_sm70_shflsync_up_p:
[----:B------:R-:W-:Y:S01]  /*20af0*/  MOV R8, R3 ;  /* 0x0000000300087202 */ /* 0x000fe20000000f00 */
[----:B------:R-:W-:Y:S04]  /*20b00*/  WARPSYNC R214 ;  /* 0x000000d600007348 */ /* 0x000fe80003800000 */
[----:B------:R-:W-:Y:S01]  /*20b10*/  MOV R9, 0x0 ;  /* 0x0000000000097802 */ /* 0x000fe20000000f00 */
[----:B------:R1:W2:Y:S03]  /*20b20*/  SHFL.UP PT, R4, R6, R4, R215 ;  /* 0x0400000406047389 */ /* 0x0002a600000e00d7 */
[----:B------:R-:W-:Y:S05]  /*20b30*/  RET.REL.NODEC R8 `(_ZN7cutlass13device_kernelIN5flash19enable_sm80_to_sm89INS1_16FlashAttnFwdSm80INS1_25CollectiveMainloopFwdSm80ILi8ELi1ELb1EN4cute5tupleIJNS5_1CILi128EEENS7_ILi96EEES8_EEELi128ENS_6half_tEfNS_4arch4Sm80ELb0ELb1ELb0ELb1ELb0ELb1ELb1ELb1EEENS1_21CollectiveEpilogueFwdINS6_IJS8_S8_S9_EEENS6_IJNS7_ILi1EEESH_SH_EEESB_SD_Li256ELb1ELb1ELb1ELb0EEENS1_36VarlenDynamicPersistentTileSchedulerILi128ELi96ELi256ELi256ELb1ELb1ELb0ELb1ELb0ELb1EEEEEEEEEvNT_6ParamsE) ;  /* 0xfffdf4c008007950 */ /* 0x000fea0003c3ffff */
        .weak           $__internal_17_$__cuda_sm70_votesync_ballot
        .type           $__internal_17_$__cuda_sm70_votesync_ballot,@function
        .size           $__internal_17_$__cuda_sm70_votesync_ballot,(.L_x_1358 - $__internal_17_$__cuda_sm70_votesync_ballot)
$__internal_17_$__cuda_sm70_votesync_ballot:
[----:B------:R-:W-:Y:S01]  /*20b40*/  ISETP.NE.U32.AND P0, PT, R6, 0x1, PT ;  /* 0x000000010600780c */ /* 0x000fe20003f05070 */
[----:B------:R-:W-:Y:S01]  /*20b50*/  IMAD.MOV.U32 R8, RZ, RZ, R3 ;  /* 0x000000ffff087224 */ /* 0x000fe200078e0003 */
[----:B------:R-:W-:Y:S04]  /*20b60*/  WARPSYNC R212 ;  /* 0x000000d400007348 */ /* 0x000fe80003800000 */
[----:B------:R-:W-:-:S07]  /*20b70*/  IMAD.MOV.U32 R9, RZ, RZ, 0x0 ;  /* 0x00000000ff097424 */ /* 0x000fce00078e00ff */
[----:B------:R-:W-:-:S04]  /*20b80*/  VOTE.ANY R6, PT, !P0 ;  /* 0x0000000000067806 */ /* 0x000fc800040e0100 */
[----:B------:R-:W-:Y:S01]  /*20b90*/  LOP3.LUT R6, R6, R212, RZ, 0xc0, !PT ;  /* 0x000000d406067212 */ /* 0x000fe200078ec0ff */
[----:B------:R-:W-:Y:S06]  /*20ba0*/  RET.REL.NODEC R8 `(_ZN7cutlass13device_kernelIN5flash19enable_sm80_to_sm89INS1_16FlashAttnFwdSm80INS1_25CollectiveMainloopFwdSm80ILi8ELi1ELb1EN4cute5tupleIJNS5_1CILi128EEENS7_ILi96EEES8_EEELi128ENS_6half_tEfNS_4arch4Sm80ELb0ELb1ELb0ELb1ELb0ELb1ELb1ELb1EEENS1_21CollectiveEpilogueFwdINS6_IJS8_S8_S9_EEENS6_IJNS7_ILi1EEESH_SH_EEESB_SD_Li256ELb1ELb1ELb1ELb0EEENS1_36VarlenDynamicPersistentTileSchedulerILi128ELi96ELi256ELi256ELb1ELb1ELb0ELb1ELb0ELb1EEEEEEEEEvNT_6ParamsE) ;  /* 0xfffdf45008007950 */ /* 0x000fec0003c3ffff */
.L_x_923:
        /* <DEDUP_REMOVED lines=13> */
.L_x_1358:


//--------------------- .text._ZN7cutlass13device_kernelIN5flash19enable_sm80_to_sm89INS1_16FlashAttnFwdSm80INS1_25CollectiveMainloopFwdSm80ILi4ELi1ELb0EN4cute5tupleIJNS5_1CILi128EEENS7_ILi64EEES8_EEELi128ENS_6half_tEfNS_4arch4Sm80ELb1ELb0ELb0ELb0ELb0ELb0ELb1ELb1EEENS1_21CollectiveEpilogueFwdINS6_IJS8_S8_S9_EEENS6_IJNS7_ILi1EEESH_SH_EEESB_SD_Li128ELb0ELb1ELb1ELb0EEENS1_30DynamicPersistentTileSchedulerILi128ELi128ELb1ELb1ELb0EEEEEEEEEvNT_6ParamsE --------------------------
	.section	.text._ZN7cutlass13device_kernelIN5flash19enable_sm80_to_sm89INS1_16FlashAttnFwdSm80INS1_25CollectiveMainloopFwdSm80ILi4ELi1ELb0EN4cute5tupleIJNS5_1CILi128EEENS7_ILi64EEES8_EEELi128ENS_6half_tEfNS_4arch4Sm80ELb1ELb0ELb0ELb0ELb0ELb0ELb1ELb1EEENS1_21CollectiveEpilogueFwdINS6_IJS8_S8_S9_EEENS6_IJNS7_ILi1EEESH_SH_EEESB_SD_Li128ELb0ELb1ELb1ELb0EEENS1_30DynamicPersistentTileSchedulerILi128ELi128ELb1ELb1ELb0EEEEEEEEEvNT_6ParamsE,"ax",@progbits
	.sectioninfo	@"SHI_REGISTERS=255"
	.align	128
.text._ZN7cutlass13device_kernelIN5flash19enable_sm80_to_sm89INS1_16FlashAttnFwdSm80INS1_25CollectiveMainloopFwdSm80ILi4ELi1ELb0EN4cute5tupleIJNS5_1CILi128EEENS7_ILi64EEES8_EEELi128ENS_6half_tEfNS_4arch4Sm80ELb1ELb0ELb0ELb0ELb0ELb0ELb1ELb1EEENS1_21CollectiveEpilogueFwdINS6_IJS8_S8_S9_EEENS6_IJNS7_ILi1EEESH_SH_EEESB_SD_Li128ELb0ELb1ELb1ELb0EEENS1_30DynamicPersistentTileSchedulerILi128ELi128ELb1ELb1ELb0EEEEEEEEEvNT_6ParamsE:
        .type           _ZN7cutlass13device_kernelIN5flash19enable_sm80_to_sm89INS1_16FlashAttnFwdSm80INS1_25CollectiveMainloopFwdSm80ILi4ELi1ELb0EN4cute5tupleIJNS5_1CILi128EEENS7_ILi64EEES8_EEELi128ENS_6half_tEfNS_4arch4Sm80ELb1ELb0ELb0ELb0ELb0ELb0ELb1ELb1EEENS1_21CollectiveEpilogueFwdINS6_IJS8_S8_S9_EEENS6_IJNS7_ILi1EEESH_SH_EEESB_SD_Li128ELb0ELb1ELb1ELb0EEENS1_30DynamicPersistentTileSchedulerILi128ELi128ELb1ELb1ELb0EEEEEEEEEvNT_6ParamsE,@function
        .size           _ZN7cutlass13device_kernelIN5flash19enable_sm80_to_sm89INS1_16FlashAttnFwdSm80INS1_25CollectiveMainloopFwdSm80ILi4ELi1ELb0EN4cute5tupleIJNS5_1CILi128EEENS7_ILi64EEES8_EEELi128ENS_6half_tEfNS_4arch4Sm80ELb1ELb0ELb0ELb0ELb0ELb0ELb1ELb1EEENS1_21CollectiveEpilogueFwdINS6_IJS8_S8_S9_EEENS6_IJNS7_ILi1EEESH_SH_EEESB_SD_Li128ELb0ELb1ELb1ELb0EEENS1_30DynamicPersistentTileSchedulerILi128ELi128ELb1ELb1ELb0EEEEEEEEEvNT_6ParamsE,(.L_x_1363 - _ZN7cutlass13device_kernelIN5flash19enable_sm80_to_sm89INS1_16FlashAttnFwdSm80INS1_25CollectiveMainloopFwdSm80ILi4ELi1ELb0EN4cute5tupleIJNS5_1CILi128EEENS7_ILi64EEES8_EEELi128ENS_6half_tEfNS_4arch4Sm80ELb1ELb0ELb0ELb0ELb0ELb0ELb1ELb1EEENS1_21CollectiveEpilogueFwdINS6_IJS8_S8_S9_EEENS6_IJNS7_ILi1EEESH_SH_EEESB_SD_Li128ELb0ELb1ELb1ELb0EEENS1_30DynamicPersistentTileSchedulerILi128ELi128ELb1ELb1ELb0EEEEEEEEEvNT_6ParamsE)
        .other          _ZN7cutlass13device_kernelIN5flash19enable_sm80_to_sm89INS1_16FlashAttnFwdSm80INS1_25CollectiveMainloopFwdSm80ILi4ELi1ELb0EN4cute5tupleIJNS5_1CILi128EEENS7_ILi64EEES8_EEELi128ENS_6half_tEfNS_4arch4Sm80ELb1ELb0ELb0ELb0ELb0ELb0ELb1ELb1EEENS1_21CollectiveEpilogueFwdINS6_IJS8_S8_S9_EEENS6_IJNS7_ILi1EEESH_SH_EEESB_SD_Li128ELb0ELb1ELb1ELb0EEENS1_30DynamicPersistentTileSchedulerILi128ELi128ELb1ELb1ELb0EEEEEEEEEvNT_6ParamsE,@"STO_CUDA_ENTRY STV_DEFAULT"
_ZN7cutlass13device_kernelIN5flash19enable_sm80_to_sm89INS1_16FlashAttnFwdSm80INS1_25CollectiveMainloopFwdSm80ILi4ELi1ELb0EN4cute5tupleIJNS5_1CILi128EEENS7_ILi64EEES8_EEELi128ENS_6half_tEfNS_4arch4Sm80ELb1ELb0ELb0ELb0ELb0ELb0ELb1ELb1EEENS1_21CollectiveEpilogueFwdINS6_IJS8_S8_S9_EEENS6_IJNS7_ILi1EEESH_SH_EEESB_SD_Li128ELb0ELb1ELb1ELb0EEENS1_30DynamicPersistentTileSchedulerILi128ELi128ELb1ELb1ELb0EEEEEEEEEvNT_6ParamsE:
[----:B------:R-:W-:-:S03]  /*0000*/  MOV R1, c[0x0][0x28] ;  /* 0x00000a0000017a02 */ /* 0x000fc60000000f00 */
[----:B------:R-:W1:Y:S01]  /*0010*/  S2R R17, SR_TID.X ;  /* 0x0000000000117919 */ /* 0x000e620000002100 */
[----:B------:R-:W-:-:S03]  /*0020*/  IADD3 R1, R1, -0x90, RZ ;  /* 0xffffff7001017810 */ /* 0x000fc60007ffe0ff */
[----:B------:R-:W2:Y:S01]  /*0030*/  S2R R16, SR_CTAID.X ;  /* 0x0000000000107919 */ /* 0x000ea20000002500 */
[----:B-1----:R-:W-:-:S05]  /*0040*/  SHF.R.U32.HI R0, RZ, 0x5, R17 ;  /* 0x00000005ff007819 */ /* 0x002fca0000011611 */
[----:B------:R-:W1:Y:S04]  /*0050*/  SHFL.IDX PT, R2, R0, RZ, 0x1f ;  /* 0x00001fff00027589 */ /* 0x000e6800000e0000 */
[----:B------:R-:W3:Y:S01]  /*0060*/  SHFL.IDX PT, R0, R0, RZ, 0x1f ;  /* 0x00001fff00007589 */ /* 0x000ee200000e0000 */
[----:B-1----:R-:W-:Y:S01]  /*0070*/  ISETP.GE.AND P0, PT, R2, 0x1, PT ;  /* 0x000000010200780c */ /* 0x002fe20003f06270 */
[----:B---3--:R1:W3:-:S12]  /*0080*/  R2UR UR6, R0 ;  /* 0x00000000000673c2 */ /* 0x0082d800000e0000 */
[----:B------:R-:W-:Y:S06]  /*0090*/  @P0 BAR.ARV 0x4, 0x80 ;  /* 0x0102000000000b1d */ /* 0x000fec0000002000 */
[----:B--2---:R-:W-:-:S13]  /*00a0*/  ISETP.GE.AND P0, PT, R16, c[0x0][0x538], PT ;  /* 0x00014e0010007a0c */ /* 0x004fda0003f06270 */
[----:B------:R-:W-:Y:S05]  /*00b0*/  @P0 EXIT ;  /* 0x000000000000094d */ /* 0x000fea0003800000 */
[----:B-1-3--:R-:W-:Y:S01]  /*00c0*/  SHF.R.S32.HI R15, RZ, 0x1f, R17 ;  /* 0x0000001fff0f7819 */ /* 0x00afe20000011411 */
[----:B------:R-:W-:Y:S01]  /*00d0*/  IMAD.MOV.U32 R228, RZ, RZ, 0x40 ;  /* 0x00000040ffe47424 */ /* 0x000fe200078e00ff */
[----:B------:R-:W-:Y:S02]  /*00e0*/  ULDC.64 UR8, c[0x0][0x118] ;  /* 0x0000460000087ab9 */ /* 0x000fe40000000a00 */
[CC--:B------:R-:W-:Y:S02]  /*00f0*/  LEA.HI R12, R15.reuse, R17.reuse, RZ, 0x3 ;  /* 0x000000110f0c7211 */ /* 0x0c0fe400078f18ff */
[CC--:B------:R-:W-:Y:S02]  /*0100*/  LEA.HI R4, R15.reuse, R17.reuse, RZ, 0x4 ;  /* 0x000000110f047211 */ /* 0x0c0fe400078f20ff */
[----:B------:R-:W-:Y:S02]  /*0110*/  LEA.HI R0, R15, R17, RZ, 0x2 ;  /* 0x000000110f007211 */ /* 0x000fe400078f10ff */
[----:B------:R-:W-:-:S02]  /*0120*/  SHF.R.S32.HI R20, RZ, 0x3, R12 ;  /* 0x00000003ff147819 */ /* 0x000fc4000001140c */
[----:B------:R-:W-:Y:S02]  /*0130*/  LOP3.LUT R2, R4, 0xfffffff0, RZ, 0xc0, !PT ;  /* 0xfffffff004027812 */ /* 0x000fe400078ec0ff */
[----:B------:R-:W-:Y:S01]  /*0140*/  LOP3.LUT R3, R12, 0xfffffff8, RZ, 0xc0, !PT ;  /* 0xfffffff80c037812 */ /* 0x000fe200078ec0ff */
[----:B------:R-:W-:Y:S01]  /*0150*/  IMAD.SHL.U32 R6, R20, 0x40, RZ ;  /* 0x0000004014067824 */ /* 0x000fe200078e00ff */
[----:B------:R-:W-:Y:S01]  /*0160*/  LOP3.LUT R0, R0, 0xfffffffc, RZ, 0xc0, !PT ;  /* 0xfffffffc00007812 */ /* 0x000fe200078ec0ff */
[C---:B------:R-:W-:Y:S01]  /*0170*/  IMAD.IADD R2, R17.reuse, 0x1, -R2 ;  /* 0x0000000111027824 */ /* 0x040fe200078e0a02 */
[----:B------:R-:W-:Y:S01]  /*0180*/  SHF.R.S32.HI R5, RZ, 0x4, R4 ;  /* 0x00000004ff057819 */ /* 0x000fe20000011404 */
[C---:B------:R-:W-:Y:S02]  /*0190*/  IMAD.IADD R9, R17.reuse, 0x1, -R3 ;  /* 0x0000000111097824 */ /* 0x040fe400078e0a03 */
[----:B------:R-:W-:Y:S01]  /*01a0*/  IMAD.IADD R3, R17, 0x1, -R0 ;  /* 0x0000000111037824 */ /* 0x000fe200078e0a00 */
[----:B------:R-:W-:Y:S01]  /*01b0*/  LEA.HI R4, R4, R5, RZ, 0x1 ;  /* 0x0000000504047211 */ /* 0x000fe200078f08ff */
[----:B------:R-:W-:Y:S01]  /*01c0*/  IMAD.SHL.U32 R18, R9, 0x8, RZ ;  /* 0x0000000809127824 */ /* 0x000fe200078e00ff */
[----:B------:R-:W-:-:S02]  /*01d0*/  LOP3.LUT R0, R6, 0x1c0, RZ, 0xc0, !PT ;  /* 0x000001c006007812 */ /* 0x000fc400078ec0ff */
[----:B------:R-:W-:Y:S02]  /*01e0*/  LOP3.LUT R6, R4, 0xfffffffe, RZ, 0xc0, !PT ;  /* 0xfffffffe04067812 */ /* 0x000fe400078ec0ff */
[----:B------:R-:W-:Y:S01]  /*01f0*/  SHF.R.S32.HI R4, RZ, 0x1f, R2 ;  /* 0x0000001fff047819 */ /* 0x000fe20000011402 */
[----:B------:R-:W-:Y:S01]  /*0200*/  STL [R1+0x40], R18 ;  /* 0x0000401201007387 */ /* 0x000fe20000100800 */
[----:B------:R-:W-:Y:S01]  /*0210*/  LEA.HI R8, R3, R3, RZ, 0x1 ;  /* 0x0000000303087211 */ /* 0x000fe200078f08ff */
[----:B------:R-:W-:Y:S01]  /*0220*/  IMAD.IADD R13, R5, 0x1, -R6 ;  /* 0x00000001050d7824 */ /* 0x000fe200078e0a06 */
[----:B------:R-:W-:Y:S02]  /*0230*/  LOP3.LUT R7, R0, 0x38, R18, 0xf8, !PT ;  /* 0x0000003800077812 */ /* 0x000fe400078ef812 */
[----:B------:R-:W-:Y:S02]  /*0240*/  LEA.HI R11, R4, R2, RZ, 0x3 ;  /* 0x00000002040b7211 */ /* 0x000fe400078f18ff */
[----:B------:R-:W-:-:S02]  /*0250*/  SHF.R.U32.HI R0, RZ, 0x3, R0 ;  /* 0x00000003ff007819 */ /* 0x000fc40000011600 */
[----:B------:R-:W-:Y:S02]  /*0260*/  LOP3.LUT R4, R8, 0x1ffffffe, RZ, 0xc0, !PT ;  /* 0x1ffffffe08047812 */ /* 0x000fe400078ec0ff */
[----:B------:R-:W-:Y:S02]  /*0270*/  LOP3.LUT R10, R7, R0, RZ, 0x3c, !PT ;  /* 0x00000000070a7212 */ /* 0x000fe400078e3cff */
[----:B------:R-:W-:Y:S01]  /*0280*/  LOP3.LUT R0, R11, 0xfffffff8, RZ, 0xc0, !PT ;  /* 0xfffffff80b007812 */ /* 0x000fe200078ec0ff */
[----:B------:R-:W-:Y:S01]  /*0290*/  IMAD.IADD R14, R3, 0x1, -R4 ;  /* 0x00000001030e7824 */ /* 0x000fe200078e0a04 */
[-C--:B------:R-:W-:Y:S01]  /*02a0*/  LEA.HI R5, R15, R17.reuse, RZ, 0x5 ;  /* 0x000000110f057211 */ /* 0x080fe200078f28ff */
[----:B------:R-:W-:Y:S01]  /*02b0*/  IMAD.SHL.U32 R3, R9, 0x40, RZ ;  /* 0x0000004009037824 */ /* 0x000fe200078e00ff */
[----:B------:R-:W-:Y:S01]  /*02c0*/  LEA.HI R4, R15, R17, RZ, 0x6 ;  /* 0x000000110f047211 */ /* 0x000fe200078f30ff */
[----:B------:R-:W-:Y:S01]  /*02d0*/  IMAD.IADD R7, R2, 0x1, -R0 ;  /* 0x0000000102077824 */ /* 0x000fe200078e0a00 */
[----:B------:R-:W-:-:S02]  /*02e0*/  SHF.R.S32.HI R231, RZ, 0x5, R5 ;  /* 0x00000005ffe77819 */ /* 0x000fc40000011405 */
[----:B------:R-:W-:Y:S01]  /*02f0*/  LOP3.LUT R0, R3, 0x1c0, RZ, 0xc0, !PT ;  /* 0x000001c003007812 */ /* 0x000fe200078ec0ff */
[----:B------:R-:W-:Y:S01]  /*0300*/  IMAD.SHL.U32 R4, R4, 0x8, RZ ;  /* 0x0000000804047824 */ /* 0x000fe200078e00ff */
[----:B------:R-:W-:Y:S02]  /*0310*/  SHF.R.S32.HI R2, RZ, 0x1f, R5 ;  /* 0x0000001fff027819 */ /* 0x000fe40000011405 */
[----:B------:R-:W-:Y:S02]  /*0320*/  LOP3.LUT R6, R0, 0x8, R12, 0xf8, !PT ;  /* 0x0000000800067812 */ /* 0x000fe400078ef80c */
[----:B------:R-:W-:Y:S02]  /*0330*/  SHF.R.U32.HI R3, RZ, 0x3, R0 ;  /* 0x00000003ff037819 */ /* 0x000fe40000011600 */
[----:B------:R-:W-:Y:S01]  /*0340*/  LEA.HI R0, R2, R231, RZ, 0x2 ;  /* 0x000000e702007211 */ /* 0x000fe200078f10ff */
[----:B------:R-:W-:Y:S01]  /*0350*/  IMAD.SHL.U32 R2, R13, 0x8, RZ ;  /* 0x000000080d027824 */ /* 0x000fe200078e00ff */
[----:B------:R-:W-:-:S02]  /*0360*/  LOP3.LUT R5, R5, 0xffffffe0, RZ, 0xc0, !PT ;  /* 0xffffffe005057812 */ /* 0x000fc400078ec0ff */
[----:B------:R-:W-:Y:S01]  /*0370*/  LOP3.LUT R12, R6, R3, RZ, 0x3c, !PT ;  /* 0x00000003060c7212 */ /* 0x000fe200078e3cff */
[----:B------:R-:W-:Y:S01]  /*0380*/  IMAD.SHL.U32 R3, R7, 0x40, RZ ;  /* 0x0000004007037824 */ /* 0x000fe200078e00ff */
[----:B------:R-:W-:Y:S01]  /*0390*/  LOP3.LUT R0, R0, 0xffffffc, RZ, 0xc0, !PT ;  /* 0x0ffffffc00007812 */ /* 0x000fe200078ec0ff */
[----:B------:R-:W-:Y:S01]  /*03a0*/  IMAD.IADD R17, R17, 0x1, -R5 ;  /* 0x0000000111117824 */ /* 0x000fe200078e0a05 */
[----:B------:R-:W-:Y:S01]  /*03b0*/  LOP3.LUT R10, R10, 0x7ffffe00, R4, 0xf8, !PT ;  /* 0x7ffffe000a0a7812 */ /* 0x000fe200078ef804 */
[----:B------:R-:W-:Y:S01]  /*03c0*/  IMAD.SHL.U32 R4, R8, 0x20, RZ ;  /* 0x0000002008047824 */ /* 0x000fe200078e00ff */
[----:B------:R-:W-:Y:S01]  /*03d0*/  LOP3.LUT P3, RZ, R7, 0x2, RZ, 0xc0, !PT ;  /* 0x0000000207ff7812 */ /* 0x000fe2000786c0ff */
[----:B------:R-:W-:Y:S01]  /*03e0*/  IMAD.IADD R8, R231, 0x1, -R0 ;  /* 0x00000001e7087824 */ /* 0x000fe200078e0a00 */
[----:B------:R-:W-:Y:S01]  /*03f0*/  LOP3.LUT R0, R3, 0x1c0, RZ, 0xc0, !PT ;  /* 0x000001c003007812 */ /* 0x000fe200078ec0ff */
[----:B------:R-:W-:Y:S01]  /*0400*/  IMAD.SHL.U32 R3, R11, 0x40, RZ ;  /* 0x000000400b037824 */ /* 0x000fe200078e00ff */
[----:B------:R-:W-:Y:S01]  /*0410*/  SHF.R.S32.HI R6, RZ, 0x1f, R17 ;  /* 0x0000001fff067819 */ /* 0x000fe20000011411 */
[----:B------:R-:W-:Y:S01]  /*0420*/  IMAD.SHL.U32 R244, R10, 0x2, RZ ;  /* 0x000000020af47824 */ /* 0x000fe200078e00ff */
[----:B------:R-:W-:-:S02]  /*0430*/  LOP3.LUT R2, R0, 0x8, R2, 0xf8, !PT ;  /* 0x0000000800027812 */ /* 0x000fc400078ef802 */
[----:B------:R-:W-:Y:S02]  /*0440*/  SHF.R.U32.HI R0, RZ, 0x3, R0 ;  /* 0x00000003ff007819 */ /* 0x000fe40000011600 */
[----:B------:R-:W-:Y:S02]  /*0450*/  LOP3.LUT R3, R3, 0xfffffe00, RZ, 0xc0, !PT ;  /* 0xfffffe0003037812 */ /* 0x000fe400078ec0ff */
[----:B------:R-:W-:Y:S02]  /*0460*/  LEA.HI R6, R6, R17, RZ, 0x2 ;  /* 0x0000001106067211 */ /* 0x000fe400078f10ff */
[----:B------:R-:W-:Y:S01]  /*0470*/  LOP3.LUT R225, R2, R0, RZ, 0x3c, !PT ;  /* 0x0000000002e17212 */ /* 0x000fe200078e3cff */
[----:B------:R-:W-:Y:S01]  /*0480*/  IMAD R231, R231, 0x400, R3 ;  /* 0x00000400e7e77824 */ /* 0x000fe200078e0203 */
[----:B------:R-:W-:Y:S01]  /*0490*/  SHF.R.S32.HI R5, RZ, 0x2, R6 ;  /* 0x00000002ff057819 */ /* 0x000fe20000011406 */
[----:B------:R-:W-:Y:S01]  /*04a0*/  IMAD R0, R13, 0x200, R12 ;  /* 0x000002000d007824 */ /* 0x000fe200078e020c */
[----:B------:R-:W-:Y:S01]  /*04b0*/  IADD3 R2, R18, 0x40, RZ ;  /* 0x0000004012027810 */ /* 0x000fe20007ffe0ff */
[----:B------:R-:W-:Y:S01]  /*04c0*/  IMAD.IADD R231, R231, 0x1, R225 ;  /* 0x00000001e7e77824 */ /* 0x000fe200078e02e1 */
[----:B------:R-:W-:Y:S01]  /*04d0*/  LOP3.LUT R4, R4, 0xffffffc0, RZ, 0xc0, !PT ;  /* 0xffffffc004047812 */ /* 0x000fe200078ec0ff */
[----:B------:R-:W-:Y:S01]  /*04e0*/  IMAD R15, R8, 0x10, R5 ;  /* 0x00000010080f7824 */ /* 0x000fe200078e0205 */
[----:B------:R-:W-:Y:S01]  /*04f0*/  LOP3.LUT R225, R225, R3, RZ, 0xfc, !PT ;  /* 0x00000003e1e17212 */ /* 0x000fe200078efcff */
[----:B------:R-:W-:Y:S01]  /*0500*/  IMAD.MOV.U32 R5, RZ, RZ, 0x20 ;  /* 0x00000020ff057424 */ /* 0x000fe200078e00ff */
[----:B------:R-:W-:Y:S01]  /*0510*/  LOP3.LUT P0, RZ, R7, 0x4, RZ, 0xc0, !PT ;  /* 0x0000000407ff7812 */ /* 0x000fe2000780c0ff */
[----:B------:R-:W-:Y:S01]  /*0520*/  IMAD R7, R9, 0x10, R20 ;  /* 0x0000001009077824 */ /* 0x000fe200078e0214 */
[----:B------:R-:W-:Y:S01]  /*0530*/  LOP3.LUT R3, R6, 0x7ffffffc, RZ, 0xc0, !PT ;  /* 0x7ffffffc06037812 */ /* 0x000fe200078ec0ff */
[----:B------:R-:W-:Y:S01]  /*0540*/  IMAD R4, R14, 0x8, R4 ;  /* 0x000000080e047824 */ /* 0x000fe200078e0204 */
[----:B------:R-:W-:Y:S01]  /*0550*/  SHF.R.S32.HI R2, RZ, 0x1f, R2 ;  /* 0x0000001fff027819 */ /* 0x000fe20000011402 */
[----:B------:R-:W-:Y:S01]  /*0560*/  STL [R1+0x64], R15 ;  /* 0x0000640f01007387 */ /* 0x000fe20000100800 */
[----:B------:R-:W-:Y:S01]  /*0570*/  LEA R224, R0, 0x4100, 0x1 ;  /* 0x0000410000e07811 */ /* 0x000fe200078e08ff */
[----:B------:R-:W-:Y:S01]  /*0580*/  IMAD.IADD R0, R17, 0x1, -R3 ;  /* 0x0000000111007824 */ /* 0x000fe200078e0a03 */
[----:B------:R-:W-:Y:S01]  /*0590*/  R2P PR, R9, 0x6 ;  /* 0x0000000609007804 */ /* 0x000fe20000000000 */
[----:B------:R-:W-:Y:S01]  /*05a0*/  STL [R1+0x58], R16 ;  /* 0x0000581001007387 */ /* 0x000fe20000100800 */
[----:B------:R-:W-:Y:S01]  /*05b0*/  LEA R231, R231, 0x8100, 0x1 ;  /* 0x00008100e7e77811 */ /* 0x000fe200078e08ff */
[----:B------:R-:W-:Y:S01]  /*05c0*/  IMAD.SHL.U32 R0, R0, 0x2, RZ ;  /* 0x0000000200007824 */ /* 0x000fe200078e00ff */
[----:B------:R-:W-:Y:S01]  /*05d0*/  LEA R225, R225, 0x100, 0x1 ;  /* 0x00000100e1e17811 */ /* 0x000fe200078e08ff */
[----:B------:R-:W-:Y:S01]  /*05e0*/  STL [R1+0x68], R7 ;  /* 0x0000680701007387 */ /* 0x000fe20000100800 */
[----:B------:R-:W-:-:S02]  /*05f0*/  SEL R227, R228, 0xffffffc0, !P2 ;  /* 0xffffffc0e4e37807 */ /* 0x000fc40005000000 */
[----:B------:R-:W-:Y:S01]  /*0600*/  SEL R228, R228, 0xffffffc0, !P0 ;  /* 0xffffffc0e4e47807 */ /* 0x000fe20004000000 */
[----:B------:R1:W-:Y:S01]  /*0610*/  STL [R1+0x5c], R2 ;  /* 0x00005c0201007387 */ /* 0x0003e20000100800 */
[C---:B------:R-:W-:Y:S01]  /*0620*/  IADD3 R235, R224.reuse, 0x20, RZ ;  /* 0x00000020e0eb7810 */ /* 0x040fe20007ffe0ff */
[C---:B------:R-:W-:Y:S02]  /*0630*/  IMAD.IADD R230, R224.reuse, 0x1, R227 ;  /* 0x00000001e0e67824 */ /* 0x040fe400078e02e3 */
[----:B------:R-:W-:Y:S01]  /*0640*/  @P1 IADD3 R235, R224, -0x20, RZ ;  /* 0xffffffe0e0eb1810 */ /* 0x000fe20007ffe0ff */
[----:B------:R-:W-:Y:S02]  /*0650*/  IMAD.IADD R232, R231, 0x1, R228 ;  /* 0x00000001e7e87824 */ /* 0x000fe400078e02e4 */
[----:B------:R-:W-:Y:S01]  /*0660*/  IMAD.IADD R229, R228, 0x1, R225 ;  /* 0x00000001e4e57824 */ /* 0x000fe200078e02e1 */
[----:B------:R-:W-:Y:S01]  /*0670*/  IADD3 R243, R235, 0x800, RZ ;  /* 0x00000800ebf37810 */ /* 0x000fe20007ffe0ff */
[----:B------:R-:W-:Y:S01]  /*0680*/  IMAD.IADD R227, R227, 0x1, R235 ;  /* 0x00000001e3e37824 */ /* 0x000fe200078e02eb */
[----:B------:R-:W-:-:S02]  /*0690*/  IADD3 R242, R235, 0x1000, RZ ;  /* 0x00001000ebf27810 */ /* 0x000fc40007ffe0ff */
[C---:B------:R-:W-:Y:S02]  /*06a0*/  IADD3 R241, R235.reuse, 0x1800, RZ ;  /* 0x00001800ebf17810 */ /* 0x040fe40007ffe0ff */
[C---:B------:R-:W-:Y:S02]  /*06b0*/  IADD3 R240, R235.reuse, 0x2000, RZ ;  /* 0x00002000ebf07810 */ /* 0x040fe40007ffe0ff */
[C---:B------:R-:W-:Y:S02]  /*06c0*/  IADD3 R239, R235.reuse, 0x2800, RZ ;  /* 0x00002800ebef7810 */ /* 0x040fe40007ffe0ff */
[C---:B------:R-:W-:Y:S02]  /*06d0*/  IADD3 R238, R235.reuse, 0x3000, RZ ;  /* 0x00003000ebee7810 */ /* 0x040fe40007ffe0ff */
[----:B------:R-:W-:Y:S01]  /*06e0*/  IADD3 R237, R235, 0x3800, RZ ;  /* 0x00003800ebed7810 */ /* 0x000fe20007ffe0ff */
[----:B-1----:R-:W-:-:S05]  /*06f0*/  IMAD.IADD R2, R15, 0x1, R4 ;  /* 0x000000010f027824 */ /* 0x002fca00078e0204 */
[----:B------:R-:W-:Y:S04]  /*0700*/  STL [R1+0x60], R2 ;  /* 0x0000600201007387 */ /* 0x000fe80000100800 */
[----:B------:R1:W-:Y:S02]  /*0710*/  STL [R1+0x3c], R0 ;  /* 0x00003c0001007387 */ /* 0x0003e40000100800 */
[----:B-1----:R-:W-:-:S05]  /*0720*/  SEL R0, R5, 0xffffffe0, !P3 ;  /* 0xffffffe005007807 */ /* 0x002fca0005800000 */
[----:B------:R-:W-:Y:S02]  /*0730*/  IMAD.IADD R233, R231, 0x1, R0 ;  /* 0x00000001e7e97824 */ /* 0x000fe400078e0200 */
[C---:B------:R-:W-:Y:S02]  /*0740*/  IMAD.IADD R226, R0.reuse, 0x1, R225 ;  /* 0x0000000100e27824 */ /* 0x040fe400078e02e1 */
[----:B------:R-:W-:Y:S02]  /*0750*/  IMAD.IADD R234, R233, 0x1, R228 ;  /* 0x00000001e9ea7824 */ /* 0x000fe400078e02e4 */
[----:B------:R-:W-:Y:S02]  /*0760*/  IMAD.IADD R236, R0, 0x1, R232 ;  /* 0x0000000100ec7824 */ /* 0x000fe400078e02e8 */
[----:B------:R-:W-:Y:S02]  /*0770*/  IMAD.IADD R228, R228, 0x1, R226 ;  /* 0x00000001e4e47824 */ /* 0x000fe400078e02e2 */
.L_x_979:
        /* <DEDUP_REMOVED lines=19> */
.L_x_925:
[----:B------:R-:W-:-:S04]  /*08b0*/  MOV R0, c[0x0][0x554] ;  /* 0x0001550000007a02 */ /* 0x000fc80000000f00 */
[----:B------:R-:W-:Y:S02]  /*08c0*/  ISETP.NE.AND P0, PT, R0, 0x1, PT ;  /* 0x000000010000780c */ /* 0x000fe40003f05270 */
[----:B------:R-:W-:-:S11]  /*08d0*/  MOV R0, R2 ;  /* 0x0000000200007202 */ /* 0x000fd60000000f00 */
[----:B------:R-:W-:-:S05]  /*08e0*/  @P0 IMAD.HI.U32 R4, R2, c[0x0][0x558], RZ ;  /* 0x0001560002040a27 */ /* 0x000fca00078e00ff */
[----:B------:R-:W-:-:S05]  /*08f0*/  @P0 SHF.R.U32.HI R0, RZ, c[0x0][0x55c], R4 ;  /* 0x00015700ff000a19 */ /* 0x000fca0000011604 */
[----:B------:R-:W-:Y:S02]  /*0900*/  IMAD R4, R0, c[0x0][0x554], RZ ;  /* 0x0001550000047a24 */ /* 0x000fe400078e02ff */
.L_x_926:
[----:B------:R-:W-:Y:S05]  /*0910*/  BSYNC B0 ;  /* 0x0000000000007941 */ /* 0x000fea0003800000 */
.L_x_924:
[----:B------:R-:W-:Y:S01]  /*0920*/  IMAD.MOV.U32 R5, RZ, RZ, c[0x0][0x53c] ;  /* 0x00014f00ff057624 */ /* 0x000fe200078e00ff */
[----:B------:R-:W-:Y:S01]  /*0930*/  ULDC UR5, c[0x0][0x1d0] ;  /* 0x0000740000057ab9 */ /* 0x000fe20000000800 */
[----:B------:R-:W-:Y:S01]  /*0940*/  IMAD.MOV.U32 R11, RZ, RZ, R0 ;  /* 0x000000ffff0b7224 */ /* 0x000fe200078e0000 */
[----:B------:R-:W-:Y:S01]  /*0950*/  UIADD3 UR5, UR5, 0x3f, URZ ;  /* 0x0000003f05057890 */ /* 0x000fe2000fffe03f */
[----:B------:R-:W-:Y:S01]  /*0960*/  IMAD.MOV.U32 R7, RZ, RZ, c[0x0][0x548] ;  /* 0x00015200ff077624 */ /* 0x000fe200078e00ff */
[----:B------:R-:W-:Y:S01]  /*0970*/  ISETP.NE.AND P0, PT, R5, 0x1, PT ;  /* 0x000000010500780c */ /* 0x000fe20003f05270 */
[----:B------:R-:W-:Y:S01]  /*0980*/  IMAD.IADD R4, R2, 0x1, -R4 ;  /* 0x0000000102047824 */ /* 0x000fe200078e0a04 */
[----:B------:R-:W-:Y:S01]  /*0990*/  LOP3.LUT R5, RZ, R0, RZ, 0x33, !PT ;  /* 0x00000000ff057212 */ /* 0x000fe200078e33ff */
[----:B------:R-:W-:Y:S01]  /*09a0*/  USHF.R.S32.HI UR4, URZ, 0x1f, UR5 ;  /* 0x0000001f3f047899 */ /* 0x000fe20008011405 */
[----:B------:R-:W-:Y:S01]  /*09b0*/  BSSY B0, `(.L_x_927) ;  /* 0x0000041000007945 */ /* 0x000fe20003800000 */
[----:B------:R-:W-:-:S02]  /*09c0*/  IMAD R3, R3, c[0x0][0x554], R4 ;  /* 0x0001550003037a24 */ /* 0x000fc400078e0204 */
[----:B------:R-:W-:Y:S01]  /*09d0*/  ULEA.HI UR4, UR4, UR5, URZ, 0x6 ;  /* 0x0000000504047291 */ /* 0x000fe2000f8f303f */
[----:B------:R-:W-:Y:S02]  /*09e0*/  IMAD.MOV.U32 R2, RZ, RZ, RZ ;  /* 0x000000ffff027224 */ /* 0x000fe400078e00ff */
[----:B------:R-:W-:Y:S01]  /*09f0*/  IMAD.MOV.U32 R25, RZ, RZ, R3 ;  /* 0x000000ffff197224 */ /* 0x000fe200078e0003 */
[----:B------:R-:W-:Y:S02]  /*0a00*/  USHF.R.S32.HI UR4, URZ, 0x6, UR4 ;  /* 0x000000063f047899 */ /* 0x000fe40008011404 */
[----:B------:R-:W-:Y:S01]  /*0a10*/  @P0 IMAD.HI.U32 R6, R0, c[0x0][0x540], RZ ;  /* 0x0001500000060a27 */ /* 0x000fe200078e00ff */
[----:B------:R-:W-:-:S03]  /*0a20*/  IADD3 R0, R5, c[0x0][0x53c], RZ ;  /* 0x00014f0005007a10 */ /* 0x000fc60007ffe0ff */
[----:B------:R-:W-:Y:S01]  /*0a30*/  IMAD.MOV.U32 R5, RZ, RZ, c[0x0][0x2c4] ;  /* 0x0000b100ff057624 */ /* 0x000fe200078e00ff */
[----:B------:R-:W-:Y:S01]  /*0a40*/  @P0 SHF.R.U32.HI R11, RZ, c[0x0][0x544], R6 ;  /* 0x00015100ff0b0a19 */ /* 0x000fe20000011606 */
[----:B------:R-:W-:Y:S01]  /*0a50*/  IMAD.MOV.U32 R6, RZ, RZ, 0x40 ;  /* 0x00000040ff067424 */ /* 0x000fe200078e00ff */
[----:B------:R-:W-:Y:S02]  /*0a60*/  ISETP.NE.AND P0, PT, R7, 0x1, PT ;  /* 0x000000010700780c */ /* 0x000fe40003f05270 */
[----:B------:R-:W-:Y:S01]  /*0a70*/  ISETP.NE.AND P3, PT, R5, 0x1, PT ;  /* 0x000000010500780c */ /* 0x000fe20003f65270 */
        /* <DEDUP_REMOVED lines=52> */
.L_x_928:
[----:B------:R-:W-:Y:S05]  /*0dc0*/  BSYNC B0 ;  /* 0x0000000000007941 */ /* 0x000fea0003800000 */
.L_x_927:
[----:B------:R-:W-:Y:S01]  /*0dd0*/  LOP3.LUT R0, R11, 0xffff, RZ, 0xc0, !PT ;  /* 0x0000ffff0b007812 */ /* 0x000fe200078ec0ff */
[----:B------:R-:W-:Y:S01]  /*0de0*/  CS2R R18, SRZ ;  /* 0x0000000000127805 */ /* 0x000fe2000001ff00 */
[----:B------:R-:W-:Y:S01]  /*0df0*/  CS2R R20, SRZ ;  /* 0x0000000000147805 */ /* 0x000fe2000001ff00 */
[----:B------:R-:W-:Y:S01]  /*0e00*/  CS2R R126, SRZ ;  /* 0x00000000007e7805 */ /* 0x000fe2000001ff00 */
[----:B------:R-:W-:Y:S01]  /*0e10*/  CS2R R124, SRZ ;  /* 0x00000000007c7805 */ /* 0x000fe2000001ff00 */
[----:B------:R-:W-:Y:S01]  /*0e20*/  IMAD R3, R0, R2, RZ ;  /* 0x0000000200037224 */ /* 0x000fe200078e02ff */
[----:B------:R-:W-:Y:S01]  /*0e30*/  PRMT R0, RZ, 0x7610, R0 ;  /* 0x00007610ff007816 */ /* 0x000fe20000000000 */
[----:B------:R-:W-:Y:S01]  /*0e40*/  CS2R R130, SRZ ;  /* 0x0000000000827805 */ /* 0x000fe2000001ff00 */
[----:B------:R-:W-:Y:S01]  /*0e50*/  CS2R R128, SRZ ;  /* 0x0000000000807805 */ /* 0x000fe2000001ff00 */
[----:B------:R-:W-:Y:S01]  /*0e60*/  IMAD.IADD R2, R3, 0x1, R2 ;  /* 0x0000000103027824 */ /* 0x000fe200078e0202 */
[----:B------:R2:W-:Y:S01]  /*0e70*/  STL [R1+0x18], R3 ;  /* 0x0000180301007387 */ /* 0x0005e20000100800 */
        /* <DEDUP_REMOVED lines=8> */
[----:B------:R2:W-:Y:S01]  /*0f00*/  STL [R1+0xc], R24 ;  /* 0x00000c1801007387 */ /* 0x0005e20000100800 */
        /* <DEDUP_REMOVED lines=55> */
[----:B--2---:R-:W2:Y:S04]  /*1280*/  LDL R4, [R1+0x68] ;  /* 0x0000680001047983 */ /* 0x004ea80000100800 */
[----:B------:R-:W3:Y:S04]  /*1290*/  LDL.64 R8, [R1+0x40] ;  /* 0x0000400001087983 */ /* 0x000ee80000100a00 */
[----:B------:R4:W3:Y:S01]  /*12a0*/  LDL.64 R26, [R1+0x40] ;  /* 0x00004000011a7983 */ /* 0x0008e20000100a00 */
[----:B------:R-:W-:-:S04]  /*12b0*/  ISETP.NE.U32.AND P0, PT, RZ, c[0x0][0x340], PT ;  /* 0x0000d000ff007a0c */ /* 0x000fc80003f05070 */
[----:B------:R-:W-:-:S13]  /*12c0*/  ISETP.NE.AND.EX P0, PT, RZ, c[0x0][0x344], PT, P0 ;  /* 0x0000d100ff007a0c */ /* 0x000fda0003f05300 */
[----:B------:R-:W-:-:S05]  /*12d0*/  @P0 MOV R2, 0x4 ;  /* 0x0000000400020802 */ /* 0x000fca0000000f00 */
[----:B------:R-:W-:-:S05]  /*12e0*/  @P0 IMAD.WIDE R2, R25, R2, c[0x0][0x340] ;  /* 0x0000d00019020625 */ /* 0x000fca00078e0202 */
[----:B------:R5:W4:Y:S01]  /*12f0*/  @P0 LDG.E R18, [R2.64] ;  /* 0x0000000802120981 */ /* 0x000b22000c1e1900 */
[----:B------:R-:W-:Y:S02]  /*1300*/  SHF.R.S32.HI R13, RZ, 0x1f, R28 ;  /* 0x0000001fff0d7819 */ /* 0x000fe4000001141c */
[----:B------:R-:W-:Y:S01]  /*1310*/  SHF.R.S32.HI R17, RZ, 0x1f, R25 ;  /* 0x0000001fff117819 */ /* 0x000fe20000011419 */
[----:B------:R-:W1:Y:S01]  /*1320*/  S2R R7, SR_TID.X ;  /* 0x0000000000077919 */ /* 0x000e620000002100 */
[----:B------:R-:W-:-:S03]  /*1330*/  IADD3 R60, R24, -0x1, RZ ;  /* 0xffffffff183c7810 */ /* 0x000fc60007ffe0ff */
[----:B------:R-:W-:-:S04]  /*1340*/  IMAD R10, R17, c[0x0][0x1c0], RZ ;  /* 0x00007000110a7a24 */ /* 0x000fc800078e02ff */
[----:B------:R-:W-:Y:S02]  /*1350*/  IMAD R10, R25, c[0x0][0x1c4], R10 ;  /* 0x00007100190a7a24 */ /* 0x000fe400078e020a */
[----:B-----5:R-:W-:Y:S01]  /*1360*/  IMAD R3, R13, c[0x0][0x1b8], RZ ;  /* 0x00006e000d037a24 */ /* 0x020fe200078e02ff */
[----:B-1----:R-:W-:-:S03]  /*1370*/  SHF.R.S32.HI R22, RZ, 0x1f, R7 ;  /* 0x0000001fff167819 */ /* 0x002fc60000011407 */
[----:B------:R-:W-:Y:S01]  /*1380*/  IMAD R3, R28, c[0x0][0x1bc], R3 ;  /* 0x00006f001c037a24 */ /* 0x000fe200078e0203 */
[----:B------:R-:W-:-:S04]  /*1390*/  LEA.HI R22, R22, R7, RZ, 0x3 ;  /* 0x0000000716167211 */ /* 0x000fc800078f18ff */
[----:B------:R-:W-:Y:S02]  /*13a0*/  SHF.R.S32.HI R22, RZ, 0x3, R22 ;  /* 0x00000003ff167819 */ /* 0x000fe40000011416 */
[----:B--2---:R-:W-:Y:S01]  /*13b0*/  IADD3 R0, R4, R23, RZ ;  /* 0x0000001704007210 */ /* 0x004fe20007ffe0ff */
[----:B------:R-:W-:-:S04]  /*13c0*/  IMAD.WIDE.U32 R4, R28, c[0x0][0x1b8], RZ ;  /* 0x00006e001c047a25 */ /* 0x000fc800078e00ff */
[----:B------:R-:W-:Y:S01]  /*13d0*/  @P3 IMAD.HI.U32 R6, R0, c[0x0][0x2c8], RZ ;  /* 0x0000b20000063a27 */ /* 0x000fe200078e00ff */
[----:B------:R-:W-:Y:S02]  /*13e0*/  IADD3 R5, R5, R3, RZ ;  /* 0x0000000305057210 */ /* 0x000fe40007ffe0ff */
[----:B------:R-:W-:Y:S01]  /*13f0*/  SHF.R.S32.HI R3, RZ, 0x1f, R22 ;  /* 0x0000001fff037819 */ /* 0x000fe20000011416 */
[----:B------:R-:W-:Y:S01]  /*1400*/  IMAD.MOV.U32 R2, RZ, RZ, R0 ;  /* 0x000000ffff027224 */ /* 0x000fe200078e0000 */
[----:B---3--:R-:W-:Y:S01]  /*1410*/  MOV R26, R8 ;  /* 0x00000008001a7202 */ /* 0x008fe20000000f00 */
[----:B------:R-:W-:Y:S01]  /*1420*/  IMAD.WIDE.U32 R4, R25, c[0x0][0x1c0], R4 ;  /* 0x0000700019047a25 */ /* 0x000fe200078e0004 */
[----:B------:R-:W-:Y:S02]  /*1430*/  @P3 SHF.R.U32.HI R2, RZ, c[0x0][0x2cc], R6 ;  /* 0x0000b300ff023a19 */ /* 0x000fe40000011606 */
[----:B------:R-:W-:Y:S01]  /*1440*/  SHF.R.S32.HI R27, RZ, 0x1f, R26 ;  /* 0x0000001fff1b7819 */ /* 0x000fe2000001141a */
[C---:B------:R-:W-:Y:S01]  /*1450*/  IMAD R6, R3.reuse, c[0x0][0x1e0], RZ ;  /* 0x0000780003067a24 */ /* 0x040fe200078e02ff */
[----:B------:R-:W-:Y:S01]  /*1460*/  IADD3 R12, -R2, RZ, RZ ;  /* 0x000000ff020c7210 */ /* 0x000fe20007ffe1ff */
[----:B------:R-:W-:Y:S01]  /*1470*/  IMAD R3, R3, c[0x0][0x208], RZ ;  /* 0x0000820003037a24 */ /* 0x000fe200078e02ff */
[----:B------:R-:W-:Y:S01]  /*1480*/  ISETP.GE.AND P6, PT, R26, c[0x0][0x1d4], PT ;  /* 0x000075001a007a0c */ /* 0x000fe20003fc6270 */
[C---:B------:R-:W-:Y:S01]  /*1490*/  IMAD R11, R22.reuse, c[0x0][0x1e4], R6 ;  /* 0x00007900160b7a24 */ /* 0x040fe200078e0206 */
[----:B------:R1:W-:Y:S01]  /*14a0*/  STL [R1+0x44], R27 ;  /* 0x0000441b01007387 */ /* 0x0003e20000100800 */
[C---:B------:R-:W-:Y:S01]  /*14b0*/  IMAD R3, R22.reuse, c[0x0][0x20c], R3 ;  /* 0x0000830016037a24 */ /* 0x040fe200078e0203 */
[----:B------:R-:W-:Y:S01]  /*14c0*/  SEL R16, RZ, 0x1, P6 ;  /* 0x00000001ff107807 */ /* 0x000fe20003000000 */
[----:B------:R-:W-:Y:S01]  /*14d0*/  IMAD.WIDE.U32 R6, R22, c[0x0][0x208], R26 ;  /* 0x0000820016067a25 */ /* 0x000fe200078e001a */
[----:B------:R-:W-:-:S03]  /*14e0*/  ISETP.GE.AND P4, PT, R26, c[0x0][0x198], PT ;  /* 0x000066001a007a0c */ /* 0x000fc60003f86270 */
[----:B------:R-:W-:Y:S01]  /*14f0*/  IMAD.WIDE.U32 R8, R22, c[0x0][0x1e0], R26 ;  /* 0x0000780016087a25 */ /* 0x000fe200078e001a */
[----:B------:R-:W-:Y:S02]  /*1500*/  IADD3 R7, R7, R3, RZ ;  /* 0x0000000307077210 */ /* 0x000fe40007ffe0ff */
[----:B------:R-:W-:Y:S01]  /*1510*/  SHF.R.S32.HI R3, RZ, 0x1f, R2 ;  /* 0x0000001fff037819 */ /* 0x000fe20000011402 */
[----:B------:R-:W-:Y:S02]  /*1520*/  IMAD.IADD R9, R9, 0x1, R11 ;  /* 0x0000000109097824 */ /* 0x000fe400078e020b */
[----:B------:R-:W-:Y:S02]  /*1530*/  IMAD.IADD R5, R5, 0x1, R10 ;  /* 0x0000000105057824 */ /* 0x000fe400078e020a */
[----:B------:R-:W-:Y:S01]  /*1540*/  IMAD R12, R12, c[0x0][0x2c4], R0 ;  /* 0x0000b1000c0c7a24 */ /* 0x000fe200078e0200 */
[----:B------:R-:W-:Y:S01]  /*1550*/  IADD3 R0, R26, 0x40, RZ ;  /* 0x000000401a007810 */ /* 0x000fe20007ffe0ff */
[----:B------:R-:W-:-:S02]  /*1560*/  IMAD R10, R13, c[0x0][0x1e8], RZ ;  /* 0x00007a000d0a7a24 */ /* 0x000fc400078e02ff */
[----:B------:R-:W-:Y:S01]  /*1570*/  IMAD R11, R13, c[0x0][0x210], RZ ;  /* 0x000084000d0b7a24 */ /* 0x000fe200078e02ff */
[C---:B------:R-:W-:Y:S01]  /*1580*/  ISETP.GE.AND P5, PT, R0.reuse, c[0x0][0x1d4], PT ;  /* 0x0000750000007a0c */ /* 0x040fe20003fa6270 */
[----:B------:R-:W-:Y:S01]  /*1590*/  IMAD R3, R3, c[0x0][0x1b0], RZ ;  /* 0x00006c0003037a24 */ /* 0x000fe200078e02ff */
[----:B------:R-:W-:Y:S01]  /*15a0*/  ISETP.GE.AND P2, PT, R0, c[0x0][0x198], PT ;  /* 0x0000660000007a0c */ /* 0x000fe20003f46270 */
[C---:B------:R-:W-:Y:S01]  /*15b0*/  IMAD R14, R28.reuse, c[0x0][0x1ec], R10 ;  /* 0x00007b001c0e7a24 */ /* 0x040fe200078e020a */
[----:B------:R-:W-:Y:S01]  /*15c0*/  SEL R13, RZ, 0xffffffff, P5 ;  /* 0xffffffffff0d7807 */ /* 0x000fe20002800000 */
[C---:B------:R-:W-:Y:S02]  /*15d0*/  IMAD R15, R28.reuse, c[0x0][0x214], R11 ;  /* 0x000085001c0f7a24 */ /* 0x040fe400078e020b */
[----:B------:R-:W-:Y:S01]  /*15e0*/  IMAD.WIDE.U32 R10, R28, c[0x0][0x1e8], R8 ;  /* 0x00007a001c0a7a25 */ /* 0x000fe200078e0008 */
[----:B------:R-:W-:-:S03]  /*15f0*/  SHF.L.U32 R13, R13, 0x1, RZ ;  /* 0x000000010d0d7819 */ /* 0x000fc600000006ff */
[C---:B------:R-:W-:Y:S02]  /*1600*/  IMAD R3, R2.reuse, c[0x0][0x1b4], R3 ;  /* 0x00006d0002037a24 */ /* 0x040fe400078e0203 */
[----:B------:R-:W-:Y:S01]  /*1610*/  IMAD.WIDE.U32 R4, R2, c[0x0][0x1b0], R4 ;  /* 0x00006c0002047a25 */ /* 0x000fe200078e0004 */
[----:B------:R-:W-:-:S03]  /*1620*/  SHF.R.S32.HI R2, RZ, 0x1f, R12 ;  /* 0x0000001fff027819 */ /* 0x000fc6000001140c */
[----:B------:R-:W-:Y:S01]  /*1630*/  IMAD.WIDE.U32 R8, R28, c[0x0][0x210], R6 ;  /* 0x000084001c087a25 */ /* 0x000fe200078e0006 */
[----:B------:R-:W-:Y:S02]  /*1640*/  MOV R6, R10 ;  /* 0x0000000a00067202 */ /* 0x000fe40000000f00 */
[----:B------:R-:W-:Y:S01]  /*1650*/  IADD3 R5, R5, R3, RZ ;  /* 0x0000000305057210 */ /* 0x000fe20007ffe0ff */
[----:B------:R-:W-:Y:S01]  /*1660*/  IMAD R10, R2, c[0x0][0x1a8], RZ ;  /* 0x00006a00020a7a24 */ /* 0x000fe200078e02ff */
[----:B------:R-:W-:Y:S01]  /*1670*/  IADD3 R7, R11, R14, RZ ;  /* 0x0000000e0b077210 */ /* 0x000fe20007ffe0ff */
[--C-:B----4-:R-:W-:Y:S01]  /*1680*/  @P0 IMAD.MOV.U32 R2, RZ, RZ, R18.reuse ;  /* 0x000000ffff020224 */ /* 0x110fe200078e0012 */
[----:B------:R-:W-:Y:S01]  /*1690*/  @P0 SHF.R.S32.HI R3, RZ, 0x1f, R18 ;  /* 0x0000001fff030819 */ /* 0x000fe20000011412 */
[C---:B------:R-:W-:Y:S01]  /*16a0*/  IMAD R10, R12.reuse, c[0x0][0x1ac], R10 ;  /* 0x00006b000c0a7a24 */ /* 0x040fe200078e020a */
[----:B------:R-:W-:Y:S01]  /*16b0*/  @!P0 MOV R2, R25 ;  /* 0x0000001900028202 */ /* 0x000fe20000000f00 */
[----:B------:R-:W-:Y:S01]  /*16c0*/  IMAD.WIDE.U32 R4, R12, c[0x0][0x1a8], R4 ;  /* 0x00006a000c047a25 */ /* 0x000fe200078e0004 */
[----:B------:R-:W-:-:S02]  /*16d0*/  @!P0 MOV R3, R17 ;  /* 0x0000001100038202 */ /* 0x000fc40000000f00 */
[----:B------:R-:W-:Y:S01]  /*16e0*/  LOP3.LUT R28, R13, 0x2, R16, 0xe2, !PT ;  /* 0x000000020d1c7812 */ /* 0x000fe200078ee210 */
[----:B------:R-:W-:Y:S01]  /*16f0*/  IMAD.WIDE.U32 R12, R2, c[0x0][0x1f0], R6 ;  /* 0x00007c00020c7a25 */ /* 0x000fe200078e0006 */
[----:B------:R-:W-:-:S03]  /*1700*/  LEA R6, P0, R4, c[0x0][0x160], 0x1 ;  /* 0x0000580004067a11 */ /* 0x000fc600078008ff */
[----:B------:R-:W-:Y:S01]  /*1710*/  IMAD.IADD R9, R9, 0x1, R15 ;  /* 0x0000000109097824 */ /* 0x000fe200078e020f */
[----:B------:R1:W-:Y:S01]  /*1720*/  STL.64 [R1+0x20], R12 ;  /* 0x0000200c01007387 */ /* 0x0003e20000100a00 */
[C---:B------:R-:W-:Y:S02]  /*1730*/  IMAD R7, R3.reuse, c[0x0][0x1f0], RZ ;  /* 0x00007c0003077a24 */ /* 0x040fe400078e02ff */
[----:B------:R-:W-:Y:S02]  /*1740*/  IMAD R3, R3, c[0x0][0x218], RZ ;  /* 0x0000860003037a24 */ /* 0x000fe400078e02ff */
[----:B------:R-:W-:-:S04]  /*1750*/  IMAD.WIDE.U32 R8, R2, c[0x0][0x218], R8 ;  /* 0x0000860002087a25 */ /* 0x000fc800078e0008 */
[C---:B------:R-:W-:Y:S01]  /*1760*/  IMAD R7, R2.reuse, c[0x0][0x1f4], R7 ;  /* 0x00007d0002077a24 */ /* 0x040fe200078e0207 */
[----:B------:R1:W-:Y:S01]  /*1770*/  STL.64 [R1+0x28], R8 ;  /* 0x0000280801007387 */ /* 0x0003e20000100a00 */
[----:B------:R-:W-:Y:S02]  /*1780*/  IMAD R2, R2, c[0x0][0x21c], R3 ;  /* 0x0000870002027a24 */ /* 0x000fe400078e0203 */
[----:B------:R-:W-:Y:S01]  /*1790*/  IMAD.IADD R5, R5, 0x1, R10 ;  /* 0x0000000105057824 */ /* 0x000fe200078e020a */
[----:B------:R-:W-:Y:S02]  /*17a0*/  IADD3 R3, R13, R7, RZ ;  /* 0x000000070d037210 */ /* 0x000fe40007ffe0ff */
[----:B------:R-:W-:Y:S02]  /*17b0*/  IADD3 R2, R9, R2, RZ ;  /* 0x0000000209027210 */ /* 0x000fe40007ffe0ff */
[----:B------:R-:W-:Y:S02]  /*17c0*/  LEA.HI.X R5, R4, c[0x0][0x164], R5, 0x1, P0 ;  /* 0x0000590004057a11 */ /* 0x000fe400000f0c05 */
[----:B------:R-:W-:Y:S01]  /*17d0*/  IADD3 R4, R22, R23, RZ ;  /* 0x0000001716047210 */ /* 0x000fe20007ffe0ff */
[----:B------:R1:W-:Y:S04]  /*17e0*/  STL [R1+0x34], R2 ;  /* 0x0000340201007387 */ /* 0x0003e80000100800 */
[----:B------:R1:W-:Y:S01]  /*17f0*/  STL [R1+0x30], R3 ;  /* 0x0000300301007387 */ /* 0x0003e20000100800 */
[----:B------:R-:W-:Y:S05]  /*1800*/  BRA.DIV ~URZ, `(.L_x_930) ;  /* 0x000108627f007947 */ /* 0x000fea000b800000 */
[----:B------:R2:W3:Y:S02]  /*1810*/  SHFL.IDX PT, R7, R5, RZ, 0x181f ;  /* 0x00181fff05077589 */ /* 0x0004e400000e0000 */
.L_x_980:
[----:B------:R-:W-:Y:S05]  /*1820*/  BRA.DIV ~URZ, `(.L_x_931) ;  /* 0x000108b27f007947 */ /* 0x000fea000b800000 */
[----:B-1----:R1:W4:Y:S02]  /*1830*/  SHFL.IDX PT, R3, R6, RZ, 0x181f ;  /* 0x00181fff06037589 */ /* 0x00232400000e0000 */
.L_x_981:
[----:B------:R-:W-:Y:S01]  /*1840*/  MOV R10, c[0x0][0x2c4] ;  /* 0x0000b100000a7a02 */ /* 0x000fe20000000f00 */
[----:B------:R-:W-:Y:S04]  /*1850*/  BSSY B0, `(.L_x_932) ;  /* 0x0000010000007945 */ /* 0x000fe80003800000 */
[----:B------:R-:W-:-:S05]  /*1860*/  IMAD R10, R10, c[0x0][0x168], RZ ;  /* 0x00005a000a0a7a24 */ /* 0x000fca00078e02ff */
[----:B------:R-:W-:-:S13]  /*1870*/  ISETP.GE.AND P0, PT, R4, R10, PT ;  /* 0x0000000a0400720c */ /* 0x000fda0003f06270 */
[----:B------:R-:W-:Y:S05]  /*1880*/  @P0 BRA `(.L_x_933) ;  /* 0x000000c000000947 */ /* 0x000fea0003800000 */
[----:B------:R-:W5:Y:S04]  /*1890*/  LDL.64 R12, [R1+0x40] ;  /* 0x00004000010c7983 */ /* 0x000f680000100a00 */
[----:B--2---:R-:W2:Y:S01]  /*18a0*/  LDL R11, [R1+0x5c] ;  /* 0x00005c00010b7983 */ /* 0x004ea20000100800 */
[----:B---3--:R-:W-:Y:S01]  /*18b0*/  MOV R9, R7 ;  /* 0x0000000700097202 */ /* 0x008fe20000000f00 */
[----:B----4-:R-:W-:Y:S01]  /*18c0*/  IMAD.MOV.U32 R8, RZ, RZ, R3 ;  /* 0x000000ffff087224 */ /* 0x010fe200078e0003 */
[----:B------:R-:W-:-:S03]  /*18d0*/  LEA R2, P0, R0, R3, 0x1 ;  /* 0x0000000300027211 */ /* 0x000fc600078008ff */
[----:B-----5:R-:W-:Y:S01]  /*18e0*/  IMAD.WIDE R8, R12, 0x2, R8 ;  /* 0x000000020c087825 */ /* 0x020fe200078e0208 */
[----:B--2---:R-:W-:-:S04]  /*18f0*/  LEA.HI.X R3, R0, R7, R11, 0x1, P0 ;  /* 0x0000000700037211 */ /* 0x004fc800000f0c0b */
[----:B------:R-:W-:Y:S01]  /*1900*/  @!PT LDS RZ, [RZ] ;  /* 0x00000000fffff984 */ /* 0x000fe20000000800 */
[----:B------:R-:W-:Y:S01]  /*1910*/  @!PT LDS RZ, [RZ] ;  /* 0x00000000fffff984 */ /* 0x000fe20000000800 */
[----:B------:R-:W-:Y:S01]  /*1920*/  @!PT LDS RZ, [RZ] ;  /* 0x00000000fffff984 */ /* 0x000fe20000000800 */
[----:B------:R2:W-:Y:S04]  /*1930*/  LDGSTS.E.BYPASS.LTC128B.128 [R244+0x8100], [R8.64], !P4 ;  /* 0x0810000008f47fae */ /* 0x0005e8000e101d48 */
[----:B------:R2:W-:Y:S02]  /*1940*/  LDGSTS.E.BYPASS.LTC128B.128 [R244+0xc100], [R2.64], !P2 ;  /* 0x0c10000002f47fae */ /* 0x0005e4000d101d48 */
.L_x_933:
[----:B------:R-:W-:Y:S05]  /*1950*/  BSYNC B0 ;  /* 0x0000000000007941 */ /* 0x000fea0003800000 */
.L_x_932:
[----:B------:R-:W-:Y:S05]  /*1960*/  BRA.DIV ~URZ, `(.L_x_934) ;  /* 0x000107e27f007947 */ /* 0x000fea000b800000 */
[----:B---3--:R3:W1:Y:S04]  /*1970*/  SHFL.IDX PT, R7, R5, 0x1, 0x181f ;  /* 0x00381f0005077f89 */ /* 0x00866800000e0000 */
[----:B--2-4-:R3:W2:Y:S02]  /*1980*/  SHFL.IDX PT, R3, R6, 0x1, 0x181f ;  /* 0x00381f0006037f89 */ /* 0x0146a400000e0000 */
.L_x_982:
[----:B------:R-:W-:Y:S01]  /*1990*/  IADD3 R2, R4, 0x10, RZ ;  /* 0x0000001004027810 */ /* 0x000fe20007ffe0ff */
[----:B------:R-:W-:Y:S03]  /*19a0*/  BSSY B0, `(.L_x_935) ;  /* 0x000000f000007945 */ /* 0x000fe60003800000 */
[----:B------:R-:W-:-:S13]  /*19b0*/  ISETP.GE.AND P0, PT, R2, R10, PT ;  /* 0x0000000a0200720c */ /* 0x000fda0003f06270 */
[----:B------:R-:W-:Y:S05]  /*19c0*/  @P0 BRA `(.L_x_936) ;  /* 0x000000c000000947 */ /* 0x000fea0003800000 */
[----:B------:R-:W4:Y:S04]  /*19d0*/  LDL.64 R12, [R1+0x40] ;  /* 0x00004000010c7983 */ /* 0x000f280000100a00 */
[----:B------:R-:W5:Y:S01]  /*19e0*/  LDL R11, [R1+0x5c] ;  /* 0x00005c00010b7983 */ /* 0x000f620000100800 */
[----:B-1----:R-:W-:Y:S01]  /*19f0*/  MOV R9, R7 ;  /* 0x0000000700097202 */ /* 0x002fe20000000f00 */
[----:B--2---:R-:W-:Y:S01]  /*1a00*/  IMAD.MOV.U32 R8, RZ, RZ, R3 ;  /* 0x000000ffff087224 */ /* 0x004fe200078e0003 */
[----:B------:R-:W-:-:S03]  /*1a10*/  LEA R2, P0, R0, R3, 0x1 ;  /* 0x0000000300027211 */ /* 0x000fc600078008ff */
[----:B----4-:R-:W-:Y:S01]  /*1a20*/  IMAD.WIDE R8, R12, 0x2, R8 ;  /* 0x000000020c087825 */ /* 0x010fe200078e0208 */
[----:B-----5:R-:W-:-:S04]  /*1a30*/  LEA.HI.X R3, R0, R7, R11, 0x1, P0 ;  /* 0x0000000700037211 */ /* 0x020fc800000f0c0b */
[----:B------:R-:W-:Y:S01]  /*1a40*/  @!PT LDS RZ, [RZ] ;  /* 0x00000000fffff984 */ /* 0x000fe20000000800 */
[----:B------:R-:W-:Y:S01]  /*1a50*/  @!PT LDS RZ, [RZ] ;  /* 0x00000000fffff984 */ /* 0x000fe20000000800 */
[----:B------:R-:W-:Y:S01]  /*1a60*/  @!PT LDS RZ, [RZ] ;  /* 0x00000000fffff984 */ /* 0x000fe20000000800 */
[----:B------:R1:W-:Y:S04]  /*1a70*/  LDGSTS.E.BYPASS.LTC128B.128 [R244+0x8900], [R8.64], !P4 ;  /* 0x0890000008f47fae */ /* 0x0003e8000e101d48 */
[----:B------:R1:W-:Y:S02]  /*1a80*/  LDGSTS.E.BYPASS.LTC128B.128 [R244+0xc900], [R2.64], !P2 ;  /* 0x0c90000002f47fae */ /* 0x0003e4000d101d48 */
.L_x_936:
[----:B------:R-:W-:Y:S05]  /*1a90*/  BSYNC B0 ;  /* 0x0000000000007941 */ /* 0x000fea0003800000 */
.L_x_935:
[----:B------:R-:W-:Y:S05]  /*1aa0*/  BRA.DIV ~URZ, `(.L_x_937) ;  /* 0x000107727f007947 */ /* 0x000fea000b800000 */
[----:B-1----:R1:W4:Y:S02]  /*1ab0*/  SHFL.IDX PT, R7, R5, 0x2, 0x181f ;  /* 0x00581f0005077f89 */ /* 0x00232400000e0000 */
.L_x_983:
[----:B------:R-:W-:Y:S05]  /*1ac0*/  BRA.DIV ~URZ, `(.L_x_938) ;  /* 0x000107c27f007947 */ /* 0x000fea000b800000 */
[----:B--2---:R2:W1:Y:S02]  /*1ad0*/  SHFL.IDX PT, R3, R6, 0x2, 0x181f ;  /* 0x00581f0006037f89 */ /* 0x00446400000e0000 */
.L_x_984:
[----:B------:R-:W-:Y:S01]  /*1ae0*/  IADD3 R2, R4, 0x20, RZ ;  /* 0x0000002004027810 */ /* 0x000fe20007ffe0ff */
[----:B------:R-:W-:Y:S03]  /*1af0*/  BSSY B0, `(.L_x_939) ;  /* 0x000000f000007945 */ /* 0x000fe60003800000 */
[----:B------:R-:W-:-:S13]  /*1b00*/  ISETP.GE.AND P0, PT, R2, R10, PT ;  /* 0x0000000a0200720c */ /* 0x000fda0003f06270 */
[----:B------:R-:W-:Y:S05]  /*1b10*/  @P0 BRA `(.L_x_940) ;  /* 0x000000c000000947 */ /* 0x000fea0003800000 */
[----:B------:R-:W5:Y:S04]  /*1b20*/  LDL.64 R12, [R1+0x40] ;  /* 0x00004000010c7983 */ /* 0x000f680000100a00 */
[----:B--2---:R-:W2:Y:S01]  /*1b30*/  LDL R11, [R1+0x5c] ;  /* 0x00005c00010b7983 */ /* 0x004ea20000100800 */
[----:B----4-:R-:W-:Y:S01]  /*1b40*/  MOV R9, R7 ;  /* 0x0000000700097202 */ /* 0x010fe20000000f00 */
[----:B-1----:R-:W-:Y:S01]  /*1b50*/  IMAD.MOV.U32 R8, RZ, RZ, R3 ;  /* 0x000000ffff087224 */ /* 0x002fe200078e0003 */
        /* <DEDUP_REMOVED lines=8> */
.L_x_940:
[----:B------:R-:W-:Y:S05]  /*1be0*/  BSYNC B0 ;  /* 0x0000000000007941 */ /* 0x000fea0003800000 */
.L_x_939:
[----:B------:R-:W-:Y:S05]  /*1bf0*/  BRA.DIV ~URZ, `(.L_x_941) ;  /* 0x000107027f007947 */ /* 0x000fea000b800000 */
[----:B----4-:R4:W2:Y:S04]  /*1c00*/  SHFL.IDX PT, R7, R5, 0x3, 0x181f ;  /* 0x00781f0005077f89 */ /* 0x0108a800000e0000 */
[----:B-1----:R4:W1:Y:S02]  /*1c10*/  SHFL.IDX PT, R3, R6, 0x3, 0x181f ;  /* 0x00781f0006037f89 */ /* 0x00286400000e0000 */
.L_x_985:
[----:B------:R-:W-:Y:S01]  /*1c20*/  IADD3 R2, R4, 0x30, RZ ;  /* 0x0000003004027810 */ /* 0x000fe20007ffe0ff */
[----:B------:R-:W-:Y:S03]  /*1c30*/  BSSY B0, `(.L_x_942) ;  /* 0x000000f000007945 */ /* 0x000fe60003800000 */
[----:B------:R-:W-:-:S13]  /*1c40*/  ISETP.GE.AND P0, PT, R2, R10, PT ;  /* 0x0000000a0200720c */ /* 0x000fda0003f06270 */
[----:B------:R-:W-:Y:S05]  /*1c50*/  @P0 BRA `(.L_x_943) ;  /* 0x000000c000000947 */ /* 0x000fea0003800000 */
[----:B------:R-:W5:Y:S04]  /*1c60*/  LDL.64 R12, [R1+0x40] ;  /* 0x00004000010c7983 */ /* 0x000f680000100a00 */
[----:B---3--:R-:W3:Y:S01]  /*1c70*/  LDL R11, [R1+0x5c] ;  /* 0x00005c00010b7983 */ /* 0x008ee20000100800 */
[----:B--2---:R-:W-:Y:S01]  /*1c80*/  MOV R9, R7 ;  /* 0x0000000700097202 */ /* 0x004fe20000000f00 */
[----:B-1----:R-:W-:Y:S01]  /*1c90*/  IMAD.MOV.U32 R8, RZ, RZ, R3 ;  /* 0x000000ffff087224 */ /* 0x002fe200078e0003 */
[----:B------:R-:W-:-:S03]  /*1ca0*/  LEA R2, P0, R0, R3, 0x1 ;  /* 0x0000000300027211 */ /* 0x000fc600078008ff */
[----:B-----5:R-:W-:Y:S01]  /*1cb0*/  IMAD.WIDE R8, R12, 0x2, R8 ;  /* 0x000000020c087825 */ /* 0x020fe200078e0208 */
[----:B---3--:R-:W-:-:S04]  /*1cc0*/  LEA.HI.X R3, R0, R7, R11, 0x1, P0 ;  /* 0x0000000700037211 */ /* 0x008fc800000f0c0b */
[----:B------:R-:W-:Y:S01]  /*1cd0*/  @!PT LDS RZ, [RZ] ;  /* 0x00000000fffff984 */ /* 0x000fe20000000800 */
[----:B------:R-:W-:Y:S01]  /*1ce0*/  @!PT LDS RZ, [RZ] ;  /* 0x00000000fffff984 */ /* 0x000fe20000000800 */
[----:B------:R-:W-:Y:S01]  /*1cf0*/  @!PT LDS RZ, [RZ] ;  /* 0x00000000fffff984 */ /* 0x000fe20000000800 */
[----:B------:R1:W-:Y:S04]  /*1d00*/  LDGSTS.E.BYPASS.LTC128B.128 [R244+0x9900], [R8.64], !P4 ;  /* 0x0990000008f47fae */ /* 0x0003e8000e101d48 */
[----:B------:R1:W-:Y:S02]  /*1d10*/  LDGSTS.E.BYPASS.LTC128B.128 [R244+0xd900], [R2.64], !P2 ;  /* 0x0d90000002f47fae */ /* 0x0003e4000d101d48 */
.L_x_943:
[----:B------:R-:W-:Y:S05]  /*1d20*/  BSYNC B0 ;  /* 0x0000000000007941 */ /* 0x000fea0003800000 */
.L_x_942:
[----:B------:R-:W-:Y:S05]  /*1d30*/  BRA.DIV ~URZ, `(.L_x_944) ;  /* 0x000106927f007947 */ /* 0x000fea000b800000 */
[----:B--2---:R2:W3:Y:S02]  /*1d40*/  SHFL.IDX PT, R7, R5, 0x4, 0x181f ;  /* 0x00981f0005077f89 */ /* 0x0044e400000e0000 */
.L_x_986:
[----:B------:R-:W-:Y:S05]  /*1d50*/  BRA.DIV ~URZ, `(.L_x_945) ;  /* 0x000106e27f007947 */ /* 0x000fea000b800000 */
[----:B-1----:R1:W2:Y:S02]  /*1d60*/  SHFL.IDX PT, R3, R6, 0x4, 0x181f ;  /* 0x00981f0006037f89 */ /* 0x0022a400000e0000 */
.L_x_987:
[----:B------:R-:W-:Y:S01]  /*1d70*/  IADD3 R2, R4, 0x40, RZ ;  /* 0x0000004004027810 */ /* 0x000fe20007ffe0ff */
[----:B------:R-:W-:Y:S03]  /*1d80*/  BSSY B0, `(.L_x_946) ;  /* 0x000000f000007945 */ /* 0x000fe60003800000 */
[----:B------:R-:W-:-:S13]  /*1d90*/  ISETP.GE.AND P0, PT, R2, R10, PT ;  /* 0x0000000a0200720c */ /* 0x000fda0003f06270 */
[----:B------:R-:W-:Y:S05]  /*1da0*/  @P0 BRA `(.L_x_947) ;  /* 0x000000c000000947 */ /* 0x000fea0003800000 */
[----:B------:R-:W5:Y:S04]  /*1db0*/  LDL.64 R12, [R1+0x40] ;  /* 0x00004000010c7983 */ /* 0x000f680000100a00 */
[----:B----4-:R-:W4:Y:S01]  /*1dc0*/  LDL R11, [R1+0x5c] ;  /* 0x00005c00010b7983 */ /* 0x010f220000100800 */
[----:B---3--:R-:W-:Y:S01]  /*1dd0*/  MOV R9, R7 ;  /* 0x0000000700097202 */ /* 0x008fe20000000f00 */
[----:B--2---:R-:W-:Y:S01]  /*1de0*/  IMAD.MOV.U32 R8, RZ, RZ, R3 ;  /* 0x000000ffff087224 */ /* 0x004fe200078e0003 */
[----:B------:R-:W-:-:S03]  /*1df0*/  LEA R2, P0, R0, R3, 0x1 ;  /* 0x0000000300027211 */ /* 0x000fc600078008ff */
[----:B-----5:R-:W-:Y:S01]  /*1e00*/  IMAD.WIDE R8, R12, 0x2, R8 ;  /* 0x000000020c087825 */ /* 0x020fe200078e0208 */
[----:B----4-:R-:W-:-:S04]  /*1e10*/  LEA.HI.X R3, R0, R7, R11, 0x1, P0 ;  /* 0x0000000700037211 */ /* 0x010fc800000f0c0b */
[----:B------:R-:W-:Y:S01]  /*1e20*/  @!PT LDS RZ, [RZ] ;  /* 0x00000000fffff984 */ /* 0x000fe20000000800 */
[----:B------:R-:W-:Y:S01]  /*1e30*/  @!PT LDS RZ, [RZ] ;  /* 0x00000000fffff984 */ /* 0x000fe20000000800 */
[----:B------:R-:W-:Y:S01]  /*1e40*/  @!PT LDS RZ, [RZ] ;  /* 0x00000000fffff984 */ /* 0x000fe20000000800 */
[----:B------:R2:W-:Y:S04]  /*1e50*/  LDGSTS.E.BYPASS.LTC128B.128 [R244+0xa100], [R8.64], !P4 ;  /* 0x0a10000008f47fae */ /* 0x0005e8000e101d48 */
[----:B------:R2:W-:Y:S02]  /*1e60*/  LDGSTS.E.BYPASS.LTC128B.128 [R244+0xe100], [R2.64], !P2 ;  /* 0x0e10000002f47fae */ /* 0x0005e4000d101d48 */
.L_x_947:
[----:B------:R-:W-:Y:S05]  /*1e70*/  BSYNC B0 ;  /* 0x0000000000007941 */ /* 0x000fea0003800000 */
.L_x_946:
[----:B------:R-:W-:Y:S05]  /*1e80*/  BRA.DIV ~URZ, `(.L_x_948) ;  /* 0x000106227f007947 */ /* 0x000fea000b800000 */
[----:B---3--:R3:W1:Y:S04]  /*1e90*/  SHFL.IDX PT, R7, R5, 0x5, 0x181f ;  /* 0x00b81f0005077f89 */ /* 0x00866800000e0000 */
[----:B--2---:R3:W2:Y:S02]  /*1ea0*/  SHFL.IDX PT, R3, R6, 0x5, 0x181f ;  /* 0x00b81f0006037f89 */ /* 0x0046a400000e0000 */
.L_x_988:
[----:B------:R-:W-:Y:S01]  /*1eb0*/  IADD3 R2, R4, 0x50, RZ ;  /* 0x0000005004027810 */ /* 0x000fe20007ffe0ff */
[----:B------:R-:W-:Y:S03]  /*1ec0*/  BSSY B0, `(.L_x_949) ;  /* 0x000000f000007945 */ /* 0x000fe60003800000 */
[----:B------:R-:W-:-:S13]  /*1ed0*/  ISETP.GE.AND P0, PT, R2, R10, PT ;  /* 0x0000000a0200720c */ /* 0x000fda0003f06270 */
[----:B------:R-:W-:Y:S05]  /*1ee0*/  @P0 BRA `(.L_x_950) ;  /* 0x000000c000000947 */ /* 0x000fea0003800000 */
[----:B------:R-:W5:Y:S04]  /*1ef0*/  LDL.64 R12, [R1+0x40] ;  /* 0x00004000010c7983 */ /* 0x000f680000100a00 */
[----:B---3--:R-:W3:Y:S01]  /*1f00*/  LDL R11, [R1+0x5c] ;  /* 0x00005c00010b7983 */ /* 0x008ee20000100800 */
[----:B-1----:R-:W-:Y:S01]  /*1f10*/  MOV R9, R7 ;  /* 0x0000000700097202 */ /* 0x002fe20000000f00 */
[----:B--2---:R-:W-:Y:S01]  /*1f20*/  IMAD.MOV.U32 R8, RZ, RZ, R3 ;  /* 0x000000ffff087224 */ /* 0x004fe200078e0003 */
        /* <DEDUP_REMOVED lines=8> */
.L_x_950:
[----:B------:R-:W-:Y:S05]  /*1fb0*/  BSYNC B0 ;  /* 0x0000000000007941 */ /* 0x000fea0003800000 */
.L_x_949:
[----:B------:R-:W-:Y:S05]  /*1fc0*/  BRA.DIV ~URZ, `(.L_x_951) ;  /* 0x000105b27f007947 */ /* 0x000fea000b800000 */
[----:B-1----:R1:W3:Y:S02]  /*1fd0*/  SHFL.IDX PT, R7, R5, 0x6, 0x181f ;  /* 0x00d81f0005077f89 */ /* 0x0022e400000e0000 */
.L_x_989:
[----:B------:R-:W-:Y:S05]  /*1fe0*/  BRA.DIV ~URZ, `(.L_x_952) ;  /* 0x000106027f007947 */ /* 0x000fea000b800000 */
[----:B--2---:R2:W1:Y:S02]  /*1ff0*/  SHFL.IDX PT, R3, R6, 0x6, 0x181f ;  /* 0x00d81f0006037f89 */ /* 0x00446400000e0000 */
.L_x_990:
[----:B------:R-:W-:Y:S01]  /*2000*/  IADD3 R2, R4, 0x60, RZ ;  /* 0x0000006004027810 */ /* 0x000fe20007ffe0ff */
[----:B------:R-:W-:Y:S03]  /*2010*/  BSSY B0, `(.L_x_953) ;  /* 0x000000f000007945 */ /* 0x000fe60003800000 */
[----:B------:R-:W-:-:S13]  /*2020*/  ISETP.GE.AND P0, PT, R2, R10, PT ;  /* 0x0000000a0200720c */ /* 0x000fda0003f06270 */
[----:B------:R-:W-:Y:S05]  /*2030*/  @P0 BRA `(.L_x_954) ;  /* 0x000000c000000947 */ /* 0x000fea0003800000 */
[----:B------:R-:W5:Y:S04]  /*2040*/  LDL.64 R12, [R1+0x40] ;  /* 0x00004000010c7983 */ /* 0x000f680000100a00 */
[----:B--2---:R-:W2:Y:S01]  /*2050*/  LDL R11, [R1+0x5c] ;  /* 0x00005c00010b7983 */ /* 0x004ea20000100800 */
[----:B---3--:R-:W-:Y:S01]  /*2060*/  MOV R9, R7 ;  /* 0x0000000700097202 */ /* 0x008fe20000000f00 */
        /* <DEDUP_REMOVED lines=9> */
.L_x_954:
[----:B------:R-:W-:Y:S05]  /*2100*/  BSYNC B0 ;  /* 0x0000000000007941 */ /* 0x000fea0003800000 */
.L_x_953:
[----:B------:R-:W-:Y:S05]  /*2110*/  BRA.DIV ~URZ, `(.L_x_955) ;  /* 0x000105427f007947 */ /* 0x000fea000b800000 */
[----:B-1-34-:R-:W1:Y:S04]  /*2120*/  SHFL.IDX PT, R5, R5, 0x7, 0x181f ;  /* 0x00f81f0005057f89 */ /* 0x01ae6800000e0000 */
[----:B--2---:R-:W2:Y:S02]  /*2130*/  SHFL.IDX PT, R6, R6, 0x7, 0x181f ;  /* 0x00f81f0006067f89 */ /* 0x004ea400000e0000 */
.L_x_991:
[----:B------:R-:W3:Y:S04]  /*2140*/  LDL.64 R154, [R1+0x40] ;  /* 0x00004000019a7983 */ /* 0x000ee80000100a00 */
[----:B------:R-:W4:Y:S01]  /*2150*/  LDL R8, [R1+0x5c] ;  /* 0x00005c0001087983 */ /* 0x000f220000100800 */
[----:B------:R-:W-:-:S04]  /*2160*/  IADD3 R4, R4, 0x70, RZ ;  /* 0x0000007004047810 */ /* 0x000fc80007ffe0ff */
[----:B------:R-:W-:Y:S01]  /*2170*/  ISETP.GE.AND P1, PT, R4, R10, PT ;  /* 0x0000000a0400720c */ /* 0x000fe20003f26270 */
[----:B-1----:R-:W-:-:S12]  /*2180*/  IMAD.MOV.U32 R7, RZ, RZ, R5 ;  /* 0x000000ffff077224 */ /* 0x002fd800078e0005 */
[----:B--2---:R-:W-:Y:S01]  /*2190*/  @!P1 LEA R2, P0, R0, R6, 0x1 ;  /* 0x0000000600029211 */ /* 0x004fe200078008ff */
[----:B---3--:R-:W-:-:S03]  /*21a0*/  @!P1 IMAD.WIDE R6, R154, 0x2, R6 ;  /* 0x000000029a069825 */ /* 0x008fc600078e0206 */
[----:B----4-:R-:W-:Y:S02]  /*21b0*/  @!P1 LEA.HI.X R3, R0, R5, R8, 0x1, P0 ;  /* 0x0000000500039211 */ /* 0x010fe400000f0c08 */
[----:B------:R-:W-:Y:S01]  /*21c0*/  @!PT LDS RZ, [RZ] ;  /* 0x00000000fffff984 */ /* 0x000fe20000000800 */
[----:B------:R-:W-:Y:S01]  /*21d0*/  @!PT LDS RZ, [RZ] ;  /* 0x00000000fffff984 */ /* 0x000fe20000000800 */
[----:B------:R-:W-:Y:S01]  /*21e0*/  @!PT LDS RZ, [RZ] ;  /* 0x00000000fffff984 */ /* 0x000fe20000000800 */
[----:B------:R1:W-:Y:S04]  /*21f0*/  @!P1 LDGSTS.E.BYPASS.LTC128B.128 [R244+0xb900], [R6.64], !P4 ;  /* 0x0b90000006f49fae */ /* 0x0003e8000e101d48 */
[----:B------:R1:W-:Y:S04]  /*2200*/  @!P1 LDGSTS.E.BYPASS.LTC128B.128 [R244+0xf900], [R2.64], !P2 ;  /* 0x0f90000002f49fae */ /* 0x0003e8000d101d48 */
[----:B------:R-:W0:Y:S01]  /*2210*/  LDGDEPBAR ;  /* 0x00000000000079af */ /* 0x000e220000000000 */
[----:B------:R-:W-:Y:S02]  /*2220*/  WARPSYNC 0xffffffff ;  /* 0xffffffff00007948 */ /* 0x000fe40003800000 */
[----:B------:R-:W2:Y:S04]  /*2230*/  LDL.64 R156, [R1+0x20] ;  /* 0x00002000019c7983 */ /* 0x000ea80000100a00 */
[----:B------:R-:W3:Y:S04]  /*2240*/  LDL R153, [R1+0x30] ;  /* 0x0000300001997983 */ /* 0x000ee80000100800 */
[----:B------:R-:W4:Y:S04]  /*2250*/  LDL.64 R30, [R1+0x28] ;  /* 0x00002800011e7983 */ /* 0x000f280000100a00 */
[----:B------:R-:W4:Y:S04]  /*2260*/  LDL R18, [R1+0x34] ;  /* 0x0000340001127983 */ /* 0x000f280000100800 */
[----:B------:R-:W1:Y:S01]  /*2270*/  S2R R8, SR_TID.X ;  /* 0x0000000000087919 */ /* 0x000e620000002100 */
[----:B------:R-:W-:Y:S01]  /*2280*/  SHF.R.S32.HI R16, RZ, 0x1f, R60 ;  /* 0x0000001fff107819 */ /* 0x000fe2000001143c */
[----:B------:R-:W-:-:S02]  /*2290*/  IMAD.WIDE.U32 R4, R60, c[0x0][0x1e0], RZ ;  /* 0x000078003c047a25 */ /* 0x000fc400078e00ff */
[----:B------:R-:W4:Y:S02]  /*22a0*/  LDL R209, [R1+0x18] ;  /* 0x0000180001d17983 */ /* 0x000f240000100800 */
[----:B------:R-:W-:Y:S02]  /*22b0*/  IMAD.MOV.U32 R62, RZ, RZ, c[0x0][0x1e0] ;  /* 0x00007800ff3e7624 */ /* 0x000fe400078e00ff */
[----:B------:R-:W-:Y:S01]  /*22c0*/  IMAD.MOV.U32 R63, RZ, RZ, c[0x0][0x1e4] ;  /* 0x00007900ff3f7624 */ /* 0x000fe200078e00ff */
[----:B------:R2:W5:Y:S01]  /*22d0*/  LDL R208, [R1+0xc] ;  /* 0x00000c0001d07983 */ /* 0x0005620000100800 */
[----:B-1----:R-:W-:-:S04]  /*22e0*/  SHF.R.S32.HI R17, RZ, 0x1f, R8 ;  /* 0x0000001fff117819 */ /* 0x002fc80000011408 */
[----:B------:R-:W-:-:S04]  /*22f0*/  LEA.HI R17, R17, R8, RZ, 0x3 ;  /* 0x0000000811117211 */ /* 0x000fc800078f18ff */
[----:B------:R-:W-:-:S04]  /*2300*/  SHF.R.S32.HI R17, RZ, 0x3, R17 ;  /* 0x00000003ff117819 */ /* 0x000fc80000011411 */
[----:B------:R-:W-:-:S05]  /*2310*/  IADD3 R0, -R17, c[0x0][0x1d0], RZ ;  /* 0x0000740011007a10 */ /* 0x000fca0007ffe1ff */
[----:B------:R-:W-:Y:S02]  /*2320*/  IMAD R0, R60, -0x40, R0 ;  /* 0xffffffc03c007824 */ /* 0x000fe400078e0200 */
[----:B------:R-:W-:-:S03]  /*2330*/  IMAD R2, R16, c[0x0][0x1e0], RZ ;  /* 0x0000780010027a24 */ /* 0x000fc600078e02ff */
[----:B------:R-:W-:Y:S01]  /*2340*/  ISETP.GE.AND P1, PT, R0, 0x1, PT ;  /* 0x000000010000780c */ /* 0x000fe20003f26270 */
[----:B------:R-:W-:Y:S01]  /*2350*/  IMAD R3, R60, c[0x0][0x1e4], R2 ;  /* 0x000079003c037a24 */ /* 0x000fe200078e0202 */
[----:B------:R-:W-:-:S03]  /*2360*/  ISETP.GE.AND P4, PT, R0, 0x11, PT ;  /* 0x000000110000780c */ /* 0x000fc60003f86270 */
[----:B------:R-:W-:Y:S01]  /*2370*/  IMAD.IADD R3, R5, 0x1, R3 ;  /* 0x0000000105037824 */ /* 0x000fe200078e0203 */
[----:B------:R-:W-:Y:S07]  /*2380*/  BAR.SYNC.DEFER_BLOCKING 0x0 ;  /* 0x0000000000007b1d */ /* 0x000fee0000010000 */
[----:B------:R-:W-:Y:S02]  /*2390*/  @P1 ISETP.GE.AND P6, PT, R154, c[0x0][0x1d4], PT ;  /* 0x000075009a001a0c */ /* 0x000fe40003fc6270 */
[----:B------:R-:W-:Y:S01]  /*23a0*/  ISETP.GE.AND P2, PT, R0, 0x21, PT ;  /* 0x000000210000780c */ /* 0x000fe20003f46270 */
[----:B------:R-:W-:-:S04]  /*23b0*/  IMAD.WIDE.U32 R10, R62, 0x20, RZ ;  /* 0x000000203e0a7825 */ /* 0x000fc800078e00ff */
[----:B------:R-:W-:Y:S02]  /*23c0*/  IMAD.MOV.U32 R52, RZ, RZ, c[0x0][0x208] ;  /* 0x00008200ff347624 */ /* 0x000fe400078e00ff */
[----:B------:R-:W-:Y:S02]  /*23d0*/  IMAD.MOV.U32 R152, RZ, RZ, -0x40 ;  /* 0xffffffc0ff987424 */ /* 0x000fe400078e00ff */
[----:B------:R-:W-:Y:S02]  /*23e0*/  IMAD.SHL.U32 R53, R52, 0x20, RZ ;  /* 0x0000002034357824 */ /* 0x000fe400078e00ff */
[----:B------:R-:W-:Y:S01]  /*23f0*/  IMAD R61, R60, R152, c[0x0][0x1d0] ;  /* 0x000074003c3d7624 */ /* 0x000fe200078e0298 */
[----:B--2---:R-:W-:-:S04]  /*2400*/  LEA R2, P0, R4, R156, 0x6 ;  /* 0x0000009c04027211 */ /* 0x004fc800078030ff */
[----:B---3--:R-:W-:Y:S02]  /*2410*/  LEA.HI.X R3, R4, R153, R3, 0x6, P0 ;  /* 0x0000009904037211 */ /* 0x008fe400000f3403 */
[----:B------:R-:W-:-:S04]  /*2420*/  @P1 LEA R4, P0, R2, c[0x0][0x1c8], 0x1 ;  /* 0x0000720002041a11 */ /* 0x000fc800078008ff */
[----:B------:R-:W-:Y:S02]  /*2430*/  @P1 LEA.HI.X R5, R2, c[0x0][0x1cc], R3, 0x1, P0 ;  /* 0x0000730002051a11 */ /* 0x000fe400000f0c03 */
[----:B------:R-:W-:-:S03]  /*2440*/  @P4 LEA R6, P0, R62, R2, 0x4 ;  /* 0x000000023e064211 */ /* 0x000fc600078020ff */
[----:B------:R-:W-:Y:S01]  /*2450*/  @!PT LDS RZ, [RZ] ;  /* 0x00000000fffff984 */ /* 0x000fe20000000800 */
[----:B------:R-:W-:Y:S01]  /*2460*/  @!PT LDS RZ, [RZ] ;  /* 0x00000000fffff984 */ /* 0x000fe20000000800 */
[----:B------:R-:W-:Y:S01]  /*2470*/  @!PT LDS RZ, [RZ] ;  /* 0x00000000fffff984 */ /* 0x000fe20000000800 */
[----:B------:R1:W-:Y:S01]  /*2480*/  @P1 LDGSTS.E.BYPASS.LTC128B.128 [R244+0x4100], [R4.64], !P6 ;  /* 0x0410000004f41fae */ /* 0x0003e2000f101d48 */
[----:B------:R-:W-:Y:S02]  /*2490*/  @P4 ISETP.GE.AND P6, PT, R154, c[0x0][0x1d4], PT ;  /* 0x000075009a004a0c */ /* 0x000fe40003fc6270 */
[----:B------:R-:W-:Y:S01]  /*24a0*/  @P4 LEA.HI.X R7, R62, R3, R63, 0x4, P0 ;  /* 0x000000033e074211 */ /* 0x000fe200000f243f */
[----:B------:R1:W-:Y:S01]  /*24b0*/  @P1 LDGSTS.E.BYPASS.LTC128B.128 [R244+0x6100], [R4.64+0x80], !P5 ;  /* 0x0610008004f41fae */ /* 0x0003e2000e901d48 */
[----:B------:R-:W-:-:S04]  /*24c0*/  @P4 LEA R8, P0, R6, c[0x0][0x1c8], 0x1 ;  /* 0x0000720006084a11 */ /* 0x000fc800078008ff */
[----:B------:R-:W-:Y:S02]  /*24d0*/  @P4 LEA.HI.X R9, R6, c[0x0][0x1cc], R7, 0x1, P0 ;  /* 0x0000730006094a11 */ /* 0x000fe400000f0c07 */
[----:B------:R-:W-:Y:S02]  /*24e0*/  ISETP.GE.AND P1, PT, R0, 0x31, PT ;  /* 0x000000310000780c */ /* 0x000fe40003f26270 */
[----:B------:R-:W-:Y:S01]  /*24f0*/  @P2 IADD3 R0, P0, R2, R10, RZ ;  /* 0x0000000a02002210 */ /* 0x000fe20007f1e0ff */
[----:B------:R2:W-:Y:S01]  /*2500*/  @P4 LDGSTS.E.BYPASS.LTC128B.128 [R244+0x4900], [R8.64], !P6 ;  /* 0x0490000008f44fae */ /* 0x0005e2000f101d48 */
[----:B------:R-:W-:-:S03]  /*2510*/  @P2 ISETP.GE.AND P6, PT, R154, c[0x0][0x1d4], PT ;  /* 0x000075009a002a0c */ /* 0x000fc60003fc6270 */
[----:B------:R2:W-:Y:S01]  /*2520*/  @P4 LDGSTS.E.BYPASS.LTC128B.128 [R244+0x6900], [R8.64+0x80], !P5 ;  /* 0x0690008008f44fae */ /* 0x0005e2000e901d48 */
[----:B-1----:R-:W-:-:S05]  /*2530*/  IMAD.SHL.U32 R4, R63, 0x20, RZ ;  /* 0x000000203f047824 */ /* 0x002fca00078e00ff */
[----:B------:R-:W-:Y:S02]  /*2540*/  @P2 IADD3.X R4, R3, R11, R4, P0, !PT ;  /* 0x0000000b03042210 */ /* 0x000fe400007fe404 */
[----:B------:R-:W-:-:S04]  /*2550*/  @P2 LEA R6, P0, R0, c[0x0][0x1c8], 0x1 ;  /* 0x0000720000062a11 */ /* 0x000fc800078008ff */
[----:B------:R-:W-:Y:S01]  /*2560*/  @P2 LEA.HI.X R7, R0, c[0x0][0x1cc], R4, 0x1, P0 ;  /* 0x0000730000072a11 */ /* 0x000fe200000f0c04 */
[----:B------:R-:W-:Y:S02]  /*2570*/  @P1 IMAD R0, R63, 0x30, RZ ;  /* 0x000000303f001824 */ /* 0x000fe400078e02ff */
[----:B------:R-:W-:Y:S02]  /*2580*/  @P1 IMAD.WIDE.U32 R2, R62, 0x30, R2 ;  /* 0x000000303e021825 */ /* 0x000fe400078e0002 */
[----:B------:R1:W-:Y:S01]  /*2590*/  @P2 LDGSTS.E.BYPASS.LTC128B.128 [R244+0x5100], [R6.64], !P6 ;  /* 0x0510000006f42fae */ /* 0x0003e2000f101d48 */
[----:B------:R-:W-:Y:S01]  /*25a0*/  @P1 ISETP.GE.AND P6, PT, R154, c[0x0][0x1d4], PT ;  /* 0x000075009a001a0c */ /* 0x000fe20003fc6270 */
[----:B------:R-:W-:Y:S01]  /*25b0*/  @P1 IMAD.IADD R0, R3, 0x1, R0 ;  /* 0x0000000103001824 */ /* 0x000fe200078e0200 */
[C---:B------:R-:W-:Y:S01]  /*25c0*/  @P1 LEA R4, P0, R2.reuse, c[0x0][0x1c8], 0x1 ;  /* 0x0000720002041a11 */ /* 0x040fe200078008ff */
[----:B------:R1:W-:Y:S03]  /*25d0*/  @P2 LDGSTS.E.BYPASS.LTC128B.128 [R244+0x7100], [R6.64+0x80], !P5 ;  /* 0x0710008006f42fae */ /* 0x0003e6000e901d48 */
[----:B------:R-:W-:-:S07]  /*25e0*/  @P1 LEA.HI.X R5, R2, c[0x0][0x1cc], R0, 0x1, P0 ;  /* 0x0000730002051a11 */ /* 0x000fce00000f0c00 */
[----:B------:R1:W-:Y:S04]  /*25f0*/  @P1 LDGSTS.E.BYPASS.LTC128B.128 [R244+0x5900], [R4.64], !P6 ;  /* 0x0590000004f41fae */ /* 0x0003e8000f101d48 */
[----:B------:R1:W-:Y:S04]  /*2600*/  @P1 LDGSTS.E.BYPASS.LTC128B.128 [R244+0x7900], [R4.64+0x80], !P5 ;  /* 0x0790008004f41fae */ /* 0x0003e8000e901d48 */
[----:B------:R-:W0:Y:S01]  /*2610*/  LDGDEPBAR ;  /* 0x00000000000079af */ /* 0x000e220000000000 */
[----:B------:R-:W-:-:S04]  /*2620*/  DEPBAR.LE SB0, 0x1 ;  /* 0x000080400000791a */ /* 0x000fc80000000000 */
[----:B------:R-:W-:-:S04]  /*2630*/  DEPBAR.LE SB0, 0x0 ;  /* 0x000080000000791a */ /* 0x000fc80000000000 */
[----:B------:R-:W-:Y:S06]  /*2640*/  BAR.SYNC.DEFER_BLOCKING 0x0 ;  /* 0x0000000000007b1d */ /* 0x000fec0000010000 */
[----:B-1----:R-:W-:Y:S04]  /*2650*/  LDSM.16.M88.4 R4, [R231+0x2000] ;  /* 0x00200000e704783b */ /* 0x002fe80000000200 */
[----:B--2---:R-:W1:Y:S04]  /*2660*/  LDSM.16.M88.4 R8, [R224] ;  /* 0x00000000e008783b */ /* 0x004e680000000200 */
[----:B------:R-:W2:Y:S04]  /*2670*/  LDSM.16.M88.4 R20, [R224+0x800] ;  /* 0x00080000e014783b */ /* 0x000ea80000000200 */
[----:B------:R-:W3:Y:S04]  /*2680*/  LDSM.16.M88.4 R24, [R224+0x1000] ;  /* 0x00100000e018783b */ /* 0x000ee80000000200 */
[----:B------:R-:W3:Y:S04]  /*2690*/  LDSM.16.M88.4 R40, [R224+0x1800] ;  /* 0x00180000e028783b */ /* 0x000ee80000000200 */
[----:B------:R-:W3:Y:S01]  /*26a0*/  LDSM.16.M88.4 R12, [R231] ;  /* 0x00000000e70c783b */ /* 0x000ee20000000200 */
[----:B------:R-:W-:-:S02]  /*26b0*/  IMAD R0, R16, c[0x0][0x208], RZ ;  /* 0x0000820010007a24 */ /* 0x000fc400078e02ff */
[C---:B------:R-:W-:Y:S01]  /*26c0*/  IMAD.WIDE.U32 R2, R60.reuse, c[0x0][0x208], RZ ;  /* 0x000082003c027a25 */ /* 0x040fe200078e00ff */
[----:B------:R-:W-:Y:S04]  /*26d0*/  LDSM.16.M88.4 R32, [R243] ;  /* 0x00000000f320783b */ /* 0x000fe80000000200 */
[----:B------:R-:W-:Y:S01]  /*26e0*/  LDSM.16.M88.4 R36, [R235] ;  /* 0x00000000eb24783b */ /* 0x000fe20000000200 */
[C---:B-1----:R-:W-:Y:S08]  /*26f0*/  HMMA.16816.F32 R44, R4.reuse, R8, RZ ;  /* 0x00000008042c723c */ /* 0x042ff000000018ff */
[C---:B--2---:R-:W-:Y:S08]  /*2700*/  HMMA.16816.F32 R48, R4.reuse, R20, RZ ;  /* 0x000000140430723c */ /* 0x044ff000000018ff */
[C---:B---3--:R-:W-:Y:S08]  /*2710*/  HMMA.16816.F32 R68, R4.reuse, R24, RZ ;  /* 0x000000180444723c */ /* 0x048ff000000018ff */
[C---:B------:R-:W-:Y:S08]  /*2720*/  HMMA.16816.F32 R80, R4.reuse, R40, RZ ;  /* 0x000000280450723c */ /* 0x040ff000000018ff */
[C---:B------:R-:W-:Y:S08]  /*2730*/  HMMA.16816.F32 R96, R4.reuse, R10, RZ ;  /* 0x0000000a0460723c */ /* 0x040ff000000018ff */
[C---:B------:R-:W-:Y:S08]  /*2740*/  HMMA.16816.F32 R108, R4.reuse, R22, RZ ;  /* 0x00000016046c723c */ /* 0x040ff000000018ff */
[C---:B------:R-:W-:Y:S08]  /*2750*/  HMMA.16816.F32 R112, R4.reuse, R26, RZ ;  /* 0x0000001a0470723c */ /* 0x040ff000000018ff */
[----:B------:R-:W-:Y:S07]  /*2760*/  HMMA.16816.F32 R104, R4, R42, RZ ;  /* 0x0000002a0468723c */ /* 0x000fee00000018ff */
[----:B------:R-:W-:Y:S01]  /*2770*/  IMAD R4, R60, c[0x0][0x20c], R0 ;  /* 0x000083003c047a24 */ /* 0x000fe200078e0200 */
[----:B----4-:R-:W-:-:S03]  /*2780*/  LEA R0, P0, R2, R30, 0x6 ;  /* 0x0000001e02007211 */ /* 0x010fc600078030ff */
[----:B------:R-:W-:Y:S02]  /*2790*/  IMAD.IADD R3, R3, 0x1, R4 ;  /* 0x0000000103037824 */ /* 0x000fe400078e0204 */
[----:B------:R-:W-:-:S03]  /*27a0*/  IMAD.MOV.U32 R5, RZ, RZ, 0x5 ;  /* 0x00000005ff057424 */ /* 0x000fc600078e00ff */
[----:B------:R-:W-:Y:S02]  /*27b0*/  LEA.HI.X R3, R2, R18, R3, 0x6, P0 ;  /* 0x0000001202037211 */ /* 0x000fe400000f3403 */
[----:B------:R-:W-:Y:S02]  /*27c0*/  LEA R2, P0, R0, c[0x0][0x1f8], 0x1 ;  /* 0x00007e0000027a11 */ /* 0x000fe400078008ff */
[----:B------:R-:W-:Y:S01]  /*27d0*/  LOP3.LUT R4, R28, 0x1, RZ, 0xc0, !PT ;  /* 0x000000011c047812 */ /* 0x000fe200078ec0ff */
[----:B------:R-:W-:Y:S01]  /*27e0*/  HMMA.16816.F32 R88, R12, R20, RZ ;  /* 0x000000140c58723c */ /* 0x000fe200000018ff */
[----:B------:R-:W-:Y:S02]  /*27f0*/  SHF.L.U64.HI R52, R52, R5, c[0x0][0x20c] ;  /* 0x0000830034347619 */ /* 0x000fe40000010205 */
[----:B------:R-:W-:Y:S02]  /*2800*/  LEA.HI.X R3, R0, c[0x0][0x1fc], R3, 0x1, P0 ;  /* 0x00007f0000037a11 */ /* 0x000fe400000f0c03 */
[----:B------:R-:W-:Y:S01]  /*2810*/  IADD3 R18, P4, R53, R2, RZ ;  /* 0x0000000235127210 */ /* 0x000fe20007f9e0ff */
[----:B------:R-:W-:Y:S01]  /*2820*/  IMAD.IADD R0, R61, 0x1, -R17 ;  /* 0x000000013d007824 */ /* 0x000fe200078e0a11 */
[----:B------:R-:W-:-:S02]  /*2830*/  IADD3 R20, P1, P0, R53, 0x80, R2 ;  /* 0x0000008035147810 */ /* 0x000fc4000783e002 */
[----:B------:R-:W-:Y:S01]  /*2840*/  ISETP.NE.U32.AND P2, PT, R4, 0x1, PT ;  /* 0x000000010400780c */ /* 0x000fe20003f45070 */
[--C-:B------:R-:W-:Y:S01]  /*2850*/  IMAD.X R19, R52, 0x1, R3.reuse, P4 ;  /* 0x0000000134137824 */ /* 0x100fe200020e0603 */
[----:B------:R-:W-:Y:S01]  /*2860*/  IADD3 R16, P4, R18, R53, RZ ;  /* 0x0000003512107210 */ /* 0x000fe20007f9e0ff */
[----:B------:R-:W1:Y:S01]  /*2870*/  LDSM.16.M88.4 R4, [R233+0x2000] ;  /* 0x00200000e904783b */ /* 0x000e620000000200 */
[----:B------:R-:W-:Y:S02]  /*2880*/  IADD3.X R21, R52, RZ, R3, P1, P0 ;  /* 0x000000ff34157210 */ /* 0x000fe40000fe0403 */
[----:B------:R-:W-:Y:S02]  /*2890*/  ISETP.LT.OR P0, PT, R0, 0x1, P2 ;  /* 0x000000010000780c */ /* 0x000fe40001701670 */
[----:B------:R-:W-:Y:S01]  /*28a0*/  LOP3.LUT P1, RZ, R28, 0x2, RZ, 0xc0, !PT ;  /* 0x000000021cff7812 */ /* 0x000fe2000782c0ff */
[----:B------:R-:W-:Y:S01]  /*28b0*/  IMAD.X R17, R19, 0x1, R52, P4 ;  /* 0x0000000113117824 */ /* 0x000fe200020e0634 */
[----:B------:R-:W-:Y:S01]  /*28c0*/  HMMA.16816.F32 R100, R12, R8, RZ ;  /* 0x000000080c64723c */ /* 0x000fe200000018ff */
[----:B------:R-:W2:Y:S01]  /*28d0*/  LDSM.16.M88.4 R28, [R242] ;  /* 0x00000000f21c783b */ /* 0x000ea20000000200 */
[----:B------:R-:W-:-:S06]  /*28e0*/  ISETP.LT.OR P4, PT, R0, 0x1, !P1 ;  /* 0x000000010000780c */ /* 0x000fcc0004f81670 */
[C---:B------:R-:W-:Y:S01]  /*28f0*/  HMMA.16816.F32 R92, R12.reuse, R10, RZ ;  /* 0x0000000a0c5c723c */ /* 0x040fe200000018ff */
[----:B------:R-:W3:Y:S07]  /*2900*/  LDSM.16.M88.4 R8, [R233] ;  /* 0x00000000e908783b */ /* 0x000eee0000000200 */
[C---:B------:R-:W-:Y:S08]  /*2910*/  HMMA.16816.F32 R72, R12.reuse, R24, RZ ;  /* 0x000000180c48723c */ /* 0x040ff000000018ff */
[----:B------:R-:W-:Y:S01]  /*2920*/  HMMA.16816.F32 R76, R12, R26, RZ ;  /* 0x0000001a0c4c723c */ /* 0x000fe200000018ff */
[----:B------:R-:W4:Y:S04]  /*2930*/  LDSM.16.M88.4 R24, [R241] ;  /* 0x00000000f118783b */ /* 0x000f280000000200 */
[----:B------:R-:W-:Y:S01]  /*2940*/  @!PT LDS RZ, [RZ] ;  /* 0x00000000fffff984 */ /* 0x000fe20000000800 */
[----:B------:R-:W-:Y:S01]  /*2950*/  @!PT LDS RZ, [RZ] ;  /* 0x00000000fffff984 */ /* 0x000fe20000000800 */
[----:B------:R-:W-:Y:S01]  /*2960*/  @!PT LDS RZ, [RZ] ;  /* 0x00000000fffff984 */ /* 0x000fe20000000800 */
[----:B------:R1:W-:Y:S01]  /*2970*/  LDGSTS.E.BYPASS.LTC128B.128 [R244+0x100], [R2.64], !P0 ;  /* 0x0010000002f47fae */ /* 0x0003e2000c101d48 */
[----:B------:R-:W-:-:S03]  /*2980*/  ISETP.LT.OR P0, PT, R0, 0x11, P2 ;  /* 0x000000110000780c */ /* 0x000fc60001701670 */
[----:B------:R1:W-:Y:S01]  /*2990*/  LDGSTS.E.BYPASS.LTC128B.128 [R244+0x2100], [R2.64+0x80], !P4 ;  /* 0x0210008002f47fae */ /* 0x0003e2000e101d48 */
[----:B------:R-:W-:-:S09]  /*29a0*/  ISETP.LT.OR P4, PT, R0, 0x11, !P1 ;  /* 0x000000110000780c */ /* 0x000fd20004f81670 */
[----:B------:R2:W-:Y:S04]  /*29b0*/  LDGSTS.E.BYPASS.LTC128B.128 [R244+0x900], [R18.64], !P0 ;  /* 0x0090000012f47fae */ /* 0x0005e8000c101d48 */
[----:B------:R2:W-:Y:S01]  /*29c0*/  LDGSTS.E.BYPASS.LTC128B.128 [R244+0x2900], [R20.64], !P4 ;  /* 0x0290000014f47fae */ /* 0x0005e2000e101d48 */
[C---:B------:R-:W-:Y:S02]  /*29d0*/  ISETP.LT.OR P4, PT, R0.reuse, 0x21, P2 ;  /* 0x000000210000780c */ /* 0x040fe40001781670 */
[----:B------:R-:W-:Y:S02]  /*29e0*/  ISETP.LT.OR P2, PT, R0, 0x31, P2 ;  /* 0x000000310000780c */ /* 0x000fe40001741670 */
[----:B-1----:R-:W-:Y:S01]  /*29f0*/  IADD3 R2, P0, R16, R53, RZ ;  /* 0x0000003510027210 */ /* 0x002fe20007f1e0ff */
[----:B------:R-:W-:Y:S08]  /*2a00*/  HMMA.16816.F32 R64, R12, R40, RZ ;  /* 0x000000280c40723c */ /* 0x000ff000000018ff */
[----:B------:R1:W-:Y:S01]  /*2a10*/  LDGSTS.E.BYPASS.LTC128B.128 [R244+0x1100], [R16.64], !P4 ;  /* 0x0110000010f47fae */ /* 0x0003e2000e101d48 */
[----:B------:R-:W-:Y:S01]  /*2a20*/  IMAD.X R3, R17, 0x1, R52, P0 ;  /* 0x0000000111037824 */ /* 0x000fe200000e0634 */
[----:B------:R-:W-:-:S02]  /*2a30*/  ISETP.LT.OR P0, PT, R0, 0x21, !P1 ;  /* 0x000000210000780c */ /* 0x000fc40004f01670 */
[----:B------:R-:W-:Y:S01]  /*2a40*/  ISETP.LT.OR P1, PT, R0, 0x31, !P1 ;  /* 0x000000310000780c */ /* 0x000fe20004f21670 */
[C---:B------:R-:W-:Y:S08]  /*2a50*/  HMMA.16816.F32 R84, R12.reuse, R22, RZ ;  /* 0x000000160c54723c */ /* 0x040ff000000018ff */
[----:B------:R-:W-:Y:S02]  /*2a60*/  HMMA.16816.F32 R56, R12, R42, RZ ;  /* 0x0000002a0c38723c */ /* 0x000fe400000018ff */
[----:B------:R1:W-:Y:S04]  /*2a70*/  LDGSTS.E.BYPASS.LTC128B.128 [R244+0x3100], [R16.64+0x80], !P0 ;  /* 0x0310008010f47fae */ /* 0x0003e8000c101d48 */
[----:B------:R3:W-:Y:S02]  /*2a80*/  LDGSTS.E.BYPASS.LTC128B.128 [R244+0x1900], [R2.64], !P2 ;  /* 0x0190000002f47fae */ /* 0x0007e4000d101d48 */
[C---:B--2---:R-:W-:Y:S02]  /*2a90*/  HMMA.16816.F32 R20, R4.reuse, R32, R48 ;  /* 0x000000200414723c */ /* 0x044fe40000001830 */
[----:B------:R2:W-:Y:S04]  /*2aa0*/  LDGSTS.E.BYPASS.LTC128B.128 [R244+0x3900], [R2.64+0x80], !P1 ;  /* 0x0390008002f47fae */ /* 0x0005e8000c901d48 */
[----:B------:R-:W-:Y:S04]  /*2ab0*/  LDSM.16.M88.4 R52, [R230] ;  /* 0x00000000e634783b */ /* 0x000fe80000000200 */
[----:B------:R-:W-:Y:S01]  /*2ac0*/  LDSM.16.M88.4 R48, [R230+0x800] ;  /* 0x00080000e630783b */ /* 0x000fe20000000200 */
[C---:B------:R-:W-:Y:S03]  /*2ad0*/  HMMA.16816.F32 R136, R4.reuse, R38, R96 ;  /* 0x000000260488723c */ /* 0x040fe60000001860 */
[----:B------:R-:W-:Y:S04]  /*2ae0*/  LDSM.16.M88.4 R40, [R230+0x1800] ;  /* 0x00180000e628783b */ /* 0x000fe80000000200 */
[----:B------:R-:W0:Y:S04]  /*2af0*/  LDGDEPBAR ;  /* 0x00000000000079af */ /* 0x000e280000000000 */
[----:B-1----:R-:W1:Y:S01]  /*2b00*/  LDSM.16.M88.4 R16, [R232+0x2000] ;  /* 0x00200000e810783b */ /* 0x002e620000000200 */
[C---:B------:R-:W-:Y:S08]  /*2b10*/  HMMA.16816.F32 R128, R4.reuse, R34, R108 ;  /* 0x000000220480723c */ /* 0x040ff0000000186c */
[----:B------:R-:W-:Y:S08]  /*2b20*/  HMMA.16816.F32 R124, R4, R30, R112 ;  /* 0x0000001e047c723c */ /* 0x000ff00000001870 */
[C---:B---3--:R-:W-:Y:S08]  /*2b30*/  HMMA.16816.F32 R132, R8.reuse, R32, R88 ;  /* 0x000000200884723c */ /* 0x048ff00000001858 */
[C---:B----4-:R-:W-:Y:S08]  /*2b40*/  HMMA.16816.F32 R144, R8.reuse, R24, R64 ;  /* 0x000000180890723c */ /* 0x050ff00000001840 */
[C---:B------:R-:W-:Y:S08]  /*2b50*/  HMMA.16816.F32 R96, R8.reuse, R36, R100 ;  /* 0x000000240860723c */ /* 0x040ff00000001864 */
[C---:B------:R-:W-:Y:S08]  /*2b60*/  HMMA.16816.F32 R140, R8.reuse, R28, R72 ;  /* 0x0000001c088c723c */ /* 0x040ff00000001848 */
[C---:B------:R-:W-:Y:S08]  /*2b70*/  HMMA.16816.F32 R64, R8.reuse, R38, R92 ;  /* 0x000000260840723c */ /* 0x040ff0000000185c */
[C---:B------:R-:W-:Y:S08]  /*2b80*/  HMMA.16816.F32 R32, R8.reuse, R34, R84 ;  /* 0x000000220820723c */ /* 0x040ff00000001854 */
[C---:B------:R-:W-:Y:S08]  /*2b90*/  HMMA.16816.F32 R116, R8.reuse, R30, R76 ;  /* 0x0000001e0874723c */ /* 0x040ff0000000184c */
[----:B------:R-:W-:Y:S01]  /*2ba0*/  HMMA.16816.F32 R112, R8, R26, R56 ;  /* 0x0000001a0870723c */ /* 0x000fe20000001838 */
[----:B------:R-:W3:Y:S07]  /*2bb0*/  LDSM.16.M88.4 R8, [R232] ;  /* 0x00000000e808783b */ /* 0x000eee0000000200 */
[C---:B------:R-:W-:Y:S01]  /*2bc0*/  HMMA.16816.F32 R12, R4.reuse, R36, R44 ;  /* 0x00000024040c723c */ /* 0x040fe2000000182c */
[----:B------:R-:W4:Y:S04]  /*2bd0*/  LDSM.16.M88.4 R44, [R230+0x1000] ;  /* 0x00100000e62c783b */ /* 0x000f280000000200 */
[----:B------:R-:W-:Y:S03]  /*2be0*/  LDSM.16.M88.4 R36, [R227+0x1800] ;  /* 0x00180000e324783b */ /* 0x000fe60000000200 */
[C---:B------:R-:W-:Y:S01]  /*2bf0*/  HMMA.16816.F32 R68, R4.reuse, R28, R68 ;  /* 0x0000001c0444723c */ /* 0x040fe20000001844 */
[----:B------:R-:W-:Y:S07]  /*2c00*/  LDSM.16.M88.4 R28, [R227] ;  /* 0x00000000e31c783b */ /* 0x000fee0000000200 */
[C---:B------:R-:W-:Y:S08]  /*2c10*/  HMMA.16816.F32 R80, R4.reuse, R24, R80 ;  /* 0x000000180450723c */ /* 0x040ff00000001850 */
[----:B------:R-:W-:Y:S01]  /*2c20*/  HMMA.16816.F32 R120, R4, R26, R104 ;  /* 0x0000001a0478723c */ /* 0x000fe20000001868 */
[----:B------:R-:W2:Y:S04]  /*2c30*/  LDSM.16.M88.4 R4, [R234+0x2000] ;  /* 0x00200000ea04783b */ /* 0x000ea80000000200 */
[----:B------:R-:W2:Y:S03]  /*2c40*/  LDSM.16.M88.4 R24, [R227+0x800] ;  /* 0x00080000e318783b */ /* 0x000ea60000000200 */
[C---:B-1----:R-:W-:Y:S01]  /*2c50*/  HMMA.16816.F32 R108, R16.reuse, R52, R12 ;  /* 0x00000034106c723c */ /* 0x042fe2000000180c */
[----:B------:R-:W1:Y:S07]  /*2c60*/  LDSM.16.M88.4 R12, [R234] ;  /* 0x00000000ea0c783b */ /* 0x000e6e0000000200 */
[----:B------:R-:W-:Y:S01]  /*2c70*/  HMMA.16816.F32 R104, R16, R48, R20 ;  /* 0x000000301068723c */ /* 0x000fe20000001814 */
[----:B------:R-:W1:Y:S07]  /*2c80*/  LDSM.16.M88.4 R20, [R227+0x1000] ;  /* 0x00100000e314783b */ /* 0x000e6e0000000200 */
[----:B---3--:R-:W-:Y:S08]  /*2c90*/  HMMA.16816.F32 R76, R8, R54, R64 ;  /* 0x00000036084c723c */ /* 0x008ff00000001840 */
[C---:B----4-:R-:W-:Y:S08]  /*2ca0*/  HMMA.16816.F32 R100, R16.reuse, R44, R68 ;  /* 0x0000002c1064723c */ /* 0x050ff00000001844 */
        /* <DEDUP_REMOVED lines=9> */
[C---:B------:R-:W-:Y:S01]  /*2d40*/  HMMA.16816.F32 R32, R8.reuse, R46, R116 ;  /* 0x0000002e0820723c */ /* 0x040fe20000001874 */
[----:B------:R-:W-:Y:S07]  /*2d50*/  LDSM.16.M88.4 R44, [R224+0x2000] ;  /* 0x00200000e02c783b */ /* 0x000fee0000000200 */
[C---:B------:R-:W-:Y:S08]  /*2d60*/  HMMA.16816.F32 R48, R8.reuse, R40, R144 ;  /* 0x000000280830723c */ /* 0x040ff00000001890 */
[----:B------:R-:W-:Y:S01]  /*2d70*/  HMMA.16816.F32 R16, R8, R42, R112 ;  /* 0x0000002a0810723c */ /* 0x000fe20000001870 */
[----:B------:R-:W-:Y:S04]  /*2d80*/  LDSM.16.M88.4 R40, [R224+0x2800] ;  /* 0x00280000e028783b */ /* 0x000fe80000000200 */
[----:B------:R-:W3:Y:S03]  /*2d90*/  LDSM.16.M88.4 R8, [R231+0x6000] ;  /* 0x00600000e708783b */ /* 0x000ee60000000200 */
[C---:B--2---:R-:W-:Y:S08]  /*2da0*/  HMMA.16816.F32 R68, R4.reuse, R28, R108 ;  /* 0x0000001c0444723c */ /* 0x044ff0000000186c */
[C---:B------:R-:W-:Y:S08]  /*2db0*/  HMMA.16816.F32 R116, R4.reuse, R30, R92 ;  /* 0x0000001e0474723c */ /* 0x040ff0000000185c */
[C---:B------:R-:W-:Y:S08]  /*2dc0*/  HMMA.16816.F32 R124, R4.reuse, R24, R104 ;  /* 0x00000018047c723c */ /* 0x040ff00000001868 */
[----:B------:R-:W-:Y:S08]  /*2dd0*/  HMMA.16816.F32 R136, R4, R36, R80 ;  /* 0x000000240488723c */ /* 0x000ff00000001850 */
[C---:B-1----:R-:W-:Y:S08]  /*2de0*/  HMMA.16816.F32 R132, R12.reuse, R28, R96 ;  /* 0x0000001c0c84723c */ /* 0x042ff00000001860 */
[C---:B------:R-:W-:Y:S01]  /*2df0*/  HMMA.16816.F32 R128, R12.reuse, R30, R76 ;  /* 0x0000001e0c80723c */ /* 0x040fe2000000184c */
[----:B------:R-:W-:Y:S07]  /*2e00*/  LDSM.16.M88.4 R28, [R240] ;  /* 0x00000000f01c783b */ /* 0x000fee0000000200 */
[C---:B------:R-:W-:Y:S08]  /*2e10*/  HMMA.16816.F32 R120, R12.reuse, R24, R64 ;  /* 0x000000180c78723c */ /* 0x040ff00000001840 */
[C---:B------:R-:W-:Y:S01]  /*2e20*/  HMMA.16816.F32 R112, R12.reuse, R26, R56 ;  /* 0x0000001a0c70723c */ /* 0x040fe20000001838 */
[----:B------:R-:W-:Y:S07]  /*2e30*/  LDSM.16.M88.4 R56, [R237] ;  /* 0x00000000ed38783b */ /* 0x000fee0000000200 */
[C---:B------:R-:W-:Y:S08]  /*2e40*/  HMMA.16816.F32 R108, R12.reuse, R20, R52 ;  /* 0x000000140c6c723c */ /* 0x040ff00000001834 */
[C---:B------:R-:W-:Y:S01]  /*2e50*/  HMMA.16816.F32 R104, R12.reuse, R22, R32 ;  /* 0x000000160c68723c */ /* 0x040fe20000001820 */
[----:B------:R-:W-:Y:S07]  /*2e60*/  LDSM.16.M88.4 R32, [R224+0x3000] ;  /* 0x00300000e020783b */ /* 0x000fee0000000200 */
[C---:B------:R-:W-:Y:S01]  /*2e70*/  HMMA.16816.F32 R92, R12.reuse, R36, R48 ;  /* 0x000000240c5c723c */ /* 0x040fe20000001830 */
[----:B------:R-:W-:Y:S07]  /*2e80*/  LDSM.16.M88.4 R48, [R238] ;  /* 0x00000000ee30783b */ /* 0x000fee0000000200 */
[----:B------:R-:W-:Y:S01]  /*2e90*/  HMMA.16816.F32 R80, R12, R38, R16 ;  /* 0x000000260c50723c */ /* 0x000fe20000001810 */
[----:B------:R-:W1:Y:S04]  /*2ea0*/  LDSM.16.M88.4 R12, [R231+0x4000] ;  /* 0x00400000e70c783b */ /* 0x000e680000000200 */
[----:B------:R-:W2:Y:S03]  /*2eb0*/  LDSM.16.M88.4 R16, [R224+0x3800] ;  /* 0x00380000e010783b */ /* 0x000ea60000000200 */
[C---:B------:R-:W-:Y:S01]  /*2ec0*/  HMMA.16816.F32 R88, R4.reuse, R26, R88 ;  /* 0x0000001a0458723c */ /* 0x040fe20000001858 */
[----:B------:R-:W-:Y:S07]  /*2ed0*/  LDSM.16.M88.4 R24, [R239] ;  /* 0x00000000ef18783b */ /* 0x000fee0000000200 */
[C---:B------:R-:W-:Y:S08]  /*2ee0*/  HMMA.16816.F32 R140, R4.reuse, R20, R100 ;  /* 0x00000014048c723c */ /* 0x040ff00000001864 */
[C---:B------:R-:W-:Y:S01]  /*2ef0*/  HMMA.16816.F32 R100, R4.reuse, R22, R84 ;  /* 0x000000160464723c */ /* 0x040fe20000001854 */
[----:B------:R-:W4:Y:S07]  /*2f00*/  LDSM.16.M88.4 R20, [R233+0x4000] ;  /* 0x00400000e914783b */ /* 0x000f2e0000000200 */
[----:B------:R-:W-:Y:S01]  /*2f10*/  HMMA.16816.F32 R84, R4, R38, R72 ;  /* 0x000000260454723c */ /* 0x000fe20000001848 */
[----:B------:R-:W2:Y:S07]  /*2f20*/  LDSM.16.M88.4 R4, [R233+0x6000] ;  /* 0x00600000e904783b */ /* 0x000eae0000000200 */
[----:B---3--:R-:W-:Y:S08]  /*2f30*/  HMMA.16816.F32 R72, R8, R44, R68 ;  /* 0x0000002c0848723c */ /* 0x008ff00000001844 */
[----:B-1----:R-:W-:Y:S08]  /*2f40*/  HMMA.16816.F32 R36, R12, R40, R120 ;  /* 0x000000280c24723c */ /* 0x002ff00000001878 */
[C---:B------:R-:W-:Y:S08]  /*2f50*/  HMMA.16816.F32 R52, R8.reuse, R42, R88 ;  /* 0x0000002a0834723c */ /* 0x040ff00000001858 */
[C---:B------:R-:W-:Y:S08]  /*2f60*/  HMMA.16816.F32 R68, R8.reuse, R46, R116 ;  /* 0x0000002e0844723c */ /* 0x040ff00000001874 */
[----:B------:R-:W-:Y:S08]  /*2f70*/  HMMA.16816.F32 R64, R8, R40, R124 ;  /* 0x000000280840723c */ /* 0x000ff0000000187c */
[C---:B------:R-:W-:Y:S08]  /*2f80*/  HMMA.16816.F32 R76, R12.reuse, R44, R132 ;  /* 0x0000002c0c4c723c */ /* 0x040ff00000001884 */
[C---:B------:R-:W-:Y:S08]  /*2f90*/  HMMA.16816.F32 R44, R12.reuse, R46, R128 ;  /* 0x0000002e0c2c723c */ /* 0x040ff00000001880 */
[----:B------:R-:W-:Y:S08]  /*2fa0*/  HMMA.16816.F32 R40, R12, R42, R112 ;  /* 0x0000002a0c28723c */ /* 0x000ff00000001870 */
[C---:B--2---:R-:W-:Y:S08]  /*2fb0*/  HMMA.16816.F32 R84, R8.reuse, R18, R84 ;  /* 0x000000120854723c */ /* 0x044ff00000001854 */
[C---:B------:R-:W-:Y:S08]  /*2fc0*/  HMMA.16816.F32 R88, R8.reuse, R32, R140 ;  /* 0x000000200858723c */ /* 0x040ff0000000188c */
[C---:B------:R-:W-:Y:S08]  /*2fd0*/  HMMA.16816.F32 R100, R8.reuse, R34, R100 ;  /* 0x000000220864723c */ /* 0x040ff00000001864 */
[----:B------:R-:W-:Y:S08]  /*2fe0*/  HMMA.16816.F32 R96, R8, R16, R136 ;  /* 0x000000100860723c */ /* 0x000ff00000001888 */
[C---:B------:R-:W-:Y:S08]  /*2ff0*/  HMMA.16816.F32 R8, R12.reuse, R32, R108 ;  /* 0x000000200c08723c */ /* 0x040ff0000000186c */
[C---:B------:R-:W-:Y:S08]  /*3000*/  HMMA.16816.F32 R32, R12.reuse, R34, R104 ;  /* 0x000000220c20723c */ /* 0x040ff00000001868 */
[C---:B------:R-:W-:Y:S08]  /*3010*/  HMMA.16816.F32 R92, R12.reuse, R16, R92 ;  /* 0x000000100c5c723c */ /* 0x040ff0000000185c */
[----:B------:R-:W-:Y:S01]  /*3020*/  HMMA.16816.F32 R80, R12, R18, R80 ;  /* 0x000000120c50723c */ /* 0x000fe20000001850 */
[----:B------:R-:W-:Y:S04]  /*3030*/  LDSM.16.M88.4 R16, [R232+0x6000] ;  /* 0x00600000e810783b */ /* 0x000fe80000000200 */
[----:B------:R-:W-:Y:S03]  /*3040*/  LDSM.16.M88.4 R12, [R232+0x4000] ;  /* 0x00400000e80c783b */ /* 0x000fe60000000200 */
[----:B----4-:R-:W-:Y:S01]  /*3050*/  HMMA.16816.F32 R116, R20, R24, R36 ;  /* 0x000000181474723c */ /* 0x010fe20000001824 */
[----:B------:R-:W1:Y:S07]  /*3060*/  LDSM.16.M88.4 R36, [R230+0x3800] ;  /* 0x00380000e624783b */ /* 0x000e6e0000000200 */
[----:B------:R-:W-:Y:S01]  /*3070*/  HMMA.16816.F32 R140, R4, R26, R52 ;  /* 0x0000001a048c723c */ /* 0x000fe20000001834 */
[----:B------:R-:W2:Y:S07]  /*3080*/  LDSM.16.M88.4 R52, [R230+0x2000] ;  /* 0x00200000e634783b */ /* 0x000eae0000000200 */
[C---:B------:R-:W-:Y:S01]  /*3090*/  HMMA.16816.F32 R120, R20.reuse, R30, R44 ;  /* 0x0000001e1478723c */ /* 0x040fe2000000182c */
[----:B------:R-:W3:Y:S07]  /*30a0*/  LDSM.16.M88.4 R44, [R230+0x2800] ;  /* 0x00280000e62c783b */ /* 0x000eee0000000200 */
[----:B------:R-:W-:Y:S01]  /*30b0*/  HMMA.16816.F32 R112, R20, R26, R40 ;  /* 0x0000001a1470723c */ /* 0x000fe20000001828 */
[----:B------:R-:W4:Y:S07]  /*30c0*/  LDSM.16.M88.4 R40, [R230+0x3000] ;  /* 0x00300000e628783b */ /* 0x000f2e0000000200 */
[C---:B------:R-:W-:Y:S01]  /*30d0*/  HMMA.16816.F32 R144, R4.reuse, R24, R64 ;  /* 0x000000180490723c */ /* 0x040fe20000001840 */
[----:B------:R-:W-:Y:S07]  /*30e0*/  LDSM.16.M88.4 R24, [R227+0x3000] ;  /* 0x00300000e318783b */ /* 0x000fee0000000200 */
[C---:B------:R-:W-:Y:S08]  /*30f0*/  HMMA.16816.F32 R64, R4.reuse, R58, R84 ;  /* 0x0000003a0440723c */ /* 0x040ff00000001854 */
[C---:B------:R-:W-:Y:S08]  /*3100*/  HMMA.16816.F32 R72, R4.reuse, R28, R72 ;  /* 0x0000001c0448723c */ /* 0x040ff00000001848 */
[----:B------:R-:W-:Y:S08]  /*3110*/  HMMA.16816.F32 R148, R4, R30, R68 ;  /* 0x0000001e0494723c */ /* 0x000ff00000001844 */
[----:B------:R-:W-:Y:S01]  /*3120*/  HMMA.16816.F32 R124, R20, R28, R76 ;  /* 0x0000001c147c723c */ /* 0x000fe2000000184c */
[----:B------:R-:W-:Y:S07]  /*3130*/  LDSM.16.M88.4 R28, [R227+0x2800] ;  /* 0x00280000e31c783b */ /* 0x000fee0000000200 */
[C---:B------:R-:W-:Y:S08]  /*3140*/  HMMA.16816.F32 R136, R4.reuse, R48, R88 ;  /* 0x000000300488723c */ /* 0x040ff00000001858 */
[C---:B------:R-:W-:Y:S08]  /*3150*/  HMMA.16816.F32 R132, R4.reuse, R50, R100 ;  /* 0x000000320484723c */ /* 0x040ff00000001864 */
[----:B------:R-:W-:Y:S01]  /*3160*/  HMMA.16816.F32 R128, R4, R56, R96 ;  /* 0x000000380480723c */ /* 0x000fe20000001860 */
[----:B------:R-:W-:Y:S07]  /*3170*/  LDSM.16.M88.4 R4, [R236+0x6000] ;  /* 0x00600000ec04783b */ /* 0x000fee0000000200 */
[C---:B------:R-:W-:Y:S01]  /*3180*/  HMMA.16816.F32 R108, R20.reuse, R48, R8 ;  /* 0x00000030146c723c */ /* 0x040fe20000001808 */
[----:B------:R-:W-:Y:S07]  /*3190*/  LDSM.16.M88.4 R8, [R234+0x4000] ;  /* 0x00400000ea08783b */ /* 0x000fee0000000200 */
[C---:B------:R-:W-:Y:S01]  /*31a0*/  HMMA.16816.F32 R104, R20.reuse, R50, R32 ;  /* 0x000000321468723c */ /* 0x040fe20000001820 */
[----:B------:R-:W-:Y:S07]  /*31b0*/  LDSM.16.M88.4 R32, [R227+0x2000] ;  /* 0x00200000e320783b */ /* 0x000fee0000000200 */
[C---:B------:R-:W-:Y:S08]  /*31c0*/  HMMA.16816.F32 R100, R20.reuse, R56, R92 ;  /* 0x000000381464723c */ /* 0x040ff0000000185c */
[----:B------:R-:W-:Y:S01]  /*31d0*/  HMMA.16816.F32 R68, R20, R58, R80 ;  /* 0x0000003a1444723c */ /* 0x000fe20000001850 */
[----:B------:R-:W3:Y:S01]  /*31e0*/  LDSM.16.M88.4 R20, [R227+0x3800] ;  /* 0x00380000e314783b */ /* 0x000ee20000000200 */
[----:B------:R-:W-:Y:S01]  /*31f0*/  ISETP.GT.AND P0, PT, R60, R209, PT ;  /* 0x000000d13c00720c */ /* 0x000fe20003f04270 */
[----:B------:R-:W-:-:S05]  /*3200*/  DEPBAR.LE SB0, 0x0 ;  /* 0x000080000000791a */ /* 0x000fca0000000000 */
[C---:B-1----:R-:W-:Y:S08]  /*3210*/  HMMA.16816.F32 R64, R16.reuse, R38, R64 ;  /* 0x000000261040723c */ /* 0x042ff00000001840 */
[C---:B--2---:R-:W-:Y:S08]  /*3220*/  HMMA.16816.F32 R96, R16.reuse, R52, R72 ;  /* 0x000000341060723c */ /* 0x044ff00000001848 */
[----:B------:R-:W-:Y:S08]  /*3230*/  HMMA.16816.F32 R92, R16, R54, R148 ;  /* 0x00000036105c723c */ /* 0x000ff00000001894 */
[C---:B------:R-:W-:Y:S08]  /*3240*/  HMMA.16816.F32 R56, R12.reuse, R52, R124 ;  /* 0x000000340c38723c */ /* 0x040ff0000000187c */
[----:B------:R-:W-:Y:S08]  /*3250*/  HMMA.16816.F32 R52, R12, R54, R120 ;  /* 0x000000360c34723c */ /* 0x000ff00000001878 */
[C---:B---3--:R-:W-:Y:S08]  /*3260*/  HMMA.16816.F32 R88, R16.reuse, R44, R144 ;  /* 0x0000002c1058723c */ /* 0x048ff00000001890 */
[C---:B------:R-:W-:Y:S08]  /*3270*/  HMMA.16816.F32 R84, R16.reuse, R46, R140 ;  /* 0x0000002e1054723c */ /* 0x040ff0000000188c */
[C---:B----4-:R-:W-:Y:S08]  /*3280*/  HMMA.16816.F32 R80, R16.reuse, R40, R136 ;  /* 0x000000281050723c */ /* 0x050ff00000001888 */
[C---:B------:R-:W-:Y:S08]  /*3290*/  HMMA.16816.F32 R76, R16.reuse, R42, R132 ;  /* 0x0000002a104c723c */ /* 0x040ff00000001884 */
[----:B------:R-:W-:Y:S08]  /*32a0*/  HMMA.16816.F32 R72, R16, R36, R128 ;  /* 0x000000241048723c */ /* 0x000ff00000001880 */
[C---:B------:R-:W-:Y:S08]  /*32b0*/  HMMA.16816.F32 R48, R12.reuse, R44, R116 ;  /* 0x0000002c0c30723c */ /* 0x040ff00000001874 */
[C---:B------:R-:W-:Y:S08]  /*32c0*/  HMMA.16816.F32 R44, R12.reuse, R46, R112 ;  /* 0x0000002e0c2c723c */ /* 0x040ff00000001870 */
[C---:B------:R-:W-:Y:S08]  /*32d0*/  HMMA.16816.F32 R16, R12.reuse, R40, R108 ;  /* 0x000000280c10723c */ /* 0x040ff0000000186c */
[C---:B------:R-:W-:Y:S08]  /*32e0*/  HMMA.16816.F32 R104, R12.reuse, R42, R104 ;  /* 0x0000002a0c68723c */ /* 0x040ff00000001868 */
[C---:B------:R-:W-:Y:S08]  /*32f0*/  HMMA.16816.F32 R100, R12.reuse, R36, R100 ;  /* 0x000000240c64723c */ /* 0x040ff00000001864 */
[----:B------:R-:W-:Y:S01]  /*3300*/  HMMA.16816.F32 R12, R12, R38, R68 ;  /* 0x000000260c0c723c */ /* 0x000fe20000001844 */
[----:B------:R-:W-:Y:S07]  /*3310*/  BSSY B0, `(.L_x_956) ;  /* 0x0000034000007945 */ /* 0x000fee0003800000 */
[----:B------:R-:W-:Y:S08]  /*3320*/  HMMA.16816.F32 R68, R4, R22, R64 ;  /* 0x000000160444723c */ /* 0x000ff00000001840 */
[C---:B------:R-:W-:Y:S08]  /*3330*/  HMMA.16816.F32 R64, R8.reuse, R32, R56 ;  /* 0x000000200840723c */ /* 0x040ff00000001838 */
[C---:B------:R-:W-:Y:S08]  /*3340*/  HMMA.16816.F32 R56, R8.reuse, R34, R52 ;  /* 0x000000220838723c */ /* 0x040ff00000001834 */
[----:B------:R-:W-:Y:S08]  /*3350*/  HMMA.16816.F32 R52, R8, R28, R48 ;  /* 0x0000001c0834723c */ /* 0x000ff00000001830 */
[C---:B------:R-:W-:Y:S08]  /*3360*/  HMMA.16816.F32 R96, R4.reuse, R32, R96 ;  /* 0x000000200460723c */ /* 0x040ff00000001860 */
[----:B------:R-:W-:Y:S08]  /*3370*/  HMMA.16816.F32 R92, R4, R34, R92 ;  /* 0x00000022045c723c */ /* 0x000ff0000000185c */
[----:B------:R-:W-:Y:S08]  /*3380*/  HMMA.16816.F32 R48, R8, R30, R44 ;  /* 0x0000001e0830723c */ /* 0x000ff0000000182c */
        /* <DEDUP_REMOVED lines=8> */
[----:B------:R-:W-:Y:S01]  /*3410*/  HMMA.16816.F32 R32, R8, R22, R12 ;  /* 0x000000160820723c */ /* 0x000fe2000000180c */
[----:B------:R-:W-:Y:S06]  /*3420*/  BAR.SYNC.DEFER_BLOCKING 0x0 ;  /* 0x0000000000007b1d */ /* 0x000fec0000010000 */
[----:B------:R-:W-:Y:S01]  /*3430*/  @!UPT UIADD3 URZ, URZ, URZ, URZ ;  /* 0x0000003f3f3ff290 */ /* 0x000fe2000fffe03f */
[----:B------:R-:W-:Y:S11]  /*3440*/  @!P0 BRA `(.L_x_957) ;  /* 0x0000020000008947 */ /* 0x000ff60003800000 */
[----:B-----5:R-:W-:Y:S01]  /*3450*/  IADD3 R0, R208, -0x2, RZ ;  /* 0xfffffffed0007810 */ /* 0x020fe20007ffe0ff */
[----:B------:R-:W-:Y:S01]  /*3460*/  IMAD.SHL.U32 R8, R62, 0x20, RZ ;  /* 0x000000203e087824 */ /* 0x000fe200078e00ff */
[----:B------:R-:W-:-:S02]  /*3470*/  ISETP.GE.AND P6, PT, R154, c[0x0][0x1d4], PT ;  /* 0x000075009a007a0c */ /* 0x000fc40003fc6270 */
[----:B------:R-:W-:Y:S01]  /*3480*/  SHF.R.S32.HI R2, RZ, 0x1f, R0 ;  /* 0x0000001fff027819 */ /* 0x000fe20000011400 */
[----:B------:R-:W-:Y:S01]  /*3490*/  IMAD.WIDE.U32 R4, R0, c[0x0][0x1e0], RZ ;  /* 0x0000780000047a25 */ /* 0x000fe200078e00ff */
[----:B------:R-:W-:-:S03]  /*34a0*/  SHF.L.U64.HI R9, R62, 0x5, R63 ;  /* 0x000000053e097819 */ /* 0x000fc6000001023f */
        /* <DEDUP_REMOVED lines=8> */
[-C--:B------:R-:W-:Y:S02]  /*3530*/  IADD3 R4, P1, R6, R8.reuse, RZ ;  /* 0x0000000806047210 */ /* 0x080fe40007f3e0ff */
[----:B------:R-:W-:Y:S01]  /*3540*/  IADD3 R10, P4, P2, R8, 0x80, R2 ;  /* 0x00000080080a7810 */ /* 0x000fe20007a9e002 */
[C-C-:B------:R-:W-:Y:S01]  /*3550*/  IMAD.X R7, R9.reuse, 0x1, R3.reuse, P0 ;  /* 0x0000000109077824 */ /* 0x140fe200000e0603 */
[----:B------:R-:W-:Y:S01]  /*3560*/  IADD3 R8, P0, R4, R8, RZ ;  /* 0x0000000804087210 */ /* 0x000fe20007f1e0ff */
[----:B------:R-:W-:Y:S01]  /*3570*/  @!PT LDS RZ, [RZ] ;  /* 0x00000000fffff984 */ /* 0x000fe20000000800 */
[----:B------:R-:W-:Y:S01]  /*3580*/  @!PT LDS RZ, [RZ] ;  /* 0x00000000fffff984 */ /* 0x000fe20000000800 */
[----:B------:R-:W-:Y:S01]  /*3590*/  @!PT LDS RZ, [RZ] ;  /* 0x00000000fffff984 */ /* 0x000fe20000000800 */
[----:B------:R1:W-:Y:S01]  /*35a0*/  LDGSTS.E.BYPASS.LTC128B.128 [R244+0x4100], [R2.64], !P6 ;  /* 0x0410000002f47fae */ /* 0x0003e2000f101d48 */
[----:B------:R-:W-:Y:S01]  /*35b0*/  IADD3.X R11, R9, RZ, R3, P4, P2 ;  /* 0x000000ff090b7210 */ /* 0x000fe200027e4403 */
        /* <DEDUP_REMOVED lines=9> */
.L_x_957:
[----:B------:R-:W-:Y:S05]  /*3650*/  BSYNC B0 ;  /* 0x0000000000007941 */ /* 0x000fea0003800000 */
.L_x_956:
[----:B------:R-:W2:Y:S04]  /*3660*/  LDL R0, [R1+0x60] ;  /* 0x0000600001007983 */ /* 0x000ea80000100800 */
[----:B------:R-:W2:Y:S04]  /*3670*/  LDL R180, [R1+0x54] ;  /* 0x0000540001b47983 */ /* 0x000ea80000100800 */
[----:B-1----:R-:W3:Y:S04]  /*3680*/  LDL R4, [R1+0x3c] ;  /* 0x00003c0001047983 */ /* 0x002ee80000100800 */
[----:B------:R-:W-:Y:S04]  /*3690*/  STL [R1+0x84], R234 ;  /* 0x000084ea01007387 */ /* 0x000fe80000100800 */
[----:B------:R-:W-:Y:S04]  /*36a0*/  STL [R1+0x80], R233 ;  /* 0x000080e901007387 */ /* 0x000fe80000100800 */
[----:B------:R-:W-:Y:S04]  /*36b0*/  STL [R1+0x7c], R232 ;  /* 0x00007ce801007387 */ /* 0x000fe80000100800 */
[----:B------:R-:W-:Y:S04]  /*36c0*/  STL [R1+0x78], R231 ;  /* 0x000078e701007387 */ /* 0x000fe80000100800 */
[----:B------:R-:W-:Y:S04]  /*36d0*/  STL [R1+0x74], R230 ;  /* 0x000074e601007387 */ /* 0x000fe80000100800 */
[----:B------:R-:W-:Y:S04]  /*36e0*/  STL [R1+0x70], R227 ;  /* 0x000070e301007387 */ /* 0x000fe80000100800 */
[----:B------:R-:W-:Y:S04]  /*36f0*/  STL [R1+0x6c], R224 ;  /* 0x00006ce001007387 */ /* 0x000fe80000100800 */
[----:B------:R-:W-:Y:S04]  /*3700*/  LDSM.16.MT88.4 R104, [R228+0x2000] ;  /* 0x00200000e468783b */ /* 0x000fe80000004200 */
[----:B------:R-:W0:Y:S01]  /*3710*/  LDGDEPBAR ;  /* 0x00000000000079af */ /* 0x000e220000000000 */
[----:B--2---:R-:W-:-:S04]  /*3720*/  IMAD.IADD R0, R0, 0x1, R180 ;  /* 0x0000000100007824 */ /* 0x004fc800078e02b4 */
[----:B------:R-:W-:Y:S01]  /*3730*/  @P3 IMAD.HI.U32 R2, R0, c[0x0][0x2c8], RZ ;  /* 0x0000b20000023a27 */ /* 0x000fe200078e00ff */
[----:B------:R1:W-:Y:S04]  /*3740*/  STL [R1+0x1c], R0 ;  /* 0x00001c0001007387 */ /* 0x0003e80000100800 */
[----:B-1----:R-:W-:-:S05]  /*3750*/  @P3 SHF.R.U32.HI R0, RZ, c[0x0][0x2cc], R2 ;  /* 0x0000b300ff003a19 */ /* 0x002fca0000011602 */
[----:B------:R-:W1:Y:S04]  /*3760*/  SHFL.IDX PT, R2, R0, RZ, 0x1c1f ;  /* 0x001c1fff00027589 */ /* 0x000e6800000e0000 */
[----:B------:R-:W2:Y:S04]  /*3770*/  SHFL.IDX PT, R3, R0, 0x1, 0x1c1f ;  /* 0x003c1f0000037f89 */ /* 0x000ea800000e0000 */
[----:B------:R-:W4:Y:S04]  /*3780*/  SHFL.IDX PT, R7, R0, 0x2, 0x1c1f ;  /* 0x005c1f0000077f89 */ /* 0x000f2800000e0000 */
[----:B------:R1:W2:Y:S02]  /*3790*/  SHFL.IDX PT, R5, R0, 0x3, 0x1c1f ;  /* 0x007c1f0000057f89 */ /* 0x0002a400000e0000 */
[----:B-1----:R-:W-:-:S05]  /*37a0*/  IMAD R0, R60, R152, 0x1 ;  /* 0x000000013c007424 */ /* 0x002fca00078e0298 */
[----:B---3--:R-:W-:-:S04]  /*37b0*/  IADD3 R0, -R4, c[0x0][0x1d0], R0 ;  /* 0x0000740004007a10 */ /* 0x008fc80007ffe100 */
[----:B------:R-:W-:Y:S01]  /*37c0*/  IADD3 R0, R0, -c[0x0][0x168], RZ ;  /* 0x80005a0000007a10 */ /* 0x000fe20007ffe0ff */
[----:B------:R-:W-:Y:S02]  /*37d0*/  IMAD.IADD R4, R61, 0x1, -R4 ;  /* 0x000000013d047824 */ /* 0x000fe400078e0a04 */
[----:B------:R-:W-:Y:S02]  /*37e0*/  LDSM.16.MT88.4 R60, [R225+0x2000] ;  /* 0x00200000e13c783b */ /* 0x000fe40000004200 */
[----:B------:R-:W-:-:S05]  /*37f0*/  IMAD.IADD R2, R0, 0x1, R2 ;  /* 0x0000000100027824 */ /* 0x000fca00078e0202 */
[----:B------:R-:W-:Y:S01]  /*3800*/  IMNMX R2, R4, R2, PT ;  /* 0x0000000204027217 */ /* 0x000fe20003800200 */
[C---:B--2---:R-:W-:Y:S02]  /*3810*/  IMAD.IADD R6, R0.reuse, 0x1, R3 ;  /* 0x0000000100067824 */ /* 0x044fe400078e0203 */
[----:B----4-:R-:W-:Y:S01]  /*3820*/  IMAD.IADD R3, R0, 0x1, R7 ;  /* 0x0000000100037824 */ /* 0x010fe200078e0207 */
[C---:B------:R-:W-:Y:S02]  /*3830*/  ISETP.GT.AND P2, PT, R2.reuse, RZ, PT ;  /* 0x000000ff0200720c */ /* 0x040fe40003f44270 */
[----:B------:R-:W-:Y:S01]  /*3840*/  ISETP.GT.AND P0, PT, R2, 0x1, PT ;  /* 0x000000010200780c */ /* 0x000fe20003f04270 */
[----:B------:R-:W-:Y:S01]  /*3850*/  IMAD.IADD R5, R0, 0x1, R5 ;  /* 0x0000000100057824 */ /* 0x000fe200078e0205 */
[----:B------:R-:W-:Y:S02]  /*3860*/  ISETP.GT.AND P1, PT, R2, 0x8, PT ;  /* 0x000000080200780c */ /* 0x000fe40003f24270 */
[----:B------:R-:W-:-:S02]  /*3870*/  FSEL R7, R64, -INF , P2 ;  /* 0xff80000040077808 */ /* 0x000fc40001000000 */
[----:B------:R-:W-:Y:S02]  /*3880*/  FSEL R8, R65, -INF , P0 ;  /* 0xff80000041087808 */ /* 0x000fe40000000000 */
[C---:B------:R-:W-:Y:S02]  /*3890*/  IMNMX R0, R4.reuse, R6, PT ;  /* 0x0000000604007217 */ /* 0x040fe40003800200 */
[C---:B------:R-:W-:Y:S02]  /*38a0*/  IMNMX R3, R4.reuse, R3, PT ;  /* 0x0000000304037217 */ /* 0x040fe40003800200 */
[----:B------:R-:W-:Y:S02]  /*38b0*/  IMNMX R4, R4, R5, PT ;  /* 0x0000000504047217 */ /* 0x000fe40003800200 */
[----:B------:R-:W-:Y:S02]  /*38c0*/  ISETP.GT.AND P0, PT, R2, 0x9, PT ;  /* 0x000000090200780c */ /* 0x000fe40003f04270 */
[----:B------:R-:W-:-:S02]  /*38d0*/  FSEL R9, R56, -INF , P1 ;  /* 0xff80000038097808 */ /* 0x000fc40000800000 */
[----:B------:R-:W-:Y:S02]  /*38e0*/  FMNMX.FTZ R5, R7, R8, !PT ;  /* 0x0000000807057209 */ /* 0x000fe40007810000 */
[C---:B------:R-:W-:Y:S02]  /*38f0*/  ISETP.GT.AND P1, PT, R2.reuse, 0x10, PT ;  /* 0x000000100200780c */ /* 0x040fe40003f24270 */
[----:B------:R-:W-:Y:S02]  /*3900*/  FSEL R10, R57, -INF , P0 ;  /* 0xff800000390a7808 */ /* 0x000fe40000000000 */
[----:B------:R-:W-:Y:S02]  /*3910*/  FMNMX.FTZ R5, R9, R5, !PT ;  /* 0x0000000509057209 */ /* 0x000fe40007810000 */
[----:B------:R-:W-:Y:S02]  /*3920*/  ISETP.GT.AND P4, PT, R2, 0x11, PT ;  /* 0x000000110200780c */ /* 0x000fe40003f84270 */
[----:B------:R-:W-:-:S02]  /*3930*/  FSEL R11, R52, -INF , P1 ;  /* 0xff800000340b7808 */ /* 0x000fc40000800000 */
[----:B------:R-:W-:Y:S02]  /*3940*/  FMNMX.FTZ R5, R10, R5, !PT ;  /* 0x000000050a057209 */ /* 0x000fe40007810000 */
[----:B------:R-:W-:Y:S02]  /*3950*/  ISETP.GT.AND P2, PT, R0, RZ, PT ;  /* 0x000000ff0000720c */ /* 0x000fe40003f44270 */
[----:B------:R-:W-:Y:S02]  /*3960*/  ISETP.GT.AND P0, PT, R2, 0x18, PT ;  /* 0x000000180200780c */ /* 0x000fe40003f04270 */
[----:B------:R-:W-:Y:S02]  /*3970*/  FSEL R12, R53, -INF , P4 ;  /* 0xff800000350c7808 */ /* 0x000fe40002000000 */
[----:B------:R-:W-:Y:S02]  /*3980*/  FMNMX.FTZ R5, R11, R5, !PT ;  /* 0x000000050b057209 */ /* 0x000fe40007810000 */
[----:B------:R-:W-:-:S02]  /*3990*/  ISETP.GT.AND P1, PT, R0, 0x1, PT ;  /* 0x000000010000780c */ /* 0x000fc40003f24270 */
[----:B------:R-:W-:Y:S02]  /*39a0*/  FSEL R24, R66, -INF , P2 ;  /* 0xff80000042187808 */ /* 0x000fe40001000000 */
[----:B------:R-:W-:Y:S02]  /*39b0*/  ISETP.GT.AND P2, PT, R2, 0x19, PT ;  /* 0x000000190200780c */ /* 0x000fe40003f44270 */
[----:B------:R-:W-:Y:S02]  /*39c0*/  FSEL R13, R48, -INF , P0 ;  /* 0xff800000300d7808 */ /* 0x000fe40000000000 */
[----:B------:R-:W-:Y:S02]  /*39d0*/  FMNMX.FTZ R5, R12, R5, !PT ;  /* 0x000000050c057209 */ /* 0x000fe40007810000 */
[----:B------:R-:W-:Y:S02]  /*39e0*/  FSEL R28, R67, -INF , P1 ;  /* 0xff800000431c7808 */ /* 0x000fe40000800000 */
[----:B------:R-:W-:-:S02]  /*39f0*/  ISETP.GT.AND P1, PT, R2, 0x20, PT ;  /* 0x000000200200780c */ /* 0x000fc40003f24270 */
[----:B------:R-:W-:Y:S02]  /*3a00*/  FSEL R14, R49, -INF , P2 ;  /* 0xff800000310e7808 */ /* 0x000fe40001000000 */
[----:B------:R-:W-:Y:S02]  /*3a10*/  FMNMX.FTZ R5, R13, R5, !PT ;  /* 0x000000050d057209 */ /* 0x000fe40007810000 */
[----:B------:R-:W-:Y:S02]  /*3a20*/  ISETP.GT.AND P0, PT, R2, 0x21, PT ;  /* 0x000000210200780c */ /* 0x000fe40003f04270 */
[----:B------:R-:W-:Y:S02]  /*3a30*/  FSEL R162, R40, -INF , P1 ;  /* 0xff80000028a27808 */ /* 0x000fe40000800000 */
[----:B------:R-:W-:Y:S02]  /*3a40*/  FMNMX.FTZ R5, R14, R5, !PT ;  /* 0x000000050e057209 */ /* 0x000fe40007810000 */
[----:B------:R-:W-:-:S02]  /*3a50*/  ISETP.GT.AND P2, PT, R0, 0x8, PT ;  /* 0x000000080000780c */ /* 0x000fc40003f44270 */
[----:B------:R-:W-:Y:S02]  /*3a60*/  FSEL R161, R41, -INF , P0 ;  /* 0xff80000029a17808 */ /* 0x000fe40000000000 */
[----:B------:R-:W-:Y:S02]  /*3a70*/  ISETP.GT.AND P0, PT, R2, 0x28, PT ;  /* 0x000000280200780c */ /* 0x000fe40003f04270 */
[----:B------:R-:W-:Y:S02]  /*3a80*/  FMNMX.FTZ R5, R162, R5, !PT ;  /* 0x00000005a2057209 */ /* 0x000fe40007810000 */
[----:B------:R-:W-:Y:S02]  /*3a90*/  ISETP.GT.AND P1, PT, R0, 0x9, PT ;  /* 0x000000090000780c */ /* 0x000fe40003f24270 */
[----:B------:R-:W-:Y:S02]  /*3aa0*/  FSEL R27, R58, -INF , P2 ;  /* 0xff8000003a1b7808 */ /* 0x000fe40001000000 */
[----:B------:R-:W-:-:S02]  /*3ab0*/  ISETP.GT.AND P2, PT, R2, 0x29, PT ;  /* 0x000000290200780c */ /* 0x000fc40003f44270 */
[----:B------:R-:W-:Y:S02]  /*3ac0*/  FSEL R160, R44, -INF , P0 ;  /* 0xff8000002ca07808 */ /* 0x000fe40000000000 */
[----:B------:R-:W-:Y:S02]  /*3ad0*/  FMNMX.FTZ R5, R161, R5, !PT ;  /* 0x00000005a1057209 */ /* 0x000fe40007810000 */
[----:B------:R-:W-:Y:S02]  /*3ae0*/  FSEL R26, R59, -INF , P1 ;  /* 0xff8000003b1a7808 */ /* 0x000fe40000800000 */
[----:B------:R-:W-:Y:S02]  /*3af0*/  ISETP.GT.AND P1, PT, R2, 0x30, PT ;  /* 0x000000300200780c */ /* 0x000fe40003f24270 */
[----:B------:R-:W-:Y:S02]  /*3b00*/  FSEL R159, R45, -INF , P2 ;  /* 0xff8000002d9f7808 */ /* 0x000fe40001000000 */
[----:B------:R-:W-:-:S02]  /*3b10*/  FMNMX.FTZ R5, R160, R5, !PT ;  /* 0x00000005a0057209 */ /* 0x000fc40007810000 */
[----:B------:R-:W-:Y:S02]  /*3b20*/  ISETP.GT.AND P0, PT, R2, 0x31, PT ;  /* 0x000000310200780c */ /* 0x000fe40003f04270 */
[----:B------:R-:W-:Y:S02]  /*3b30*/  FSEL R170, R36, -INF , P1 ;  /* 0xff80000024aa7808 */ /* 0x000fe40000800000 */
[----:B------:R-:W-:Y:S02]  /*3b40*/  FMNMX.FTZ R5, R159, R5, !PT ;  /* 0x000000059f057209 */ /* 0x000fe40007810000 */
[C---:B------:R-:W-:Y:S02]  /*3b50*/  ISETP.GT.AND P4, PT, R2.reuse, 0x38, PT ;  /* 0x000000380200780c */ /* 0x040fe40003f84270 */
[----:B------:R-:W-:Y:S02]  /*3b60*/  ISETP.GT.AND P2, PT, R2, 0x39, PT ;  /* 0x000000390200780c */ /* 0x000fe40003f44270 */
[----:B------:R-:W-:-:S02]  /*3b70*/  FSEL R169, R37, -INF , P0 ;  /* 0xff80000025a97808 */ /* 0x000fc40000000000 */
[----:B------:R-:W-:Y:S02]  /*3b80*/  FMNMX.FTZ R2, R170, R5, !PT ;  /* 0x00000005aa027209 */ /* 0x000fe40007810000 */
[----:B------:R-:W-:Y:S02]  /*3b90*/  FSEL R168, R32, -INF , P4 ;  /* 0xff80000020a87808 */ /* 0x000fe40002000000 */
[----:B------:R-:W-:Y:S02]  /*3ba0*/  FMNMX.FTZ R2, R169, R2, !PT ;  /* 0x00000002a9027209 */ /* 0x000fe40007810000 */
[----:B------:R-:W-:Y:S02]  /*3bb0*/  FSEL R167, R33, -INF , P2 ;  /* 0xff80000021a77808 */ /* 0x000fe40001000000 */
[----:B------:R-:W-:Y:S02]  /*3bc0*/  FMNMX.FTZ R2, R168, R2, !PT ;  /* 0x00000002a8027209 */ /* 0x000fe40007810000 */
[----:B------:R-:W-:-:S02]  /*3bd0*/  ISETP.GT.AND P1, PT, R0, 0x10, PT ;  /* 0x000000100000780c */ /* 0x000fc40003f24270 */
[----:B------:R-:W-:Y:S02]  /*3be0*/  ISETP.GT.AND P0, PT, R0, 0x11, PT ;  /* 0x000000110000780c */ /* 0x000fe40003f04270 */
[----:B------:R-:W-:Y:S02]  /*3bf0*/  FMNMX.FTZ R2, R167, R2, !PT ;  /* 0x00000002a7027209 */ /* 0x000fe40007810000 */
[----:B------:R-:W-:Y:S02]  /*3c00*/  FSEL R16, R54, -INF , P1 ;  /* 0xff80000036107808 */ /* 0x000fe40000800000 */
[----:B------:R-:W-:Y:S02]  /*3c10*/  FSEL R18, R55, -INF , P0 ;  /* 0xff80000037127808 */ /* 0x000fe40000000000 */
[C---:B------:R-:W-:Y:S02]  /*3c20*/  ISETP.GT.AND P1, PT, R0.reuse, 0x18, PT ;  /* 0x000000180000780c */ /* 0x040fe40003f24270 */
[----:B------:R-:W-:Y:S01]  /*3c30*/  ISETP.GT.AND P0, PT, R0, 0x19, PT ;  /* 0x000000190000780c */ /* 0x000fe20003f04270 */
[----:B------:R-:W1:Y:S01]  /*3c40*/  SHFL.BFLY PT, R6, R2, 0x2, 0x1f ;  /* 0x0c401f0002067f89 */ /* 0x000e6200000e0000 */
[----:B------:R-:W-:-:S02]  /*3c50*/  FSEL R23, R50, -INF , P1 ;  /* 0xff80000032177808 */ /* 0x000fc40000800000 */
[----:B------:R-:W-:Y:S02]  /*3c60*/  FSEL R29, R51, -INF , P0 ;  /* 0xff800000331d7808 */ /* 0x000fe40000000000 */
[C---:B------:R-:W-:Y:S01]  /*3c70*/  ISETP.GT.AND P4, PT, R0.reuse, 0x20, PT ;  /* 0x000000200000780c */ /* 0x040fe20003f84270 */
[----:B------:R-:W-:Y:S01]  /*3c80*/  LDSM.16.MT88.4 R48, [R225] ;  /* 0x00000000e130783b */ /* 0x000fe20000004200 */
[C---:B------:R-:W-:Y:S02]  /*3c90*/  ISETP.GT.AND P2, PT, R0.reuse, 0x21, PT ;  /* 0x000000210000780c */ /* 0x040fe40003f44270 */
[C---:B------:R-:W-:Y:S02]  /*3ca0*/  ISETP.GT.AND P1, PT, R0.reuse, 0x28, PT ;  /* 0x000000280000780c */ /* 0x040fe40003f24270 */
[----:B------:R-:W-:Y:S02]  /*3cb0*/  ISETP.GT.AND P0, PT, R0, 0x29, PT ;  /* 0x000000290000780c */ /* 0x000fe40003f04270 */
[----:B------:R-:W-:-:S02]  /*3cc0*/  FSEL R155, R42, -INF , P4 ;  /* 0xff8000002a9b7808 */ /* 0x000fc40002000000 */
[----:B------:R-:W-:Y:S02]  /*3cd0*/  FSEL R156, R43, -INF , P2 ;  /* 0xff8000002b9c7808 */ /* 0x000fe40001000000 */
[----:B------:R-:W-:Y:S01]  /*3ce0*/  FSEL R158, R46, -INF , P1 ;  /* 0xff8000002e9e7808 */ /* 0x000fe20000800000 */
[----:B------:R-:W-:Y:S01]  /*3cf0*/  LDSM.16.MT88.4 R40, [R226+0x800] ;  /* 0x00080000e228783b */ /* 0x000fe20000004200 */
[----:B------:R-:W-:Y:S02]  /*3d00*/  FSEL R157, R47, -INF , P0 ;  /* 0xff8000002f9d7808 */ /* 0x000fe40000000000 */
[C---:B------:R-:W-:Y:S01]  /*3d10*/  ISETP.GT.AND P4, PT, R0.reuse, 0x30, PT ;  /* 0x000000300000780c */ /* 0x040fe20003f84270 */
[----:B------:R-:W-:Y:S01]  /*3d20*/  LDSM.16.MT88.4 R44, [R225+0x800] ;  /* 0x00080000e12c783b */ /* 0x000fe20000004200 */
[C---:B------:R-:W-:Y:S02]  /*3d30*/  ISETP.GT.AND P2, PT, R0.reuse, 0x31, PT ;  /* 0x000000310000780c */ /* 0x040fe40003f44270 */
[----:B------:R-:W-:-:S02]  /*3d40*/  ISETP.GT.AND P1, PT, R0, 0x38, PT ;  /* 0x000000380000780c */ /* 0x000fc40003f24270 */
[----:B------:R-:W-:Y:S02]  /*3d50*/  ISETP.GT.AND P0, PT, R0, 0x39, PT ;  /* 0x000000390000780c */ /* 0x000fe40003f04270 */
[----:B------:R-:W-:-:S04]  /*3d60*/  FMNMX.FTZ R0, R24, R28, !PT ;  /* 0x0000001c18007209 */ /* 0x000fc80007810000 */
[----:B------:R-:W-:-:S04]  /*3d70*/  FMNMX.FTZ R0, R27, R0, !PT ;  /* 0x000000001b007209 */ /* 0x000fc80007810000 */
[----:B------:R-:W-:-:S04]  /*3d80*/  FMNMX.FTZ R0, R26, R0, !PT ;  /* 0x000000001a007209 */ /* 0x000fc80007810000 */
[----:B------:R-:W-:Y:S02]  /*3d90*/  FMNMX.FTZ R5, R16, R0, !PT ;  /* 0x0000000010057209 */ /* 0x000fe40007810000 */
[----:B-1----:R-:W-:Y:S02]  /*3da0*/  FMNMX.FTZ R0, R2, R6, !PT ;  /* 0x0000000602007209 */ /* 0x002fe40007810000 */
[----:B------:R-:W-:-:S04]  /*3db0*/  FMNMX.FTZ R2, R18, R5, !PT ;  /* 0x0000000512027209 */ /* 0x000fc80007810000 */
[----:B------:R-:W-:Y:S01]  /*3dc0*/  FMNMX.FTZ R2, R23, R2, !PT ;  /* 0x0000000217027209 */ /* 0x000fe20007810000 */
[----:B------:R-:W1:Y:S03]  /*3dd0*/  SHFL.BFLY PT, R5, R0, 0x1, 0x1f ;  /* 0x0c201f0000057f89 */ /* 0x000e6600000e0000 */
[----:B------:R-:W-:-:S04]  /*3de0*/  FMNMX.FTZ R2, R29, R2, !PT ;  /* 0x000000021d027209 */ /* 0x000fc80007810000 */
[----:B------:R-:W-:-:S04]  /*3df0*/  FMNMX.FTZ R2, R155, R2, !PT ;  /* 0x000000029b027209 */ /* 0x000fc80007810000 */
[----:B------:R-:W-:Y:S02]  /*3e00*/  FMNMX.FTZ R2, R156, R2, !PT ;  /* 0x000000029c027209 */ /* 0x000fe40007810000 */
[----:B------:R-:W-:Y:S02]  /*3e10*/  FSEL R165, R34, -INF , P1 ;  /* 0xff80000022a57808 */ /* 0x000fe40000800000 */
[----:B------:R-:W-:Y:S02]  /*3e20*/  FMNMX.FTZ R2, R158, R2, !PT ;  /* 0x000000029e027209 */ /* 0x000fe40007810000 */
[----:B------:R-:W-:Y:S02]  /*3e30*/  ISETP.GT.AND P1, PT, R4, RZ, PT ;  /* 0x000000ff0400720c */ /* 0x000fe40003f24270 */
[----:B------:R-:W-:Y:S02]  /*3e40*/  FSEL R164, R35, -INF , P0 ;  /* 0xff80000023a47808 */ /* 0x000fe40000000000 */
[----:B------:R-:W-:-:S02]  /*3e50*/  FSEL R163, R38, -INF , P4 ;  /* 0xff80000026a37808 */ /* 0x000fc40002000000 */
[----:B------:R-:W-:Y:S02]  /*3e60*/  ISETP.GT.AND P0, PT, R4, 0x1, PT ;  /* 0x000000010400780c */ /* 0x000fe40003f04270 */
[----:B------:R-:W-:Y:S02]  /*3e70*/  FMNMX.FTZ R2, R157, R2, !PT ;  /* 0x000000029d027209 */ /* 0x000fe40007810000 */
[----:B------:R-:W-:Y:S02]  /*3e80*/  FSEL R32, R98, -INF , P1 ;  /* 0xff80000062207808 */ /* 0x000fe40000800000 */
[----:B------:R-:W-:Y:S02]  /*3e90*/  ISETP.GT.AND P1, PT, R4, 0x8, PT ;  /* 0x000000080400780c */ /* 0x000fe40003f24270 */
[----:B------:R-:W-:Y:S02]  /*3ea0*/  FSEL R166, R39, -INF , P2 ;  /* 0xff80000027a67808 */ /* 0x000fe40001000000 */
[----:B------:R-:W-:-:S02]  /*3eb0*/  FSEL R33, R99, -INF , P0 ;  /* 0xff80000063217808 */ /* 0x000fc40000000000 */
[----:B------:R-:W-:Y:S02]  /*3ec0*/  FMNMX.FTZ R2, R163, R2, !PT ;  /* 0x00000002a3027209 */ /* 0x000fe40007810000 */
[C---:B------:R-:W-:Y:S02]  /*3ed0*/  ISETP.GT.AND P4, PT, R3.reuse, RZ, PT ;  /* 0x000000ff0300720c */ /* 0x040fe40003f84270 */
[C---:B------:R-:W-:Y:S02]  /*3ee0*/  ISETP.GT.AND P2, PT, R3.reuse, 0x1, PT ;  /* 0x000000010300780c */ /* 0x040fe40003f44270 */
[----:B------:R-:W-:Y:S02]  /*3ef0*/  ISETP.GT.AND P0, PT, R3, 0x8, PT ;  /* 0x000000080300780c */ /* 0x000fe40003f04270 */
[----:B------:R-:W-:Y:S02]  /*3f00*/  FSEL R30, R94, -INF , P1 ;  /* 0xff8000005e1e7808 */ /* 0x000fe40000800000 */
[----:B------:R-:W-:-:S02]  /*3f10*/  ISETP.GT.AND P1, PT, R4, 0x10, PT ;  /* 0x000000100400780c */ /* 0x000fc40003f24270 */
[----:B------:R-:W-:Y:S02]  /*3f20*/  FMNMX.FTZ R2, R166, R2, !PT ;  /* 0x00000002a6027209 */ /* 0x000fe40007810000 */
[----:B------:R-:W-:Y:S02]  /*3f30*/  FSEL R22, R96, -INF , P4 ;  /* 0xff80000060167808 */ /* 0x000fe40002000000 */
[----:B------:R-:W-:Y:S02]  /*3f40*/  FSEL R25, R97, -INF , P2 ;  /* 0xff80000061197808 */ /* 0x000fe40001000000 */
[----:B------:R-:W-:Y:S02]  /*3f50*/  FSEL R15, R92, -INF , P0 ;  /* 0xff8000005c0f7808 */ /* 0x000fe40000000000 */
[----:B------:R-:W-:Y:S02]  /*3f60*/  ISETP.GT.AND P0, PT, R4, 0x9, PT ;  /* 0x000000090400780c */ /* 0x000fe40003f04270 */
[----:B-1----:R-:W-:-:S02]  /*3f70*/  FMNMX.FTZ R137, R0, R5, !PT ;  /* 0x0000000500897209 */ /* 0x002fc40007810000 */
[----:B------:R-:W-:Y:S02]  /*3f80*/  FSEL R38, R90, -INF , P1 ;  /* 0xff8000005a267808 */ /* 0x000fe40000800000 */
[----:B------:R-:W-:Y:S02]  /*3f90*/  FMNMX.FTZ R0, R165, R2, !PT ;  /* 0x00000002a5007209 */ /* 0x000fe40007810000 */
[----:B------:R-:W-:Y:S02]  /*3fa0*/  ISETP.GT.AND P2, PT, R3, 0x9, PT ;  /* 0x000000090300780c */ /* 0x000fe40003f44270 */
[----:B------:R-:W-:Y:S02]  /*3fb0*/  ISETP.GT.AND P1, PT, R4, 0x18, PT ;  /* 0x000000180400780c */ /* 0x000fe40003f24270 */
        /* <DEDUP_REMOVED lines=8> */
[----:B------:R-:W-:Y:S01]  /*4040*/  FSEL R17, R88, -INF , P0 ;  /* 0xff80000058117808 */ /* 0x000fe20000000000 */
[----:B------:R-:W1:Y:S01]  /*4050*/  SHFL.BFLY PT, R6, R0, 0x2, 0x1f ;  /* 0x0c401f0000067f89 */ /* 0x000e6200000e0000 */
[----:B------:R-:W-:Y:S02]  /*4060*/  ISETP.GT.AND P0, PT, R4, 0x11, PT ;  /* 0x000000110400780c */ /* 0x000fe40003f04270 */
[----:B------:R-:W-:Y:S02]  /*4070*/  ISETP.GT.AND P2, PT, R3, 0x11, PT ;  /* 0x000000110300780c */ /* 0x000fe40003f44270 */
[----:B------:R-:W-:Y:S02]  /*4080*/  FMNMX.FTZ R2, R19, R2, !PT ;  /* 0x0000000213027209 */ /* 0x000fe40007810000 */
[----:B------:R-:W-:Y:S02]  /*4090*/  FSEL R151, R80, -INF , P1 ;  /* 0xff80000050977808 */ /* 0x000fe40000800000 */
[----:B------:R-:W-:-:S02]  /*40a0*/  ISETP.GT.AND P1, PT, R3, 0x29, PT ;  /* 0x000000290300780c */ /* 0x000fc40003f24270 */
[----:B------:R-:W-:Y:S02]  /*40b0*/  FSEL R39, R91, -INF , P0 ;  /* 0xff8000005b277808 */ /* 0x000fe40000000000 */
[----:B------:R-:W-:Y:S02]  /*40c0*/  FSEL R21, R89, -INF , P2 ;  /* 0xff80000059157808 */ /* 0x000fe40001000000 */
[----:B------:R-:W-:Y:S02]  /*40d0*/  ISETP.GT.AND P0, PT, R3, 0x18, PT ;  /* 0x000000180300780c */ /* 0x000fe40003f04270 */
[----:B------:R-:W-:Y:S01]  /*40e0*/  FMNMX.FTZ R5, R17, R2, !PT ;  /* 0x0000000211057209 */ /* 0x000fe20007810000 */
[----:B------:R-:W-:Y:S01]  /*40f0*/  FMUL.FTZ R2, R137, c[0x0][0x2d0] ;  /* 0x0000b40089027a20 */ /* 0x000fe20000410000 */
[----:B------:R-:W-:Y:S02]  /*4100*/  FSEL R147, R77, -INF , P1 ;  /* 0xff8000004d937808 */ /* 0x000fe40000800000 */
[----:B------:R-:W-:-:S02]  /*4110*/  FSETP.NEU.FTZ.AND P1, PT, R137, -INF , PT ;  /* 0xff8000008900780b */ /* 0x000fc40003f3d000 */
[----:B------:R-:W-:Y:S02]  /*4120*/  ISETP.GT.AND P2, PT, R3, 0x19, PT ;  /* 0x000000190300780c */ /* 0x000fe40003f44270 */
[----:B------:R-:W-:Y:S02]  /*4130*/  FSEL R31, R84, -INF , P0 ;  /* 0xff800000541f7808 */ /* 0x000fe40000000000 */
[----:B------:R-:W-:Y:S02]  /*4140*/  FMNMX.FTZ R5, R21, R5, !PT ;  /* 0x0000000515057209 */ /* 0x000fe40007810000 */
[----:B------:R-:W-:Y:S02]  /*4150*/  ISETP.GT.AND P0, PT, R4, 0x19, PT ;  /* 0x000000190400780c */ /* 0x000fe40003f04270 */
[----:B------:R-:W-:Y:S02]  /*4160*/  FSEL R20, R2, RZ, P1 ;  /* 0x000000ff02147208 */ /* 0x000fe40000800000 */
[----:B------:R-:W-:-:S02]  /*4170*/  FSEL R37, R85, -INF , P2 ;  /* 0xff80000055257808 */ /* 0x000fc40001000000 */
[----:B------:R-:W-:Y:S02]  /*4180*/  FMNMX.FTZ R2, R31, R5, !PT ;  /* 0x000000051f027209 */ /* 0x000fe40007810000 */
[----:B------:R-:W-:Y:S02]  /*4190*/  FSEL R57, R87, -INF , P0 ;  /* 0xff80000057397808 */ /* 0x000fe40000000000 */
[C---:B------:R-:W-:Y:S02]  /*41a0*/  ISETP.GT.AND P0, PT, R3.reuse, 0x21, PT ;  /* 0x000000210300780c */ /* 0x040fe40003f04270 */
[----:B------:R-:W-:Y:S01]  /*41b0*/  ISETP.GT.AND P2, PT, R3, 0x28, PT ;  /* 0x000000280300780c */ /* 0x000fe20003f44270 */
[----:B------:R-:W-:Y:S01]  /*41c0*/  FFMA.FTZ R5, R7, c[0x0][0x2d0], -R20 ;  /* 0x0000b40007057a23 */ /* 0x000fe20000010814 */
[----:B------:R-:W-:Y:S02]  /*41d0*/  FMNMX.FTZ R2, R37, R2, !PT ;  /* 0x0000000225027209 */ /* 0x000fe40007810000 */
[----:B------:R-:W-:-:S02]  /*41e0*/  FSEL R150, R81, -INF , P0 ;  /* 0xff80000051967808 */ /* 0x000fc40000000000 */
[----:B------:R-:W-:Y:S01]  /*41f0*/  FSEL R148, R76, -INF , P2 ;  /* 0xff8000004c947808 */ /* 0x000fe20001000000 */
[----:B------:R2:W-:Y:S01]  /*4200*/  MUFU.EX2 R154, R5 ;  /* 0x00000005009a7308 */ /* 0x0005e20000000800 */
[C---:B------:R-:W-:Y:S02]  /*4210*/  ISETP.GT.AND P0, PT, R3.reuse, 0x30, PT ;  /* 0x000000300300780c */ /* 0x040fe40003f04270 */
[C---:B------:R-:W-:Y:S02]  /*4220*/  ISETP.GT.AND P4, PT, R3.reuse, 0x31, PT ;  /* 0x000000310300780c */ /* 0x040fe40003f84270 */
[C---:B------:R-:W-:Y:S02]  /*4230*/  ISETP.GT.AND P2, PT, R3.reuse, 0x38, PT ;  /* 0x000000380300780c */ /* 0x040fe40003f44270 */
[----:B------:R-:W-:Y:S02]  /*4240*/  ISETP.GT.AND P1, PT, R3, 0x39, PT ;  /* 0x000000390300780c */ /* 0x000fe40003f24270 */
[----:B------:R-:W-:Y:S01]  /*4250*/  FMNMX.FTZ R3, R151, R2, !PT ;  /* 0x0000000297037209 */ /* 0x000fe20007810000 */
[----:B------:R-:W-:Y:S01]  /*4260*/  FFMA.FTZ R2, R8, c[0x0][0x2d0], -R20 ;  /* 0x0000b40008027a23 */ /* 0x000fe20000010814 */
[----:B-1----:R-:W-:-:S02]  /*4270*/  FMNMX.FTZ R0, R0, R6, !PT ;  /* 0x0000000600007209 */ /* 0x002fc40007810000 */
[----:B------:R-:W-:Y:S02]  /*4280*/  FMNMX.FTZ R3, R150, R3, !PT ;  /* 0x0000000396037209 */ /* 0x000fe40007810000 */
[----:B--2---:R-:W-:Y:S01]  /*4290*/  FMNMX.FTZ R5, R32, R33, !PT ;  /* 0x0000002120057209 */ /* 0x004fe20007810000 */
[----:B------:R1:W-:Y:S03]  /*42a0*/  MUFU.EX2 R152, R2 ;  /* 0x0000000200987308 */ /* 0x0003e60000000800 */
[----:B------:R-:W-:Y:S01]  /*42b0*/  FMNMX.FTZ R5, R30, R5, !PT ;  /* 0x000000051e057209 */ /* 0x000fe20007810000 */
[----:B------:R-:W2:Y:S01]  /*42c0*/  SHFL.BFLY PT, R6, R0, 0x1, 0x1f ;  /* 0x0c201f0000067f89 */ /* 0x000ea200000e0000 */
[----:B------:R-:W-:Y:S02]  /*42d0*/  FSEL R153, R72, -INF , P0 ;  /* 0xff80000048997808 */ /* 0x000fe40000000000 */
[----:B------:R-:W-:-:S02]  /*42e0*/  FSEL R146, R73, -INF , P4 ;  /* 0xff80000049927808 */ /* 0x000fc40002000000 */
[----:B-1----:R-:W-:Y:S02]  /*42f0*/  FMNMX.FTZ R2, R148, R3, !PT ;  /* 0x0000000394027209 */ /* 0x002fe40007810000 */
[----:B------:R-:W-:Y:S02]  /*4300*/  FMNMX.FTZ R3, R36, R5, !PT ;  /* 0x0000000524037209 */ /* 0x000fe40007810000 */
[----:B------:R-:W-:Y:S02]  /*4310*/  FMNMX.FTZ R2, R147, R2, !PT ;  /* 0x0000000293027209 */ /* 0x000fe40007810000 */
[----:B------:R-:W-:Y:S02]  /*4320*/  FMNMX.FTZ R3, R38, R3, !PT ;  /* 0x0000000326037209 */ /* 0x000fe40007810000 */
[----:B------:R-:W-:Y:S02]  /*4330*/  FMNMX.FTZ R2, R153, R2, !PT ;  /* 0x0000000299027209 */ /* 0x000fe40007810000 */
[----:B------:R-:W-:-:S02]  /*4340*/  FMNMX.FTZ R3, R39, R3, !PT ;  /* 0x0000000327037209 */ /* 0x000fc40007810000 */
[----:B------:R-:W-:Y:S02]  /*4350*/  FMNMX.FTZ R135, R146, R2, !PT ;  /* 0x0000000292877209 */ /* 0x000fe40007810000 */
[----:B------:R-:W-:Y:S02]  /*4360*/  ISETP.GT.AND P0, PT, R4, 0x20, PT ;  /* 0x000000200400780c */ /* 0x000fe40003f04270 */
[----:B------:R-:W-:Y:S02]  /*4370*/  FSEL R144, R68, -INF , P2 ;  /* 0xff80000044907808 */ /* 0x000fe40001000000 */
[----:B------:R-:W-:Y:S01]  /*4380*/  FMNMX.FTZ R2, R56, R3, !PT ;  /* 0x0000000338027209 */ /* 0x000fe20007810000 */
[----:B------:R-:W-:Y:S01]  /*4390*/  FFMA.FTZ R5, R9, c[0x0][0x2d0], -R20 ;  /* 0x0000b40009057a23 */ /* 0x000fe20000010814 */
[----:B------:R-:W-:Y:S02]  /*43a0*/  FSEL R145, R82, -INF , P0 ;  /* 0xff80000052917808 */ /* 0x000fe40000000000 */
[----:B------:R-:W-:-:S02]  /*43b0*/  FSEL R143, R69, -INF , P1 ;  /* 0xff800000458f7808 */ /* 0x000fc40000800000 */
[----:B------:R-:W-:Y:S02]  /*43c0*/  FMNMX.FTZ R135, R144, R135, !PT ;  /* 0x0000008790877209 */ /* 0x000fe40007810000 */
[----:B------:R-:W-:Y:S01]  /*43d0*/  FMNMX.FTZ R3, R57, R2, !PT ;  /* 0x0000000239037209 */ /* 0x000fe20007810000 */
[--C-:B------:R-:W-:Y:S01]  /*43e0*/  FFMA.FTZ R2, R11, c[0x0][0x2d0], -R20.reuse ;  /* 0x0000b4000b027a23 */ /* 0x100fe20000010814 */
[C---:B------:R-:W-:Y:S01]  /*43f0*/  ISETP.GT.AND P0, PT, R4.reuse, 0x21, PT ;  /* 0x000000210400780c */ /* 0x040fe20003f04270 */
[----:B------:R1:W-:Y:S01]  /*4400*/  MUFU.EX2 R245, R5 ;  /* 0x0000000500f57308 */ /* 0x0003e20000000800 */
[----:B------:R-:W-:Y:S02]  /*4410*/  FMNMX.FTZ R135, R143, R135, !PT ;  /* 0x000000878f877209 */ /* 0x000fe40007810000 */
[----:B------:R-:W-:Y:S02]  /*4420*/  FSEL R149, R83, -INF , P0 ;  /* 0xff80000053957808 */ /* 0x000fe40000000000 */
[----:B------:R-:W-:Y:S01]  /*4430*/  ISETP.GT.AND P0, PT, R4, 0x28, PT ;  /* 0x000000280400780c */ /* 0x000fe20003f04270 */
[----:B------:R-:W-:Y:S02]  /*4440*/  LDSM.16.MT88.4 R80, [R226+0x2000] ;  /* 0x00200000e250783b */ /* 0x000fe40000004200 */
[----:B------:R3:W-:Y:S01]  /*4450*/  MUFU.EX2 R211, R2 ;  /* 0x0000000200d37308 */ /* 0x0007e20000000800 */
[----:B--2---:R-:W-:Y:S01]  /*4460*/  FMNMX.FTZ R136, R0, R6, !PT ;  /* 0x0000000600887209 */ /* 0x004fe20007810000 */
[----:B------:R-:W-:-:S02]  /*4470*/  FFMA.FTZ R0, R12, c[0x0][0x2d0], -R20 ;  /* 0x0000b4000c007a23 */ /* 0x000fc40000010814 */
[----:B-1----:R-:W-:Y:S01]  /*4480*/  FFMA.FTZ R5, R10, c[0x0][0x2d0], -R20 ;  /* 0x0000b4000a057a23 */ /* 0x002fe20000010814 */
[----:B------:R-:W-:-:S03]  /*4490*/  ISETP.GT.AND P1, PT, R4, 0x29, PT ;  /* 0x000000290400780c */ /* 0x000fc60003f24270 */
[----:B------:R1:W-:Y:S01]  /*44a0*/  MUFU.EX2 R210, R5 ;  /* 0x0000000500d27308 */ /* 0x0003e20000000800 */
[----:B---3--:R-:W-:Y:S02]  /*44b0*/  FMNMX.FTZ R2, R145, R3, !PT ;  /* 0x0000000391027209 */ /* 0x008fe40007810000 */
[----:B------:R-:W-:Y:S02]  /*44c0*/  FSEL R141, R78, -INF , P0 ;  /* 0xff8000004e8d7808 */ /* 0x000fe40000000000 */
[----:B------:R-:W-:-:S03]  /*44d0*/  FMNMX.FTZ R2, R149, R2, !PT ;  /* 0x0000000295027209 */ /* 0x000fc60007810000 */
[----:B------:R2:W-:Y:S01]  /*44e0*/  MUFU.EX2 R246, R0 ;  /* 0x0000000000f67308 */ /* 0x0005e20000000800 */
[----:B------:R-:W-:Y:S01]  /*44f0*/  FSEL R142, R79, -INF , P1 ;  /* 0xff8000004f8e7808 */ /* 0x000fe20000800000 */
[----:B-1----:R-:W1:Y:S01]  /*4500*/  SHFL.BFLY PT, R5, R135, 0x2, 0x1f ;  /* 0x0c401f0087057f89 */ /* 0x002e6200000e0000 */
[C---:B------:R-:W-:Y:S02]  /*4510*/  ISETP.GT.AND P1, PT, R4.reuse, 0x30, PT ;  /* 0x000000300400780c */ /* 0x040fe40003f24270 */
[C---:B------:R-:W-:Y:S02]  /*4520*/  ISETP.GT.AND P0, PT, R4.reuse, 0x31, PT ;  /* 0x000000310400780c */ /* 0x040fe40003f04270 */
[----:B------:R-:W-:Y:S01]  /*4530*/  ISETP.GT.AND P2, PT, R4, 0x38, PT ;  /* 0x000000380400780c */ /* 0x000fe20003f44270 */
[----:B------:R-:W-:Y:S01]  /*4540*/  FMUL.FTZ R3, R136, c[0x0][0x2d0] ;  /* 0x0000b40088037a20 */ /* 0x000fe20000410000 */
[----:B--2---:R-:W-:Y:S01]  /*4550*/  FMNMX.FTZ R0, R141, R2, !PT ;  /* 0x000000028d007209 */ /* 0x004fe20007810000 */
[----:B------:R-:W-:Y:S01]  /*4560*/  LDSM.16.MT88.4 R76, [R229+0x2000] ;  /* 0x00200000e54c783b */ /* 0x000fe20000004200 */
[----:B------:R-:W-:-:S02]  /*4570*/  FSEL R140, R74, -INF , P1 ;  /* 0xff8000004a8c7808 */ /* 0x000fc40000800000 */
[----:B------:R-:W-:Y:S02]  /*4580*/  FMNMX.FTZ R0, R142, R0, !PT ;  /* 0x000000008e007209 */ /* 0x000fe40007810000 */
[----:B------:R-:W-:Y:S02]  /*4590*/  FSEL R139, R75, -INF , P0 ;  /* 0xff8000004b8b7808 */ /* 0x000fe40000000000 */
[----:B------:R-:W-:Y:S01]  /*45a0*/  FMNMX.FTZ R0, R140, R0, !PT ;  /* 0x000000008c007209 */ /* 0x000fe20007810000 */
[----:B------:R-:W-:Y:S01]  /*45b0*/  FFMA.FTZ R2, R13, c[0x0][0x2d0], -R20 ;  /* 0x0000b4000d027a23 */ /* 0x000fe20000010814 */
[----:B------:R-:W-:Y:S02]  /*45c0*/  ISETP.GT.AND P1, PT, R4, 0x39, PT ;  /* 0x000000390400780c */ /* 0x000fe40003f24270 */
[----:B------:R-:W-:Y:S02]  /*45d0*/  FSEL R138, R70, -INF , P2 ;  /* 0xff800000468a7808 */ /* 0x000fe40001000000 */
[----:B------:R-:W-:-:S02]  /*45e0*/  FMNMX.FTZ R0, R139, R0, !PT ;  /* 0x000000008b007209 */ /* 0x000fc40007810000 */
[----:B------:R-:W-:Y:S01]  /*45f0*/  FSETP.NEU.FTZ.AND P0, PT, R136, -INF , PT ;  /* 0xff8000008800780b */ /* 0x000fe20003f1d000 */
[----:B------:R2:W-:Y:S01]  /*4600*/  MUFU.EX2 R204, R2 ;  /* 0x0000000200cc7308 */ /* 0x0005e20000000800 */
[----:B------:R-:W-:Y:S02]  /*4610*/  FSEL R133, R71, -INF , P1 ;  /* 0xff80000047857808 */ /* 0x000fe40000800000 */
[----:B------:R-:W-:Y:S01]  /*4620*/  FMNMX.FTZ R134, R138, R0, !PT ;  /* 0x000000008a867209 */ /* 0x000fe20007810000 */
[----:B------:R-:W-:Y:S01]  /*4630*/  LDSM.16.MT88.4 R68, [R229+0x800] ;  /* 0x00080000e544783b */ /* 0x000fe20000004200 */
[----:B------:R-:W-:Y:S02]  /*4640*/  FSEL R3, R3, RZ, P0 ;  /* 0x000000ff03037208 */ /* 0x000fe40000000000 */
[----:B-1----:R-:W-:Y:S02]  /*4650*/  FMNMX.FTZ R135, R135, R5, !PT ;  /* 0x0000000587877209 */ /* 0x002fe40007810000 */
[----:B------:R-:W-:Y:S01]  /*4660*/  FMNMX.FTZ R134, R133, R134, !PT ;  /* 0x0000008685867209 */ /* 0x000fe20007810000 */
[----:B------:R-:W-:-:S02]  /*4670*/  FFMA.FTZ R0, R24, c[0x0][0x2d0], -R3 ;  /* 0x0000b40018007a23 */ /* 0x000fc40000010803 */
[----:B--2---:R-:W-:Y:S02]  /*4680*/  FFMA.FTZ R2, R14, c[0x0][0x2d0], -R20 ;  /* 0x0000b4000e027a23 */ /* 0x004fe40000010814 */
[----:B------:R-:W-:Y:S02]  /*4690*/  SHFL.BFLY PT, R4, R134, 0x2, 0x1f ;  /* 0x0c401f0086047f89 */ /* 0x000fe400000e0000 */
[----:B------:R1:W-:Y:S08]  /*46a0*/  MUFU.EX2 R207, R2 ;  /* 0x0000000200cf7308 */ /* 0x0003f00000000800 */
[----:B------:R2:W-:Y:S01]  /*46b0*/  MUFU.EX2 R132, R0 ;  /* 0x0000000000847308 */ /* 0x0005e20000000800 */
[----:B-1----:R-:W1:Y:S01]  /*46c0*/  SHFL.BFLY PT, R2, R135, 0x1, 0x1f ;  /* 0x0c201f0087027f89 */ /* 0x002e6200000e0000 */
[----:B--2---:R-:W-:-:S06]  /*46d0*/  FFMA.FTZ R0, R28, c[0x0][0x2d0], -R3 ;  /* 0x0000b4001c007a23 */ /* 0x004fcc0000010803 */
[----:B------:R2:W-:Y:S02]  /*46e0*/  MUFU.EX2 R131, R0 ;  /* 0x0000000000837308 */ /* 0x0005e40000000800 */
[----:B--2---:R-:W-:-:S06]  /*46f0*/  FFMA.FTZ R0, R27, c[0x0][0x2d0], -R3 ;  /* 0x0000b4001b007a23 */ /* 0x004fcc0000010803 */
[----:B------:R2:W-:Y:S01]  /*4700*/  MUFU.EX2 R194, R0 ;  /* 0x0000000000c27308 */ /* 0x0005e20000000800 */
[----:B-1----:R-:W-:Y:S02]  /*4710*/  FMNMX.FTZ R135, R135, R2, !PT ;  /* 0x0000000287877209 */ /* 0x002fe40007810000 */
[----:B------:R-:W-:Y:S01]  /*4720*/  FMNMX.FTZ R134, R134, R4, !PT ;  /* 0x0000000486867209 */ /* 0x000fe20007810000 */
[----:B--2---:R-:W-:-:S04]  /*4730*/  FFMA.FTZ R0, R26, c[0x0][0x2d0], -R3 ;  /* 0x0000b4001a007a23 */ /* 0x004fc80000010803 */
[----:B------:R1:W-:Y:S01]  /*4740*/  MUFU.EX2 R195, R0 ;  /* 0x0000000000c37308 */ /* 0x0003e20000000800 */
[C---:B------:R-:W-:Y:S01]  /*4750*/  FMUL.FTZ R2, R135.reuse, c[0x0][0x2d0] ;  /* 0x0000b40087027a20 */ /* 0x040fe20000410000 */
[----:B------:R-:W-:Y:S01]  /*4760*/  FSETP.NEU.FTZ.AND P0, PT, R135, -INF , PT ;  /* 0xff8000008700780b */ /* 0x000fe20003f1d000 */
[----:B------:R-:W2:Y:S01]  /*4770*/  SHFL.BFLY PT, R4, R134, 0x1, 0x1f ;  /* 0x0c201f0086047f89 */ /* 0x000ea200000e0000 */
[----:B-1----:R-:W-:-:S04]  /*4780*/  FFMA.FTZ R0, R16, c[0x0][0x2d0], -R3 ;  /* 0x0000b40010007a23 */ /* 0x002fc80000010803 */
[----:B------:R1:W-:Y:S01]  /*4790*/  MUFU.EX2 R198, R0 ;  /* 0x0000000000c67308 */ /* 0x0003e20000000800 */
[----:B------:R-:W-:Y:S01]  /*47a0*/  FSEL R2, R2, RZ, P0 ;  /* 0x000000ff02027208 */ /* 0x000fe20000000000 */
[----:B-1----:R-:W-:-:S06]  /*47b0*/  FFMA.FTZ R0, R18, c[0x0][0x2d0], -R3 ;  /* 0x0000b40012007a23 */ /* 0x002fcc0000010803 */
[----:B------:R1:W-:Y:S02]  /*47c0*/  MUFU.EX2 R199, R0 ;  /* 0x0000000000c77308 */ /* 0x0003e40000000800 */
[----:B-1----:R-:W-:-:S06]  /*47d0*/  FFMA.FTZ R0, R23, c[0x0][0x2d0], -R3 ;  /* 0x0000b40017007a23 */ /* 0x002fcc0000010803 */
[----:B------:R1:W-:Y:S02]  /*47e0*/  MUFU.EX2 R205, R0 ;  /* 0x0000000000cd7308 */ /* 0x0003e40000000800 */
[----:B-1----:R-:W-:-:S06]  /*47f0*/  FFMA.FTZ R0, R29, c[0x0][0x2d0], -R3 ;  /* 0x0000b4001d007a23 */ /* 0x002fcc0000010803 */
[----:B------:R1:W-:Y:S01]  /*4800*/  MUFU.EX2 R224, R0 ;  /* 0x0000000000e07308 */ /* 0x0003e20000000800 */
[----:B--2---:R-:W-:Y:S01]  /*4810*/  FMNMX.FTZ R134, R134, R4, !PT ;  /* 0x0000000486867209 */ /* 0x004fe20007810000 */
[----:B-1----:R-:W-:-:S06]  /*4820*/  FFMA.FTZ R0, R22, c[0x0][0x2d0], -R2 ;  /* 0x0000b40016007a23 */ /* 0x002fcc0000010802 */
[----:B------:R1:W-:Y:S01]  /*4830*/  MUFU.EX2 R130, R0 ;  /* 0x0000000000827308 */ /* 0x0003e20000000800 */
[--C-:B------:R-:W-:Y:S02]  /*4840*/  FFMA.FTZ R4, R17, c[0x0][0x2d0], -R2.reuse ;  /* 0x0000b40011047a23 */ /* 0x100fe40000010802 */
[----:B-1----:R-:W-:Y:S01]  /*4850*/  FFMA.FTZ R0, R25, c[0x0][0x2d0], -R2 ;  /* 0x0000b40019007a23 */ /* 0x002fe20000010802 */
[----:B------:R-:W-:-:S04]  /*4860*/  FSETP.NEU.FTZ.AND P0, PT, R134, -INF , PT ;  /* 0xff8000008600780b */ /* 0x000fc80003f1d000 */
[----:B------:R-:W-:Y:S01]  /*4870*/  MUFU.EX2 R193, R4 ;  /* 0x0000000400c17308 */ /* 0x000fe20000000800 */
[----:B------:R-:W1:Y:S07]  /*4880*/  LDSM.16.MT88.4 R24, [R229] ;  /* 0x00000000e518783b */ /* 0x000e6e0000004200 */
[----:B------:R2:W3:Y:S02]  /*4890*/  MUFU.EX2 R129, R0 ;  /* 0x0000000000817308 */ /* 0x0004e40000000800 */
[----:B--2---:R-:W-:-:S06]  /*48a0*/  FFMA.FTZ R0, R15, c[0x0][0x2d0], -R2 ;  /* 0x0000b4000f007a23 */ /* 0x004fcc0000010802 */
[----:B------:R2:W-:Y:S01]  /*48b0*/  MUFU.EX2 R186, R0 ;  /* 0x0000000000ba7308 */ /* 0x0005e20000000800 */
[--C-:B------:R-:W-:Y:S02]  /*48c0*/  FFMA.FTZ R4, R21, c[0x0][0x2d0], -R2.reuse ;  /* 0x0000b40015047a23 */ /* 0x100fe40000010802 */
[----:B--2---:R-:W-:-:S05]  /*48d0*/  FFMA.FTZ R0, R19, c[0x0][0x2d0], -R2 ;  /* 0x0000b40013007a23 */ /* 0x004fca0000010802 */
[----:B------:R2:W4:Y:S02]  /*48e0*/  MUFU.EX2 R187, R0 ;  /* 0x0000000000bb7308 */ /* 0x0005240000000800 */
[----:B--2---:R-:W-:-:S06]  /*48f0*/  FMUL.FTZ R0, R134, c[0x0][0x2d0] ;  /* 0x0000b40086007a20 */ /* 0x004fcc0000410000 */
[----:B------:R2:W-:Y:S01]  /*4900*/  MUFU.EX2 R197, R4 ;  /* 0x0000000400c57308 */ /* 0x0005e20000000800 */
[----:B------:R-:W-:-:S05]  /*4910*/  FSEL R0, R0, RZ, P0 ;  /* 0x000000ff00007208 */ /* 0x000fca0000000000 */
[----:B--2---:R-:W-:-:S04]  /*4920*/  FFMA.FTZ R4, R32, c[0x0][0x2d0], -R0 ;  /* 0x0000b40020047a23 */ /* 0x004fc80000010800 */
[----:B------:R2:W-:Y:S02]  /*4930*/  MUFU.EX2 R128, R4 ;  /* 0x0000000400807308 */ /* 0x0005e40000000800 */
[--C-:B--2---:R-:W-:Y:S02]  /*4940*/  FFMA.FTZ R4, R33, c[0x0][0x2d0], -R0.reuse ;  /* 0x0000b40021047a23 */ /* 0x104fe40000010800 */
[----:B------:R-:W2:Y:S04]  /*4950*/  LDSM.16.MT88.4 R32, [R226] ;  /* 0x00000000e220783b */ /* 0x000ea80000004200 */
[----:B------:R1:W1:Y:S02]  /*4960*/  MUFU.EX2 R21, R4 ;  /* 0x0000000400157308 */ /* 0x0002640000000800 */
[----:B-1----:R-:W-:-:S06]  /*4970*/  FFMA.FTZ R4, R30, c[0x0][0x2d0], -R0 ;  /* 0x0000b4001e047a23 */ /* 0x002fcc0000010800 */
[----:B------:R1:W-:Y:S02]  /*4980*/  MUFU.EX2 R184, R4 ;  /* 0x0000000400b87308 */ /* 0x0003e40000000800 */
[----:B-1----:R-:W-:-:S06]  /*4990*/  FFMA.FTZ R4, R36, c[0x0][0x2d0], -R0 ;  /* 0x0000b40024047a23 */ /* 0x002fcc0000010800 */
[----:B------:R1:W1:Y:S02]  /*49a0*/  MUFU.EX2 R185, R4 ;  /* 0x0000000400b97308 */ /* 0x0002640000000800 */
[----:B-1----:R-:W-:-:S06]  /*49b0*/  FFMA.FTZ R4, R31, c[0x0][0x2d0], -R2 ;  /* 0x0000b4001f047a23 */ /* 0x002fcc0000010802 */
[----:B------:R1:W-:Y:S02]  /*49c0*/  MUFU.EX2 R181, R4 ;  /* 0x0000000400b57308 */ /* 0x0003e40000000800 */
[----:B-1----:R-:W-:-:S06]  /*49d0*/  FFMA.FTZ R4, R37, c[0x0][0x2d0], -R2 ;  /* 0x0000b40025047a23 */ /* 0x002fcc0000010802 */
[----:B------:R1:W-:Y:S01]  /*49e0*/  MUFU.EX2 R227, R4 ;  /* 0x0000000400e37308 */ /* 0x0003e20000000800 */
[----:B---3--:R-:W-:Y:S02]  /*49f0*/  F2FP.PACK_AB R12, R129, R130 ;  /* 0x00000082810c723e */ /* 0x008fe400000000ff */
[----:B----4-:R-:W-:Y:S02]  /*4a00*/  F2FP.PACK_AB R14, R187, R186 ;  /* 0x000000babb0e723e */ /* 0x010fe400000000ff */
[----:B------:R-:W-:Y:S01]  /*4a10*/  F2FP.PACK_AB R13, R21, R128 ;  /* 0x00000080150d723e */ /* 0x000fe200000000ff */
[----:B-1----:R-:W-:-:S04]  /*4a20*/  FFMA.FTZ R4, R38, c[0x0][0x2d0], -R0 ;  /* 0x0000b40026047a23 */ /* 0x002fc80000010800 */
[----:B------:R1:W-:Y:S01]  /*4a30*/  MUFU.EX2 R192, R4 ;  /* 0x0000000400c07308 */ /* 0x0003e20000000800 */
[----:B------:R-:W-:Y:S01]  /*4a40*/  F2FP.PACK_AB R15, R185, R184 ;  /* 0x000000b8b90f723e */ /* 0x000fe200000000ff */
[----:B-1----:R-:W-:-:S06]  /*4a50*/  FFMA.FTZ R4, R39, c[0x0][0x2d0], -R0 ;  /* 0x0000b40027047a23 */ /* 0x002fcc0000010800 */
[----:B------:R1:W3:Y:S01]  /*4a60*/  MUFU.EX2 R196, R4 ;  /* 0x0000000400c47308 */ /* 0x0002e20000000800 */
[----:B------:R-:W-:Y:S01]  /*4a70*/  HMMA.16816.F32 R64, R12, R48, RZ ;  /* 0x000000300c40723c */ /* 0x000fe200000018ff */
[----:B-1----:R-:W-:-:S06]  /*4a80*/  FFMA.FTZ R4, R56, c[0x0][0x2d0], -R0 ;  /* 0x0000b40038047a23 */ /* 0x002fcc0000010800 */
[----:B------:R1:W-:Y:S02]  /*4a90*/  MUFU.EX2 R247, R4 ;  /* 0x0000000400f77308 */ /* 0x0003e40000000800 */
[----:B-1----:R-:W-:Y:S01]  /*4aa0*/  FFMA.FTZ R4, R57, c[0x0][0x2d0], -R0 ;  /* 0x0000b40039047a23 */ /* 0x002fe20000010800 */
[----:B------:R-:W-:Y:S01]  /*4ab0*/  F2FP.PACK_AB R16, R152, R154 ;  /* 0x0000009a9810723e */ /* 0x000fe200000000ff */
[----:B------:R-:W-:Y:S01]  /*4ac0*/  HMMA.16816.F32 R84, R12, R24, RZ ;  /* 0x000000180c54723c */ /* 0x000fe200000018ff */
[----:B------:R-:W-:-:S03]  /*4ad0*/  F2FP.PACK_AB R18, R210, R245 ;  /* 0x000000f5d212723e */ /* 0x000fc600000000ff */
[----:B------:R1:W4:Y:S01]  /*4ae0*/  MUFU.EX2 R252, R4 ;  /* 0x0000000400fc7308 */ /* 0x0003220000000800 */
[----:B------:R-:W-:Y:S01]  /*4af0*/  F2FP.PACK_AB R17, R131, R132 ;  /* 0x000000848311723e */ /* 0x000fe200000000ff */
[----:B------:R-:W-:Y:S01]  /*4b00*/  LDSM.16.MT88.4 R56, [R228] ;  /* 0x00000000e438783b */ /* 0x000fe20000004200 */
[----:B------:R-:W-:Y:S02]  /*4b10*/  F2FP.PACK_AB R19, R195, R194 ;  /* 0x000000c2c313723e */ /* 0x000fe400000000ff */
[----:B---3--:R-:W-:Y:S02]  /*4b20*/  F2FP.PACK_AB R5, R196, R192 ;  /* 0x000000c0c405723e */ /* 0x008fe400000000ff */
[----:B------:R-:W-:-:S03]  /*4b30*/  F2FP.PACK_AB R6, R227, R181 ;  /* 0x000000b5e306723e */ /* 0x000fc600000000ff */
[----:B------:R-:W-:Y:S01]  /*4b40*/  HMMA.16816.F32 R28, R16, R24, RZ ;  /* 0x00000018101c723c */ /* 0x000fe200000018ff */
[----:B-1----:R-:W-:Y:S02]  /*4b50*/  F2FP.PACK_AB R4, R197, R193 ;  /* 0x000000c1c504723e */ /* 0x002fe400000000ff */
[----:B----4-:R-:W-:-:S05]  /*4b60*/  F2FP.PACK_AB R7, R252, R247 ;  /* 0x000000f7fc07723e */ /* 0x010fca00000000ff */
[----:B--2---:R-:W-:Y:S08]  /*4b70*/  HMMA.16816.F32 R52, R16, R32, RZ ;  /* 0x000000201034723c */ /* 0x004ff000000018ff */
[----:B------:R-:W-:Y:S01]  /*4b80*/  HMMA.16816.F32 R176, R4, R44, R64 ;  /* 0x0000002c04b0723c */ /* 0x000fe20000001840 */
[----:B------:R-:W1:Y:S01]  /*4b90*/  LDSM.16.MT88.4 R64, [R228+0x2800] ;  /* 0x00280000e440783b */ /* 0x000e620000004200 */
[----:B------:R-:W-:-:S02]  /*4ba0*/  F2FP.PACK_AB R8, R246, R211 ;  /* 0x000000d3f608723e */ /* 0x000fc400000000ff */
[----:B------:R-:W-:Y:S02]  /*4bb0*/  F2FP.PACK_AB R9, R199, R198 ;  /* 0x000000c6c709723e */ /* 0x000fe400000000ff */
[----:B------:R-:W-:Y:S02]  /*4bc0*/  F2FP.PACK_AB R10, R207, R204 ;  /* 0x000000cccf0a723e */ /* 0x000fe400000000ff */
[----:B------:R-:W-:Y:S01]  /*4bd0*/  F2FP.PACK_AB R11, R224, R205 ;  /* 0x000000cde00b723e */ /* 0x000fe200000000ff */
[----:B------:R-:W-:Y:S08]  /*4be0*/  HMMA.16816.F32 R216, R4, R68, R84 ;  /* 0x0000004404d8723c */ /* 0x000ff00000001854 */
[----:B------:R-:W-:Y:S08]  /*4bf0*/  HMMA.16816.F32 R84, R12, R104, RZ ;  /* 0x000000680c54723c */ /* 0x000ff000000018ff */
[C---:B------:R-:W-:Y:S01]  /*4c00*/  HMMA.16816.F32 R248, R8.reuse, R68, R28 ;  /* 0x0000004408f8723c */ /* 0x040fe2000000181c */
[----:B------:R-:W2:Y:S07]  /*4c10*/  LDSM.16.MT88.4 R28, [R225+0x2800] ;  /* 0x00280000e11c783b */ /* 0x000eae0000004200 */
[----:B------:R-:W-:Y:S01]  /*4c20*/  HMMA.16816.F32 R200, R8, R40, R52 ;  /* 0x0000002808c8723c */ /* 0x000fe20000001834 */
[----:B------:R-:W3:Y:S07]  /*4c30*/  LDSM.16.MT88.4 R52, [R226+0x2800] ;  /* 0x00280000e234783b */ /* 0x000eee0000004200 */
[C---:B------:R-:W-:Y:S08]  /*4c40*/  HMMA.16816.F32 R72, R16.reuse, R48, RZ ;  /* 0x000000301048723c */ /* 0x040ff000000018ff */
[C---:B------:R-:W-:Y:S08]  /*4c50*/  HMMA.16816.F32 R116, R16.reuse, R60, RZ ;  /* 0x0000003c1074723c */ /* 0x040ff000000018ff */
[C---:B------:R-:W-:Y:S08]  /*4c60*/  HMMA.16816.F32 R88, R16.reuse, R104, RZ ;  /* 0x000000681058723c */ /* 0x040ff000000018ff */
[----:B------:R-:W-:Y:S08]  /*4c70*/  HMMA.16816.F32 R108, R16, R80, RZ ;  /* 0x00000050106c723c */ /* 0x000ff000000018ff */
[----:B-1----:R-:W-:Y:S08]  /*4c80*/  HMMA.16816.F32 R84, R4, R64, R84 ;  /* 0x000000400454723c */ /* 0x002ff00000001854 */
[----:B------:R-:W-:Y:S08]  /*4c90*/  HMMA.16816.F32 R36, R12, R32, RZ ;  /* 0x000000200c24723c */ /* 0x000ff000000018ff */
[C---:B------:R-:W-:Y:S01]  /*4ca0*/  HMMA.16816.F32 R172, R8.reuse, R44, R72 ;  /* 0x0000002c08ac723c */ /* 0x040fe20000001848 */
[----:B------:R-:W1:Y:S07]  /*4cb0*/  LDSM.16.MT88.4 R72, [R229+0x2800] ;  /* 0x00280000e548783b */ /* 0x000e6e0000004200 */
[----:B--2---:R-:W-:Y:S01]  /*4cc0*/  HMMA.16816.F32 R116, R8, R28, R116 ;  /* 0x0000001c0874723c */ /* 0x004fe20000001874 */
[----:B------:R-:W-:-:S07]  /*4cd0*/  IMAD.MOV.U32 R206, RZ, RZ, R84 ;  /* 0x000000ffffce7224 */ /* 0x000fce00078e0054 */
[----:B------:R-:W-:Y:S08]  /*4ce0*/  HMMA.16816.F32 R112, R12, R60, RZ ;  /* 0x0000003c0c70723c */ /* 0x000ff000000018ff */
[-C--:B------:R-:W-:Y:S08]  /*4cf0*/  HMMA.16816.F32 R96, R16, R76.reuse, RZ ;  /* 0x0000004c1060723c */ /* 0x080ff000000018ff */
[----:B------:R-:W-:Y:S07]  /*4d00*/  HMMA.16816.F32 R92, R12, R76, RZ ;  /* 0x0000004c0c5c723c */ /* 0x000fee00000018ff */
[----:B------:R-:W-:Y:S01]  /*4d10*/  IMAD.MOV.U32 R77, RZ, RZ, R85 ;  /* 0x000000ffff4d7224 */ /* 0x000fe200078e0055 */
[----:B------:R-:W-:Y:S01]  /*4d20*/  HMMA.16816.F32 R88, R8, R64, R88 ;  /* 0x000000400858723c */ /* 0x000fe20000001858 */
[----:B------:R-:W-:-:S06]  /*4d30*/  IMAD.MOV.U32 R76, RZ, RZ, R86 ;  /* 0x000000ffff4c7224 */ /* 0x000fcc00078e0056 */
[----:B------:R-:W-:Y:S01]  /*4d40*/  IMAD.MOV.U32 R64, RZ, RZ, R87 ;  /* 0x000000ffff407224 */ /* 0x000fe200078e0057 */
[----:B---3--:R-:W-:Y:S08]  /*4d50*/  HMMA.16816.F32 R108, R8, R52, R108 ;  /* 0x00000034086c723c */ /* 0x008ff0000000186c */
[C---:B------:R-:W-:Y:S08]  /*4d60*/  HMMA.16816.F32 R84, R12.reuse, R62, RZ ;  /* 0x0000003e0c54723c */ /* 0x040ff000000018ff */
[----:B------:R-:W-:Y:S08]  /*4d70*/  HMMA.16816.F32 R100, R12, R80, RZ ;  /* 0x000000500c64723c */ /* 0x000ff000000018ff */
[----:B------:R-:W-:Y:S01]  /*4d80*/  HMMA.16816.F32 R188, R4, R40, R36 ;  /* 0x0000002804bc723c */ /* 0x000fe20000001824 */
[----:B------:R-:W2:Y:S01]  /*4d90*/  LDSM.16.MT88.4 R36, [R228+0x800] ;  /* 0x00080000e424783b */ /* 0x000ea20000004200 */
[----:B------:R-:W-:-:S02]  /*4da0*/  IMAD.MOV.U32 R61, RZ, RZ, R119 ;  /* 0x000000ffff3d7224 */ /* 0x000fc400078e0077 */
[----:B------:R-:W-:Y:S02]  /*4db0*/  IMAD.MOV.U32 R60, RZ, RZ, R118 ;  /* 0x000000ffff3c7224 */ /* 0x000fe400078e0076 */
[----:B------:R-:W-:Y:S02]  /*4dc0*/  IMAD.MOV.U32 R80, RZ, RZ, R116 ;  /* 0x000000ffff507224 */ /* 0x000fe400078e0074 */
[----:B------:R-:W-:Y:S02]  /*4dd0*/  IMAD.MOV.U32 R81, RZ, RZ, R117 ;  /* 0x000000ffff517224 */ /* 0x000fe400078e0075 */
[----:B------:R-:W-:Y:S01]  /*4de0*/  HMMA.16816.F32 R116, R4, R28, R112 ;  /* 0x0000001c0474723c */ /* 0x000fe20000001870 */
[----:B------:R-:W-:Y:S02]  /*4df0*/  IMAD.MOV.U32 R23, RZ, RZ, R111 ;  /* 0x000000ffff177224 */ /* 0x000fe400078e006f */
[----:B------:R-:W-:-:S04]  /*4e00*/  IMAD.MOV.U32 R22, RZ, RZ, R110 ;  /* 0x000000ffff167224 */ /* 0x000fc800078e006e */
[----:B------:R-:W-:Y:S01]  /*4e10*/  IMAD.MOV.U32 R29, RZ, RZ, R109 ;  /* 0x000000ffff1d7224 */ /* 0x000fe200078e006d */
[----:B------:R-:W-:Y:S01]  /*4e20*/  HMMA.16816.F32 R124, R16, R56, RZ ;  /* 0x00000038107c723c */ /* 0x000fe200000018ff */
[----:B------:R-:W-:-:S07]  /*4e30*/  IMAD.MOV.U32 R28, RZ, RZ, R108 ;  /* 0x000000ffff1c7224 */ /* 0x000fce00078e006c */
[----:B------:R-:W-:Y:S08]  /*4e40*/  HMMA.16816.F32 R120, R12, R56, RZ ;  /* 0x000000380c78723c */ /* 0x000ff000000018ff */
[C---:B------:R-:W-:Y:S08]  /*4e50*/  HMMA.16816.F32 R108, R4.reuse, R30, R84 ;  /* 0x0000001e046c723c */ /* 0x040ff00000001854 */
[----:B------:R-:W-:Y:S08]  /*4e60*/  HMMA.16816.F32 R100, R4, R52, R100 ;  /* 0x000000340464723c */ /* 0x000ff00000001864 */
[-C--:B-1----:R-:W-:Y:S08]  /*4e70*/  HMMA.16816.F32 R96, R8, R72.reuse, R96 ;  /* 0x000000480860723c */ /* 0x082ff00000001860 */
[----:B------:R-:W-:Y:S08]  /*4e80*/  HMMA.16816.F32 R92, R4, R72, R92 ;  /* 0x00000048045c723c */ /* 0x000ff0000000185c */
[----:B------:R-:W-:Y:S01]  /*4e90*/  HMMA.16816.F32 R84, R12, R82, RZ ;  /* 0x000000520c54723c */ /* 0x000fe200000018ff */
[----:B------:R-:W-:-:S02]  /*4ea0*/  IMAD.MOV.U32 R57, RZ, RZ, R102 ;  /* 0x000000ffff397224 */ /* 0x000fc400078e0066 */
[----:B------:R-:W-:Y:S02]  /*4eb0*/  IMAD.MOV.U32 R56, RZ, RZ, R103 ;  /* 0x000000ffff387224 */ /* 0x000fe400078e0067 */
[----:B------:R-:W-:Y:S02]  /*4ec0*/  IMAD.MOV.U32 R233, RZ, RZ, R88 ;  /* 0x000000ffffe97224 */ /* 0x000fe400078e0058 */
[----:B------:R-:W-:Y:S01]  /*4ed0*/  IMAD.MOV.U32 R232, RZ, RZ, R89 ;  /* 0x000000ffffe87224 */ /* 0x000fe200078e0059 */
[----:B--2---:R-:W-:Y:S01]  /*4ee0*/  HMMA.16816.F32 R220, R8, R36, R124 ;  /* 0x0000002408dc723c */ /* 0x004fe2000000187c */
[----:B------:R-:W-:Y:S02]  /*4ef0*/  IMAD.MOV.U32 R25, RZ, RZ, R98 ;  /* 0x000000ffff197224 */ /* 0x000fe400078e0062 */
[----:B------:R-:W-:Y:S02]  /*4f00*/  IMAD.MOV.U32 R171, RZ, RZ, R99 ;  /* 0x000000ffffab7224 */ /* 0x000fe400078e0063 */
[----:B------:R-:W-:-:S02]  /*4f10*/  IMAD.MOV.U32 R41, RZ, RZ, R97 ;  /* 0x000000ffff297224 */ /* 0x000fc400078e0061 */
[----:B------:R-:W-:Y:S01]  /*4f20*/  IMAD.MOV.U32 R40, RZ, RZ, R96 ;  /* 0x000000ffff287224 */ /* 0x000fe200078e0060 */
[C---:B------:R-:W-:Y:S01]  /*4f30*/  HMMA.16816.F32 R212, R4.reuse, R36, R120 ;  /* 0x0000002404d4723c */ /* 0x040fe20000001878 */
[----:B------:R-:W-:Y:S02]  /*4f40*/  IMAD.MOV.U32 R24, RZ, RZ, R94 ;  /* 0x000000ffff187224 */ /* 0x000fe400078e005e */
[----:B------:R-:W-:Y:S02]  /*4f50*/  IMAD.MOV.U32 R104, RZ, RZ, R92 ;  /* 0x000000ffff687224 */ /* 0x000fe400078e005c */
[----:B------:R-:W-:Y:S02]  /*4f60*/  IMAD.MOV.U32 R105, RZ, RZ, R93 ;  /* 0x000000ffff697224 */ /* 0x000fe400078e005d */
[----:B------:R-:W-:Y:S01]  /*4f70*/  IMAD.MOV.U32 R37, RZ, RZ, R100 ;  /* 0x000000ffff257224 */ /* 0x000fe200078e0064 */
[----:B------:R-:W-:Y:S01]  /*4f80*/  HMMA.16816.F32 R112, R4, R54, R84 ;  /* 0x000000360470723c */ /* 0x000fe20000001854 */
[----:B------:R-:W-:-:S02]  /*4f90*/  IMAD.MOV.U32 R36, RZ, RZ, R101 ;  /* 0x000000ffff247224 */ /* 0x000fc400078e0065 */
[----:B------:R-:W-:Y:S02]  /*4fa0*/  IMAD.MOV.U32 R234, RZ, RZ, R95 ;  /* 0x000000ffffea7224 */ /* 0x000fe400078e005f */
[----:B------:R-:W-:Y:S02]  /*4fb0*/  IMAD.MOV.U32 R231, RZ, RZ, R90 ;  /* 0x000000ffffe77224 */ /* 0x000fe400078e005a */
[----:B------:R-:W-:Y:S01]  /*4fc0*/  IMAD.MOV.U32 R230, RZ, RZ, R91 ;  /* 0x000000ffffe67224 */ /* 0x000fe200078e005b */
[C---:B------:R-:W-:Y:S08]  /*4fd0*/  HMMA.16816.F32 R100, R12.reuse, R50, RZ ;  /* 0x000000320c64723c */ /* 0x040ff000000018ff */
[C---:B------:R-:W-:Y:S08]  /*4fe0*/  HMMA.16816.F32 R96, R12.reuse, R34, RZ ;  /* 0x000000220c60723c */ /* 0x040ff000000018ff */
[C---:B------:R-:W-:Y:S08]  /*4ff0*/  HMMA.16816.F32 R92, R12.reuse, R26, RZ ;  /* 0x0000001a0c5c723c */ /* 0x040ff000000018ff */
[C---:B------:R-:W-:Y:S08]  /*5000*/  HMMA.16816.F32 R88, R12.reuse, R58, RZ ;  /* 0x0000003a0c58723c */ /* 0x040ff000000018ff */
[C---:B------:R-:W-:Y:S08]  /*5010*/  HMMA.16816.F32 R84, R12.reuse, R78, RZ ;  /* 0x0000004e0c54723c */ /* 0x040ff000000018ff */
[----:B------:R-:W-:Y:S01]  /*5020*/  HMMA.16816.F32 R12, R12, R106, RZ ;  /* 0x0000006a0c0c723c */ /* 0x000fe200000018ff */
[----:B------:R-:W-:-:S02]  /*5030*/  IMAD.MOV.U32 R73, RZ, RZ, R181 ;  /* 0x000000ffff497224 */ /* 0x000fc400078e00b5 */
[----:B------:R-:W-:-:S05]  /*5040*/  IMAD.MOV.U32 R65, RZ, RZ, R180 ;  /* 0x000000ffff417224 */ /* 0x000fca00078e00b4 */
[C---:B------:R-:W-:Y:S08]  /*5050*/  HMMA.16816.F32 R100, R4.reuse, R46, R100 ;  /* 0x0000002e0464723c */ /* 0x040ff00000001864 */
[C---:B------:R-:W-:Y:S08]  /*5060*/  HMMA.16816.F32 R96, R4.reuse, R42, R96 ;  /* 0x0000002a0460723c */ /* 0x040ff00000001860 */
[C---:B------:R-:W-:Y:S08]  /*5070*/  HMMA.16816.F32 R92, R4.reuse, R70, R92 ;  /* 0x00000046045c723c */ /* 0x040ff0000000185c */
[C---:B------:R-:W-:Y:S08]  /*5080*/  HMMA.16816.F32 R180, R4.reuse, R38, R88 ;  /* 0x0000002604b4723c */ /* 0x040ff00000001858 */
[C---:B------:R-:W-:Y:S08]  /*5090*/  HMMA.16816.F32 R120, R4.reuse, R74, R84 ;  /* 0x0000004a0478723c */ /* 0x040ff00000001854 */
[----:B------:R-:W-:Y:S08]  /*50a0*/  HMMA.16816.F32 R124, R4, R66, R12 ;  /* 0x00000042047c723c */ /* 0x000ff0000000180c */
[C---:B------:R-:W-:Y:S08]  /*50b0*/  HMMA.16816.F32 R48, R16.reuse, R50, RZ ;  /* 0x000000321030723c */ /* 0x040ff000000018ff */
[----:B------:R-:W-:Y:S11]  /*50c0*/  HMMA.16816.F32 R4, R16, R58, RZ ;  /* 0x0000003a1004723c */ /* 0x000ff600000018ff */
[----:B------:R-:W-:Y:S05]  /*50d0*/  @!UPT UIADD3 URZ, URZ, URZ, URZ ;  /* 0x0000003f3f3ff290 */ /* 0x000fea000fffe03f */
[C---:B------:R-:W-:Y:S08]  /*50e0*/  HMMA.16816.F32 R88, R8.reuse, R46, R48 ;  /* 0x0000002e0858723c */ /* 0x040ff00000001830 */
[----:B------:R-:W-:Y:S08]  /*50f0*/  HMMA.16816.F32 R48, R8, R38, R4 ;  /* 0x000000260830723c */ /* 0x000ff00000001804 */
[----:B------:R-:W-:Y:S11]  /*5100*/  HMMA.16816.F32 R4, R16, R62, RZ ;  /* 0x0000003e1004723c */ /* 0x000ff600000018ff */
[----:B------:R-:W-:Y:S11]  /*5110*/  @!UPT UIADD3 URZ, URZ, URZ, URZ ;  /* 0x0000003f3f3ff290 */ /* 0x000ff6000fffe03f */
[----:B------:R-:W-:Y:S02]  /*5120*/  @!UPT UIADD3 URZ, URZ, URZ, URZ ;  /* 0x0000003f3f3ff290 */ /* 0x000fe4000fffe03f */
[----:B------:R-:W-:Y:S08]  /*5130*/  HMMA.16816.F32 R44, R8, R30, R4 ;  /* 0x0000001e082c723c */ /* 0x000ff00000001804 */
[----:B------:R-:W-:Y:S01]  /*5140*/  HMMA.16816.F32 R4, R16, R82, RZ ;  /* 0x000000521004723c */ /* 0x000fe200000018ff */
[----:B------:R-:W-:Y:S02]  /*5150*/  IMAD.MOV.U32 R72, RZ, RZ, R25 ;  /* 0x000000ffff487224 */ /* 0x000fe400078e0019 */
[----:B------:R-:W-:-:S05]  /*5160*/  IMAD.MOV.U32 R15, RZ, RZ, R24 ;  /* 0x000000ffff0f7224 */ /* 0x000fca00078e0018 */
[C---:B------:R-:W-:Y:S08]  /*5170*/  HMMA.16816.F32 R32, R16.reuse, R34, RZ ;  /* 0x000000221020723c */ /* 0x040ff000000018ff */
[----:B------:R-:W-:Y:S08]  /*5180*/  HMMA.16816.F32 R24, R16, R26, RZ ;  /* 0x0000001a1018723c */ /* 0x000ff000000018ff */
[----:B------:R-:W-:Y:S08]  /*5190*/  HMMA.16816.F32 R52, R8, R54, R4 ;  /* 0x000000360834723c */ /* 0x000ff00000001804 */
[C---:B------:R-:W-:Y:S08]  /*51a0*/  HMMA.16816.F32 R4, R16.reuse, R78, RZ ;  /* 0x0000004e1004723c */ /* 0x040ff000000018ff */
[----:B------:R-:W-:Y:S01]  /*51b0*/  HMMA.16816.F32 R16, R16, R106, RZ ;  /* 0x0000006a1010723c */ /* 0x000fe200000018ff */
[----:B------:R-:W-:-:S07]  /*51c0*/  IMAD.MOV.U32 R79, RZ, RZ, R64 ;  /* 0x000000ffff4f7224 */ /* 0x000fce00078e0040 */
[----:B------:R-:W-:Y:S01]  /*51d0*/  HMMA.16816.F32 R84, R8, R42, R32 ;  /* 0x0000002a0854723c */ /* 0x000fe20000001820 */
[----:B------:R-:W-:-:S06]  /*51e0*/  IMAD.MOV.U32 R106, RZ, RZ, R65 ;  /* 0x000000ffff6a7224 */ /* 0x000fcc00078e0041 */
[----:B------:R-:W-:Y:S02]  /*51f0*/  IMAD.MOV.U32 R43, RZ, RZ, R72 ;  /* 0x000000ffff2b7224 */ /* 0x000fe400078e0048 */
[----:B------:R-:W-:Y:S02]  /*5200*/  IMAD.MOV.U32 R42, RZ, RZ, R73 ;  /* 0x000000ffff2a7224 */ /* 0x000fe400078e0049 */
[C---:B------:R-:W-:Y:S07]  /*5210*/  HMMA.16816.F32 R72, R8.reuse, R74, R4 ;  /* 0x0000004a0848723c */ /* 0x040fee0000001804 */
[----:B------:R-:W-:Y:S01]  /*5220*/  FFMA.FTZ R4, R162, c[0x0][0x2d0], -R20 ;  /* 0x0000b400a2047a23 */ /* 0x000fe20000010814 */
[----:B------:R-:W-:Y:S01]  /*5230*/  HMMA.16816.F32 R68, R8, R70, R24 ;  /* 0x000000460844723c */ /* 0x000fe20000001818 */
[----:B------:R-:W-:-:S07]  /*5240*/  IMAD.MOV.U32 R5, RZ, RZ, R207 ;  /* 0x000000ffff057224 */ /* 0x000fce00078e00cf */
[----:B------:R-:W-:Y:S07]  /*5250*/  HMMA.16816.F32 R64, R8, R66, R16 ;  /* 0x000000420840723c */ /* 0x000fee0000001810 */
[----:B------:R-:W-:Y:S02]  /*5260*/  IMAD.MOV.U32 R11, RZ, RZ, R77 ;  /* 0x000000ffff0b7224 */ /* 0x000fe400078e004d */
[----:B------:R-:W-:Y:S02]  /*5270*/  IMAD.MOV.U32 R77, RZ, RZ, R205 ;  /* 0x000000ffff4d7224 */ /* 0x000fe400078e00cd */
[----:B------:R1:W-:Y:S01]  /*5280*/  MUFU.EX2 R205, R4 ;  /* 0x0000000400cd7308 */ /* 0x0003e20000000800 */
[----:B-----5:R-:W-:-:S02]  /*5290*/  IMAD.MOV.U32 R6, RZ, RZ, R208 ;  /* 0x000000ffff067224 */ /* 0x020fc400078e00d0 */
[----:B------:R-:W-:Y:S02]  /*52a0*/  IMAD.MOV.U32 R7, RZ, RZ, R209 ;  /* 0x000000ffff077224 */ /* 0x000fe400078e00d1 */
[----:B-1----:R-:W-:-:S04]  /*52b0*/  FFMA.FTZ R4, R161, c[0x0][0x2d0], -R20 ;  /* 0x0000b400a1047a23 */ /* 0x002fc80000010814 */
[----:B------:R1:W-:Y:S01]  /*52c0*/  MUFU.EX2 R207, R4 ;  /* 0x0000000400cf7308 */ /* 0x0003e20000000800 */
[----:B------:R-:W-:Y:S02]  /*52d0*/  IMAD.MOV.U32 R83, RZ, RZ, R61 ;  /* 0x000000ffff537224 */ /* 0x000fe400078e003d */
[----:B-1----:R-:W-:-:S05]  /*52e0*/  FFMA.FTZ R4, R160, c[0x0][0x2d0], -R20 ;  /* 0x0000b400a0047a23 */ /* 0x002fca0000010814 */
[----:B------:R1:W-:Y:S02]  /*52f0*/  MUFU.EX2 R208, R4 ;  /* 0x0000000400d07308 */ /* 0x0003e40000000800 */
[----:B-1----:R-:W-:-:S06]  /*5300*/  FFMA.FTZ R4, R159, c[0x0][0x2d0], -R20 ;  /* 0x0000b4009f047a23 */ /* 0x002fcc0000010814 */
[----:B------:R1:W-:Y:S01]  /*5310*/  MUFU.EX2 R209, R4 ;  /* 0x0000000400d17308 */ /* 0x0003e20000000800 */
[----:B------:R-:W-:Y:S02]  /*5320*/  IMAD.MOV.U32 R78, RZ, RZ, R76 ;  /* 0x000000ffff4e7224 */ /* 0x000fe400078e004c */
[----:B------:R-:W-:Y:S02]  /*5330*/  IMAD.MOV.U32 R76, RZ, RZ, R204 ;  /* 0x000000ffff4c7224 */ /* 0x000fe400078e00cc */
[----:B-1----:R-:W-:-:S04]  /*5340*/  FFMA.FTZ R4, R155, c[0x0][0x2d0], -R3 ;  /* 0x0000b4009b047a23 */ /* 0x002fc80000010803 */
[----:B------:R1:W-:Y:S01]  /*5350*/  MUFU.EX2 R61, R4 ;  /* 0x00000004003d7308 */ /* 0x0003e20000000800 */
[----:B------:R-:W-:Y:S02]  /*5360*/  IMAD.MOV.U32 R10, RZ, RZ, R206 ;  /* 0x000000ffff0a7224 */ /* 0x000fe400078e00ce */
[----:B-1----:R-:W-:-:S05]  /*5370*/  FFMA.FTZ R4, R156, c[0x0][0x2d0], -R3 ;  /* 0x0000b4009c047a23 */ /* 0x002fca0000010803 */
[----:B------:R1:W-:Y:S02]  /*5380*/  MUFU.EX2 R63, R4 ;  /* 0x00000004003f7308 */ /* 0x0003e40000000800 */
[----:B-1----:R-:W-:-:S06]  /*5390*/  FFMA.FTZ R4, R158, c[0x0][0x2d0], -R3 ;  /* 0x0000b4009e047a23 */ /* 0x002fcc0000010803 */
[----:B------:R1:W-:Y:S02]  /*53a0*/  MUFU.EX2 R204, R4 ;  /* 0x0000000400cc7308 */ /* 0x0003e40000000800 */
[----:B-1----:R-:W-:-:S06]  /*53b0*/  FFMA.FTZ R4, R157, c[0x0][0x2d0], -R3 ;  /* 0x0000b4009d047a23 */ /* 0x002fcc0000010803 */
[----:B------:R1:W-:Y:S01]  /*53c0*/  MUFU.EX2 R206, R4 ;  /* 0x0000000400ce7308 */ /* 0x0003e20000000800 */
[----:B------:R-:W-:Y:S02]  /*53d0*/  IMAD.MOV.U32 R107, RZ, RZ, R15 ;  /* 0x000000ffff6b7224 */ /* 0x000fe400078e000f */
[----:B------:R-:W2:Y:S01]  /*53e0*/  LDSM.16.MT88.4 R12, [R225+0x1000] ;  /* 0x00100000e10c783b */ /* 0x000ea20000004200 */
[----:B-1----:R-:W-:-:S04]  /*53f0*/  FFMA.FTZ R4, R151, c[0x0][0x2d0], -R2 ;  /* 0x0000b40097047a23 */ /* 0x002fc80000010802 */
[----:B------:R1:W-:Y:S01]  /*5400*/  MUFU.EX2 R58, R4 ;  /* 0x00000004003a7308 */ /* 0x0003e20000000800 */
[----:B------:R-:W-:Y:S02]  /*5410*/  IMAD.MOV.U32 R82, RZ, RZ, R60 ;  /* 0x000000ffff527224 */ /* 0x000fe400078e003c */
[----:B-1----:R-:W-:-:S05]  /*5420*/  FFMA.FTZ R4, R150, c[0x0][0x2d0], -R2 ;  /* 0x0000b40096047a23 */ /* 0x002fca0000010802 */
[----:B------:R1:W3:Y:S01]  /*5430*/  MUFU.EX2 R59, R4 ;  /* 0x00000004003b7308 */ /* 0x0002e20000000800 */
[----:B------:R-:W-:Y:S02]  /*5440*/  IMAD.MOV.U32 R19, RZ, RZ, R56 ;  /* 0x000000ffff137224 */ /* 0x000fe400078e0038 */
[----:B------:R-:W-:Y:S02]  /*5450*/  IMAD.MOV.U32 R38, RZ, RZ, R29 ;  /* 0x000000ffff267224 */ /* 0x000fe400078e001d */
[----:B-1----:R-:W-:-:S04]  /*5460*/  FFMA.FTZ R4, R148, c[0x0][0x2d0], -R2 ;  /* 0x0000b40094047a23 */ /* 0x002fc80000010802 */
[----:B------:R1:W-:Y:S01]  /*5470*/  MUFU.EX2 R60, R4 ;  /* 0x00000004003c7308 */ /* 0x0003e20000000800 */
[----:B------:R-:W-:Y:S02]  /*5480*/  IMAD.MOV.U32 R9, RZ, RZ, R28 ;  /* 0x000000ffff097224 */ /* 0x000fe400078e001c */
[----:B------:R-:W-:Y:S02]  /*5490*/  IMAD.MOV.U32 R162, RZ, RZ, R23 ;  /* 0x000000ffffa27224 */ /* 0x000fe400078e0017 */
[----:B------:R-:W-:Y:S02]  /*54a0*/  IMAD.MOV.U32 R8, RZ, RZ, R22 ;  /* 0x000000ffff087224 */ /* 0x000fe400078e0016 */
[----:B------:R-:W-:Y:S02]  /*54b0*/  FFMA.FTZ R29, R163, c[0x0][0x2d0], -R3 ;  /* 0x0000b400a31d7a23 */ /* 0x000fe40000010803 */
[----:B-1----:R-:W-:-:S04]  /*54c0*/  FFMA.FTZ R4, R147, c[0x0][0x2d0], -R2 ;  /* 0x0000b40093047a23 */ /* 0x002fc80000010802 */
[----:B------:R1:W-:Y:S01]  /*54d0*/  MUFU.EX2 R62, R4 ;  /* 0x00000004003e7308 */ /* 0x0003e20000000800 */
[--C-:B------:R-:W-:Y:S02]  /*54e0*/  FFMA.FTZ R28, R166, c[0x0][0x2d0], -R3.reuse ;  /* 0x0000b400a61c7a23 */ /* 0x100fe40000010803 */
[--C-:B------:R-:W-:Y:S02]  /*54f0*/  FFMA.FTZ R27, R165, c[0x0][0x2d0], -R3.reuse ;  /* 0x0000b400a51b7a23 */ /* 0x100fe40000010803 */
[----:B------:R-:W-:Y:S02]  /*5500*/  FFMA.FTZ R26, R164, c[0x0][0x2d0], -R3 ;  /* 0x0000b400a41a7a23 */ /* 0x000fe40000010803 */
[--C-:B------:R-:W-:Y:S02]  /*5510*/  FFMA.FTZ R25, R153, c[0x0][0x2d0], -R2.reuse ;  /* 0x0000b40099197a23 */ /* 0x100fe40000010802 */
[--C-:B------:R-:W-:Y:S02]  /*5520*/  FFMA.FTZ R24, R146, c[0x0][0x2d0], -R2.reuse ;  /* 0x0000b40092187a23 */ /* 0x100fe40000010802 */
[----:B------:R-:W-:-:S02]  /*5530*/  FFMA.FTZ R23, R144, c[0x0][0x2d0], -R2 ;  /* 0x0000b40090177a23 */ /* 0x000fc40000010802 */
[----:B-1----:R-:W-:Y:S02]  /*5540*/  FFMA.FTZ R4, R145, c[0x0][0x2d0], -R0 ;  /* 0x0000b40091047a23 */ /* 0x002fe40000010800 */
[----:B------:R-:W-:Y:S02]  /*5550*/  FFMA.FTZ R22, R143, c[0x0][0x2d0], -R2 ;  /* 0x0000b4008f167a23 */ /* 0x000fe40000010802 */
[----:B------:R1:W-:Y:S01]  /*5560*/  MUFU.EX2 R56, R4 ;  /* 0x0000000400387308 */ /* 0x0003e20000000800 */
[--C-:B------:R-:W-:Y:S02]  /*5570*/  FFMA.FTZ R3, R141, c[0x0][0x2d0], -R0.reuse ;  /* 0x0000b4008d037a23 */ /* 0x100fe40000010800 */
[----:B------:R-:W-:Y:S02]  /*5580*/  FFMA.FTZ R2, R142, c[0x0][0x2d0], -R0 ;  /* 0x0000b4008e027a23 */ /* 0x000fe40000010800 */
[--C-:B------:R-:W-:Y:S02]  /*5590*/  FFMA.FTZ R34, R170, c[0x0][0x2d0], -R20.reuse ;  /* 0x0000b400aa227a23 */ /* 0x100fe40000010814 */
[----:B------:R-:W-:-:S02]  /*55a0*/  FFMA.FTZ R33, R169, c[0x0][0x2d0], -R20 ;  /* 0x0000b400a9217a23 */ /* 0x000fc40000010814 */
[--C-:B------:R-:W-:Y:S02]  /*55b0*/  FFMA.FTZ R32, R168, c[0x0][0x2d0], -R20.reuse ;  /* 0x0000b400a8207a23 */ /* 0x100fe40000010814 */
[----:B------:R-:W-:Y:S02]  /*55c0*/  FFMA.FTZ R31, R167, c[0x0][0x2d0], -R20 ;  /* 0x0000b400a71f7a23 */ /* 0x000fe40000010814 */
[----:B------:R-:W-:Y:S02]  /*55d0*/  FADD.FTZ R20, R132, R131 ;  /* 0x0000008384147221 */ /* 0x000fe40000010000 */
[----:B-1----:R-:W-:Y:S01]  /*55e0*/  FFMA.FTZ R4, R149, c[0x0][0x2d0], -R0 ;  /* 0x0000b40095047a23 */ /* 0x002fe20000010800 */
[----:B------:R-:W-:Y:S01]  /*55f0*/  MUFU.EX2 R39, R3 ;  /* 0x0000000300277308 */ /* 0x000fe20000000800 */
[----:B------:R-:W-:Y:S02]  /*5600*/  IMAD.MOV.U32 R18, RZ, RZ, R57 ;  /* 0x000000ffff127224 */ /* 0x000fe400078e0039 */
[----:B------:R-:W-:-:S05]  /*5610*/  IMAD.MOV.U32 R132, RZ, RZ, R38 ;  /* 0x000000ffff847224 */ /* 0x000fca00078e0026 */
[----:B------:R3:W1:Y:S08]  /*5620*/  MUFU.EX2 R57, R4 ;  /* 0x0000000400397308 */ /* 0x0006700000000800 */
[----:B------:R-:W4:Y:S01]  /*5630*/  MUFU.EX2 R38, R2 ;  /* 0x0000000200267308 */ /* 0x000f220000000800 */
[----:B------:R-:W-:Y:S02]  /*5640*/  IMAD.MOV.U32 R17, RZ, RZ, R36 ;  /* 0x000000ffff117224 */ /* 0x000fe400078e0024 */
[----:B------:R-:W-:-:S02]  /*5650*/  FFMA.FTZ R35, R139, c[0x0][0x2d0], -R0 ;  /* 0x0000b4008b237a23 */ /* 0x000fc40000010800 */
[----:B------:R-:W-:Y:S02]  /*5660*/  FFMA.FTZ R36, R138, c[0x0][0x2d0], -R0 ;  /* 0x0000b4008a247a23 */ /* 0x000fe40000010800 */
[----:B------:R-:W-:Y:S01]  /*5670*/  IMAD.MOV.U32 R16, RZ, RZ, R37 ;  /* 0x000000ffff107224 */ /* 0x000fe200078e0025 */
[----:B---3--:R-:W-:Y:S01]  /*5680*/  F2FP.PACK_AB R4, R59, R58 ;  /* 0x0000003a3b04723e */ /* 0x008fe200000000ff */
[----:B------:R-:W-:Y:S01]  /*5690*/  IMAD.MOV.U32 R131, RZ, RZ, R5 ;  /* 0x000000ffff837224 */ /* 0x000fe200078e0005 */
[----:B-1----:R-:W-:Y:S01]  /*56a0*/  F2FP.PACK_AB R5, R57, R56 ;  /* 0x000000383905723e */ /* 0x002fe200000000ff */
[----:B------:R-:W-:Y:S01]  /*56b0*/  IMAD.MOV.U32 R138, RZ, RZ, R6 ;  /* 0x000000ffff8a7224 */ /* 0x000fe200078e0006 */
[----:B------:R-:W-:Y:S01]  /*56c0*/  F2FP.PACK_AB R6, R62, R60 ;  /* 0x0000003c3e06723e */ /* 0x000fe200000000ff */
[----:B------:R-:W-:Y:S02]  /*56d0*/  IMAD.MOV.U32 R139, RZ, RZ, R7 ;  /* 0x000000ffff8b7224 */ /* 0x000fe400078e0007 */
[----:B------:R-:W-:Y:S01]  /*56e0*/  FFMA.FTZ R37, R133, c[0x0][0x2d0], -R0 ;  /* 0x0000b40085257a23 */ /* 0x000fe20000010800 */
[----:B----4-:R-:W-:Y:S01]  /*56f0*/  F2FP.PACK_AB R7, R38, R39 ;  /* 0x000000272607723e */ /* 0x010fe200000000ff */
[----:B------:R-:W-:Y:S01]  /*5700*/  IMAD.MOV.U32 R133, RZ, RZ, R8 ;  /* 0x000000ffff857224 */ /* 0x000fe200078e0008 */
[----:B------:R-:W-:Y:S01]  /*5710*/  F2FP.PACK_AB R8, R207, R205 ;  /* 0x000000cdcf08723e */ /* 0x000fe200000000ff */
[----:B------:R-:W-:Y:S01]  /*5720*/  IMAD.MOV.U32 R2, RZ, RZ, R9 ;  /* 0x000000ffff027224 */ /* 0x000fe200078e0009 */
[----:B------:R-:W-:Y:S01]  /*5730*/  F2FP.PACK_AB R9, R63, R61 ;  /* 0x0000003d3f09723e */ /* 0x000fe200000000ff */
[----:B------:R-:W-:Y:S01]  /*5740*/  IMAD.MOV.U32 R160, RZ, RZ, R10 ;  /* 0x000000ffffa07224 */ /* 0x000fe200078e000a */
[----:B------:R-:W-:Y:S01]  /*5750*/  F2FP.PACK_AB R10, R209, R208 ;  /* 0x000000d0d10a723e */ /* 0x000fe200000000ff */
[----:B------:R-:W-:Y:S01]  /*5760*/  IMAD.MOV.U32 R161, RZ, RZ, R11 ;  /* 0x000000ffffa17224 */ /* 0x000fe200078e000b */
[----:B------:R-:W-:Y:S01]  /*5770*/  F2FP.PACK_AB R11, R206, R204 ;  /* 0x000000ccce0b723e */ /* 0x000fe200000000ff */
[----:B------:R-:W-:Y:S01]  /*5780*/  FFMA.FTZ R30, R140, c[0x0][0x2d0], -R0 ;  /* 0x0000b4008c1e7a23 */ /* 0x000fe20000010800 */
[----:B--2---:R-:W-:Y:S01]  /*5790*/  HMMA.16816.F32 R144, R4, R12, R176 ;  /* 0x0000000c0490723c */ /* 0x004fe200000018b0 */
[----:B------:R-:W-:-:S02]  /*57a0*/  FADD.FTZ R0, R130, R129 ;  /* 0x0000008182007221 */ /* 0x000fc40000010000 */
[----:B------:R-:W-:Y:S02]  /*57b0*/  FADD.FTZ R21, R128, R21 ;  /* 0x0000001580157221 */ /* 0x000fe40000010000 */
[----:B------:R-:W-:Y:S02]  /*57c0*/  IMAD.MOV.U32 R163, RZ, RZ, R42 ;  /* 0x000000ffffa37224 */ /* 0x000fe400078e002a */
[----:B------:R-:W-:Y:S01]  /*57d0*/  IMAD.MOV.U32 R130, RZ, RZ, R43 ;  /* 0x000000ffff827224 */ /* 0x000fe200078e002b */
[----:B------:R-:W-:Y:S01]  /*57e0*/  HMMA.16816.F32 R140, R8, R12, R172 ;  /* 0x0000000c088c723c */ /* 0x000fe200000018ac */
[----:B------:R-:W-:Y:S02]  /*57f0*/  IMAD.MOV.U32 R128, RZ, RZ, R41 ;  /* 0x000000ffff807224 */ /* 0x000fe400078e0029 */
[----:B------:R-:W-:-:S05]  /*5800*/  IMAD.MOV.U32 R179, RZ, RZ, R40 ;  /* 0x000000ffffb37224 */ /* 0x000fca00078e0028 */
[-C--:B------:R-:W-:Y:S08]  /*5810*/  HMMA.16816.F32 R148, R4, R14.reuse, R100 ;  /* 0x0000000e0494723c */ /* 0x080ff00000001864 */
[----:B------:R-:W-:Y:S01]  /*5820*/  HMMA.16816.F32 R40, R8, R14, R88 ;  /* 0x0000000e0828723c */ /* 0x000fe20000001858 */
[----:B------:R-:W1:Y:S01]  /*5830*/  LDSM.16.MT88.4 R12, [R226+0x1000] ;  /* 0x00100000e20c783b */ /* 0x000e620000004200 */
[----:B------:R-:W-:-:S06]  /*5840*/  FADD.FTZ R3, R154, R152 ;  /* 0x000000989a037221 */ /* 0x000fcc0000010000 */
[-C--:B-1----:R-:W-:Y:S08]  /*5850*/  HMMA.16816.F32 R172, R8, R12.reuse, R200 ;  /* 0x0000000c08ac723c */ /* 0x082ff000000018c8 */
[C---:B------:R-:W-:Y:S08]  /*5860*/  HMMA.16816.F32 R152, R4.reuse, R12, R188 ;  /* 0x0000000c0498723c */ /* 0x040ff000000018bc */
[-C--:B------:R-:W-:Y:S08]  /*5870*/  HMMA.16816.F32 R156, R4, R14.reuse, R96 ;  /* 0x0000000e049c723c */ /* 0x080ff00000001860 */
[----:B------:R-:W-:Y:S01]  /*5880*/  HMMA.16816.F32 R84, R8, R14, R84 ;  /* 0x0000000e0854723c */ /* 0x000fe20000001854 */
[----:B------:R-:W1:Y:S01]  /*5890*/  LDSM.16.MT88.4 R12, [R229+0x1000] ;  /* 0x00100000e50c783b */ /* 0x000e620000004200 */
[----:B------:R-:W-:-:S06]  /*58a0*/  IMAD.MOV.U32 R129, RZ, RZ, R171 ;  /* 0x000000ffff817224 */ /* 0x000fcc00078e00ab */
        /* <DEDUP_REMOVED lines=11> */
[----:B------:R-:W-:-:S02]  /*5960*/  IMAD.MOV.U32 R212, RZ, RZ, R160 ;  /* 0x000000ffffd47224 */ /* 0x000fc400078e00a0 */
[----:B------:R-:W-:Y:S02]  /*5970*/  IMAD.MOV.U32 R213, RZ, RZ, R161 ;  /* 0x000000ffffd57224 */ /* 0x000fe400078e00a1 */
[----:B------:R-:W-:Y:S02]  /*5980*/  IMAD.MOV.U32 R214, RZ, RZ, R78 ;  /* 0x000000ffffd67224 */ /* 0x000fe400078e004e */
[----:B------:R-:W-:Y:S02]  /*5990*/  IMAD.MOV.U32 R215, RZ, RZ, R79 ;  /* 0x000000ffffd77224 */ /* 0x000fe400078e004f */
[----:B------:R-:W-:Y:S02]  /*59a0*/  IMAD.MOV.U32 R161, RZ, RZ, R76 ;  /* 0x000000ffffa17224 */ /* 0x000fe400078e004c */
[----:B------:R-:W-:Y:S01]  /*59b0*/  IMAD.MOV.U32 R160, RZ, RZ, R77 ;  /* 0x000000ffffa07224 */ /* 0x000fe200078e004d */
        /* <DEDUP_REMOVED lines=10> */
[----:B------:R-:W-:Y:S02]  /*5a60*/  IMAD.MOV.U32 R98, RZ, RZ, R221 ;  /* 0x000000ffff627224 */ /* 0x000fe400078e00dd */
[----:B------:R-:W-:-:S02]  /*5a70*/  IMAD.MOV.U32 R97, RZ, RZ, R222 ;  /* 0x000000ffff617224 */ /* 0x000fc400078e00de */
[----:B------:R-:W-:Y:S02]  /*5a80*/  IMAD.MOV.U32 R96, RZ, RZ, R223 ;  /* 0x000000ffff607224 */ /* 0x000fe400078e00df */
[----:B------:R-:W-:Y:S02]  /*5a90*/  IMAD.MOV.U32 R83, RZ, RZ, R92 ;  /* 0x000000ffff537224 */ /* 0x000fe400078e005c */
[----:B------:R-:W-:Y:S02]  /*5aa0*/  IMAD.MOV.U32 R82, RZ, RZ, R93 ;  /* 0x000000ffff527224 */ /* 0x000fe400078e005d */
[----:B------:R-:W-:Y:S02]  /*5ab0*/  IMAD.MOV.U32 R81, RZ, RZ, R94 ;  /* 0x000000ffff517224 */ /* 0x000fe400078e005e */
[----:B------:R-:W-:Y:S01]  /*5ac0*/  IMAD.MOV.U32 R80, RZ, RZ, R95 ;  /* 0x000000ffff507224 */ /* 0x000fe200078e005f */
[-C--:B-1----:R-:W-:Y:S08]  /*5ad0*/  HMMA.16816.F32 R220, R8, R12.reuse, R88 ;  /* 0x0000000c08dc723c */ /* 0x082ff00000001858 */
[C---:B------:R-:W-:Y:S01]  /*5ae0*/  HMMA.16816.F32 R88, R4.reuse, R12, R16 ;  /* 0x0000000c0458723c */ /* 0x040fe20000001810 */
[----:B------:R-:W1:Y:S07]  /*5af0*/  LDSM.16.MT88.4 R16, [R229+0x3000] ;  /* 0x00300000e510783b */ /* 0x000e6e0000004200 */
[-C--:B------:R-:W-:Y:S08]  /*5b00*/  HMMA.16816.F32 R92, R4, R14.reuse, R112 ;  /* 0x0000000e045c723c */ /* 0x080ff00000001870 */
[----:B------:R-:W-:Y:S01]  /*5b10*/  HMMA.16816.F32 R116, R8, R14, R52 ;  /* 0x0000000e0874723c */ /* 0x000fe20000001834 */
[----:B------:R-:W2:Y:S01]  /*5b20*/  LDSM.16.MT88.4 R12, [R228+0x3000] ;  /* 0x00300000e40c783b */ /* 0x000ea20000004200 */
[----:B------:R-:W-:-:S02]  /*5b30*/  IMAD.MOV.U32 R162, RZ, RZ, R106 ;  /* 0x000000ffffa27224 */ /* 0x000fc400078e006a */
[----:B------:R-:W-:Y:S01]  /*5b40*/  IMAD.MOV.U32 R106, RZ, RZ, R107 ;  /* 0x000000ffff6a7224 */ /* 0x000fe200078e006b */
[----:B------:R-:W-:Y:S01]  /*5b50*/  MUFU.EX2 R32, R32 ;  /* 0x0000002000207308 */ /* 0x000fe20000000800 */
[----:B------:R-:W-:Y:S01]  /*5b60*/  IMAD.MOV.U32 R107, RZ, RZ, R234 ;  /* 0x000000ffff6b7224 */ /* 0x000fe200078e00ea */
[----:B------:R-:W-:Y:S01]  /*5b70*/  LDSM.16.MT88.4 R112, [R229+0x3800] ;  /* 0x00380000e570783b */ /* 0x000fe20000004200 */
[----:B------:R-:W-:Y:S02]  /*5b80*/  FADD.FTZ R3, R245, R3 ;  /* 0x00000003f5037221 */ /* 0x000fe40000010000 */
[----:B------:R-:W-:Y:S01]  /*5b90*/  FADD.FTZ R2, R194, R20 ;  /* 0x00000014c2027221 */ /* 0x000fe20000010000 */
[----:B------:R3:W5:Y:S01]  /*5ba0*/  LDL.LU R234, [R1+0x84] ;  /* 0x0000840001ea7983 */ /* 0x0007620000300800 */
[----:B------:R-:W-:Y:S01]  /*5bb0*/  FADD.FTZ R0, R186, R0 ;  /* 0x00000000ba007221 */ /* 0x000fe20000010000 */
[C---:B-1----:R-:W-:Y:S08]  /*5bc0*/  HMMA.16816.F32 R108, R4.reuse, R18, R120 ;  /* 0x00000012046c723c */ /* 0x042ff00000001878 */
[C---:B------:R-:W-:Y:S08]  /*5bd0*/  HMMA.16816.F32 R104, R4.reuse, R16, R104 ;  /* 0x000000100468723c */ /* 0x040ff00000001868 */
[C---:B--2---:R-:W-:Y:S08]  /*5be0*/  HMMA.16816.F32 R120, R4.reuse, R12, R212 ;  /* 0x0000000c0478723c */ /* 0x044ff000000018d4 */
[----:B------:R-:W-:Y:S07]  /*5bf0*/  HMMA.16816.F32 R44, R4, R14, R124 ;  /* 0x0000000e042c723c */ /* 0x000fee000000187c */
[----:B------:R-:W-:-:S02]  /*5c00*/  FADD.FTZ R7, R184, R21 ;  /* 0x00000015b8077221 */ /* 0x000fc40000010000 */
[----:B------:R-:W-:Y:S02]  /*5c10*/  FADD.FTZ R6, R210, R3 ;  /* 0x00000003d2067221 */ /* 0x000fe40000010000 */
[----:B------:R-:W-:Y:S02]  /*5c20*/  FADD.FTZ R5, R195, R2 ;  /* 0x00000002c3057221 */ /* 0x000fe40000010000 */
[----:B------:R-:W-:Y:S02]  /*5c30*/  FADD.FTZ R4, R187, R0 ;  /* 0x00000000bb047221 */ /* 0x000fe40000010000 */
[----:B------:R-:W-:Y:S02]  /*5c40*/  FADD.FTZ R3, R185, R7 ;  /* 0x00000007b9037221 */ /* 0x000fe40000010000 */
[----:B------:R-:W-:Y:S01]  /*5c50*/  FADD.FTZ R0, R198, R5 ;  /* 0x00000005c6007221 */ /* 0x000fe20000010000 */
[----:B------:R-:W-:Y:S01]  /*5c60*/  HMMA.16816.F32 R52, R8, R18, R72 ;  /* 0x000000120834723c */ /* 0x000fe20000001848 */
[----:B------:R-:W-:Y:S01]  /*5c70*/  FADD.FTZ R4, R193, R4 ;  /* 0x00000004c1047221 */ /* 0x000fe20000010000 */
[----:B------:R-:W1:Y:S01]  /*5c80*/  LDSM.16.MT88.4 R184, [R226+0x1800] ;  /* 0x00180000e2b8783b */ /* 0x000e620000004200 */
[----:B------:R-:W-:Y:S01]  /*5c90*/  FADD.FTZ R3, R192, R3 ;  /* 0x00000003c0037221 */ /* 0x000fe20000010000 */
[----:B------:R2:W-:Y:S01]  /*5ca0*/  MUFU.EX2 R19, R22 ;  /* 0x0000001600137308 */ /* 0x0005e20000000800 */
[----:B------:R-:W-:Y:S01]  /*5cb0*/  FADD.FTZ R21, R197, R4 ;  /* 0x00000004c5157221 */ /* 0x000fe20000010000 */
[----:B------:R-:W-:Y:S01]  /*5cc0*/  LDSM.16.MT88.4 R192, [R229+0x1800] ;  /* 0x00180000e5c0783b */ /* 0x000fe20000004200 */
[----:B------:R-:W-:-:S02]  /*5cd0*/  FADD.FTZ R20, R196, R3 ;  /* 0x00000003c4147221 */ /* 0x000fc40000010000 */
[----:B------:R-:W-:Y:S02]  /*5ce0*/  IMAD.MOV.U32 R196, RZ, RZ, R99 ;  /* 0x000000ffffc47224 */ /* 0x000fe400078e0063 */
[----:B------:R-:W-:Y:S02]  /*5cf0*/  IMAD.MOV.U32 R197, RZ, RZ, R98 ;  /* 0x000000ffffc57224 */ /* 0x000fe400078e0062 */
[----:B------:R-:W-:Y:S02]  /*5d00*/  IMAD.MOV.U32 R198, RZ, RZ, R97 ;  /* 0x000000ffffc67224 */ /* 0x000fe400078e0061 */
[----:B------:R-:W-:Y:S02]  /*5d10*/  FADD.FTZ R2, R211, R6 ;  /* 0x00000006d3027221 */ /* 0x000fe40000010000 */
[----:B------:R-:W-:Y:S01]  /*5d20*/  LDSM.16.MT88.4 R4, [R228+0x3800] ;  /* 0x00380000e404783b */ /* 0x000fe20000004200 */
[----:B--2---:R-:W-:Y:S02]  /*5d30*/  FADD.FTZ R22, R199, R0 ;  /* 0x00000000c7167221 */ /* 0x004fe40000010000 */
[----:B------:R-:W-:-:S02]  /*5d40*/  IMAD.MOV.U32 R199, RZ, RZ, R96 ;  /* 0x000000ffffc77224 */ /* 0x000fc400078e0060 */
[----:B------:R-:W2:Y:S01]  /*5d50*/  LDSM.16.MT88.4 R96, [R226+0x3800] ;  /* 0x00380000e260783b */ /* 0x000ea20000004200 */
[----:B------:R-:W-:Y:S02]  /*5d60*/  IMAD.MOV.U32 R101, RZ, RZ, R128 ;  /* 0x000000ffff657224 */ /* 0x000fe400078e0080 */
[----:B------:R-:W-:Y:S02]  /*5d70*/  IMAD.MOV.U32 R102, RZ, RZ, R130 ;  /* 0x000000ffff667224 */ /* 0x000fe400078e0082 */
[----:B------:R-:W-:Y:S02]  /*5d80*/  IMAD.MOV.U32 R103, RZ, RZ, R129 ;  /* 0x000000ffff677224 */ /* 0x000fe400078e0081 */
[----:B------:R-:W-:Y:S02]  /*5d90*/  IMAD.MOV.U32 R200, RZ, RZ, R233 ;  /* 0x000000ffffc87224 */ /* 0x000fe400078e00e9 */
[----:B------:R-:W-:Y:S02]  /*5da0*/  IMAD.MOV.U32 R201, RZ, RZ, R232 ;  /* 0x000000ffffc97224 */ /* 0x000fe400078e00e8 */
[----:B------:R-:W-:-:S02]  /*5db0*/  IMAD.MOV.U32 R202, RZ, RZ, R231 ;  /* 0x000000ffffca7224 */ /* 0x000fc400078e00e7 */
[----:B------:R-:W-:Y:S01]  /*5dc0*/  IMAD.MOV.U32 R203, RZ, RZ, R230 ;  /* 0x000000ffffcb7224 */ /* 0x000fe200078e00e6 */
[C---:B------:R-:W-:Y:S01]  /*5dd0*/  HMMA.16816.F32 R100, R8.reuse, R16, R100 ;  /* 0x000000100864723c */ /* 0x040fe20000001864 */
[----:B------:R4:W-:Y:S08]  /*5de0*/  MUFU.EX2 R16, R34 ;  /* 0x0000002200107308 */ /* 0x0009f00000000800 */
[----:B------:R-:W1:Y:S01]  /*5df0*/  MUFU.EX2 R31, R31 ;  /* 0x0000001f001f7308 */ /* 0x000e620000000800 */
[C---:B------:R-:W-:Y:S07]  /*5e00*/  HMMA.16816.F32 R212, R8.reuse, R12, R200 ;  /* 0x0000000c08d4723c */ /* 0x040fee00000018c8 */
[----:B------:R-:W-:Y:S01]  /*5e10*/  MUFU.EX2 R27, R27 ;  /* 0x0000001b001b7308 */ /* 0x000fe20000000800 */
[----:B------:R-:W-:Y:S07]  /*5e20*/  HMMA.16816.F32 R64, R8, R14, R64 ;  /* 0x0000000e0840723c */ /* 0x000fee0000001840 */
[----:B------:R-:W-:Y:S01]  /*5e30*/  MUFU.EX2 R26, R26 ;  /* 0x0000001a001a7308 */ /* 0x000fe20000000800 */
[----:B------:R-:W-:Y:S01]  /*5e40*/  IMAD.MOV.U32 R132, RZ, RZ, R224 ;  /* 0x000000ffff847224 */ /* 0x000fe200078e00e0 */
[----:B------:R3:W5:Y:S06]  /*5e50*/  LDL.LU R233, [R1+0x80] ;  /* 0x0000800001e97983 */ /* 0x00076c0000300800 */
[----:B------:R2:W2:Y:S08]  /*5e60*/  MUFU.EX2 R18, R33 ;  /* 0x0000002100127308 */ /* 0x0004b00000000800 */
[----:B------:R3:W-:Y:S01]  /*5e70*/  MUFU.EX2 R17, R23 ;  /* 0x0000001700117308 */ /* 0x0007e20000000800 */
[----:B----4-:R-:W-:Y:S01]  /*5e80*/  IMAD.MOV.U32 R34, RZ, RZ, R131 ;  /* 0x000000ffff227224 */ /* 0x010fe200078e0083 */
[----:B-1----:R-:W-:Y:S01]  /*5e90*/  F2FP.PACK_AB R130, R31, R32 ;  /* 0x000000201f82723e */ /* 0x002fe200000000ff */
[----:B------:R-:W-:Y:S01]  /*5ea0*/  IMAD.MOV.U32 R133, RZ, RZ, R227 ;  /* 0x000000ffff857224 */ /* 0x000fe200078e00e3 */
[----:B------:R-:W-:Y:S04]  /*5eb0*/  LDSM.16.MT88.4 R200, [R228+0x1800] ;  /* 0x00180000e4c8783b */ /* 0x000fe80000004200 */
[----:B------:R1:W-:Y:S01]  /*5ec0*/  MUFU.EX2 R14, R29 ;  /* 0x0000001d000e7308 */ /* 0x0003e20000000800 */
[----:B--2---:R-:W-:Y:S01]  /*5ed0*/  IMAD.MOV.U32 R33, RZ, RZ, R163 ;  /* 0x000000ffff217224 */ /* 0x004fe200078e00a3 */
[----:B------:R2:W5:Y:S06]  /*5ee0*/  LDL.LU R232, [R1+0x7c] ;  /* 0x00007c0001e87983 */ /* 0x00056c0000300800 */
[----:B------:R4:W2:Y:S01]  /*5ef0*/  MUFU.EX2 R15, R28 ;  /* 0x0000001c000f7308 */ /* 0x0008a20000000800 */
[----:B---3--:R-:W-:-:S07]  /*5f00*/  FADD.FTZ R23, R246, R2 ;  /* 0x00000002f6177221 */ /* 0x008fce0000010000 */
[----:B------:R3:W-:Y:S01]  /*5f10*/  MUFU.EX2 R12, R25 ;  /* 0x00000019000c7308 */ /* 0x0007e20000000800 */
[----:B-1----:R-:W-:-:S07]  /*5f20*/  IMAD.MOV.U32 R29, RZ, RZ, R160 ;  /* 0x000000ffff1d7224 */ /* 0x002fce00078e00a0 */
[----:B------:R-:W1:Y:S01]  /*5f30*/  MUFU.EX2 R13, R24 ;  /* 0x00000018000d7308 */ /* 0x000e620000000800 */
[----:B----4-:R-:W-:-:S07]  /*5f40*/  IMAD.MOV.U32 R28, RZ, RZ, R161 ;  /* 0x000000ffff1c7224 */ /* 0x010fce00078e00a1 */
[----:B------:R-:W-:Y:S01]  /*5f50*/  MUFU.EX2 R9, R30 ;  /* 0x0000001e00097308 */ /* 0x000fe20000000800 */
[----:B---3--:R-:W-:-:S07]  /*5f60*/  IMAD.MOV.U32 R25, RZ, RZ, R162 ;  /* 0x000000ffff197224 */ /* 0x008fce00078e00a2 */
[----:B------:R-:W3:Y:S01]  /*5f70*/  MUFU.EX2 R11, R35 ;  /* 0x00000023000b7308 */ /* 0x000ee20000000800 */
[----:B------:R-:W4:Y:S01]  /*5f80*/  LDSM.16.MT88.4 R160, [R225+0x1800] ;  /* 0x00180000e1a0783b */ /* 0x000f220000004200 */
[----:B------:R-:W-:-:S06]  /*5f90*/  @P3 IMAD.HI.U32 R2, R25, c[0x0][0x2c8], RZ ;  /* 0x0000b20019023a27 */ /* 0x000fcc00078e00ff */
[----:B------:R-:W-:Y:S08]  /*5fa0*/  MUFU.EX2 R8, R36 ;  /* 0x0000002400087308 */ /* 0x000ff00000000800 */
[----:B------:R-:W3:Y:S01]  /*5fb0*/  MUFU.EX2 R10, R37 ;  /* 0x00000025000a7308 */ /* 0x000ee20000000800 */
[----:B------:R-:W-:Y:S01]  /*5fc0*/  IMAD.MOV.U32 R0, RZ, RZ, R25 ;  /* 0x000000ffff007224 */ /* 0x000fe200078e0019 */
[----:B------:R-:W-:Y:S01]  /*5fd0*/  @P3 SHF.R.U32.HI R0, RZ, c[0x0][0x2cc], R2 ;  /* 0x0000b300ff003a19 */ /* 0x000fe20000011602 */
[----:B------:R-:W-:Y:S01]  /*5fe0*/  IMAD.MOV.U32 R2, RZ, RZ, c[0x0][0x168] ;  /* 0x00005a00ff027624 */ /* 0x000fe200078e00ff */
[----:B------:R-:W-:Y:S01]  /*5ff0*/  F2FP.PACK_AB R128, R18, R16 ;  /* 0x000000101280723e */ /* 0x000fe200000000ff */
[----:B------:R4:W5:Y:S01]  /*6000*/  LDL.LU R231, [R1+0x78] ;  /* 0x0000780001e77983 */ /* 0x0009620000300800 */
[----:B--2---:R-:W-:-:S02]  /*6010*/  F2FP.PACK_AB R129, R15, R14 ;  /* 0x0000000e0f81723e */ /* 0x004fc400000000ff */
[----:B------:R-:W-:Y:S02]  /*6020*/  F2FP.PACK_AB R131, R26, R27 ;  /* 0x0000001b1a83723e */ /* 0x000fe400000000ff */
[----:B------:R-:W-:Y:S01]  /*6030*/  F2FP.PACK_AB R126, R19, R17 ;  /* 0x00000011137e723e */ /* 0x000fe200000000ff */
[----:B------:R-:W-:Y:S01]  /*6040*/  FADD.FTZ R3, R29, R22 ;  /* 0x000000161d037221 */ /* 0x000fe20000010000 */
[----:B-1----:R-:W-:Y:S01]  /*6050*/  F2FP.PACK_AB R124, R13, R12 ;  /* 0x0000000c0d7c723e */ /* 0x002fe200000000ff */
[----:B------:R1:W5:Y:S01]  /*6060*/  LDL.LU R230, [R1+0x74] ;  /* 0x0000740001e67983 */ /* 0x0003620000300800 */
[----:B---3--:R-:W-:Y:S02]  /*6070*/  F2FP.PACK_AB R125, R11, R9 ;  /* 0x000000090b7d723e */ /* 0x008fe400000000ff */
[----:B------:R-:W-:Y:S02]  /*6080*/  F2FP.PACK_AB R127, R10, R8 ;  /* 0x000000080a7f723e */ /* 0x000fe400000000ff */
[----:B------:R-:W-:Y:S01]  /*6090*/  IADD3 R0, R0, c[0x0][0x1d0], -R2 ;  /* 0x0000740000007a10 */ /* 0x000fe20007ffe802 */
[----:B------:R-:W-:Y:S01]  /*60a0*/  HMMA.16816.F32 R172, R128, R184, R172 ;  /* 0x000000b880ac723c */ /* 0x000fe200000018ac */
[----:B------:R-:W-:Y:S01]  /*60b0*/  FADD.FTZ R3, R132, R3 ;  /* 0x0000000384037221 */ /* 0x000fe20000010000 */
[----:B------:R1:W5:Y:S01]  /*60c0*/  LDL.LU R227, [R1+0x70] ;  /* 0x0000700001e37983 */ /* 0x0003620000300800 */
[----:B------:R-:W-:-:S05]  /*60d0*/  SHF.R.S32.HI R2, RZ, 0x1f, R0 ;  /* 0x0000001fff027819 */ /* 0x000fca0000011400 */
[C---:B------:R-:W-:Y:S01]  /*60e0*/  HMMA.16816.F32 R152, R124.reuse, R184, R152 ;  /* 0x000000b87c98723c */ /* 0x040fe20000001898 */
[----:B------:R-:W-:Y:S01]  /*60f0*/  LEA.HI R24, R2, R0, RZ, 0x6 ;  /* 0x0000000002187211 */ /* 0x000fe200078f30ff */
[----:B------:R-:W-:Y:S01]  /*6100*/  FADD.FTZ R0, R28, R23 ;  /* 0x000000171c007221 */ /* 0x000fe20000010000 */
[----:B------:R1:W5:Y:S05]  /*6110*/  LDL.LU R224, [R1+0x6c] ;  /* 0x00006c0001e07983 */ /* 0x00036a0000300800 */
[----:B------:R-:W-:Y:S01]  /*6120*/  HMMA.16816.F32 R156, R124, R186, R156 ;  /* 0x000000ba7c9c723c */ /* 0x000fe2000000189c */
[----:B------:R-:W-:-:S07]  /*6130*/  FADD.FTZ R0, R34, R0 ;  /* 0x0000000022007221 */ /* 0x000fce0000010000 */
[----:B------:R-:W-:Y:S08]  /*6140*/  HMMA.16816.F32 R184, R128, R186, R84 ;  /* 0x000000ba80b8723c */ /* 0x000ff00000001854 */
[C---:B------:R-:W-:Y:S08]  /*6150*/  HMMA.16816.F32 R88, R124.reuse, R96, R88 ;  /* 0x000000607c58723c */ /* 0x040ff00000001858 */
[----:B------:R-:W-:Y:S08]  /*6160*/  HMMA.16816.F32 R92, R124, R98, R92 ;  /* 0x000000627c5c723c */ /* 0x000ff0000000185c */
[C---:B------:R-:W-:Y:S08]  /*6170*/  HMMA.16816.F32 R84, R128.reuse, R96, R220 ;  /* 0x000000608054723c */ /* 0x040ff000000018dc */
[----:B------:R-:W-:Y:S01]  /*6180*/  HMMA.16816.F32 R96, R128, R98, R116 ;  /* 0x000000628060723c */ /* 0x000fe20000001874 */
[----:B------:R-:W-:-:S07]  /*6190*/  FADD.FTZ R0, R205, R0 ;  /* 0x00000000cd007221 */ /* 0x000fce0000010000 */
[-C--:B------:R-:W-:Y:S08]  /*61a0*/  HMMA.16816.F32 R120, R124, R4.reuse, R120 ;  /* 0x000000047c78723c */ /* 0x080ff00000001878 */
        /* <DEDUP_REMOVED lines=13> */
[----:B------:R-:W-:Y:S01]  /*6280*/  FADD.FTZ R3, R204, R3 ;  /* 0x00000003cc037221 */ /* 0x000fe20000010000 */
[----:B----4-:R-:W-:Y:S01]  /*6290*/  HMMA.16816.F32 R140, R128, R160, R140 ;  /* 0x000000a0808c723c */ /* 0x010fe2000000188c */
[----:B------:R-:W-:-:S02]  /*62a0*/  FADD.FTZ R4, R60, R4 ;  /* 0x000000043c047221 */ /* 0x000fc40000010000 */
[----:B------:R-:W-:Y:S02]  /*62b0*/  FADD.FTZ R5, R39, R5 ;  /* 0x0000000527057221 */ /* 0x000fe40000010000 */
[----:B------:R-:W-:-:S03]  /*62c0*/  FADD.FTZ R2, R209, R0 ;  /* 0x00000000d1027221 */ /* 0x000fc60000010000 */
[----:B------:R-:W-:Y:S01]  /*62d0*/  HMMA.16816.F32 R144, R124, R160, R144 ;  /* 0x000000a07c90723c */ /* 0x000fe20000001890 */
[----:B------:R-:W-:Y:S02]  /*62e0*/  FADD.FTZ R0, R206, R3 ;  /* 0x00000003ce007221 */ /* 0x000fe40000010000 */
[----:B------:R-:W-:-:S05]  /*62f0*/  FADD.FTZ R4, R62, R4 ;  /* 0x000000043e047221 */ /* 0x000fca0000010000 */
[----:B------:R-:W-:Y:S01]  /*6300*/  HMMA.16816.F32 R148, R124, R162, R148 ;  /* 0x000000a27c94723c */ /* 0x000fe20000001894 */
[----:B------:R-:W-:Y:S02]  /*6310*/  FADD.FTZ R5, R38, R5 ;  /* 0x0000000526057221 */ /* 0x000fe40000010000 */
[----:B------:R-:W-:-:S05]  /*6320*/  FADD.FTZ R3, R16, R2 ;  /* 0x0000000210037221 */ /* 0x000fca0000010000 */
[----:B------:R-:W-:Y:S01]  /*6330*/  HMMA.16816.F32 R160, R128, R162, R40 ;  /* 0x000000a280a0723c */ /* 0x000fe20000001828 */
[----:B------:R-:W-:-:S06]  /*6340*/  FADD.FTZ R2, R14, R0 ;  /* 0x000000000e027221 */ /* 0x000fcc0000010000 */
[----:B------:R-:W-:Y:S02]  /*6350*/  IMAD.MOV.U32 R40, RZ, RZ, R83 ;  /* 0x000000ffff287224 */ /* 0x000fe400078e0053 */
[----:B------:R-:W-:Y:S02]  /*6360*/  IMAD.MOV.U32 R41, RZ, RZ, R82 ;  /* 0x000000ffff297224 */ /* 0x000fe400078e0052 */
[----:B------:R-:W-:Y:S02]  /*6370*/  IMAD.MOV.U32 R42, RZ, RZ, R81 ;  /* 0x000000ffff2a7224 */ /* 0x000fe400078e0051 */
[----:B------:R-:W-:Y:S02]  /*6380*/  IMAD.MOV.U32 R43, RZ, RZ, R80 ;  /* 0x000000ffff2b7224 */ /* 0x000fe400078e0050 */
[----:B------:R-:W2:Y:S01]  /*6390*/  LDSM.16.MT88.4 R80, [R225+0x3800] ;  /* 0x00380000e150783b */ /* 0x000ea20000004200 */
[----:B------:R-:W-:Y:S02]  /*63a0*/  FADD.FTZ R0, R12, R4 ;  /* 0x000000040c007221 */ /* 0x000fe40000010000 */
[----:B------:R-:W-:Y:S01]  /*63b0*/  FADD.FTZ R4, R9, R5 ;  /* 0x0000000509047221 */ /* 0x000fe20000010000 */
[----:B------:R-:W-:Y:S01]  /*63c0*/  SHF.R.S32.HI R5, RZ, 0x6, R24 ;  /* 0x00000006ff057819 */ /* 0x000fe20000011418 */
[----:B------:R-:W-:-:S02]  /*63d0*/  FADD.FTZ R3, R18, R3 ;  /* 0x0000000312037221 */ /* 0x000fc40000010000 */
[----:B------:R-:W-:Y:S01]  /*63e0*/  FADD.FTZ R2, R15, R2 ;  /* 0x000000020f027221 */ /* 0x000fe20000010000 */
[----:B------:R-:W-:Y:S01]  /*63f0*/  IMNMX R5, R139, R5, !PT ;  /* 0x000000058b057217 */ /* 0x000fe20007800200 */
[----:B------:R-:W-:Y:S01]  /*6400*/  FADD.FTZ R0, R13, R0 ;  /* 0x000000000d007221 */ /* 0x000fe20000010000 */
[----:B------:R-:W-:Y:S01]  /*6410*/  IADD3 R222, R138, -0x2, RZ ;  /* 0xfffffffe8ade7810 */ /* 0x000fe20007ffe0ff */
[----:B------:R-:W-:Y:S02]  /*6420*/  FADD.FTZ R4, R11, R4 ;  /* 0x000000040b047221 */ /* 0x000fe40000010000 */
[----:B------:R-:W-:Y:S02]  /*6430*/  FADD.FTZ R3, R32, R3 ;  /* 0x0000000320037221 */ /* 0x000fe40000010000 */
[----:B------:R-:W-:Y:S01]  /*6440*/  FADD.FTZ R2, R27, R2 ;  /* 0x000000021b027221 */ /* 0x000fe20000010000 */
[----:B------:R3:W-:Y:S01]  /*6450*/  STL [R1+0x38], R5 ;  /* 0x0000380501007387 */ /* 0x0007e20000100800 */
[----:B------:R-:W-:Y:S01]  /*6460*/  FADD.FTZ R0, R17, R0 ;  /* 0x0000000011007221 */ /* 0x000fe20000010000 */
[----:B------:R-:W-:Y:S01]  /*6470*/  ISETP.GE.AND P0, PT, R222, R5, PT ;  /* 0x00000005de00720c */ /* 0x000fe20003f06270 */
[----:B------:R-:W-:-:S02]  /*6480*/  FADD.FTZ R4, R8, R4 ;  /* 0x0000000408047221 */ /* 0x000fc40000010000 */
[----:B---3--:R-:W-:Y:S02]  /*6490*/  FADD.FTZ R5, R31, R3 ;  /* 0x000000031f057221 */ /* 0x008fe40000010000 */
[----:B------:R-:W-:Y:S02]  /*64a0*/  FADD.FTZ R3, R26, R2 ;  /* 0x000000021a037221 */ /* 0x000fe40000010000 */
[----:B------:R-:W-:Y:S02]  /*64b0*/  FADD.FTZ R2, R19, R0 ;  /* 0x0000000013027221 */ /* 0x000fe40000010000 */
[----:B------:R-:W-:Y:S01]  /*64c0*/  FADD.FTZ R0, R10, R4 ;  /* 0x000000040a007221 */ /* 0x000fe20000010000 */
[----:B------:R1:W-:Y:S04]  /*64d0*/  STL [R1+0x8], R5 ;  /* 0x0000080501007387 */ /* 0x0003e80000100800 */
[----:B------:R1:W-:Y:S04]  /*64e0*/  STL [R1+0x4], R3 ;  /* 0x0000040301007387 */ /* 0x0003e80000100800 */
[----:B------:R1:W-:Y:S04]  /*64f0*/  STL [R1+0x14], R0 ;  /* 0x0000140001007387 */ /* 0x0003e80000100800 */
[----:B------:R1:W-:Y:S01]  /*6500*/  STL [R1+0x10], R2 ;  /* 0x0000100201007387 */ /* 0x0003e20000100800 */
[-C--:B------:R-:W-:Y:S08]  /*6510*/  HMMA.16816.F32 R188, R128, R192.reuse, R188 ;  /* 0x000000c080bc723c */ /* 0x080ff000000018bc */
[C---:B------:R-:W-:Y:S08]  /*6520*/  HMMA.16816.F32 R164, R124.reuse, R192, R164 ;  /* 0x000000c07ca4723c */ /* 0x040ff000000018a4 */
[-C--:B------:R-:W-:Y:S08]  /*6530*/  HMMA.16816.F32 R168, R124, R194.reuse, R168 ;  /* 0x000000c27ca8723c */ /* 0x080ff000000018a8 */
[----:B------:R-:W-:Y:S08]  /*6540*/  HMMA.16816.F32 R192, R128, R194, R68 ;  /* 0x000000c280c0723c */ /* 0x000ff00000001844 */
[C---:B------:R-:W-:Y:S08]  /*6550*/  HMMA.16816.F32 R176, R124.reuse, R200, R176 ;  /* 0x000000c87cb0723c */ /* 0x040ff000000018b0 */
[C---:B------:R-:W-:Y:S08]  /*6560*/  HMMA.16816.F32 R180, R124.reuse, R202, R180 ;  /* 0x000000ca7cb4723c */ /* 0x040ff000000018b4 */
[C---:B--2---:R-:W-:Y:S08]  /*6570*/  HMMA.16816.F32 R72, R124.reuse, R80, R48 ;  /* 0x000000507c48723c */ /* 0x044ff00000001830 */
        /* <DEDUP_REMOVED lines=9> */
[-C--:B------:R-:W-:Y:S08]  /*6610*/  HMMA.16816.F32 R124, R124, R6.reuse, R44 ;  /* 0x000000067c7c723c */ /* 0x080ff0000000182c */
[----:B------:R-:W-:Y:S01]  /*6620*/  HMMA.16816.F32 R128, R128, R6, R64 ;  /* 0x000000068080723c */ /* 0x000fe20000001840 */
[----:B------:R-:W-:Y:S01]  /*6630*/  @!UPT UIADD3 URZ, URZ, URZ, URZ ;  /* 0x0000003f3f3ff290 */ /* 0x000fe2000fffe03f */
[----:B------:R-:W-:Y:S11]  /*6640*/  @!P0 BRA `(.L_x_958) ;  /* 0x00004c7000008947 */ /* 0x000ff60003800000 */
[----:B-1----:R1:W-:Y:S01]  /*6650*/  STL [R1], R222 ;  /* 0x000000de01007387 */ /* 0x0023e20000100800 */
[----:B------:R-:W-:Y:S01]  /*6660*/  IMAD.MOV.U32 R133, RZ, RZ, R136 ;  /* 0x000000ffff857224 */ /* 0x000fe200078e0088 */
[----:B------:R-:W-:Y:S01]  /*6670*/  MOV R139, R134 ;  /* 0x00000086008b7202 */ /* 0x000fe20000000f00 */
[----:B------:R-:W-:Y:S01]  /*6680*/  IMAD.MOV.U32 R132, RZ, RZ, R137 ;  /* 0x000000ffff847224 */ /* 0x000fe200078e0089 */
[----:B------:R-:W-:-:S07]  /*6690*/  MOV R138, R135 ;  /* 0x00000087008a7202 */ /* 0x000fce0000000f00 */
.L_x_959:
[----:B------:R-:W-:Y:S04]  /*66a0*/  DEPBAR.LE SB0, 0x0 ;  /* 0x000080000000791a */ /* 0x000fe80000000000 */
[----:B------:R-:W-:Y:S01]  /*66b0*/  WARPSYNC 0xffffffff ;  /* 0xffffffff00007948 */ /* 0x000fe20003800000 */
[----:B------:R-:W-:Y:S08]  /*66c0*/  BAR.SYNC.DEFER_BLOCKING 0x0 ;  /* 0x0000000000007b1d */ /* 0x000ff00000010000 */
[----:B-----5:R-:W-:Y:S08]  /*66d0*/  LDSM.16.M88.4 R64, [R231] ;  /* 0x00000000e740783b */ /* 0x020ff00000000200 */
[----:B------:R-:W2:Y:S08]  /*66e0*/  LDSM.16.M88.4 R16, [R224] ;  /* 0x00000000e010783b */ /* 0x000eb00000000200 */
[----:B------:R-:W3:Y:S08]  /*66f0*/  LDSM.16.M88.4 R60, [R231+0x2000] ;  /* 0x00200000e73c783b */ /* 0x000ef00000000200 */
[----:B------:R-:W3:Y:S08]  /*6700*/  LDSM.16.M88.4 R32, [R224+0x800] ;  /* 0x00080000e020783b */ /* 0x000ef00000000200 */
[----:B------:R-:W4:Y:S06]  /*6710*/  LDL.64 R136, [R1+0x28] ;  /* 0x0000280001887983 */ /* 0x000f2c0000100a00 */
[----:B------:R-:W1:Y:S08]  /*6720*/  LDSM.16.M88.4 R48, [R224+0x1000] ;  /* 0x00100000e030783b */ /* 0x000e700000000200 */
[----:B------:R-:W4:Y:S01]  /*6730*/  LDL R217, [R1+0x18] ;  /* 0x0000180001d97983 */ /* 0x000f220000100800 */
[-C--:B--2---:R-:W-:Y:S03]  /*6740*/  HMMA.16816.F32 R4, R64, R16.reuse, RZ ;  /* 0x000000104004723c */ /* 0x084fe600000018ff */
[----:B------:R-:W2:Y:S04]  /*6750*/  LDL R218, [R1+0x34] ;  /* 0x0000340001da7983 */ /* 0x000ea80000100800 */
[----:B------:R-:W4:Y:S01]  /*6760*/  LDL.LU R216, [R1] ;  /* 0x0000000001d87983 */ /* 0x000f220000300800 */
[C---:B---3--:R-:W-:Y:S03]  /*6770*/  HMMA.16816.F32 R8, R60.reuse, R16, RZ ;  /* 0x000000103c08723c */ /* 0x048fe600000018ff */
[----:B------:R-:W3:Y:S05]  /*6780*/  LDSM.16.M88.4 R204, [R224+0x1800] ;  /* 0x00180000e0cc783b */ /* 0x000eea0000000200 */
[-C--:B------:R-:W-:Y:S03]  /*6790*/  HMMA.16816.F32 R12, R60, R18.reuse, RZ ;  /* 0x000000123c0c723c */ /* 0x080fe600000018ff */
[----:B------:R-:W-:Y:S05]  /*67a0*/  LDSM.16.M88.4 R208, [R233] ;  /* 0x00000000e9d0783b */ /* 0x000fea0000000200 */
[C---:B------:R-:W-:Y:S03]  /*67b0*/  HMMA.16816.F32 R16, R64.reuse, R18, RZ ;  /* 0x000000124010723c */ /* 0x040fe600000018ff */
[----:B------:R-:W-:Y:S05]  /*67c0*/  LDSM.16.M88.4 R212, [R233+0x2000] ;  /* 0x00200000e9d4783b */ /* 0x000fea0000000200 */
[-C--:B------:R-:W-:Y:S03]  /*67d0*/  HMMA.16816.F32 R20, R64, R32.reuse, RZ ;  /* 0x000000204014723c */ /* 0x080fe600000018ff */
[----:B------:R1:W-:Y:S04]  /*67e0*/  STL [R1+0x8c], R130 ;  /* 0x00008c8201007387 */ /* 0x0003e80000100800 */
[----:B------:R3:W-:Y:S01]  /*67f0*/  STL [R1+0x88], R131 ;  /* 0x0000888301007387 */ /* 0x0007e20000100800 */
[C---:B------:R-:W-:Y:S03]  /*6800*/  HMMA.16816.F32 R24, R60.reuse, R32, RZ ;  /* 0x000000203c18723c */ /* 0x040fe600000018ff */
[----:B------:R-:W-:Y:S04]  /*6810*/  STL [R1+0x6c], R235 ;  /* 0x00006ceb01007387 */ /* 0x000fe80000100800 */
[----:B------:R-:W-:Y:S01]  /*6820*/  STL [R1+0x70], R243 ;  /* 0x000070f301007387 */ /* 0x000fe20000100800 */
[-C--:B------:R-:W-:Y:S03]  /*6830*/  HMMA.16816.F32 R28, R60, R34.reuse, RZ ;  /* 0x000000223c1c723c */ /* 0x080fe600000018ff */
[----:B------:R-:W-:Y:S04]  /*6840*/  STL [R1+0x74], R242 ;  /* 0x000074f201007387 */ /* 0x000fe80000100800 */
[----:B------:R-:W-:Y:S01]  /*6850*/  STL [R1+0x78], R241 ;  /* 0x000078f101007387 */ /* 0x000fe20000100800 */
[C---:B------:R-:W-:Y:S03]  /*6860*/  HMMA.16816.F32 R32, R64.reuse, R34, RZ ;  /* 0x000000224020723c */ /* 0x040fe600000018ff */
[----:B-1----:R-:W2:Y:S04]  /*6870*/  LDL R130, [R1+0x3c] ;  /* 0x00003c0001827983 */ /* 0x002ea80000100800 */
[----:B---3--:R-:W3:Y:S01]  /*6880*/  LDL R131, [R1+0x1c] ;  /* 0x00001c0001837983 */ /* 0x008ee20000100800 */
[-C--:B------:R-:W-:Y:S03]  /*6890*/  HMMA.16816.F32 R36, R64, R48.reuse, RZ ;  /* 0x000000304024723c */ /* 0x080fe600000018ff */
[----:B------:R-:W-:Y:S04]  /*68a0*/  STL [R1+0x7c], R231 ;  /* 0x00007ce701007387 */ /* 0x000fe80000100800 */
[----:B------:R-:W-:Y:S01]  /*68b0*/  STL [R1+0x80], R224 ;  /* 0x000080e001007387 */ /* 0x000fe20000100800 */
[C---:B------:R-:W-:Y:S03]  /*68c0*/  HMMA.16816.F32 R40, R60.reuse, R48, RZ ;  /* 0x000000303c28723c */ /* 0x040fe600000018ff */
[----:B------:R-:W-:Y:S05]  /*68d0*/  STL [R1+0x84], R240 ;  /* 0x000084f001007387 */ /* 0x000fea0000100800 */
[-C--:B------:R-:W-:Y:S08]  /*68e0*/  HMMA.16816.F32 R44, R60, R50.reuse, RZ ;  /* 0x000000323c2c723c */ /* 0x080ff000000018ff */
[C---:B------:R-:W-:Y:S08]  /*68f0*/  HMMA.16816.F32 R48, R64.reuse, R50, RZ ;  /* 0x000000324030723c */ /* 0x040ff000000018ff */
[-C--:B------:R-:W-:Y:S08]  /*6900*/  HMMA.16816.F32 R52, R64, R204.reuse, RZ ;  /* 0x000000cc4034723c */ /* 0x080ff000000018ff */
[C---:B------:R-:W-:Y:S08]  /*6910*/  HMMA.16816.F32 R56, R60.reuse, R204, RZ ;  /* 0x000000cc3c38723c */ /* 0x040ff000000018ff */
[-C--:B------:R-:W-:Y:S08]  /*6920*/  HMMA.16816.F32 R60, R60, R206.reuse, RZ ;  /* 0x000000ce3c3c723c */ /* 0x080ff000000018ff */
[----:B------:R-:W-:Y:S01]  /*6930*/  HMMA.16816.F32 R64, R64, R206, RZ ;  /* 0x000000ce4040723c */ /* 0x000fe200000018ff */
[----:B------:R-:W1:Y:S07]  /*6940*/  LDSM.16.M88.4 R204, [R235] ;  /* 0x00000000ebcc783b */ /* 0x000e6e0000000200 */
[-C--:B-1----:R-:W-:Y:S08]  /*6950*/  HMMA.16816.F32 R4, R208, R204.reuse, R4 ;  /* 0x000000ccd004723c */ /* 0x082ff00000001804 */
[C---:B------:R-:W-:Y:S08]  /*6960*/  HMMA.16816.F32 R8, R212.reuse, R204, R8 ;  /* 0x000000ccd408723c */ /* 0x040ff00000001808 */
[-C--:B------:R-:W-:Y:S08]  /*6970*/  HMMA.16816.F32 R12, R212, R206.reuse, R12 ;  /* 0x000000ced40c723c */ /* 0x080ff0000000180c */
[C---:B------:R-:W-:Y:S01]  /*6980*/  HMMA.16816.F32 R16, R208.reuse, R206, R16 ;  /* 0x000000ced010723c */ /* 0x040fe20000001810 */
[----:B------:R-:W1:Y:S07]  /*6990*/  LDSM.16.M88.4 R204, [R243] ;  /* 0x00000000f3cc783b */ /* 0x000e6e0000000200 */
[-C--:B-1----:R-:W-:Y:S08]  /*69a0*/  HMMA.16816.F32 R20, R208, R204.reuse, R20 ;  /* 0x000000ccd014723c */ /* 0x082ff00000001814 */
[C---:B------:R-:W-:Y:S08]  /*69b0*/  HMMA.16816.F32 R24, R212.reuse, R204, R24 ;  /* 0x000000ccd418723c */ /* 0x040ff00000001818 */
[-C--:B------:R-:W-:Y:S08]  /*69c0*/  HMMA.16816.F32 R28, R212, R206.reuse, R28 ;  /* 0x000000ced41c723c */ /* 0x080ff0000000181c */
[C---:B------:R-:W-:Y:S01]  /*69d0*/  HMMA.16816.F32 R32, R208.reuse, R206, R32 ;  /* 0x000000ced020723c */ /* 0x040fe20000001820 */
[----:B------:R-:W1:Y:S07]  /*69e0*/  LDSM.16.M88.4 R204, [R242] ;  /* 0x00000000f2cc783b */ /* 0x000e6e0000000200 */
[-C--:B-1----:R-:W-:Y:S08]  /*69f0*/  HMMA.16816.F32 R36, R208, R204.reuse, R36 ;  /* 0x000000ccd024723c */ /* 0x082ff00000001824 */
[C---:B------:R-:W-:Y:S04]  /*6a00*/  HMMA.16816.F32 R40, R212.reuse, R204, R40 ;  /* 0x000000ccd428723c */ /* 0x040fe80000001828 */
[----:B----4-:R-:W-:Y:S04]  /*6a10*/  ISETP.GT.AND P4, PT, R217, R216, PT ;  /* 0x000000d8d900720c */ /* 0x010fe80003f84270 */
[-C--:B------:R-:W-:Y:S08]  /*6a20*/  HMMA.16816.F32 R44, R212, R206.reuse, R44 ;  /* 0x000000ced42c723c */ /* 0x080ff0000000182c */
[C---:B------:R-:W-:Y:S01]  /*6a30*/  HMMA.16816.F32 R48, R208.reuse, R206, R48 ;  /* 0x000000ced030723c */ /* 0x040fe20000001830 */
[----:B------:R-:W1:Y:S03]  /*6a40*/  LDSM.16.M88.4 R204, [R241] ;  /* 0x00000000f1cc783b */ /* 0x000e660000000200 */
[----:B------:R-:W-:Y:S01]  /*6a50*/  @!P4 SHF.R.S32.HI R0, RZ, 0x1f, R216 ;  /* 0x0000001fff00c819 */ /* 0x000fe200000114d8 */
[----:B------:R-:W-:Y:S01]  /*6a60*/  @!P4 IMAD.WIDE.U32 R2, R216, c[0x0][0x208], RZ ;  /* 0x00008200d802ca25 */ /* 0x000fe200078e00ff */
[----:B------:R-:W-:Y:S03]  /*6a70*/  @!P4 MOV R135, 0x5 ;  /* 0x000000050087c802 */ /* 0x000fe60000000f00 */
[----:B------:R-:W-:Y:S04]  /*6a80*/  @!P4 IMAD R0, R0, c[0x0][0x208], RZ ;  /* 0x000082000000ca24 */ /* 0x000fe800078e02ff */
[----:B------:R-:W-:Y:S04]  /*6a90*/  @!P4 IMAD R0, R216, c[0x0][0x20c], R0 ;  /* 0x00008300d800ca24 */ /* 0x000fe800078e0200 */
[----:B------:R-:W-:Y:S01]  /*6aa0*/  @!P4 IMAD.IADD R0, R3, 0x1, R0 ;  /* 0x000000010300c824 */ /* 0x000fe200078e0200 */
[C---:B------:R-:W-:Y:S04]  /*6ab0*/  @!P4 SHF.L.U32 R3, R2.reuse, 0x6, RZ ;  /* 0x000000060203c819 */ /* 0x040fe800000006ff */
[----:B------:R-:W-:Y:S01]  /*6ac0*/  @!P4 SHF.L.U64.HI R134, R2, 0x6, R0 ;  /* 0x000000060286c819 */ /* 0x000fe20000010200 */
[----:B------:R-:W-:Y:S01]  /*6ad0*/  @!P4 IMAD.MOV.U32 R0, RZ, RZ, c[0x0][0x208] ;  /* 0x00008200ff00c624 */ /* 0x000fe200078e00ff */
[C---:B------:R-:W-:Y:S02]  /*6ae0*/  @!P4 IADD3 R2, P2, R3.reuse, R136, RZ ;  /* 0x000000880302c210 */ /* 0x040fe40007f5e0ff */
[----:B------:R-:W-:Y:S02]  /*6af0*/  @!P4 IADD3 R3, P1, P0, R3, 0x40, R136 ;  /* 0x000000400303c810 */ /* 0x000fe4000783e088 */
[----:B--2---:R-:W-:Y:S02]  /*6b00*/  @!P4 IADD3.X R137, R134, R218, RZ, P2, !PT ;  /* 0x000000da8689c210 */ /* 0x004fe400017fe4ff */
[C---:B------:R-:W-:Y:S04]  /*6b10*/  @!P4 LEA R136, P2, R2.reuse, c[0x0][0x1f8], 0x1 ;  /* 0x00007e000288ca11 */ /* 0x040fe800078408ff */
[----:B------:R-:W-:Y:S05]  /*6b20*/  @!P4 LEA.HI.X R137, R2, c[0x0][0x1fc], R137, 0x1, P2 ;  /* 0x00007f000289ca11 */ /* 0x000fea00010f0c89 */
[----:B------:R-:W-:Y:S01]  /*6b30*/  @!PT LDS RZ, [RZ] ;  /* 0x00000000fffff984 */ /* 0x000fe20000000800 */
[----:B------:R-:W-:Y:S01]  /*6b40*/  @!PT LDS RZ, [RZ] ;  /* 0x00000000fffff984 */ /* 0x000fe20000000800 */
[----:B------:R-:W-:Y:S01]  /*6b50*/  @!PT LDS RZ, [RZ] ;  /* 0x00000000fffff984 */ /* 0x000fe20000000800 */
[----:B------:R2:W-:Y:S01]  /*6b60*/  @!P4 LDGSTS.E.BYPASS.LTC128B.128 [R244+0x100], [R136.64], !P6 ;  /* 0x0010000088f4cfae */ /* 0x0005e2000f101d48 */
[-C--:B-1----:R-:W-:Y:S08]  /*6b70*/  HMMA.16816.F32 R52, R208, R204.reuse, R52 ;  /* 0x000000ccd034723c */ /* 0x082ff00000001834 */
[C---:B------:R-:W-:Y:S08]  /*6b80*/  HMMA.16816.F32 R56, R212.reuse, R204, R56 ;  /* 0x000000ccd438723c */ /* 0x040ff00000001838 */
[-C--:B------:R-:W-:Y:S08]  /*6b90*/  HMMA.16816.F32 R60, R212, R206.reuse, R60 ;  /* 0x000000ced43c723c */ /* 0x080ff0000000183c */
[----:B------:R-:W-:Y:S07]  /*6ba0*/  HMMA.16816.F32 R64, R208, R206, R64 ;  /* 0x000000ced040723c */ /* 0x000fee0000001840 */
[C---:B------:R-:W-:Y:S01]  /*6bb0*/  @!P4 IMAD.SHL.U32 R206, R0.reuse, 0x20, RZ ;  /* 0x0000002000cec824 */ /* 0x040fe200078e00ff */
[----:B------:R-:W-:Y:S04]  /*6bc0*/  @!P4 SHF.L.U64.HI R0, R0, R135, c[0x0][0x20c] ;  /* 0x000083000000c619 */ /* 0x000fe80000010287 */
[----:B------:R-:W-:Y:S02]  /*6bd0*/  @!P4 IADD3.X R135, R134, RZ, R218, P1, P0 ;  /* 0x000000ff8687c210 */ /* 0x000fe40000fe04da */
[C---:B------:R-:W-:Y:S02]  /*6be0*/  @!P4 LEA R204, P1, R3.reuse, c[0x0][0x1f8], 0x1 ;  /* 0x00007e0003ccca11 */ /* 0x040fe400078208ff */
[-C--:B------:R-:W-:Y:S02]  /*6bf0*/  @!P4 IADD3 R134, P0, R136, R206.reuse, RZ ;  /* 0x000000ce8886c210 */ /* 0x080fe40007f1e0ff */
[----:B------:R-:W-:Y:S02]  /*6c00*/  @!P4 LEA.HI.X R205, R3, c[0x0][0x1fc], R135, 0x1, P1 ;  /* 0x00007f0003cdca11 */ /* 0x000fe400008f0c87 */
[-C--:B------:R-:W-:Y:S01]  /*6c10*/  @!P4 IADD3 R2, P1, R134, R206.reuse, RZ ;  /* 0x000000ce8602c210 */ /* 0x080fe20007f3e0ff */
[--C-:B------:R-:W-:Y:S02]  /*6c20*/  @!P4 IMAD.X R135, R137, 0x1, R0.reuse, P0 ;  /* 0x000000018987c824 */ /* 0x100fe400000e0600 */
[----:B------:R1:W-:Y:S01]  /*6c30*/  @!P4 LDGSTS.E.BYPASS.LTC128B.128 [R244+0x2100], [R204.64], !P5 ;  /* 0x02100000ccf4cfae */ /* 0x0003e2000e901d48 */
[----:B--2---:R-:W-:Y:S02]  /*6c40*/  @!P4 IADD3 R136, P0, R2, R206, RZ ;  /* 0x000000ce0288c210 */ /* 0x004fe40007f1e0ff */
[----:B------:R-:W-:Y:S05]  /*6c50*/  @!P4 IADD3.X R3, R135, R0, RZ, P1, !PT ;  /* 0x000000008703c210 */ /* 0x000fea0000ffe4ff */
[----:B------:R2:W-:Y:S01]  /*6c60*/  @!P4 LDGSTS.E.BYPASS.LTC128B.128 [R244+0x900], [R134.64], !P6 ;  /* 0x0090000086f4cfae */ /* 0x0005e2000f101d48 */
[----:B------:R-:W-:Y:S01]  /*6c70*/  @!P4 IMAD.X R137, R3, 0x1, R0, P0 ;  /* 0x000000010389c824 */ /* 0x000fe200000e0600 */
[----:B---3--:R-:W-:Y:S06]  /*6c80*/  MOV R0, R131 ;  /* 0x0000008300007202 */ /* 0x008fec0000000f00 */
[----:B------:R2:W-:Y:S08]  /*6c90*/  @!P4 LDGSTS.E.BYPASS.LTC128B.128 [R244+0x2900], [R134.64+0x80], !P5 ;  /* 0x0290008086f4cfae */ /* 0x0005f0000e901d48 */
[----:B------:R3:W-:Y:S08]  /*6ca0*/  @!P4 LDGSTS.E.BYPASS.LTC128B.128 [R244+0x1100], [R2.64], !P6 ;  /* 0x0110000002f4cfae */ /* 0x0007f0000f101d48 */
[----:B------:R3:W-:Y:S08]  /*6cb0*/  @!P4 LDGSTS.E.BYPASS.LTC128B.128 [R244+0x3100], [R2.64+0x80], !P5 ;  /* 0x0310008002f4cfae */ /* 0x0007f0000e901d48 */
[----:B------:R4:W-:Y:S08]  /*6cc0*/  @!P4 LDGSTS.E.BYPASS.LTC128B.128 [R244+0x1900], [R136.64], !P6 ;  /* 0x0190000088f4cfae */ /* 0x0009f0000f101d48 */
[----:B------:R4:W-:Y:S08]  /*6cd0*/  @!P4 LDGSTS.E.BYPASS.LTC128B.128 [R244+0x3900], [R136.64+0x80], !P5 ;  /* 0x0390008088f4cfae */ /* 0x0009f0000e901d48 */
[----:B-1----:R-:W-:Y:S01]  /*6ce0*/  LDSM.16.M88.4 R204, [R232] ;  /* 0x00000000e8cc783b */ /* 0x002fe20000000200 */
[----:B---3--:R-:W-:Y:S07]  /*6cf0*/  @P3 IMAD.HI.U32 R2, R131, c[0x0][0x2c8], RZ ;  /* 0x0000b20083023a27 */ /* 0x008fee00078e00ff */
[----:B------:R-:W1:Y:S01]  /*6d00*/  LDSM.16.M88.4 R208, [R230] ;  /* 0x00000000e6d0783b */ /* 0x000e620000000200 */
[----:B------:R-:W-:Y:S07]  /*6d10*/  @P3 SHF.R.U32.HI R0, RZ, c[0x0][0x2cc], R2 ;  /* 0x0000b300ff003a19 */ /* 0x000fee0000011602 */
[----:B------:R-:W3:Y:S08]  /*6d20*/  LDSM.16.M88.4 R212, [R232+0x2000] ;  /* 0x00200000e8d4783b */ /* 0x000ef00000000200 */
[----:B------:R-:W0:Y:S08]  /*6d30*/  LDGDEPBAR ;  /* 0x00000000000079af */ /* 0x000e300000000000 */
[----:B--2---:R-:W2:Y:S08]  /*6d40*/  SHFL.IDX PT, R134, R0, RZ, 0x1c1f ;  /* 0x001c1fff00867589 */ /* 0x004eb000000e0000 */
[----:B------:R-:W-:Y:S01]  /*6d50*/  SHFL.IDX PT, R2, R0, 0x2, 0x1c1f ;  /* 0x005c1f0000027f89 */ /* 0x000fe200000e0000 */
[-C--:B-1----:R-:W-:Y:S07]  /*6d60*/  HMMA.16816.F32 R4, R204, R208.reuse, R4 ;  /* 0x000000d0cc04723c */ /* 0x082fee0000001804 */
[----:B------:R-:W1:Y:S01]  /*6d70*/  SHFL.IDX PT, R3, R0, 0x1, 0x1c1f ;  /* 0x003c1f0000037f89 */ /* 0x000e6200000e0000 */
[C---:B---3--:R-:W-:Y:S07]  /*6d80*/  HMMA.16816.F32 R8, R212.reuse, R208, R8 ;  /* 0x000000d0d408723c */ /* 0x048fee0000001808 */
[----:B------:R3:W1:Y:S01]  /*6d90*/  SHFL.IDX PT, R135, R0, 0x3, 0x1c1f ;  /* 0x007c1f0000877f89 */ /* 0x00066200000e0000 */
[-C--:B------:R-:W-:Y:S08]  /*6da0*/  HMMA.16816.F32 R12, R212, R210.reuse, R12 ;  /* 0x000000d2d40c723c */ /* 0x080ff0000000180c */
[C---:B------:R-:W-:Y:S01]  /*6db0*/  HMMA.16816.F32 R16, R204.reuse, R210, R16 ;  /* 0x000000d2cc10723c */ /* 0x040fe20000001810 */
[----:B------:R-:W4:Y:S03]  /*6dc0*/  LDSM.16.M88.4 R208, [R230+0x800] ;  /* 0x00080000e6d0783b */ /* 0x000f260000000200 */
[----:B---3--:R-:W-:Y:S04]  /*6dd0*/  IMAD.MOV.U32 R0, RZ, RZ, -0x40 ;  /* 0xffffffc0ff007424 */ /* 0x008fe800078e00ff */
[----:B------:R-:W-:Y:S05]  /*6de0*/  IMAD R0, R216, R0, 0x1 ;  /* 0x00000001d8007424 */ /* 0x000fea00078e0200 */
[----:B------:R-:W-:Y:S02]  /*6df0*/  IADD3 R0, R0, c[0x0][0x1d0], -R130 ;  /* 0x0000740000007a10 */ /* 0x000fe40007ffe882 */
[----:B------:R-:W3:Y:S02]  /*6e00*/  LDL R130, [R1+0x30] ;  /* 0x0000300001827983 */ /* 0x000ee40000100800 */
[----:B------:R-:W-:Y:S04]  /*6e10*/  IADD3 R0, R0, -c[0x0][0x168], RZ ;  /* 0x80005a0000007a10 */ /* 0x000fe80007ffe0ff */
[C---:B--2---:R-:W-:Y:S01]  /*6e20*/  IADD3 R134, R0.reuse, R134, RZ ;  /* 0x0000008600867210 */ /* 0x044fe20007ffe0ff */
[C---:B-1----:R-:W-:Y:S01]  /*6e30*/  IMAD.IADD R3, R0.reuse, 0x1, R3 ;  /* 0x0000000100037824 */ /* 0x042fe200078e0203 */
[C---:B------:R-:W-:Y:S01]  /*6e40*/  IADD3 R2, R0.reuse, R2, RZ ;  /* 0x0000000200027210 */ /* 0x040fe20007ffe0ff */
[----:B------:R-:W-:Y:S01]  /*6e50*/  IMAD.IADD R0, R0, 0x1, R135 ;  /* 0x0000000100007824 */ /* 0x000fe200078e0287 */
[C---:B------:R-:W-:Y:S02]  /*6e60*/  ISETP.GT.AND P4, PT, R134.reuse, RZ, PT ;  /* 0x000000ff8600720c */ /* 0x040fe40003f84270 */
[C---:B------:R-:W-:Y:S02]  /*6e70*/  ISETP.GT.AND P1, PT, R3.reuse, RZ, PT ;  /* 0x000000ff0300720c */ /* 0x040fe40003f24270 */
[----:B------:R-:W-:Y:S02]  /*6e80*/  ISETP.GT.AND P0, PT, R3, 0x1, PT ;  /* 0x000000010300780c */ /* 0x000fe40003f04270 */
[----:B------:R-:W-:Y:S01]  /*6e90*/  ISETP.GT.AND P2, PT, R134, 0x1, PT ;  /* 0x000000018600780c */ /* 0x000fe20003f44270 */
[-C--:B----4-:R-:W-:Y:S08]  /*6ea0*/  HMMA.16816.F32 R20, R204, R208.reuse, R20 ;  /* 0x000000d0cc14723c */ /* 0x090ff00000001814 */
[C---:B------:R-:W-:Y:S08]  /*6eb0*/  HMMA.16816.F32 R24, R212.reuse, R208, R24 ;  /* 0x000000d0d418723c */ /* 0x040ff00000001818 */
[-C--:B------:R-:W-:Y:S08]  /*6ec0*/  HMMA.16816.F32 R28, R212, R210.reuse, R28 ;  /* 0x000000d2d41c723c */ /* 0x080ff0000000181c */
[C---:B------:R-:W-:Y:S01]  /*6ed0*/  HMMA.16816.F32 R32, R204.reuse, R210, R32 ;  /* 0x000000d2cc20723c */ /* 0x040fe20000001820 */
[----:B------:R-:W1:Y:S07]  /*6ee0*/  LDSM.16.M88.4 R208, [R230+0x1000] ;  /* 0x00100000e6d0783b */ /* 0x000e6e0000000200 */
[-C--:B-1----:R-:W-:Y:S08]  /*6ef0*/  HMMA.16816.F32 R36, R204, R208.reuse, R36 ;  /* 0x000000d0cc24723c */ /* 0x082ff00000001824 */
[C---:B------:R-:W-:Y:S08]  /*6f00*/  HMMA.16816.F32 R40, R212.reuse, R208, R40 ;  /* 0x000000d0d428723c */ /* 0x040ff00000001828 */
[-C--:B------:R-:W-:Y:S08]  /*6f10*/  HMMA.16816.F32 R44, R212, R210.reuse, R44 ;  /* 0x000000d2d42c723c */ /* 0x080ff0000000182c */
[C---:B------:R-:W-:Y:S01]  /*6f20*/  HMMA.16816.F32 R48, R204.reuse, R210, R48 ;  /* 0x000000d2cc30723c */ /* 0x040fe20000001830 */
[----:B------:R-:W1:Y:S07]  /*6f30*/  LDSM.16.M88.4 R208, [R230+0x1800] ;  /* 0x00180000e6d0783b */ /* 0x000e6e0000000200 */
[-C--:B-1----:R-:W-:Y:S08]  /*6f40*/  HMMA.16816.F32 R52, R204, R208.reuse, R52 ;  /* 0x000000d0cc34723c */ /* 0x082ff00000001834 */
[C---:B------:R-:W-:Y:S08]  /*6f50*/  HMMA.16816.F32 R56, R212.reuse, R208, R56 ;  /* 0x000000d0d438723c */ /* 0x040ff00000001838 */
[-C--:B------:R-:W-:Y:S01]  /*6f60*/  HMMA.16816.F32 R60, R212, R210.reuse, R60 ;  /* 0x000000d2d43c723c */ /* 0x080fe2000000183c */
[----:B------:R-:W-:Y:S07]  /*6f70*/  LDSM.16.M88.4 R212, [R234+0x2000] ;  /* 0x00200000ead4783b */ /* 0x000fee0000000200 */
[----:B------:R-:W-:Y:S01]  /*6f80*/  HMMA.16816.F32 R64, R204, R210, R64 ;  /* 0x000000d2cc40723c */ /* 0x000fe20000001840 */
[----:B------:R-:W-:Y:S08]  /*6f90*/  LDSM.16.M88.4 R204, [R234] ;  /* 0x00000000eacc783b */ /* 0x000ff00000000200 */
[----:B------:R-:W1:Y:S02]  /*6fa0*/  LDSM.16.M88.4 R208, [R227] ;  /* 0x00000000e3d0783b */ /* 0x000e640000000200 */
[-C--:B-1----:R-:W-:Y:S08]  /*6fb0*/  HMMA.16816.F32 R4, R204, R208.reuse, R4 ;  /* 0x000000d0cc04723c */ /* 0x082ff00000001804 */
        /* <DEDUP_REMOVED lines=19> */
[----:B------:R-:W-:Y:S08]  /*70f0*/  LDSM.16.M88.4 R204, [R231+0x4000] ;  /* 0x00400000e7cc783b */ /* 0x000ff00000000200 */
[----:B------:R-:W1:Y:S02]  /*7100*/  LDSM.16.M88.4 R208, [R224+0x2000] ;  /* 0x00200000e0d0783b */ /* 0x000e640000000200 */
        /* <DEDUP_REMOVED lines=21> */
[----:B------:R-:W1:Y:S02]  /*7260*/  LDSM.16.M88.4 R208, [R240] ;  /* 0x00000000f0d0783b */ /* 0x000e640000000200 */
        /* <DEDUP_REMOVED lines=58> */
[----:B------:R-:W1:Y:S01]  /*7610*/  LDSM.16.M88.4 R208, [R227+0x3800] ;  /* 0x00380000e3d0783b */ /* 0x000e620000000200 */
[----:B------:R-:W-:Y:S07]  /*7620*/  DEPBAR.LE SB0, 0x0 ;  /* 0x000080000000791a */ /* 0x000fee0000000000 */
[----:B------:R-:W-:Y:S01]  /*7630*/  BAR.SYNC.DEFER_BLOCKING 0x0 ;  /* 0x0000000000007b1d */ /* 0x000fe20000010000 */
[-C--:B-1----:R-:W-:Y:S08]  /*7640*/  HMMA.16816.F32 R52, R204, R208.reuse, R52 ;  /* 0x000000d0cc34723c */ /* 0x082ff00000001834 */
[C---:B------:R-:W-:Y:S08]  /*7650*/  HMMA.16816.F32 R56, R212.reuse, R208, R56 ;  /* 0x000000d0d438723c */ /* 0x040ff00000001838 */
[-C--:B------:R-:W-:Y:S01]  /*7660*/  HMMA.16816.F32 R60, R212, R210.reuse, R60 ;  /* 0x000000d2d43c723c */ /* 0x080fe2000000183c */
[----:B------:R-:W2:Y:S06]  /*7670*/  LDL.64 R212, [R1+0x20] ;  /* 0x0000200001d47983 */ /* 0x000eac0000100a00 */
[----:B------:R-:W-:Y:S01]  /*7680*/  IADD3 R214, R216, -0x1, RZ ;  /* 0xffffffffd8d67810 */ /* 0x000fe20007ffe0ff */
[----:B------:R-:W-:Y:S07]  /*7690*/  HMMA.16816.F32 R64, R204, R210, R64 ;  /* 0x000000d2cc40723c */ /* 0x000fee0000001840 */
[----:B------:R-:W-:Y:S02]  /*76a0*/  FSEL R207, R6, -INF , P1 ;  /* 0xff80000006cf7808 */ /* 0x000fe40000800000 */
[----:B------:R-:W-:Y:S02]  /*76b0*/  FSEL R206, R7, -INF , P0 ;  /* 0xff80000007ce7808 */ /* 0x000fe40000000000 */
[C---:B------:R-:W-:Y:S02]  /*76c0*/  ISETP.GT.AND P1, PT, R0.reuse, RZ, PT ;  /* 0x000000ff0000720c */ /* 0x040fe40003f24270 */
[----:B------:R-:W-:Y:S02]  /*76d0*/  ISETP.GT.AND P0, PT, R0, 0x1, PT ;  /* 0x000000010000780c */ /* 0x000fe40003f04270 */
[----:B------:R-:W-:Y:S02]  /*76e0*/  FSEL R204, R4, -INF , P4 ;  /* 0xff80000004cc7808 */ /* 0x000fe40002000000 */
[----:B------:R-:W-:Y:S02]  /*76f0*/  FSEL R211, R10, -INF , P1 ;  /* 0xff8000000ad37808 */ /* 0x000fe40000800000 */
[----:B------:R-:W-:Y:S02]  /*7700*/  FSEL R205, R5, -INF , P2 ;  /* 0xff80000005cd7808 */ /* 0x000fe40001000000 */
[----:B------:R-:W-:Y:S02]  /*7710*/  FSEL R210, R11, -INF , P0 ;  /* 0xff8000000bd27808 */ /* 0x000fe40000000000 */
[----:B------:R-:W-:Y:S02]  /*7720*/  ISETP.GT.AND P1, PT, R0, 0x8, PT ;  /* 0x000000080000780c */ /* 0x000fe40003f24270 */
[----:B------:R-:W-:Y:S02]  /*7730*/  ISETP.GT.AND P4, PT, R2, RZ, PT ;  /* 0x000000ff0200720c */ /* 0x000fe40003f84270 */
[----:B------:R-:W-:Y:S02]  /*7740*/  ISETP.GT.AND P0, PT, R0, 0x9, PT ;  /* 0x000000090000780c */ /* 0x000fe40003f04270 */
[----:B------:R-:W-:Y:S02]  /*7750*/  ISETP.GT.AND P2, PT, R2, 0x1, PT ;  /* 0x000000010200780c */ /* 0x000fe40003f44270 */
[----:B------:R-:W-:Y:S02]  /*7760*/  FSEL R14, R14, -INF , P1 ;  /* 0xff8000000e0e7808 */ /* 0x000fe40000800000 */
[----:B------:R-:W-:Y:S02]  /*7770*/  FSEL R209, R8, -INF , P4 ;  /* 0xff80000008d17808 */ /* 0x000fe40002000000 */
[C---:B------:R-:W-:Y:S02]  /*7780*/  ISETP.GT.AND P4, PT, R2.reuse, 0x8, PT ;  /* 0x000000080200780c */ /* 0x040fe40003f84270 */
[----:B------:R-:W-:Y:S02]  /*7790*/  FSEL R208, R9, -INF , P2 ;  /* 0xff80000009d07808 */ /* 0x000fe40001000000 */
[----:B------:R-:W-:Y:S02]  /*77a0*/  ISETP.GT.AND P2, PT, R2, 0x9, PT ;  /* 0x000000090200780c */ /* 0x000fe40003f44270 */
[----:B------:R-:W-:Y:S02]  /*77b0*/  FSEL R15, R15, -INF , P0 ;  /* 0xff8000000f0f7808 */ /* 0x000fe40000000000 */
[C---:B------:R-:W-:Y:S02]  /*77c0*/  ISETP.GT.AND P1, PT, R3.reuse, 0x8, PT ;  /* 0x000000080300780c */ /* 0x040fe40003f24270 */
[----:B------:R-:W-:Y:S02]  /*77d0*/  ISETP.GT.AND P0, PT, R3, 0x9, PT ;  /* 0x000000090300780c */ /* 0x000fe40003f04270 */
[----:B------:R-:W-:Y:S02]  /*77e0*/  FSEL R12, R12, -INF , P4 ;  /* 0xff8000000c0c7808 */ /* 0x000fe40002000000 */
[----:B------:R-:W-:Y:S02]  /*77f0*/  FSEL R13, R13, -INF , P2 ;  /* 0xff8000000d0d7808 */ /* 0x000fe40001000000 */
[----:B------:R-:W-:Y:S02]  /*7800*/  FSEL R19, R19, -INF , P0 ;  /* 0xff80000013137808 */ /* 0x000fe40000000000 */
[C---:B------:R-:W-:Y:S02]  /*7810*/  ISETP.GT.AND P0, PT, R3.reuse, 0x11, PT ;  /* 0x000000110300780c */ /* 0x040fe40003f04270 */
[C---:B------:R-:W-:Y:S02]  /*7820*/  ISETP.GT.AND P4, PT, R134.reuse, 0x8, PT ;  /* 0x000000088600780c */ /* 0x040fe40003f84270 */
[----:B------:R-:W-:Y:S02]  /*7830*/  ISETP.GT.AND P2, PT, R134, 0x9, PT ;  /* 0x000000098600780c */ /* 0x000fe40003f44270 */
[----:B------:R-:W-:Y:S02]  /*7840*/  FSEL R18, R18, -INF , P1 ;  /* 0xff80000012127808 */ /* 0x000fe40000800000 */
[----:B------:R-:W-:Y:S02]  /*7850*/  ISETP.GT.AND P1, PT, R3, 0x10, PT ;  /* 0x000000100300780c */ /* 0x000fe40003f24270 */
[----:B------:R-:W-:Y:S02]  /*7860*/  FSEL R23, R23, -INF , P0 ;  /* 0xff80000017177808 */ /* 0x000fe40000000000 */
[----:B------:R-:W-:Y:S02]  /*7870*/  FSEL R22, R22, -INF , P1 ;  /* 0xff80000016167808 */ /* 0x000fe40000800000 */
[----:B------:R-:W-:Y:S02]  /*7880*/  FSEL R16, R16, -INF , P4 ;  /* 0xff80000010107808 */ /* 0x000fe40002000000 */
[C---:B------:R-:W-:Y:S02]  /*7890*/  ISETP.GT.AND P4, PT, R134.reuse, 0x10, PT ;  /* 0x000000108600780c */ /* 0x040fe40003f84270 */
[----:B------:R-:W-:Y:S02]  /*78a0*/  FSEL R17, R17, -INF , P2 ;  /* 0xff80000011117808 */ /* 0x000fe40001000000 */
[----:B------:R-:W-:Y:S02]  /*78b0*/  ISETP.GT.AND P2, PT, R134, 0x11, PT ;  /* 0x000000118600780c */ /* 0x000fe40003f44270 */
[C---:B------:R-:W-:Y:S02]  /*78c0*/  ISETP.GT.AND P1, PT, R0.reuse, 0x10, PT ;  /* 0x000000100000780c */ /* 0x040fe40003f24270 */
[----:B------:R-:W-:Y:S02]  /*78d0*/  ISETP.GT.AND P0, PT, R0, 0x11, PT ;  /* 0x000000110000780c */ /* 0x000fe40003f04270 */
[----:B------:R-:W-:Y:S02]  /*78e0*/  FSEL R20, R20, -INF , P4 ;  /* 0xff80000014147808 */ /* 0x000fe40002000000 */
[----:B------:R-:W-:Y:S02]  /*78f0*/  FSEL R21, R21, -INF , P2 ;  /* 0xff80000015157808 */ /* 0x000fe40001000000 */
[----:B------:R-:W-:Y:S02]  /*7900*/  FSEL R26, R26, -INF , P1 ;  /* 0xff8000001a1a7808 */ /* 0x000fe40000800000 */
[----:B------:R-:W-:Y:S02]  /*7910*/  FSEL R27, R27, -INF , P0 ;  /* 0xff8000001b1b7808 */ /* 0x000fe40000000000 */
[C---:B------:R-:W-:Y:S02]  /*7920*/  ISETP.GT.AND P4, PT, R2.reuse, 0x10, PT ;  /* 0x000000100200780c */ /* 0x040fe40003f84270 */
[----:B------:R-:W-:Y:S02]  /*7930*/  ISETP.GT.AND P2, PT, R2, 0x11, PT ;  /* 0x000000110200780c */ /* 0x000fe40003f44270 */
[C---:B------:R-:W-:Y:S02]  /*7940*/  ISETP.GT.AND P1, PT, R0.reuse, 0x18, PT ;  /* 0x000000180000780c */ /* 0x040fe40003f24270 */
[----:B------:R-:W-:Y:S02]  /*7950*/  ISETP.GT.AND P0, PT, R0, 0x19, PT ;  /* 0x000000190000780c */ /* 0x000fe40003f04270 */
[----:B------:R-:W-:Y:S02]  /*7960*/  FSEL R24, R24, -INF , P4 ;  /* 0xff80000018187808 */ /* 0x000fe40002000000 */
[----:B------:R-:W-:Y:S02]  /*7970*/  FSEL R25, R25, -INF , P2 ;  /* 0xff80000019197808 */ /* 0x000fe40001000000 */
        /* <DEDUP_REMOVED lines=40> */
[----:B------:R-:W-:Y:S02]  /*7c00*/  ISETP.GT.AND P2, PT, R134, 0x29, PT ;  /* 0x000000298600780c */ /* 0x000fe40003f44270 */
[----:B------:R-:W-:Y:S02]  /*7c10*/  FSEL R50, R50, -INF , P1 ;  /* 0xff80000032327808 */ /* 0x000fe40000800000 */
[----:B------:R-:W-:Y:S02]  /*7c20*/  FSEL R51, R51, -INF , P0 ;  /* 0xff80000033337808 */ /* 0x000fe40000000000 */
[C---:B------:R-:W-:Y:S02]  /*7c30*/  ISETP.GT.AND P1, PT, R3.reuse, 0x30, PT ;  /* 0x000000300300780c */ /* 0x040fe40003f24270 */
[----:B------:R-:W-:Y:S02]  /*7c40*/  ISETP.GT.AND P0, PT, R3, 0x31, PT ;  /* 0x000000310300780c */ /* 0x000fe40003f04270 */
[----:B------:R-:W-:Y:S02]  /*7c50*/  ISETP.GT.AND P4, PT, R134, 0x28, PT ;  /* 0x000000288600780c */ /* 0x000fe40003f84270 */
[----:B------:R-:W-:Y:S02]  /*7c60*/  FSEL R49, R49, -INF , P2 ;  /* 0xff80000031317808 */ /* 0x000fe40001000000 */
[----:B------:R-:W-:Y:S02]  /*7c70*/  FSEL R54, R54, -INF , P1 ;  /* 0xff80000036367808 */ /* 0x000fe40000800000 */
[----:B------:R-:W-:Y:S02]  /*7c80*/  FSEL R55, R55, -INF , P0 ;  /* 0xff80000037377808 */ /* 0x000fe40000000000 */
[----:B------:R-:W-:Y:S02]  /*7c90*/  ISETP.GT.AND P0, PT, R0, 0x31, PT ;  /* 0x000000310000780c */ /* 0x000fe40003f04270 */
[----:B------:R-:W-:Y:S02]  /*7ca0*/  FSEL R48, R48, -INF , P4 ;  /* 0xff80000030307808 */ /* 0x000fe40002000000 */
[C---:B------:R-:W-:Y:S02]  /*7cb0*/  ISETP.GT.AND P2, PT, R134.reuse, 0x31, PT ;  /* 0x000000318600780c */ /* 0x040fe40003f44270 */
[----:B------:R-:W-:Y:S02]  /*7cc0*/  ISETP.GT.AND P4, PT, R134, 0x30, PT ;  /* 0x000000308600780c */ /* 0x000fe40003f84270 */
[----:B------:R-:W-:Y:S02]  /*7cd0*/  ISETP.GT.AND P1, PT, R2, 0x31, PT ;  /* 0x000000310200780c */ /* 0x000fe40003f24270 */
[----:B------:R-:W-:Y:S02]  /*7ce0*/  FMNMX.FTZ R137, R204, R132, !PT ;  /* 0x00000084cc897209 */ /* 0x000fe40007810000 */
[----:B------:R-:W-:Y:S02]  /*7cf0*/  FSEL R53, R53, -INF , P2 ;  /* 0xff80000035357808 */ /* 0x000fe40001000000 */
[----:B------:R-:W-:Y:S02]  /*7d00*/  FSEL R59, R59, -INF , P0 ;  /* 0xff8000003b3b7808 */ /* 0x000fe40000000000 */
[----:B------:R-:W-:Y:S02]  /*7d10*/  ISETP.GT.AND P0, PT, R3, 0x39, PT ;  /* 0x000000390300780c */ /* 0x000fe40003f04270 */
[----:B------:R-:W-:Y:S02]  /*7d20*/  FSEL R52, R52, -INF , P4 ;  /* 0xff80000034347808 */ /* 0x000fe40002000000 */
[----:B------:R-:W-:Y:S02]  /*7d30*/  FSEL R57, R57, -INF , P1 ;  /* 0xff80000039397808 */ /* 0x000fe40000800000 */
[----:B------:R-:W-:Y:S02]  /*7d40*/  ISETP.GT.AND P1, PT, R3, 0x38, PT ;  /* 0x000000380300780c */ /* 0x000fe40003f24270 */
[----:B------:R-:W-:Y:S02]  /*7d50*/  FMNMX.FTZ R3, R207, R133, !PT ;  /* 0x00000085cf037209 */ /* 0x000fe40007810000 */
[----:B------:R-:W-:Y:S02]  /*7d60*/  ISETP.GT.AND P4, PT, R2, 0x30, PT ;  /* 0x000000300200780c */ /* 0x000fe40003f84270 */
[----:B------:R-:W-:Y:S02]  /*7d70*/  ISETP.GT.AND P2, PT, R0, 0x30, PT ;  /* 0x000000300000780c */ /* 0x000fe40003f44270 */
[----:B------:R-:W-:Y:S02]  /*7d80*/  FMNMX.FTZ R137, R205, R137, !PT ;  /* 0x00000089cd897209 */ /* 0x000fe40007810000 */
[----:B------:R-:W-:Y:S02]  /*7d90*/  FMNMX.FTZ R3, R206, R3, !PT ;  /* 0x00000003ce037209 */ /* 0x000fe40007810000 */
[----:B------:R-:W-:Y:S02]  /*7da0*/  FSEL R56, R56, -INF , P4 ;  /* 0xff80000038387808 */ /* 0x000fe40002000000 */
[----:B------:R-:W-:Y:S02]  /*7db0*/  FSEL R58, R58, -INF , P2 ;  /* 0xff8000003a3a7808 */ /* 0x000fe40001000000 */
[C---:B------:R-:W-:Y:S02]  /*7dc0*/  ISETP.GT.AND P4, PT, R134.reuse, 0x38, PT ;  /* 0x000000388600780c */ /* 0x040fe40003f84270 */
[----:B------:R-:W-:Y:S02]  /*7dd0*/  ISETP.GT.AND P2, PT, R134, 0x39, PT ;  /* 0x000000398600780c */ /* 0x000fe40003f44270 */
[----:B------:R-:W-:Y:S02]  /*7de0*/  FMNMX.FTZ R137, R16, R137, !PT ;  /* 0x0000008910897209 */ /* 0x000fe40007810000 */
        /* <DEDUP_REMOVED lines=50> */
[----:B------:R-:W-:Y:S02]  /*8110*/  FSEL R66, R66, -INF , P1 ;  /* 0xff80000042427808 */ /* 0x000fe40000800000 */
[----:B------:R-:W-:Y:S02]  /*8120*/  FMNMX.FTZ R137, R64, R137, !PT ;  /* 0x0000008940897209 */ /* 0x000fe40007810000 */
[----:B------:R-:W-:Y:S02]  /*8130*/  FMNMX.FTZ R3, R45, R3, !PT ;  /* 0x000000032d037209 */ /* 0x000fe40007810000 */
[----:B------:R-:W-:Y:S02]  /*8140*/  FSEL R67, R67, -INF , P0 ;  /* 0xff80000043437808 */ /* 0x000fe40000000000 */
[C---:B------:R-:W-:Y:S02]  /*8150*/  ISETP.GT.AND P0, PT, R0.reuse, 0x39, PT ;  /* 0x000000390000780c */ /* 0x040fe40003f04270 */
[----:B------:R-:W-:Y:S02]  /*8160*/  ISETP.GT.AND P1, PT, R0, 0x38, PT ;  /* 0x000000380000780c */ /* 0x000fe40003f24270 */
[----:B------:R-:W-:Y:S02]  /*8170*/  FMNMX.FTZ R0, R58, R2, !PT ;  /* 0x000000023a007209 */ /* 0x000fe40007810000 */
[----:B------:R-:W-:Y:S02]  /*8180*/  FMNMX.FTZ R137, R65, R137, !PT ;  /* 0x0000008941897209 */ /* 0x000fe40007810000 */
[----:B------:R-:W-:Y:S02]  /*8190*/  FMNMX.FTZ R136, R66, R136, !PT ;  /* 0x0000008842887209 */ /* 0x000fe40007810000 */
[----:B------:R-:W-:Y:S01]  /*81a0*/  FMNMX.FTZ R3, R56, R3, !PT ;  /* 0x0000000338037209 */ /* 0x000fe20007810000 */
[----:B------:R-:W1:Y:S01]  /*81b0*/  SHFL.BFLY PT, R5, R137, 0x2, 0x1f ;  /* 0x0c401f0089057f89 */ /* 0x000e6200000e0000 */
[----:B------:R-:W-:Y:S02]  /*81c0*/  FSEL R62, R62, -INF , P1 ;  /* 0xff8000003e3e7808 */ /* 0x000fe40000800000 */
[----:B------:R-:W-:Y:S02]  /*81d0*/  FMNMX.FTZ R0, R59, R0, !PT ;  /* 0x000000003b007209 */ /* 0x000fe40007810000 */
[----:B------:R-:W-:Y:S02]  /*81e0*/  FSEL R60, R60, -INF , P4 ;  /* 0xff8000003c3c7808 */ /* 0x000fe40002000000 */
[----:B------:R-:W-:Y:S02]  /*81f0*/  FMNMX.FTZ R136, R67, R136, !PT ;  /* 0x0000008843887209 */ /* 0x000fe40007810000 */
[----:B------:R-:W-:Y:S02]  /*8200*/  FMNMX.FTZ R3, R57, R3, !PT ;  /* 0x0000000339037209 */ /* 0x000fe40007810000 */
[----:B------:R-:W-:Y:S01]  /*8210*/  FSEL R6, R63, -INF , P0 ;  /* 0xff8000003f067808 */ /* 0x000fe20000000000 */
[----:B------:R-:W4:Y:S01]  /*8220*/  SHFL.BFLY PT, R4, R136, 0x2, 0x1f ;  /* 0x0c401f0088047f89 */ /* 0x000f2200000e0000 */
[----:B------:R-:W-:Y:S02]  /*8230*/  FMNMX.FTZ R0, R62, R0, !PT ;  /* 0x000000003e007209 */ /* 0x000fe40007810000 */
[----:B------:R-:W-:Y:S02]  /*8240*/  FSEL R61, R61, -INF , P2 ;  /* 0xff8000003d3d7808 */ /* 0x000fe40001000000 */
[----:B------:R-:W-:Y:S02]  /*8250*/  FMNMX.FTZ R3, R60, R3, !PT ;  /* 0x000000033c037209 */ /* 0x000fe40007810000 */
[----:B------:R-:W-:Y:S02]  /*8260*/  FMNMX.FTZ R0, R6, R0, !PT ;  /* 0x0000000006007209 */ /* 0x000fe40007810000 */
[----:B------:R-:W-:Y:S02]  /*8270*/  FMNMX.FTZ R3, R61, R3, !PT ;  /* 0x000000033d037209 */ /* 0x000fe40007810000 */
[----:B------:R-:W-:Y:S01]  /*8280*/  ISETP.GT.AND P4, PT, R216, R217, PT ;  /* 0x000000d9d800720c */ /* 0x000fe20003f84270 */
[----:B------:R-:W2:Y:S01]  /*8290*/  SHFL.BFLY PT, R2, R0, 0x2, 0x1f ;  /* 0x0c401f0000027f89 */ /* 0x000ea200000e0000 */
[----:B-1----:R-:W-:Y:S07]  /*82a0*/  FMNMX.FTZ R137, R137, R5, !PT ;  /* 0x0000000589897209 */ /* 0x002fee0007810000 */
[----:B------:R-:W1:Y:S01]  /*82b0*/  SHFL.BFLY PT, R135, R3, 0x2, 0x1f ;  /* 0x0c401f0003877f89 */ /* 0x000e6200000e0000 */
[----:B----4-:R-:W-:Y:S03]  /*82c0*/  FMNMX.FTZ R136, R136, R4, !PT ;  /* 0x0000000488887209 */ /* 0x010fe60007810000 */
[----:B------:R-:W-:Y:S04]  /*82d0*/  @P4 IMAD.WIDE.U32 R8, R214, c[0x0][0x1e0], RZ ;  /* 0x00007800d6084a25 */ /* 0x000fe800078e00ff */
[----:B------:R-:W4:Y:S01]  /*82e0*/  SHFL.BFLY PT, R5, R137, 0x1, 0x1f ;  /* 0x0c201f0089057f89 */ /* 0x000f2200000e0000 */
[----:B--2---:R-:W-:Y:S07]  /*82f0*/  FMNMX.FTZ R0, R0, R2, !PT ;  /* 0x0000000200007209 */ /* 0x004fee0007810000 */
[----:B------:R-:W2:Y:S01]  /*8300*/  SHFL.BFLY PT, R4, R136, 0x1, 0x1f ;  /* 0x0c201f0088047f89 */ /* 0x000ea200000e0000 */
[----:B------:R-:W-:Y:S05]  /*8310*/  @P4 SHF.R.S32.HI R2, RZ, 0x1f, R214 ;  /* 0x0000001fff024819 */ /* 0x000fea00000114d6 */
[----:B------:R-:W-:Y:S01]  /*8320*/  @P4 IMAD R2, R2, c[0x0][0x1e0], RZ ;  /* 0x0000780002024a24 */ /* 0x000fe200078e02ff */
[----:B-1----:R-:W-:Y:S02]  /*8330*/  FMNMX.FTZ R135, R3, R135, !PT ;  /* 0x0000008703877209 */ /* 0x002fe40007810000 */
[----:B------:R-:W1:Y:S01]  /*8340*/  SHFL.BFLY PT, R3, R0, 0x1, 0x1f ;  /* 0x0c201f0000037f89 */ /* 0x000e6200000e0000 */
[----:B------:R-:W-:Y:S05]  /*8350*/  @P4 IMAD R2, R214, c[0x0][0x1e4], R2 ;  /* 0x00007900d6024a24 */ /* 0x000fea00078e0202 */
[----:B------:R-:W-:Y:S02]  /*8360*/  @P4 IADD3 R2, R9, R2, RZ ;  /* 0x0000000209024210 */ /* 0x000fe40007ffe0ff */
[----:B----4-:R-:W-:Y:S01]  /*8370*/  FMNMX.FTZ R137, R137, R5, !PT ;  /* 0x0000000589897209 */ /* 0x010fe20007810000 */
[----:B------:R-:W4:Y:S03]  /*8380*/  SHFL.BFLY PT, R7, R135, 0x1, 0x1f ;  /* 0x0c201f0087077f89 */ /* 0x000f2600000e0000 */
[C---:B------:R-:W-:Y:S02]  /*8390*/  FSETP.NEU.FTZ.AND P2, PT, R137.reuse, -INF , PT ;  /* 0xff8000008900780b */ /* 0x040fe40003f5d000 */
[----:B--2---:R-:W-:Y:S02]  /*83a0*/  FMNMX.FTZ R136, R136, R4, !PT ;  /* 0x0000000488887209 */ /* 0x004fe40007810000 */
[C---:B------:R-:W-:Y:S01]  /*83b0*/  @P4 SHF.L.U64.HI R4, R8.reuse, 0x6, R2 ;  /* 0x0000000608044819 */ /* 0x040fe20000010202 */
[----:B------:R-:W-:Y:S01]  /*83c0*/  @P4 IMAD.SHL.U32 R8, R8, 0x40, RZ ;  /* 0x0000004008084824 */ /* 0x000fe200078e00ff */
[----:B------:R-:W-:Y:S02]  /*83d0*/  FSEL R2, R137, RZ, P2 ;  /* 0x000000ff89027208 */ /* 0x000fe40001000000 */
[----:B-1----:R-:W-:Y:S03]  /*83e0*/  FMNMX.FTZ R134, R0, R3, !PT ;  /* 0x0000000300867209 */ /* 0x002fe60007810000 */
[----:B------:R-:W-:Y:S01]  /*83f0*/  FADD.FTZ R5, -R2, R132 ;  /* 0x0000008402057221 */ /* 0x000fe20000010100 */
[----:B------:R-:W-:Y:S04]  /*8400*/  @P4 IADD3 R0, P1, R8, R212, RZ ;  /* 0x000000d408004210 */ /* 0x000fe80007f3e0ff */
[----:B------:R-:W-:Y:S02]  /*8410*/  @P4 LEA R10, P0, R0, c[0x0][0x1c8], 0x1 ;  /* 0x00007200000a4a11 */ /* 0x000fe400078008ff */
[----:B---3--:R-:W-:Y:S02]  /*8420*/  @P4 IADD3.X R2, R4, R130, RZ, P1, !PT ;  /* 0x0000008204024210 */ /* 0x008fe40000ffe4ff */
[----:B----4-:R-:W-:Y:S02]  /*8430*/  FMNMX.FTZ R135, R135, R7, !PT ;  /* 0x0000000787877209 */ /* 0x010fe40007810000 */
[----:B------:R-:W-:Y:S02]  /*8440*/  @P4 LEA.HI.X R11, R0, c[0x0][0x1cc], R2, 0x1, P0 ;  /* 0x00007300000b4a11 */ /* 0x000fe400000f0c02 */
[----:B------:R-:W-:Y:S03]  /*8450*/  @P4 IADD3 R0, P1, P0, R8, 0x40, R212 ;  /* 0x0000004008004810 */ /* 0x000fe6000783e0d4 */
[----:B------:R1:W-:Y:S01]  /*8460*/  @P4 LDGSTS.E.BYPASS.LTC128B.128 [R244+0x4100], [R10.64], !P6 ;  /* 0x041000000af44fae */ /* 0x0003e2000f101d48 */
[----:B------:R-:W-:Y:S02]  /*8470*/  @P4 IADD3.X R4, R4, RZ, R130, P1, P0 ;  /* 0x000000ff04044210 */ /* 0x000fe40000fe0482 */
[----:B------:R-:W-:Y:S02]  /*8480*/  @P4 LEA R8, P0, R0, c[0x0][0x1c8], 0x1 ;  /* 0x0000720000084a11 */ /* 0x000fe400078008ff */
[----:B------:R-:W-:Y:S02]  /*8490*/  FSETP.NEU.FTZ.AND P1, PT, R136, -INF , PT ;  /* 0xff8000008800780b */ /* 0x000fe40003f3d000 */
[----:B------:R-:W-:Y:S02]  /*84a0*/  @P4 LEA.HI.X R9, R0, c[0x0][0x1cc], R4, 0x1, P0 ;  /* 0x0000730000094a11 */ /* 0x000fe400000f0c04 */
[C---:B------:R-:W-:Y:S02]  /*84b0*/  FSETP.NEU.FTZ.AND P0, PT, R135.reuse, -INF , PT ;  /* 0xff8000008700780b */ /* 0x040fe40003f1d000 */
[----:B------:R-:W-:Y:S01]  /*84c0*/  FSEL R2, R136, RZ, P1 ;  /* 0x000000ff88027208 */ /* 0x000fe20000800000 */
[----:B------:R2:W-:Y:S01]  /*84d0*/  @P4 LDGSTS.E.BYPASS.LTC128B.128 [R244+0x6100], [R8.64], !P5 ;  /* 0x0610000008f44fae */ /* 0x0005e2000e901d48 */
[----:B------:R-:W-:Y:S03]  /*84e0*/  FSEL R0, R135, RZ, P0 ;  /* 0x000000ff87007208 */ /* 0x000fe60000000000 */
[----:B------:R-:W-:Y:S02]  /*84f0*/  FADD.FTZ R4, -R2, R133 ;  /* 0x0000008502047221 */ /* 0x000fe40000010100 */
[----:B------:R-:W-:Y:S02]  /*8500*/  @P4 IMAD.MOV.U32 R2, RZ, RZ, c[0x0][0x1e0] ;  /* 0x00007800ff024624 */ /* 0x000fe400078e00ff */
[----:B------:R-:W-:Y:S01]  /*8510*/  FADD.FTZ R3, -R0, R138 ;  /* 0x0000008a00037221 */ /* 0x000fe20000010100 */
[----:B------:R-:W-:Y:S04]  /*8520*/  @P4 MOV R0, 0x5 ;  /* 0x0000000500004802 */ /* 0x000fe80000000f00 */
[C---:B------:R-:W-:Y:S01]  /*8530*/  @P4 SHF.L.U64.HI R0, R2.reuse, R0, c[0x0][0x1e4] ;  /* 0x0000790002004619 */ /* 0x040fe20000010200 */
[----:B------:R-:W-:Y:S02]  /*8540*/  @P4 IMAD.SHL.U32 R2, R2, 0x20, RZ ;  /* 0x0000002002024824 */ /* 0x000fe400078e00ff */
[----:B--2---:R-:W-:Y:S05]  /*8550*/  FMUL.FTZ R8, R137, c[0x0][0x2d0] ;  /* 0x0000b40089087a20 */ /* 0x004fea0000410000 */
[----:B------:R-:W-:Y:S02]  /*8560*/  FSEL R8, R8, RZ, P2 ;  /* 0x000000ff08087208 */ /* 0x000fe40001000000 */
[----:B-1----:R-:W-:Y:S03]  /*8570*/  @P4 IADD3 R10, P2, R10, R2, RZ ;  /* 0x000000020a0a4210 */ /* 0x002fe60007f5e0ff */
[--C-:B------:R-:W-:Y:S01]  /*8580*/  FFMA.FTZ R7, R204, c[0x0][0x2d0], -R8.reuse ;  /* 0x0000b400cc077a23 */ /* 0x100fe20000010808 */
[----:B------:R-:W-:Y:S01]  /*8590*/  @P4 IADD3.X R11, R0, R11, RZ, P2, !PT ;  /* 0x0000000b000b4210 */ /* 0x000fe200017fe4ff */
[--C-:B------:R-:W-:Y:S02]  /*85a0*/  FFMA.FTZ R9, R17, c[0x0][0x2d0], -R8.reuse ;  /* 0x0000b40011097a23 */ /* 0x100fe40000010808 */
[----:B------:R1:W-:Y:S01]  /*85b0*/  MUFU.EX2 R213, R7 ;  /* 0x0000000700d57308 */ /* 0x0003e20000000800 */
[--C-:B------:R-:W-:Y:S01]  /*85c0*/  FFMA.FTZ R224, R36, c[0x0][0x2d0], -R8.reuse ;  /* 0x0000b40024e07a23 */ /* 0x100fe20000010808 */
[----:B------:R2:W-:Y:S01]  /*85d0*/  @P4 LDGSTS.E.BYPASS.LTC128B.128 [R244+0x4900], [R10.64], !P6 ;  /* 0x049000000af44fae */ /* 0x0005e2000f101d48 */
[----:B------:R-:W-:Y:S01]  /*85e0*/  MOV R36, R214 ;  /* 0x000000d600247202 */ /* 0x000fe20000000f00 */
[--C-:B------:R-:W-:Y:S02]  /*85f0*/  FFMA.FTZ R63, R20, c[0x0][0x2d0], -R8.reuse ;  /* 0x0000b400143f7a23 */ /* 0x100fe40000010808 */
[--C-:B------:R-:W-:Y:S02]  /*8600*/  FFMA.FTZ R130, R21, c[0x0][0x2d0], -R8.reuse ;  /* 0x0000b40015827a23 */ /* 0x100fe40000010808 */
[--C-:B------:R-:W-:Y:S02]  /*8610*/  FFMA.FTZ R131, R32, c[0x0][0x2d0], -R8.reuse ;  /* 0x0000b40020837a23 */ /* 0x100fe40000010808 */
[----:B------:R-:W-:Y:S01]  /*8620*/  MUFU.EX2 R248, R9 ;  /* 0x0000000900f87308 */ /* 0x000fe20000000800 */
[----:B------:R2:W-:Y:S01]  /*8630*/  @P4 LDGSTS.E.BYPASS.LTC128B.128 [R244+0x6900], [R10.64+0x80], !P5 ;  /* 0x069000800af44fae */ /* 0x0005e2000e901d48 */
[--C-:B------:R-:W-:Y:S02]  /*8640*/  FFMA.FTZ R53, R53, c[0x0][0x2d0], -R8.reuse ;  /* 0x0000b40035357a23 */ /* 0x100fe40000010808 */
[--C-:B------:R-:W-:Y:S02]  /*8650*/  FFMA.FTZ R240, R64, c[0x0][0x2d0], -R8.reuse ;  /* 0x0000b40040f07a23 */ /* 0x100fe40000010808 */
[--C-:B------:R-:W-:Y:S02]  /*8660*/  FFMA.FTZ R252, R33, c[0x0][0x2d0], -R8.reuse ;  /* 0x0000b40021fc7a23 */ /* 0x100fe40000010808 */
[--C-:B------:R-:W-:Y:S02]  /*8670*/  FFMA.FTZ R48, R48, c[0x0][0x2d0], -R8.reuse ;  /* 0x0000b40030307a23 */ /* 0x100fe40000010808 */
[----:B------:R-:W-:Y:S02]  /*8680*/  FFMA.FTZ R65, R65, c[0x0][0x2d0], -R8 ;  /* 0x0000b40041417a23 */ /* 0x000fe40000010808 */
[----:B------:R-:W-:Y:S02]  /*8690*/  IMAD.MOV.U32 R33, RZ, RZ, R216 ;  /* 0x000000ffff217224 */ /* 0x000fe400078e00d8 */
[----:B-1----:R-:W-:Y:S04]  /*86a0*/  FFMA.FTZ R7, R205, c[0x0][0x2d0], -R8 ;  /* 0x0000b400cd077a23 */ /* 0x002fe80000010808 */
[----:B------:R1:W3:Y:S01]  /*86b0*/  MUFU.EX2 R220, R7 ;  /* 0x0000000700dc7308 */ /* 0x0002e20000000800 */
[-C--:B--2---:R-:W-:Y:S05]  /*86c0*/  @P4 IADD3 R10, P2, R10, R2.reuse, RZ ;  /* 0x000000020a0a4210 */ /* 0x084fea0007f5e0ff */
[----:B------:R-:W-:Y:S05]  /*86d0*/  @P4 IMAD.X R11, R11, 0x1, R0, P2 ;  /* 0x000000010b0b4824 */ /* 0x000fea00010e0600 */
[----:B------:R2:W-:Y:S01]  /*86e0*/  @P4 LDGSTS.E.BYPASS.LTC128B.128 [R244+0x5100], [R10.64], !P6 ;  /* 0x051000000af44fae */ /* 0x0005e2000f101d48 */
[--C-:B-1----:R-:W-:Y:S01]  /*86f0*/  FFMA.FTZ R7, R16, c[0x0][0x2d0], -R8.reuse ;  /* 0x0000b40010077a23 */ /* 0x102fe20000010808 */
[----:B---3--:R-:W-:Y:S03]  /*8700*/  F2FP.PACK_AB R204, R220, R213 ;  /* 0x000000d5dccc723e */ /* 0x008fe600000000ff */
[----:B------:R1:W3:Y:S03]  /*8710*/  MUFU.EX2 R222, R7 ;  /* 0x0000000700de7308 */ /* 0x0002e60000000800 */
[----:B------:R2:W-:Y:S01]  /*8720*/  @P4 LDGSTS.E.BYPASS.LTC128B.128 [R244+0x7100], [R10.64+0x80], !P5 ;  /* 0x071000800af44fae */ /* 0x0005e2000e901d48 */
[----:B-1----:R-:W-:Y:S05]  /*8730*/  FMUL.FTZ R7, R136, c[0x0][0x2d0] ;  /* 0x0000b40088077a20 */ /* 0x002fea0000410000 */
[----:B------:R-:W-:Y:S02]  /*8740*/  FSEL R7, R7, RZ, P1 ;  /* 0x000000ff07077208 */ /* 0x000fe40000800000 */
[----:B--2---:R-:W-:Y:S03]  /*8750*/  @P4 IADD3 R10, P1, R10, R2, RZ ;  /* 0x000000020a0a4210 */ /* 0x004fe60007f3e0ff */
[--C-:B------:R-:W-:Y:S01]  /*8760*/  FFMA.FTZ R9, R207, c[0x0][0x2d0], -R7.reuse ;  /* 0x0000b400cf097a23 */ /* 0x100fe20000010807 */
[----:B------:R-:W-:Y:S01]  /*8770*/  @P4 IADD3.X R11, R11, R0, RZ, P1, !PT ;  /* 0x000000000b0b4210 */ /* 0x000fe20000ffe4ff */
[--C-:B------:R-:W-:Y:S01]  /*8780*/  FFMA.FTZ R2, R19, c[0x0][0x2d0], -R7.reuse ;  /* 0x0000b40013027a23 */ /* 0x100fe20000010807 */
[----:B------:R-:W-:Y:S01]  /*8790*/  FSETP.NEU.FTZ.AND P1, PT, R134, -INF , PT ;  /* 0xff8000008600780b */ /* 0x000fe20003f3d000 */
[----:B------:R1:W-:Y:S01]  /*87a0*/  MUFU.EX2 R212, R9 ;  /* 0x0000000900d47308 */ /* 0x0003e20000000800 */
[--C-:B------:R-:W-:Y:S01]  /*87b0*/  FFMA.FTZ R250, R22, c[0x0][0x2d0], -R7.reuse ;  /* 0x0000b40016fa7a23 */ /* 0x100fe20000010807 */
[----:B------:R2:W-:Y:S01]  /*87c0*/  @P4 LDGSTS.E.BYPASS.LTC128B.128 [R244+0x5900], [R10.64], !P6 ;  /* 0x059000000af44fae */ /* 0x0005e2000f101d48 */
[----:B------:R-:W-:Y:S01]  /*87d0*/  FSEL R0, R134, RZ, P1 ;  /* 0x000000ff86007208 */ /* 0x000fe20000800000 */
[--C-:B------:R-:W-:Y:S02]  /*87e0*/  FFMA.FTZ R249, R23, c[0x0][0x2d0], -R7.reuse ;  /* 0x0000b40017f97a23 */ /* 0x100fe40000010807 */
[--C-:B------:R-:W-:Y:S02]  /*87f0*/  FFMA.FTZ R32, R38, c[0x0][0x2d0], -R7.reuse ;  /* 0x0000b40026207a23 */ /* 0x100fe40000010807 */
[--C-:B------:R-:W-:Y:S02]  /*8800*/  FFMA.FTZ R19, R39, c[0x0][0x2d0], -R7.reuse ;  /* 0x0000b40027137a23 */ /* 0x100fe40000010807 */
[----:B------:R4:W-:Y:S01]  /*8810*/  MUFU.EX2 R221, R2 ;  /* 0x0000000200dd7308 */ /* 0x0009e20000000800 */
[----:B------:R2:W-:Y:S01]  /*8820*/  @P4 LDGSTS.E.BYPASS.LTC128B.128 [R244+0x7900], [R10.64+0x80], !P5 ;  /* 0x079000800af44fae */ /* 0x0005e2000e901d48 */
[--C-:B------:R-:W-:Y:S02]  /*8830*/  FFMA.FTZ R54, R54, c[0x0][0x2d0], -R7.reuse ;  /* 0x0000b40036367a23 */ /* 0x100fe40000010807 */
[--C-:B------:R-:W-:Y:S02]  /*8840*/  FFMA.FTZ R55, R55, c[0x0][0x2d0], -R7.reuse ;  /* 0x0000b40037377a23 */ /* 0x100fe40000010807 */
[--C-:B------:R-:W-:Y:S02]  /*8850*/  FFMA.FTZ R251, R34, c[0x0][0x2d0], -R7.reuse ;  /* 0x0000b40022fb7a23 */ /* 0x100fe40000010807 */
[--C-:B------:R-:W-:Y:S01]  /*8860*/  FFMA.FTZ R50, R50, c[0x0][0x2d0], -R7.reuse ;  /* 0x0000b40032327a23 */ /* 0x100fe20000010807 */
[----:B------:R-:W2:Y:S01]  /*8870*/  LDSM.16.MT88.4 R20, [R225] ;  /* 0x00000000e114783b */ /* 0x000ea20000004200 */
[--C-:B------:R-:W-:Y:S02]  /*8880*/  FFMA.FTZ R51, R51, c[0x0][0x2d0], -R7.reuse ;  /* 0x0000b40033337a23 */ /* 0x100fe40000010807 */
[--C-:B------:R-:W-:Y:S02]  /*8890*/  FFMA.FTZ R66, R66, c[0x0][0x2d0], -R7.reuse ;  /* 0x0000b40042427a23 */ /* 0x100fe40000010807 */
[--C-:B-1----:R-:W-:Y:S01]  /*88a0*/  FFMA.FTZ R9, R206, c[0x0][0x2d0], -R7.reuse ;  /* 0x0000b400ce097a23 */ /* 0x102fe20000010807 */
[----:B---3--:R-:W-:Y:S01]  /*88b0*/  F2FP.PACK_AB R206, R248, R222 ;  /* 0x000000def8ce723e */ /* 0x008fe200000000ff */
[----:B------:R-:W-:Y:S01]  /*88c0*/  FFMA.FTZ R67, R67, c[0x0][0x2d0], -R7 ;  /* 0x0000b40043437a23 */ /* 0x000fe20000010807 */
[----:B------:R-:W0:Y:S01]  /*88d0*/  LDGDEPBAR ;  /* 0x00000000000079af */ /* 0x000e220000000000 */
[----:B------:R1:W3:Y:S01]  /*88e0*/  MUFU.EX2 R218, R9 ;  /* 0x0000000900da7308 */ /* 0x0002e20000000800 */
[----:B----4-:R-:W-:Y:S02]  /*88f0*/  FADD.FTZ R2, -R0, R139 ;  /* 0x0000008b00027221 */ /* 0x010fe40000010100 */
[----:B-1----:R-:W-:Y:S01]  /*8900*/  FFMA.FTZ R9, R18, c[0x0][0x2d0], -R7 ;  /* 0x0000b40012097a23 */ /* 0x002fe20000010807 */
[----:B---3--:R-:W-:Y:S01]  /*8910*/  F2FP.PACK_AB R205, R218, R212 ;  /* 0x000000d4dacd723e */ /* 0x008fe200000000ff */
[--C-:B------:R-:W-:Y:S05]  /*8920*/  FFMA.FTZ R18, R52, c[0x0][0x2d0], -R8.reuse ;  /* 0x0000b40034127a23 */ /* 0x100fea0000010808 */
[----:B------:R1:W3:Y:S02]  /*8930*/  MUFU.EX2 R219, R9 ;  /* 0x0000000900db7308 */ /* 0x0002e40000000800 */
[----:B-1----:R-:W-:Y:S01]  /*8940*/  FMUL.FTZ R9, R135, c[0x0][0x2d0] ;  /* 0x0000b40087097a20 */ /* 0x002fe20000410000 */
[----:B---3--:R-:W-:Y:S04]  /*8950*/  F2FP.PACK_AB R207, R221, R219 ;  /* 0x000000dbddcf723e */ /* 0x008fe800000000ff */
[----:B------:R-:W-:Y:S05]  /*8960*/  FSEL R9, R9, RZ, P0 ;  /* 0x000000ff09097208 */ /* 0x000fea0000000000 */
[--C-:B------:R-:W-:Y:S02]  /*8970*/  FFMA.FTZ R0, R208, c[0x0][0x2d0], -R9.reuse ;  /* 0x0000b400d0007a23 */ /* 0x100fe40000010809 */
[--C-:B--2---:R-:W-:Y:S02]  /*8980*/  FFMA.FTZ R10, R209, c[0x0][0x2d0], -R9.reuse ;  /* 0x0000b400d10a7a23 */ /* 0x104fe40000010809 */
        /* <DEDUP_REMOVED lines=9> */
[--C-:B------:R-:W-:Y:S02]  /*8a20*/  FFMA.FTZ R45, R45, c[0x0][0x2d0], -R9.reuse ;  /* 0x0000b4002d2d7a23 */ /* 0x100fe40000010809 */
[--C-:B------:R-:W-:Y:S02]  /*8a30*/  FFMA.FTZ R56, R56, c[0x0][0x2d0], -R9.reuse ;  /* 0x0000b40038387a23 */ /* 0x100fe40000010809 */
[--C-:B------:R-:W-:Y:S02]  /*8a40*/  FFMA.FTZ R57, R57, c[0x0][0x2d0], -R9.reuse ;  /* 0x0000b40039397a23 */ /* 0x100fe40000010809 */
[--C-:B------:R-:W-:Y:S02]  /*8a50*/  FFMA.FTZ R60, R60, c[0x0][0x2d0], -R9.reuse ;  /* 0x0000b4003c3c7a23 */ /* 0x100fe40000010809 */
[--C-:B------:R-:W-:Y:S02]  /*8a60*/  FFMA.FTZ R61, R61, c[0x0][0x2d0], -R9.reuse ;  /* 0x0000b4003d3d7a23 */ /* 0x100fe40000010809 */
[----:B-1----:R-:W-:Y:S04]  /*8a70*/  FFMA.FTZ R0, R12, c[0x0][0x2d0], -R9 ;  /* 0x0000b4000c007a23 */ /* 0x002fe80000010809 */
[----:B------:R1:W-:Y:S01]  /*8a80*/  MUFU.EX2 R214, R0 ;  /* 0x0000000000d67308 */ /* 0x0003e20000000800 */
[--C-:B--2---:R-:W-:Y:S02]  /*8a90*/  FFMA.FTZ R10, R37, c[0x0][0x2d0], -R8.reuse ;  /* 0x0000b400250a7a23 */ /* 0x104fe40000010808 */
[----:B------:R-:W-:Y:S02]  /*8aa0*/  FFMA.FTZ R37, R49, c[0x0][0x2d0], -R8 ;  /* 0x0000b40031257a23 */ /* 0x000fe40000010808 */
[----:B------:R-:W-:Y:S02]  /*8ab0*/  FMUL.FTZ R8, R134, c[0x0][0x2d0] ;  /* 0x0000b40086087a20 */ /* 0x000fe40000410000 */
[----:B------:R-:W-:Y:S02]  /*8ac0*/  FFMA.FTZ R49, R35, c[0x0][0x2d0], -R7 ;  /* 0x0000b40023317a23 */ /* 0x000fe40000010807 */
[----:B------:R-:W-:Y:S01]  /*8ad0*/  IMAD.MOV.U32 R52, RZ, RZ, R10 ;  /* 0x000000ffff347224 */ /* 0x000fe200078e000a */
[----:B------:R-:W-:Y:S05]  /*8ae0*/  FSEL R7, R8, RZ, P1 ;  /* 0x000000ff08077208 */ /* 0x000fea0000800000 */
[--C-:B------:R-:W-:Y:S02]  /*8af0*/  FFMA.FTZ R8, R210, c[0x0][0x2d0], -R7.reuse ;  /* 0x0000b400d2087a23 */ /* 0x100fe40000010807 */
[----:B------:R-:W-:Y:S02]  /*8b00*/  FFMA.FTZ R217, R26, c[0x0][0x2d0], -R7 ;  /* 0x0000b4001ad97a23 */ /* 0x000fe40000010807 */
[----:B------:R-:W-:Y:S01]  /*8b10*/  MUFU.EX2 R208, R8 ;  /* 0x0000000800d07308 */ /* 0x000fe20000000800 */
[----:B-1----:R-:W-:Y:S02]  /*8b20*/  FFMA.FTZ R0, R13, c[0x0][0x2d0], -R9 ;  /* 0x0000b4000d007a23 */ /* 0x002fe40000010809 */
        /* <DEDUP_REMOVED lines=14> */
[----:B-1----:R-:W-:Y:S02]  /*8c10*/  FMUL.FTZ R0, R5, c[0x0][0x2d0] ;  /* 0x0000b40005007a20 */ /* 0x002fe40000410000 */
[--C-:B------:R-:W-:Y:S02]  /*8c20*/  FFMA.FTZ R5, R14, c[0x0][0x2d0], -R7.reuse ;  /* 0x0000b4000e057a23 */ /* 0x100fe40000010807 */
[----:B------:R1:W2:Y:S10]  /*8c30*/  MUFU.EX2 R133, R0 ;  /* 0x0000000000857308 */ /* 0x0002b40000000800 */
[----:B------:R3:W-:Y:S01]  /*8c40*/  MUFU.EX2 R209, R5 ;  /* 0x0000000500d17308 */ /* 0x0007e20000000800 */
[----:B-1----:R-:W-:Y:S02]  /*8c50*/  FMUL.FTZ R0, R4, c[0x0][0x2d0] ;  /* 0x0000b40004007a20 */ /* 0x002fe40000410000 */
[----:B------:R-:W-:Y:S07]  /*8c60*/  FFMA.FTZ R4, R15, c[0x0][0x2d0], -R7 ;  /* 0x0000b4000f047a23 */ /* 0x000fee0000010807 */
[----:B------:R1:W4:Y:S01]  /*8c70*/  MUFU.EX2 R132, R0 ;  /* 0x0000000000847308 */ /* 0x0003220000000800 */
[C---:B--2---:R-:W-:Y:S02]  /*8c80*/  FMUL.FTZ R16, R133.reuse, R160 ;  /* 0x000000a085107220 */ /* 0x044fe40000410000 */
[----:B------:R-:W-:Y:S02]  /*8c90*/  IMAD.MOV.U32 R160, RZ, RZ, R18 ;  /* 0x000000ffffa07224 */ /* 0x000fe400078e0012 */
[C---:B------:R-:W-:Y:S01]  /*8ca0*/  FMUL.FTZ R17, R133.reuse, R161 ;  /* 0x000000a185117220 */ /* 0x040fe20000410000 */
[----:B------:R-:W-:Y:S01]  /*8cb0*/  MOV R161, R53 ;  /* 0x0000003500a17202 */ /* 0x000fe20000000f00 */
[C---:B---3--:R-:W-:Y:S01]  /*8cc0*/  FMUL.FTZ R5, R133.reuse, R141 ;  /* 0x0000008d85057220 */ /* 0x048fe20000410000 */
[----:B------:R-:W-:Y:S01]  /*8cd0*/  F2FP.PACK_AB R141, R208, R139 ;  /* 0x0000008bd08d723e */ /* 0x000fe200000000ff */
[C---:B------:R-:W-:Y:S01]  /*8ce0*/  FMUL.FTZ R64, R133.reuse, R200 ;  /* 0x000000c885407220 */ /* 0x040fe20000410000 */
[----:B------:R2:W3:Y:S01]  /*8cf0*/  MUFU.EX2 R243, R4 ;  /* 0x0000000400f37308 */ /* 0x0004e20000000800 */
[C---:B------:R-:W-:Y:S02]  /*8d00*/  FMUL.FTZ R68, R133.reuse, R68 ;  /* 0x0000004485447220 */ /* 0x040fe40000410000 */
[C---:B------:R-:W-:Y:S02]  /*8d10*/  FMUL.FTZ R69, R133.reuse, R69 ;  /* 0x0000004585457220 */ /* 0x040fe40000410000 */
[C---:B------:R-:W-:Y:S02]  /*8d20*/  FMUL.FTZ R80, R133.reuse, R80 ;  /* 0x0000005085507220 */ /* 0x040fe40000410000 */
[C---:B------:R-:W-:Y:S02]  /*8d30*/  FMUL.FTZ R81, R133.reuse, R81 ;  /* 0x0000005185517220 */ /* 0x040fe40000410000 */
[C---:B------:R-:W-:Y:S02]  /*8d40*/  FMUL.FTZ R84, R133.reuse, R84 ;  /* 0x0000005485547220 */ /* 0x040fe40000410000 */
[C---:B------:R-:W-:Y:S02]  /*8d50*/  FMUL.FTZ R85, R133.reuse, R85 ;  /* 0x0000005585557220 */ /* 0x040fe40000410000 */
[----:B------:R-:W-:Y:S02]  /*8d60*/  FMUL.FTZ R96, R133, R96 ;  /* 0x0000006085607220 */ /* 0x000fe40000410000 */
[----:B-1----:R-:W-:Y:S02]  /*8d70*/  FMUL.FTZ R0, R3, c[0x0][0x2d0] ;  /* 0x0000b40003007a20 */ /* 0x002fe40000410000 */
[C---:B----4-:R-:W-:Y:S01]  /*8d80*/  FMUL.FTZ R6, R132.reuse, R142 ;  /* 0x0000008e84067220 */ /* 0x050fe20000410000 */
[----:B------:R-:W-:Y:S01]  /*8d90*/  F2FP.PACK_AB R142, R241, R214 ;  /* 0x000000d6f18e723e */ /* 0x000fe200000000ff */
[----:B------:R1:W4:Y:S01]  /*8da0*/  MUFU.EX2 R3, R0 ;  /* 0x0000000000037308 */ /* 0x0003220000000800 */
[C---:B------:R-:W-:Y:S02]  /*8db0*/  FMUL.FTZ R7, R132.reuse, R143 ;  /* 0x0000008f84077220 */ /* 0x040fe40000410000 */
[C---:B------:R-:W-:Y:S01]  /*8dc0*/  FMUL.FTZ R18, R132.reuse, R162 ;  /* 0x000000a284127220 */ /* 0x040fe20000410000 */
[----:B------:R-:W-:Y:S01]  /*8dd0*/  MOV R162, R19 ;  /* 0x0000001300a27202 */ /* 0x000fe20000000f00 */
[----:B--2---:R-:W-:Y:S01]  /*8de0*/  FMUL.FTZ R4, R133, R140 ;  /* 0x0000008c85047220 */ /* 0x004fe20000410000 */
[----:B------:R-:W-:Y:S01]  /*8df0*/  F2FP.PACK_AB R140, R215, R138 ;  /* 0x0000008ad78c723e */ /* 0x000fe200000000ff */
[C---:B------:R-:W-:Y:S01]  /*8e00*/  FMUL.FTZ R19, R132.reuse, R163 ;  /* 0x000000a384137220 */ /* 0x040fe20000410000 */
[----:B---3--:R-:W-:Y:S01]  /*8e10*/  F2FP.PACK_AB R143, R243, R209 ;  /* 0x000000d1f38f723e */ /* 0x008fe200000000ff */
[C---:B------:R-:W-:Y:S01]  /*8e20*/  FMUL.FTZ R34, R132.reuse, R186 ;  /* 0x000000ba84227220 */ /* 0x040fe20000410000 */
[----:B------:R-:W-:Y:S01]  /*8e30*/  MOV R163, R65 ;  /* 0x0000004100a37202 */ /* 0x000fe20000000f00 */
[C---:B------:R-:W-:Y:S01]  /*8e40*/  FMUL.FTZ R35, R132.reuse, R187 ;  /* 0x000000bb84237220 */ /* 0x040fe20000410000 */
[-C--:B------:R-:W-:Y:S03]  /*8e50*/  HMMA.16816.F32 R4, R204, R20.reuse, R4 ;  /* 0x00000014cc04723c */ /* 0x080fe60000001804 */
[----:B------:R-:W-:Y:S01]  /*8e60*/  IMAD.MOV.U32 R187, RZ, RZ, R44 ;  /* 0x000000ffffbb7224 */ /* 0x000fe200078e002c */
[----:B------:R-:W-:Y:S01]  /*8e70*/  MOV R186, R45 ;  /* 0x0000002d00ba7202 */ /* 0x000fe20000000f00 */
[----:B------:R-:W-:Y:S02]  /*8e80*/  FMUL.FTZ R65, R133, R201 ;  /* 0x000000c985417220 */ /* 0x000fe40000410000 */
[C---:B------:R-:W-:Y:S02]  /*8e90*/  FMUL.FTZ R70, R132.reuse, R70 ;  /* 0x0000004684467220 */ /* 0x040fe40000410000 */
[----:B------:R-:W-:Y:S01]  /*8ea0*/  FMUL.FTZ R71, R132, R71 ;  /* 0x0000004784477220 */ /* 0x000fe20000410000 */
[----:B------:R-:W-:Y:S02]  /*8eb0*/  MUFU.EX2 R186, R186 ;  /* 0x000000ba00ba7308 */ /* 0x000fe40000000800 */
[----:B-1----:R-:W-:Y:S02]  /*8ec0*/  FMUL.FTZ R0, R2, c[0x0][0x2d0] ;  /* 0x0000b40002007a20 */ /* 0x002fe40000410000 */
[C---:B----4-:R-:W-:Y:S02]  /*8ed0*/  FMUL.FTZ R8, R3.reuse, R144 ;  /* 0x0000009003087220 */ /* 0x050fe40000410000 */
[C---:B------:R-:W-:Y:S02]  /*8ee0*/  FMUL.FTZ R9, R3.reuse, R145 ;  /* 0x0000009103097220 */ /* 0x040fe40000410000 */
[C---:B------:R-:W-:Y:S02]  /*8ef0*/  FMUL.FTZ R12, R3.reuse, R148 ;  /* 0x00000094030c7220 */ /* 0x040fe40000410000 */
[----:B------:R-:W1:Y:S01]  /*8f00*/  MUFU.EX2 R0, R0 ;  /* 0x0000000000007308 */ /* 0x000e620000000800 */
[C---:B------:R-:W-:Y:S01]  /*8f10*/  FMUL.FTZ R13, R3.reuse, R149 ;  /* 0x00000095030d7220 */ /* 0x040fe20000410000 */
[----:B------:R-:W-:Y:S01]  /*8f20*/  MOV R149, R60 ;  /* 0x0000003c00957202 */ /* 0x000fe20000000f00 */
[C---:B------:R-:W-:Y:S02]  /*8f30*/  FMUL.FTZ R25, R3.reuse, R153 ;  /* 0x0000009903197220 */ /* 0x040fe40000410000 */
[----:B------:R-:W-:Y:S02]  /*8f40*/  IMAD.MOV.U32 R153, RZ, RZ, R55 ;  /* 0x000000ffff997224 */ /* 0x000fe400078e0037 */
[C---:B------:R-:W-:Y:S01]  /*8f50*/  FMUL.FTZ R24, R3.reuse, R152 ;  /* 0x0000009803187220 */ /* 0x040fe20000410000 */
[----:B------:R-:W-:Y:S01]  /*8f60*/  MOV R152, R50 ;  /* 0x0000003200987202 */ /* 0x000fe20000000f00 */
[C---:B------:R-:W-:Y:S02]  /*8f70*/  FMUL.FTZ R28, R3.reuse, R156 ;  /* 0x0000009c031c7220 */ /* 0x040fe40000410000 */
[----:B------:R-:W-:Y:S01]  /*8f80*/  FMUL.FTZ R29, R3, R157 ;  /* 0x0000009d031d7220 */ /* 0x000fe20000410000 */
[----:B------:R-:W-:Y:S01]  /*8f90*/  MOV R157, R51 ;  /* 0x00000033009d7202 */ /* 0x000fe20000000f00 */
[----:B------:R-:W-:Y:S02]  /*8fa0*/  IMAD.MOV.U32 R156, RZ, RZ, R32 ;  /* 0x000000ffff9c7224 */ /* 0x000fe400078e0020 */
[----:B------:R-:W-:Y:S01]  /*8fb0*/  FMUL.FTZ R32, R133, R184 ;  /* 0x000000b885207220 */ /* 0x000fe20000410000 */
[----:B------:R-:W-:Y:S01]  /*8fc0*/  MOV R184, R47 ;  /* 0x0000002f00b87202 */ /* 0x000fe20000000f00 */
[C---:B------:R-:W-:Y:S02]  /*8fd0*/  FMUL.FTZ R44, R3.reuse, R168 ;  /* 0x000000a8032c7220 */ /* 0x040fe40000410000 */
[C---:B------:R-:W-:Y:S02]  /*8fe0*/  FMUL.FTZ R45, R3.reuse, R169 ;  /* 0x000000a9032d7220 */ /* 0x040fe40000410000 */
[C---:B------:R-:W-:Y:S01]  /*8ff0*/  FMUL.FTZ R50, R132.reuse, R194 ;  /* 0x000000c284327220 */ /* 0x040fe20000410000 */
[----:B------:R2:W-:Y:S01]  /*9000*/  MUFU.EX2 R169, R250 ;  /* 0x000000fa00a97308 */ /* 0x0005e20000000800 */
[----:B------:R-:W-:Y:S02]  /*9010*/  FMUL.FTZ R51, R132, R195 ;  /* 0x000000c384337220 */ /* 0x000fe40000410000 */
[C---:B-1----:R-:W-:Y:S02]  /*9020*/  FMUL.FTZ R10, R0.reuse, R146 ;  /* 0x00000092000a7220 */ /* 0x042fe40000410000 */
[C---:B------:R-:W-:Y:S02]  /*9030*/  FMUL.FTZ R11, R0.reuse, R147 ;  /* 0x00000093000b7220 */ /* 0x040fe40000410000 */
[----:B------:R-:W-:Y:S01]  /*9040*/  LDSM.16.MT88.4 R144, [R228] ;  /* 0x00000000e490783b */ /* 0x000fe20000004200 */
[C---:B------:R-:W-:Y:S02]  /*9050*/  FMUL.FTZ R60, R3.reuse, R180 ;  /* 0x000000b4033c7220 */ /* 0x040fe40000410000 */
[C---:B------:R-:W-:Y:S01]  /*9060*/  FMUL.FTZ R72, R3.reuse, R72 ;  /* 0x0000004803487220 */ /* 0x040fe20000410000 */
[----:B------:R-:W-:Y:S01]  /*9070*/  MUFU.EX2 R184, R184 ;  /* 0x000000b800b87308 */ /* 0x000fe20000000800 */
[C---:B------:R-:W-:Y:S04]  /*9080*/  HMMA.16816.F32 R8, R140.reuse, R20, R8 ;  /* 0x000000148c08723c */ /* 0x040fe80000001808 */
[C---:B------:R-:W-:Y:S02]  /*9090*/  FMUL.FTZ R14, R0.reuse, R150 ;  /* 0x00000096000e7220 */ /* 0x040fe40000410000 */
[----:B------:R-:W-:Y:S01]  /*90a0*/  FMUL.FTZ R15, R0, R151 ;  /* 0x00000097000f7220 */ /* 0x000fe20000410000 */
[----:B------:R-:W-:Y:S01]  /*90b0*/  MOV R151, R56 ;  /* 0x0000003800977202 */ /* 0x000fe20000000f00 */
[C---:B------:R-:W-:Y:S02]  /*90c0*/  FMUL.FTZ R56, R3.reuse, R176 ;  /* 0x000000b003387220 */ /* 0x040fe40000410000 */
[----:B------:R-:W-:Y:S02]  /*90d0*/  MUFU.EX2 R176, R252 ;  /* 0x000000fc00b07308 */ /* 0x000fe40000000800 */
[C---:B------:R-:W-:Y:S01]  /*90e0*/  FMUL.FTZ R73, R3.reuse, R73 ;  /* 0x0000004903497220 */ /* 0x040fe20000410000 */
[-C--:B------:R-:W-:Y:S03]  /*90f0*/  HMMA.16816.F32 R12, R140, R22.reuse, R12 ;  /* 0x000000168c0c723c */ /* 0x080fe6000000180c */
[C---:B------:R-:W-:Y:S01]  /*9100*/  FMUL.FTZ R76, R3.reuse, R76 ;  /* 0x0000004c034c7220 */ /* 0x040fe20000410000 */
[----:B--2---:R-:W-:Y:S01]  /*9110*/  MOV R250, R160 ;  /* 0x000000a000fa7202 */ /* 0x004fe20000000f00 */
[----:B------:R-:W-:Y:S02]  /*9120*/  FMUL.FTZ R77, R3, R77 ;  /* 0x0000004d034d7220 */ /* 0x000fe40000410000 */
[C---:B------:R-:W-:Y:S01]  /*9130*/  FMUL.FTZ R82, R132.reuse, R82 ;  /* 0x0000005284527220 */ /* 0x040fe20000410000 */
[C---:B------:R-:W-:Y:S02]  /*9140*/  HMMA.16816.F32 R16, R204.reuse, R22, R16 ;  /* 0x00000016cc10723c */ /* 0x040fe40000001810 */
[----:B------:R-:W-:Y:S02]  /*9150*/  MUFU.EX2 R250, R250 ;  /* 0x000000fa00fa7308 */ /* 0x000fe40000000800 */
[C---:B------:R-:W-:Y:S02]  /*9160*/  FMUL.FTZ R21, R133.reuse, R173 ;  /* 0x000000ad85157220 */ /* 0x040fe40000410000 */
[----:B------:R-:W-:Y:S01]  /*9170*/  IMAD.MOV.U32 R173, RZ, RZ, R52 ;  /* 0x000000ffffad7224 */ /* 0x000fe200078e0034 */
[----:B------:R-:W-:Y:S01]  /*9180*/  MOV R52, R33 ;  /* 0x0000002100347202 */ /* 0x000fe20000000f00 */
[C---:B------:R-:W-:Y:S01]  /*9190*/  FMUL.FTZ R22, R132.reuse, R174 ;  /* 0x000000ae84167220 */ /* 0x040fe20000410000 */
[----:B------:R-:W-:Y:S03]  /*91a0*/  MOV R174, R48 ;  /* 0x0000003000ae7202 */ /* 0x000fe60000000f00 */
[C---:B------:R-:W-:Y:S02]  /*91b0*/  FMUL.FTZ R23, R132.reuse, R175 ;  /* 0x000000af84177220 */ /* 0x040fe40000410000 */
[----:B------:R-:W-:Y:S02]  /*91c0*/  IMAD.MOV.U32 R175, RZ, RZ, R37 ;  /* 0x000000ffffaf7224 */ /* 0x000fe400078e0025 */
[----:B------:R-:W-:Y:S02]  /*91d0*/  IMAD.MOV.U32 R48, RZ, RZ, R36 ;  /* 0x000000ffff307224 */ /* 0x000fe400078e0024 */
[----:B------:R-:W1:Y:S01]  /*91e0*/  LDSM.16.MT88.4 R36, [R226] ;  /* 0x00000000e224783b */ /* 0x000e620000004200 */
[C---:B------:R-:W-:Y:S02]  /*91f0*/  FMUL.FTZ R20, R133.reuse, R172 ;  /* 0x000000ac85147220 */ /* 0x040fe40000410000 */
[----:B------:R-:W-:Y:S01]  /*9200*/  IMAD.MOV.U32 R172, RZ, RZ, R54 ;  /* 0x000000ffffac7224 */ /* 0x000fe200078e0036 */
[----:B------:R-:W-:Y:S01]  /*9210*/  MOV R2, R48 ;  /* 0x0000003000027202 */ /* 0x000fe20000000f00 */
[----:B------:R-:W-:Y:S01]  /*9220*/  FMUL.FTZ R33, R133, R185 ;  /* 0x000000b985217220 */ /* 0x000fe20000410000 */
[----:B------:R-:W-:Y:S01]  /*9230*/  MOV R185, R52 ;  /* 0x0000003400b97202 */ /* 0x000fe20000000f00 */
[C---:B------:R-:W-:Y:S01]  /*9240*/  FMUL.FTZ R83, R132.reuse, R83 ;  /* 0x0000005384537220 */ /* 0x040fe20000410000 */
[----:B------:R-:W2:Y:S01]  /*9250*/  LDSM.16.MT88.4 R52, [R229] ;  /* 0x00000000e534783b */ /* 0x000ea20000004200 */
[C---:B------:R-:W-:Y:S02]  /*9260*/  FMUL.FTZ R86, R132.reuse, R86 ;  /* 0x0000005684567220 */ /* 0x040fe40000410000 */
        /* <DEDUP_REMOVED lines=14> */
[----:B------:R-:W-:Y:S01]  /*9350*/  FMUL.FTZ R115, R132, R115 ;  /* 0x0000007384737220 */ /* 0x000fe20000410000 */
[-C--:B-1----:R-:W-:Y:S03]  /*9360*/  HMMA.16816.F32 R20, R204, R36.reuse, R20 ;  /* 0x00000024cc14723c */ /* 0x082fe60000001814 */
[C---:B------:R-:W-:Y:S01]  /*9370*/  FMUL.FTZ R26, R0.reuse, R154 ;  /* 0x0000009a001a7220 */ /* 0x040fe20000410000 */
[----:B------:R-:W-:Y:S01]  /*9380*/  MOV R154, R66 ;  /* 0x00000042009a7202 */ /* 0x000fe20000000f00 */
[----:B------:R-:W-:Y:S02]  /*9390*/  FMUL.FTZ R27, R0, R155 ;  /* 0x0000009b001b7220 */ /* 0x000fe40000410000 */
[----:B------:R-:W-:Y:S02]  /*93a0*/  IMAD.MOV.U32 R155, RZ, RZ, R67 ;  /* 0x000000ffff9b7224 */ /* 0x000fe400078e0043 */
[----:B------:R-:W-:Y:S03]  /*93b0*/  FMUL.FTZ R66, R132, R202 ;  /* 0x000000ca84427220 */ /* 0x000fe60000410000 */
[C---:B------:R-:W-:Y:S04]  /*93c0*/  HMMA.16816.F32 R24, R140.reuse, R36, R24 ;  /* 0x000000248c18723c */ /* 0x040fe80000001818 */
[C---:B------:R-:W-:Y:S02]  /*93d0*/  FMUL.FTZ R30, R0.reuse, R158 ;  /* 0x0000009e001e7220 */ /* 0x040fe40000410000 */
[----:B------:R-:W-:Y:S01]  /*93e0*/  FMUL.FTZ R31, R0, R159 ;  /* 0x0000009f001f7220 */ /* 0x000fe20000410000 */
[----:B------:R-:W-:Y:S01]  /*93f0*/  MOV R159, R41 ;  /* 0x00000029009f7202 */ /* 0x000fe20000000f00 */
[C---:B------:R-:W-:Y:S01]  /*9400*/  FMUL.FTZ R41, R3.reuse, R165 ;  /* 0x000000a503297220 */ /* 0x040fe20000410000 */
[----:B------:R-:W-:Y:S03]  /*9410*/  MOV R165, R63 ;  /* 0x0000003f00a57202 */ /* 0x000fe60000000f00 */
[C---:B------:R-:W-:Y:S01]  /*9420*/  FMUL.FTZ R67, R132.reuse, R203 ;  /* 0x000000cb84437220 */ /* 0x040fe20000410000 */
[-C--:B------:R-:W-:Y:S01]  /*9430*/  HMMA.16816.F32 R28, R140, R38.reuse, R28 ;  /* 0x000000268c1c723c */ /* 0x080fe2000000181c */
[----:B------:R-:W-:Y:S02]  /*9440*/  MUFU.EX2 R168, R165 ;  /* 0x000000a500a87308 */ /* 0x000fe40000000800 */
[C---:B------:R-:W-:Y:S02]  /*9450*/  FMUL.FTZ R118, R132.reuse, R118 ;  /* 0x0000007684767220 */ /* 0x040fe40000410000 */
[C---:B------:R-:W-:Y:S02]  /*9460*/  FMUL.FTZ R119, R132.reuse, R119 ;  /* 0x0000007784777220 */ /* 0x040fe40000410000 */
[----:B------:R-:W-:Y:S01]  /*9470*/  FMUL.FTZ R120, R3, R120 ;  /* 0x0000007803787220 */ /* 0x000fe20000410000 */
[C---:B------:R-:W-:Y:S04]  /*9480*/  HMMA.16816.F32 R32, R204.reuse, R38, R32 ;  /* 0x00000026cc20723c */ /* 0x040fe80000001820 */
[C---:B------:R-:W-:Y:S02]  /*9490*/  FMUL.FTZ R36, R133.reuse, R188 ;  /* 0x000000bc85247220 */ /* 0x040fe40000410000 */
[----:B------:R-:W-:Y:S02]  /*94a0*/  FMUL.FTZ R37, R133, R189 ;  /* 0x000000bd85257220 */ /* 0x000fe40000410000 */
[C---:B------:R-:W-:Y:S01]  /*94b0*/  FMUL.FTZ R38, R132.reuse, R190 ;  /* 0x000000be84267220 */ /* 0x040fe20000410000 */
[----:B------:R-:W-:Y:S03]  /*94c0*/  MOV R190, R43 ;  /* 0x0000002b00be7202 */ /* 0x000fe60000000f00 */
[----:B------:R-:W-:Y:S02]  /*94d0*/  FMUL.FTZ R39, R132, R191 ;  /* 0x000000bf84277220 */ /* 0x000fe40000410000 */
[C---:B------:R-:W-:Y:S02]  /*94e0*/  FMUL.FTZ R121, R3.reuse, R121 ;  /* 0x0000007903797220 */ /* 0x040fe40000410000 */
[C---:B------:R-:W-:Y:S02]  /*94f0*/  FMUL.FTZ R124, R3.reuse, R124 ;  /* 0x0000007c037c7220 */ /* 0x040fe40000410000 */
[C---:B------:R-:W-:Y:S01]  /*9500*/  FMUL.FTZ R125, R3.reuse, R125 ;  /* 0x0000007d037d7220 */ /* 0x040fe20000410000 */
[-C--:B--2---:R-:W-:Y:S03]  /*9510*/  HMMA.16816.F32 R36, R204, R52.reuse, R36 ;  /* 0x00000034cc24723c */ /* 0x084fe60000001824 */
[----:B------:R-:W-:Y:S02]  /*9520*/  IMAD.MOV.U32 R158, RZ, RZ, R40 ;  /* 0x000000ffff9e7224 */ /* 0x000fe400078e0028 */
[----:B------:R-:W-:Y:S02]  /*9530*/  FMUL.FTZ R40, R3, R164 ;  /* 0x000000a403287220 */ /* 0x000fe40000410000 */
[C---:B------:R-:W-:Y:S02]  /*9540*/  FMUL.FTZ R43, R0.reuse, R167 ;  /* 0x000000a7002b7220 */ /* 0x040fe40000410000 */
[----:B------:R-:W-:Y:S03]  /*9550*/  IMAD.MOV.U32 R189, RZ, RZ, R42 ;  /* 0x000000ffffbd7224 */ /* 0x000fe600078e002a */
[C---:B------:R-:W-:Y:S02]  /*9560*/  FMUL.FTZ R42, R0.reuse, R166 ;  /* 0x000000a6002a7220 */ /* 0x040fe40000410000 */
[C---:B------:R-:W-:Y:S02]  /*9570*/  FMUL.FTZ R47, R0.reuse, R171 ;  /* 0x000000ab002f7220 */ /* 0x040fe40000410000 */
[----:B------:R1:W-:Y:S01]  /*9580*/  MUFU.EX2 R171, R130 ;  /* 0x0000008200ab7308 */ /* 0x0003e20000000800 */
[C---:B------:R-:W-:Y:S02]  /*9590*/  FMUL.FTZ R48, R133.reuse, R192 ;  /* 0x000000c085307220 */ /* 0x040fe40000410000 */
[C---:B------:R-:W-:Y:S04]  /*95a0*/  HMMA.16816.F32 R40, R140.reuse, R52, R40 ;  /* 0x000000348c28723c */ /* 0x040fe80000001828 */
[----:B------:R-:W-:Y:S02]  /*95b0*/  IMAD.MOV.U32 R188, RZ, RZ, R46 ;  /* 0x000000ffffbc7224 */ /* 0x000fe400078e002e */
[C---:B------:R-:W-:Y:S02]  /*95c0*/  FMUL.FTZ R46, R0.reuse, R170 ;  /* 0x000000aa002e7220 */ /* 0x040fe40000410000 */
[C---:B------:R-:W-:Y:S01]  /*95d0*/  FMUL.FTZ R52, R133.reuse, R196 ;  /* 0x000000c485347220 */ /* 0x040fe20000410000 */
[----:B------:R-:W-:Y:S03]  /*95e0*/  MUFU.EX2 R170, R251 ;  /* 0x000000fb00aa7308 */ /* 0x000fe60000000800 */
[C---:B------:R-:W-:Y:S01]  /*95f0*/  FMUL.FTZ R53, R133.reuse, R197 ;  /* 0x000000c585357220 */ /* 0x040fe20000410000 */
[-C--:B------:R-:W-:Y:S03]  /*9600*/  HMMA.16816.F32 R44, R140, R54.reuse, R44 ;  /* 0x000000368c2c723c */ /* 0x080fe6000000182c */
[----:B------:R-:W-:Y:S02]  /*9610*/  IMAD.MOV.U32 R164, RZ, RZ, R49 ;  /* 0x000000ffffa47224 */ /* 0x000fe400078e0031 */
[----:B------:R-:W-:Y:S01]  /*9620*/  FMUL.FTZ R49, R133, R193 ;  /* 0x000000c185317220 */ /* 0x000fe20000410000 */
[----:B------:R-:W-:Y:S01]  /*9630*/  MUFU.EX2 R188, R188 ;  /* 0x000000bc00bc7308 */ /* 0x000fe20000000800 */
[----:B------:R-:W-:Y:S01]  /*9640*/  IMAD.MOV.U32 R150, RZ, RZ, R57 ;  /* 0x000000ffff967224 */ /* 0x000fe200078e0039 */
[----:B-1----:R-:W3:Y:S01]  /*9650*/  LDL.LU R130, [R1+0x8c] ;  /* 0x00008c0001827983 */ /* 0x002ee20000300800 */
[C---:B------:R-:W-:Y:S03]  /*9660*/  FMUL.FTZ R57, R3.reuse, R177 ;  /* 0x000000b103397220 */ /* 0x040fe60000410000 */
[C---:B------:R-:W-:Y:S04]  /*9670*/  HMMA.16816.F32 R48, R204.reuse, R54, R48 ;  /* 0x00000036cc30723c */ /* 0x040fe80000001830 */
[----:B------:R-:W-:Y:S02]  /*9680*/  FMUL.FTZ R59, R0, R179 ;  /* 0x000000b3003b7220 */ /* 0x000fe40000410000 */
[----:B------:R-:W-:Y:S02]  /*9690*/  IMAD.MOV.U32 R191, RZ, RZ, R58 ;  /* 0x000000ffffbf7224 */ /* 0x000fe400078e003a */
[C---:B------:R-:W-:Y:S04]  /*96a0*/  FMUL.FTZ R54, R132.reuse, R198 ;  /* 0x000000c684367220 */ /* 0x040fe80000410000 */
[----:B------:R-:W-:Y:S02]  /*96b0*/  FMUL.FTZ R55, R132, R199 ;  /* 0x000000c784377220 */ /* 0x000fe40000410000 */
[C---:B------:R-:W-:Y:S02]  /*96c0*/  FMUL.FTZ R58, R0.reuse, R178 ;  /* 0x000000b2003a7220 */ /* 0x040fe40000410000 */
[----:B------:R-:W-:Y:S02]  /*96d0*/  IMAD.MOV.U32 R148, RZ, RZ, R61 ;  /* 0x000000ffff947224 */ /* 0x000fe400078e003d */
[----:B------:R-:W-:Y:S01]  /*96e0*/  FMUL.FTZ R61, R3, R181 ;  /* 0x000000b5033d7220 */ /* 0x000fe20000410000 */
[-C--:B------:R-:W-:Y:S03]  /*96f0*/  HMMA.16816.F32 R52, R204, R144.reuse, R52 ;  /* 0x00000090cc34723c */ /* 0x080fe60000001834 */
[C---:B------:R-:W-:Y:S02]  /*9700*/  FMUL.FTZ R62, R0.reuse, R182 ;  /* 0x000000b6003e7220 */ /* 0x040fe40000410000 */
[C---:B------:R-:W-:Y:S02]  /*9710*/  FMUL.FTZ R63, R0.reuse, R183 ;  /* 0x000000b7003f7220 */ /* 0x040fe40000410000 */
[----:B------:R-:W-:Y:S01]  /*9720*/  IMAD.MOV.U32 R183, RZ, RZ, R161 ;  /* 0x000000ffffb77224 */ /* 0x000fe200078e00a1 */
[C---:B------:R-:W-:Y:S04]  /*9730*/  HMMA.16816.F32 R56, R140.reuse, R144, R56 ;  /* 0x000000908c38723c */ /* 0x040fe80000001838 */
[C---:B------:R-:W-:Y:S01]  /*9740*/  FMUL.FTZ R74, R0.reuse, R74 ;  /* 0x0000004a004a7220 */ /* 0x040fe20000410000 */
[----:B------:R-:W-:Y:S01]  /*9750*/  MUFU.EX2 R183, R183 ;  /* 0x000000b700b77308 */ /* 0x000fe20000000800 */
        /* <DEDUP_REMOVED lines=8> */
[C---:B------:R-:W-:Y:S04]  /*97e0*/  FMUL.FTZ R94, R0.reuse, R94 ;  /* 0x0000005e005e7220 */ /* 0x040fe80000410000 */
        /* <DEDUP_REMOVED lines=14> */
[C---:B------:R-:W-:Y:S01]  /*98d0*/  FMUL.FTZ R126, R0.reuse, R126 ;  /* 0x0000007e007e7220 */ /* 0x040fe20000410000 */
[-C--:B-1----:R-:W-:Y:S03]  /*98e0*/  HMMA.16816.F32 R68, R204, R144.reuse, R68 ;  /* 0x00000090cc44723c */ /* 0x082fe60000001844 */
[----:B------:R-:W-:Y:S02]  /*98f0*/  FMUL.FTZ R127, R0, R127 ;  /* 0x0000007f007f7220 */ /* 0x000fe40000410000 */
[C---:B------:R-:W-:Y:S02]  /*9900*/  FMUL.FTZ R128, R133.reuse, R128 ;  /* 0x0000008085807220 */ /* 0x040fe40000410000 */
[----:B------:R-:W-:Y:S01]  /*9910*/  FMUL.FTZ R129, R133, R129 ;  /* 0x0000008185817220 */ /* 0x000fe20000410000 */
[C---:B------:R-:W-:Y:S04]  /*9920*/  HMMA.16816.F32 R72, R140.reuse, R144, R72 ;  /* 0x000000908c48723c */ /* 0x040fe80000001848 */
[----:B------:R-:W-:Y:S01]  /*9930*/  IMAD.MOV.U32 R165, RZ, RZ, R164 ;  /* 0x000000ffffa57224 */ /* 0x000fe200078e00a4 */
[----:B------:R-:W-:Y:S01]  /*9940*/  MOV R164, R191 ;  /* 0x000000bf00a47202 */ /* 0x000fe20000000f00 */
[----:B------:R-:W-:Y:S01]  /*9950*/  IMAD.MOV.U32 R191, RZ, RZ, R190 ;  /* 0x000000ffffbf7224 */ /* 0x000fe200078e00be */
[----:B------:R-:W-:Y:S01]  /*9960*/  MOV R190, R189 ;  /* 0x000000bd00be7202 */ /* 0x000fe20000000f00 */
[-C--:B------:R-:W-:Y:S04]  /*9970*/  HMMA.16816.F32 R76, R140, R146.reuse, R76 ;  /* 0x000000928c4c723c */ /* 0x080fe8000000184c */
[----:B------:R-:W-:Y:S01]  /*9980*/  MOV R167, R165 ;  /* 0x000000a500a77202 */ /* 0x000fe20000000f00 */
[----:B------:R-:W-:Y:S01]  /*9990*/  IMAD.MOV.U32 R189, RZ, RZ, R187 ;  /* 0x000000ffffbd7224 */ /* 0x000fe200078e00bb */
[----:B------:R-:W-:Y:S01]  /*99a0*/  MOV R165, R191 ;  /* 0x000000bf00a57202 */ /* 0x000fe20000000f00 */
[----:B------:R-:W-:Y:S01]  /*99b0*/  IMAD.MOV.U32 R166, RZ, RZ, R164 ;  /* 0x000000ffffa67224 */ /* 0x000fe200078e00a4 */
[C---:B------:R-:W-:Y:S01]  /*99c0*/  HMMA.16816.F32 R80, R204.reuse, R146, R80 ;  /* 0x00000092cc50723c */ /* 0x040fe20000001850 */
[----:B------:R-:W1:Y:S01]  /*99d0*/  LDSM.16.MT88.4 R144, [R226+0x2000] ;  /* 0x00200000e290783b */ /* 0x000e620000004200 */
[----:B------:R-:W-:Y:S02]  /*99e0*/  MUFU.EX2 R177, R167 ;  /* 0x000000a700b17308 */ /* 0x000fe40000000800 */
[----:B------:R-:W-:Y:S01]  /*99f0*/  MOV R197, R165 ;  /* 0x000000a500c57202 */ /* 0x000fe20000000f00 */
[----:B------:R-:W-:Y:S01]  /*9a00*/  IMAD.MOV.U32 R198, RZ, RZ, R166 ;  /* 0x000000ffffc67224 */ /* 0x000fe200078e00a6 */
[----:B------:R-:W-:Y:S01]  /*9a10*/  MOV R191, R189 ;  /* 0x000000bd00bf7202 */ /* 0x000fe20000000f00 */
[----:B------:R-:W-:Y:S01]  /*9a20*/  IMAD.MOV.U32 R164, RZ, RZ, R190 ;  /* 0x000000ffffa47224 */ /* 0x000fe200078e00be */
[----:B------:R-:W-:Y:S01]  /*9a30*/  MOV R187, R159 ;  /* 0x0000009f00bb7202 */ /* 0x000fe20000000f00 */
[----:B------:R-:W-:Y:S03]  /*9a40*/  IMAD.MOV.U32 R159, RZ, RZ, R158 ;  /* 0x000000ffff9f7224 */ /* 0x000fe600078e009e */
[----:B------:R-:W-:Y:S01]  /*9a50*/  MUFU.EX2 R165, R217 ;  /* 0x000000d900a57308 */ /* 0x000fe20000000800 */
        /* <DEDUP_REMOVED lines=8> */
[----:B------:R-:W-:Y:S01]  /*9ae0*/  MOV R178, R199 ;  /* 0x000000c700b27202 */ /* 0x000fe20000000f00 */
[----:B------:R-:W-:Y:S01]  /*9af0*/  MUFU.EX2 R189, R223 ;  /* 0x000000df00bd7308 */ /* 0x000fe20000000800 */
[----:B------:R-:W-:Y:S01]  /*9b00*/  IMAD.MOV.U32 R187, RZ, RZ, R158 ;  /* 0x000000ffffbb7224 */ /* 0x000fe200078e009e */
[----:B------:R-:W-:Y:S01]  /*9b10*/  MOV R197, R195 ;  /* 0x000000c300c57202 */ /* 0x000fe20000000f00 */
[----:B------:R-:W-:Y:S02]  /*9b20*/  IMAD.MOV.U32 R195, RZ, RZ, R194 ;  /* 0x000000ffffc37224 */ /* 0x000fe400078e00c2 */
[----:B------:R-:W-:Y:S02]  /*9b30*/  IMAD.MOV.U32 R192, RZ, RZ, R187 ;  /* 0x000000ffffc07224 */ /* 0x000fe400078e00bb */
[----:B------:R-:W-:Y:S01]  /*9b40*/  IMAD.MOV.U32 R179, RZ, RZ, R197 ;  /* 0x000000ffffb37224 */ /* 0x000fe200078e00c5 */
[----:B------:R-:W-:Y:S01]  /*9b50*/  MOV R181, R195 ;  /* 0x000000c300b57202 */ /* 0x000fe20000000f00 */
[----:B------:R-:W-:Y:S01]  /*9b60*/  IMAD.MOV.U32 R197, RZ, RZ, R148 ;  /* 0x000000ffffc57224 */ /* 0x000fe200078e0094 */
[----:B------:R-:W3:Y:S01]  /*9b70*/  MUFU.EX2 R167, R216 ;  /* 0x000000d800a77308 */ /* 0x000ee20000000800 */
[----:B------:R-:W-:Y:S01]  /*9b80*/  IMAD.MOV.U32 R157, RZ, RZ, R156 ;  /* 0x000000ffff9d7224 */ /* 0x000fe200078e009c */
[----:B------:R-:W-:Y:S01]  /*9b90*/  MOV R156, R152 ;  /* 0x00000098009c7202 */ /* 0x000fe20000000f00 */
[----:B------:R-:W-:Y:S03]  /*9ba0*/  IMAD.MOV.U32 R152, RZ, RZ, R175 ;  /* 0x000000ffff987224 */ /* 0x000fe600078e00af */
[----:B------:R-:W-:Y:S01]  /*9bb0*/  MOV R159, R157 ;  /* 0x0000009d009f7202 */ /* 0x000fe20000000f00 */
[----:B------:R-:W-:Y:S01]  /*9bc0*/  IMAD.MOV.U32 R158, RZ, RZ, R156 ;  /* 0x000000ffff9e7224 */ /* 0x000fe200078e009c */
[----:B------:R-:W-:Y:S01]  /*9bd0*/  MOV R157, R152 ;  /* 0x00000098009d7202 */ /* 0x000fe20000000f00 */
[-C--:B-1----:R-:W-:Y:S01]  /*9be0*/  HMMA.16816.F32 R84, R204, R144.reuse, R84 ;  /* 0x00000090cc54723c */ /* 0x082fe20000001854 */
[----:B------:R1:W-:Y:S02]  /*9bf0*/  MUFU.EX2 R175, R131 ;  /* 0x0000008300af7308 */ /* 0x0003e40000000800 */
[----:B------:R-:W-:Y:S01]  /*9c00*/  MOV R152, R173 ;  /* 0x000000ad00987202 */ /* 0x000fe20000000f00 */
[----:B------:R-:W-:Y:S01]  /*9c10*/  IMAD.MOV.U32 R156, RZ, RZ, R174 ;  /* 0x000000ffff9c7224 */ /* 0x000fe200078e00ae */
[----:B------:R-:W-:Y:S01]  /*9c20*/  MOV R191, R159 ;  /* 0x0000009f00bf7202 */ /* 0x000fe20000000f00 */
[----:B------:R-:W-:Y:S01]  /*9c30*/  IMAD.MOV.U32 R174, RZ, RZ, R162 ;  /* 0x000000ffffae7224 */ /* 0x000fe200078e00a2 */
[----:B------:R-:W-:Y:S01]  /*9c40*/  MOV R162, R240 ;  /* 0x000000f000a27202 */ /* 0x000fe20000000f00 */
[C---:B------:R-:W-:Y:S03]  /*9c50*/  HMMA.16816.F32 R88, R140.reuse, R144, R88 ;  /* 0x000000908c58723c */ /* 0x040fe60000001858 */
[----:B------:R4:W-:Y:S01]  /*9c60*/  MUFU.EX2 R200, R178 ;  /* 0x000000b200c87308 */ /* 0x0009e20000000800 */
[----:B------:R-:W-:Y:S01]  /*9c70*/  IMAD.MOV.U32 R187, RZ, RZ, R158 ;  /* 0x000000ffffbb7224 */ /* 0x000fe200078e009e */
[----:B------:R-:W-:Y:S01]  /*9c80*/  MOV R159, R157 ;  /* 0x0000009d009f7202 */ /* 0x000fe20000000f00 */
[----:B------:R-:W-:Y:S01]  /*9c90*/  IMAD.MOV.U32 R158, RZ, RZ, R156 ;  /* 0x000000ffff9e7224 */ /* 0x000fe200078e009c */
[----:B------:R-:W-:Y:S01]  /*9ca0*/  MOV R157, R152 ;  /* 0x00000098009d7202 */ /* 0x000fe20000000f00 */
[-C--:B------:R-:W-:Y:S04]  /*9cb0*/  HMMA.16816.F32 R92, R140, R146.reuse, R92 ;  /* 0x000000928c5c723c */ /* 0x080fe8000000185c */
[----:B------:R-:W-:Y:S01]  /*9cc0*/  MOV R152, R172 ;  /* 0x000000ac00987202 */ /* 0x000fe20000000f00 */
[----:B------:R-:W-:Y:S01]  /*9cd0*/  MUFU.EX2 R192, R192 ;  /* 0x000000c000c07308 */ /* 0x000fe20000000800 */
[----:B------:R-:W-:Y:S01]  /*9ce0*/  IMAD.MOV.U32 R156, RZ, RZ, R174 ;  /* 0x000000ffff9c7224 */ /* 0x000fe200078e00ae */
[----:B------:R-:W-:Y:S01]  /*9cf0*/  MOV R194, R191 ;  /* 0x000000bf00c27202 */ /* 0x000fe20000000f00 */
[C---:B------:R-:W-:Y:S01]  /*9d00*/  HMMA.16816.F32 R96, R204.reuse, R146, R96 ;  /* 0x00000092cc60723c */ /* 0x040fe20000001860 */
[----:B------:R-:W3:Y:S03]  /*9d10*/  LDSM.16.MT88.4 R144, [R229+0x2000] ;  /* 0x00200000e590783b */ /* 0x000ee60000004200 */
[----:B------:R-:W-:Y:S01]  /*9d20*/  IMAD.MOV.U32 R191, RZ, RZ, R187 ;  /* 0x000000ffffbf7224 */ /* 0x000fe200078e00bb */
[----:B------:R-:W-:Y:S01]  /*9d30*/  MOV R187, R159 ;  /* 0x0000009f00bb7202 */ /* 0x000fe20000000f00 */
[----:B------:R-:W-:Y:S01]  /*9d40*/  IMAD.MOV.U32 R159, RZ, RZ, R158 ;  /* 0x000000ffff9f7224 */ /* 0x000fe200078e009e */
[----:B------:R3:W-:Y:S01]  /*9d50*/  MUFU.EX2 R201, R179 ;  /* 0x000000b300c97308 */ /* 0x0007e20000000800 */
[----:B------:R-:W-:Y:S01]  /*9d60*/  MOV R158, R157 ;  /* 0x0000009d009e7202 */ /* 0x000fe20000000f00 */
[----:B-1----:R-:W2:Y:S03]  /*9d70*/  LDL.LU R131, [R1+0x88] ;  /* 0x0000880001837983 */ /* 0x002ea60000300800 */
[----:B----4-:R-:W-:Y:S01]  /*9d80*/  MOV R178, R154 ;  /* 0x0000009a00b27202 */ /* 0x010fe20000000f00 */
[----:B------:R1:W5:Y:S01]  /*9d90*/  LDL.LU R240, [R1+0x84] ;  /* 0x0000840001f07983 */ /* 0x0003620000300800 */
[----:B------:R-:W-:Y:S01]  /*9da0*/  IMAD.MOV.U32 R157, RZ, RZ, R156 ;  /* 0x000000ffff9d7224 */ /* 0x000fe200078e009c */
[----:B------:R-:W-:Y:S01]  /*9db0*/  MOV R156, R151 ;  /* 0x00000097009c7202 */ /* 0x000fe20000000f00 */
[----:B------:R-:W-:Y:S01]  /*9dc0*/  IMAD.MOV.U32 R151, RZ, RZ, R2 ;  /* 0x000000ffff977224 */ /* 0x000fe200078e0002 */
[----:B------:R-:W-:Y:S01]  /*9dd0*/  MUFU.EX2 R187, R187 ;  /* 0x000000bb00bb7308 */ /* 0x000fe20000000800 */
[----:B------:R-:W-:Y:S01]  /*9de0*/  IMAD.MOV.U32 R195, RZ, RZ, R159 ;  /* 0x000000ffffc37224 */ /* 0x000fe200078e009f */
[----:B------:R-:W-:Y:S01]  /*9df0*/  MOV R159, R149 ;  /* 0x00000095009f7202 */ /* 0x000fe20000000f00 */
[----:B------:R-:W-:Y:S01]  /*9e00*/  IMAD.MOV.U32 R182, RZ, RZ, R157 ;  /* 0x000000ffffb67224 */ /* 0x000fe200078e009d */
[----:B------:R-:W-:Y:S01]  /*9e10*/  MOV R157, R151 ;  /* 0x00000097009d7202 */ /* 0x000fe20000000f00 */
[----:B------:R-:W-:Y:S01]  /*9e20*/  IMAD.MOV.U32 R180, RZ, RZ, R194 ;  /* 0x000000ffffb47224 */ /* 0x000fe200078e00c2 */
[----:B---3--:R-:W-:Y:S02]  /*9e30*/  F2FP.PACK_AB R149, R167, R165 ;  /* 0x000000a5a795723e */ /* 0x008fe400000000ff */
[----:B------:R-:W-:Y:S01]  /*9e40*/  MOV R252, R156 ;  /* 0x0000009c00fc7202 */ /* 0x000fe20000000f00 */
[----:B------:R-:W-:Y:S01]  /*9e50*/  IMAD.MOV.U32 R202, RZ, RZ, R157 ;  /* 0x000000ffffca7224 */ /* 0x000fe200078e009d */
[----:B------:R3:W-:Y:S01]  /*9e60*/  MUFU.EX2 R203, R182 ;  /* 0x000000b600cb7308 */ /* 0x0007e20000000800 */
[----:B------:R-:W-:Y:S01]  /*9e70*/  MOV R199, R158 ;  /* 0x0000009e00c77202 */ /* 0x000fe20000000f00 */
[----:B------:R-:W-:Y:S01]  /*9e80*/  IMAD.MOV.U32 R158, RZ, RZ, R150 ;  /* 0x000000ffff9e7224 */ /* 0x000fe200078e0096 */
[----:B------:R-:W-:Y:S02]  /*9e90*/  MOV R194, R191 ;  /* 0x000000bf00c27202 */ /* 0x000fe40000000f00 */
[----:B------:R-:W-:Y:S02]  /*9ea0*/  MOV R191, R224 ;  /* 0x000000e000bf7202 */ /* 0x000fe40000000f00 */
[----:B------:R-:W-:Y:S03]  /*9eb0*/  MOV R179, R162 ;  /* 0x000000a200b37202 */ /* 0x000fe60000000f00 */
[----:B------:R-:W-:Y:S01]  /*9ec0*/  MUFU.EX2 R195, R195 ;  /* 0x000000c300c37308 */ /* 0x000fe20000000800 */
[-C--:B------:R-:W-:Y:S09]  /*9ed0*/  HMMA.16816.F32 R100, R204, R144.reuse, R100 ;  /* 0x00000090cc64723c */ /* 0x080ff20000001864 */
[----:B------:R-:W-:Y:S01]  /*9ee0*/  MUFU.EX2 R194, R194 ;  /* 0x000000c200c27308 */ /* 0x000fe20000000800 */
[C---:B------:R-:W-:Y:S04]  /*9ef0*/  HMMA.16816.F32 R104, R140.reuse, R144, R104 ;  /* 0x000000908c68723c */ /* 0x040fe80000001868 */
[----:B---3--:R-:W-:Y:S04]  /*9f00*/  IMAD.MOV.U32 R182, RZ, RZ, R153 ;  /* 0x000000ffffb67224 */ /* 0x008fe800078e0099 */
[-C--:B------:R-:W-:Y:S01]  /*9f10*/  HMMA.16816.F32 R108, R140, R146.reuse, R108 ;  /* 0x000000928c6c723c */ /* 0x080fe2000000186c */
[----:B------:R-:W-:Y:S07]  /*9f20*/  MUFU.EX2 R193, R193 ;  /* 0x000000c100c17308 */ /* 0x000fee0000000800 */
[C---:B------:R-:W-:Y:S01]  /*9f30*/  HMMA.16816.F32 R112, R204.reuse, R146, R112 ;  /* 0x00000092cc70723c */ /* 0x040fe20000001870 */
[----:B------:R-:W3:Y:S02]  /*9f40*/  LDSM.16.MT88.4 R144, [R228+0x2000] ;  /* 0x00200000e490783b */ /* 0x000ee40000004200 */
[----:B------:R4:W-:Y:S10]  /*9f50*/  MUFU.EX2 R173, R249 ;  /* 0x000000f900ad7308 */ /* 0x0009f40000000800 */
[----:B------:R-:W-:Y:S10]  /*9f60*/  MUFU.EX2 R164, R247 ;  /* 0x000000f700a47308 */ /* 0x000ff40000000800 */
[----:B------:R-:W1:Y:S01]  /*9f70*/  MUFU.EX2 R166, R246 ;  /* 0x000000f600a67308 */ /* 0x000e620000000800 */
[----:B----4-:R-:W-:Y:S09]  /*9f80*/  MOV R249, R158 ;  /* 0x0000009e00f97202 */ /* 0x010ff20000000f00 */
[----:B------:R-:W4:Y:S01]  /*9f90*/  MUFU.EX2 R172, R245 ;  /* 0x000000f500ac7308 */ /* 0x000f220000000800 */
[-C--:B---3--:R-:W-:Y:S09]  /*9fa0*/  HMMA.16816.F32 R116, R204, R144.reuse, R116 ;  /* 0x00000090cc74723c */ /* 0x088ff20000001874 */
[----:B------:R-:W-:Y:S03]  /*9fb0*/  MUFU.EX2 R245, R231 ;  /* 0x000000e700f57308 */ /* 0x000fe60000000800 */
[----:B-1----:R-:W-:Y:S01]  /*9fc0*/  F2FP.PACK_AB R148, R166, R164 ;  /* 0x000000a4a694723e */ /* 0x002fe200000000ff */
[C---:B------:R-:W-:Y:S06]  /*9fd0*/  HMMA.16816.F32 R120, R140.reuse, R144, R120 ;  /* 0x000000908c78723c */ /* 0x040fec0000001878 */
[----:B------:R-:W-:Y:S02]  /*9fe0*/  MUFU.EX2 R174, R211 ;  /* 0x000000d300ae7308 */ /* 0x000fe40000000800 */
[-C--:B------:R-:W-:Y:S01]  /*9ff0*/  HMMA.16816.F32 R124, R140, R146.reuse, R124 ;  /* 0x000000928c7c723c */ /* 0x080fe2000000187c */
[----:B------:R-:W3:Y:S03]  /*a000*/  LDL.LU R140, [R1+0x8] ;  /* 0x00000800018c7983 */ /* 0x000ee60000300800 */
[----:B------:R-:W-:Y:S01]  /*a010*/  FMUL.FTZ R130, R132, R130 ;  /* 0x0000008284827220 */ /* 0x000fe20000410000 */
[----:B------:R-:W3:Y:S03]  /*a020*/  LDL.LU R2, [R1+0x4] ;  /* 0x0000040001027983 */ /* 0x000ee60000300800 */
[----:B------:R-:W1:Y:S01]  /*a030*/  MUFU.EX2 R190, R210 ;  /* 0x000000d200be7308 */ /* 0x000e620000000800 */
[----:B------:R-:W-:Y:S03]  /*a040*/  F2FP.PACK_AB R142, R176, R175 ;  /* 0x000000afb08e723e */ /* 0x000fe600000000ff */
[----:B------:R-:W-:Y:S02]  /*a050*/  F2FP.PACK_AB R141, R173, R169 ;  /* 0x000000a9ad8d723e */ /* 0x000fe400000000ff */
[----:B------:R-:W-:Y:S02]  /*a060*/  F2FP.PACK_AB R143, R177, R170 ;  /* 0x000000aab18f723e */ /* 0x000fe400000000ff */
[----:B----4-:R-:W-:Y:S02]  /*a070*/  F2FP.PACK_AB R150, R189, R172 ;  /* 0x000000acbd96723e */ /* 0x010fe400000000ff */
[----:B------:R-:W-:Y:S10]  /*a080*/  MUFU.EX2 R180, R180 ;  /* 0x000000b400b47308 */ /* 0x000ff40000000800 */
[----:B------:R-:W-:Y:S01]  /*a090*/  MUFU.EX2 R181, R181 ;  /* 0x000000b500b57308 */ /* 0x000fe20000000800 */
[----:B-1----:R-:W-:Y:S09]  /*a0a0*/  F2FP.PACK_AB R151, R190, R174 ;  /* 0x000000aebe97723e */ /* 0x002ff200000000ff */
[----:B------:R-:W-:Y:S10]  /*a0b0*/  MUFU.EX2 R196, R196 ;  /* 0x000000c400c47308 */ /* 0x000ff40000000800 */
[----:B------:R-:W-:Y:S10]  /*a0c0*/  MUFU.EX2 R191, R191 ;  /* 0x000000bf00bf7308 */ /* 0x000ff40000000800 */
[----:B------:R-:W-:Y:S10]  /*a0d0*/  MUFU.EX2 R199, R199 ;  /* 0x000000c700c77308 */ /* 0x000ff40000000800 */
[----:B------:R-:W-:Y:S10]  /*a0e0*/  MUFU.EX2 R179, R179 ;  /* 0x000000b300b37308 */ /* 0x000ff40000000800 */
[----:B------:R-:W-:Y:S10]  /*a0f0*/  MUFU.EX2 R182, R182 ;  /* 0x000000b600b67308 */ /* 0x000ff40000000800 */
[----:B------:R-:W-:Y:S10]  /*a100*/  MUFU.EX2 R178, R178 ;  /* 0x000000b200b27308 */ /* 0x000ff40000000800 */
[----:B------:R-:W-:Y:S10]  /*a110*/  MUFU.EX2 R252, R252 ;  /* 0x000000fc00fc7308 */ /* 0x000ff40000000800 */
[----:B------:R-:W-:Y:S01]  /*a120*/  MUFU.EX2 R249, R249 ;  /* 0x000000f900f97308 */ /* 0x000fe20000000800 */
[----:B--2---:R-:W-:Y:S07]  /*a130*/  FMUL.FTZ R131, R132, R131 ;  /* 0x0000008384837220 */ /* 0x004fee0000410000 */
[----:B------:R-:W-:Y:S01]  /*a140*/  HMMA.16816.F32 R128, R204, R146, R128 ;  /* 0x00000092cc80723c */ /* 0x000fe20000001880 */
[----:B------:R-:W1:Y:S06]  /*a150*/  LDSM.16.MT88.4 R144, [R225+0x800] ;  /* 0x00080000e190783b */ /* 0x000e6c0000004200 */
[----:B------:R-:W-:Y:S01]  /*a160*/  MOV R204, R152 ;  /* 0x0000009800cc7202 */ /* 0x000fe20000000f00 */
[----:B------:R-:W-:Y:S01]  /*a170*/  IMAD.MOV.U32 R205, RZ, RZ, R159 ;  /* 0x000000ffffcd7224 */ /* 0x000fe200078e009f */
[----:B------:R-:W-:Y:S01]  /*a180*/  MOV R206, R197 ;  /* 0x000000c500ce7202 */ /* 0x000fe20000000f00 */
[----:B------:R-:W-:Y:S01]  /*a190*/  LDSM.16.MT88.4 R156, [R229+0x1000] ;  /* 0x00100000e59c783b */ /* 0x000fe20000004200 */
[----:B------:R2:W-:Y:S01]  /*a1a0*/  MUFU.EX2 R251, R204 ;  /* 0x000000cc00fb7308 */ /* 0x0005e20000000800 */
[----:B------:R-:W-:Y:S02]  /*a1b0*/  IMAD.MOV.U32 R197, RZ, RZ, R163 ;  /* 0x000000ffffc57224 */ /* 0x000fe400078e00a3 */
[----:B------:R-:W-:Y:S02]  /*a1c0*/  IMAD.MOV.U32 R207, RZ, RZ, R198 ;  /* 0x000000ffffcf7224 */ /* 0x000fe400078e00c6 */
[----:B------:R-:W-:Y:S02]  /*a1d0*/  IMAD.MOV.U32 R198, RZ, RZ, R155 ;  /* 0x000000ffffc67224 */ /* 0x000fe400078e009b */
[----:B------:R-:W-:Y:S03]  /*a1e0*/  LDSM.16.MT88.4 R152, [R226+0x1000] ;  /* 0x00100000e298783b */ /* 0x000fe60000004200 */
[----:B------:R-:W-:Y:S05]  /*a1f0*/  MUFU.EX2 R247, R206 ;  /* 0x000000ce00f77308 */ /* 0x000fea0000000800 */
[----:B------:R-:W-:Y:S05]  /*a200*/  LDSM.16.MT88.4 R160, [R228+0x1000] ;  /* 0x00100000e4a0783b */ /* 0x000fea0000004200 */
[----:B------:R-:W4:Y:S01]  /*a210*/  MUFU.EX2 R197, R197 ;  /* 0x000000c500c57308 */ /* 0x000f220000000800 */
[----:B--2---:R-:W-:Y:S09]  /*a220*/  F2FP.PACK_AB R204, R183, R250 ;  /* 0x000000fab7cc723e */ /* 0x004ff200000000ff */
[----:B------:R-:W2:Y:S10]  /*a230*/  MUFU.EX2 R198, R198 ;  /* 0x000000c600c67308 */ /* 0x000eb40000000800 */
[----:B------:R2:W1:Y:S01]  /*a240*/  MUFU.EX2 R246, R207 ;  /* 0x000000cf00f67308 */ /* 0x0004620000000800 */
[----:B----4-:R-:W-:Y:S02]  /*a250*/  F2FP.PACK_AB R206, R197, R179 ;  /* 0x000000b3c5ce723e */ /* 0x010fe400000000ff */
[----:B--2---:R-:W-:Y:S01]  /*a260*/  F2FP.PACK_AB R207, R198, R178 ;  /* 0x000000b2c6cf723e */ /* 0x004fe200000000ff */
[----:B---3--:R-:W-:Y:S01]  /*a270*/  FFMA.FTZ R133, R133, R140, R213 ;  /* 0x0000008c85857223 */ /* 0x008fe200000100d5 */
[----:B------:R-:W-:Y:S01]  /*a280*/  F2FP.PACK_AB R140, R171, R168 ;  /* 0x000000a8ab8c723e */ /* 0x000fe200000000ff */
[----:B------:R-:W-:Y:S02]  /*a290*/  FFMA.FTZ R2, R132, R2, R212 ;  /* 0x0000000284027223 */ /* 0x000fe400000100d4 */
[----:B------:R-:W2:Y:S04]  /*a2a0*/  LDL.LU R132, [R1+0x10] ;  /* 0x0000100001847983 */ /* 0x000ea80000300800 */
[-C--:B-1----:R-:W-:Y:S01]  /*a2b0*/  HMMA.16816.F32 R4, R140, R144.reuse, R4 ;  /* 0x000000908c04723c */ /* 0x082fe20000001804 */
[----:B------:R1:W5:Y:S04]  /*a2c0*/  LDL.LU R224, [R1+0x80] ;  /* 0x0000800001e07983 */ /* 0x0003680000300800 */
[----:B------:R-:W-:Y:S03]  /*a2d0*/  FADD.FTZ R2, R218, R2 ;  /* 0x00000002da027221 */ /* 0x000fe60000010000 */
[C---:B------:R-:W-:Y:S04]  /*a2e0*/  HMMA.16816.F32 R8, R148.reuse, R144, R8 ;  /* 0x000000909408723c */ /* 0x040fe80000001808 */
[----:B------:R-:W-:Y:S02]  /*a2f0*/  FADD.FTZ R2, R219, R2 ;  /* 0x00000002db027221 */ /* 0x000fe40000010000 */
[----:B------:R-:W-:Y:S02]  /*a300*/  LDSM.16.MT88.4 R216, [R226+0x3800] ;  /* 0x00380000e2d8783b */ /* 0x000fe40000004200 */
[-C--:B------:R-:W-:Y:S08]  /*a310*/  HMMA.16816.F32 R12, R148, R146.reuse, R12 ;  /* 0x00000092940c723c */ /* 0x080ff0000000180c */
[C---:B------:R-:W-:Y:S01]  /*a320*/  HMMA.16816.F32 R16, R140.reuse, R146, R16 ;  /* 0x000000928c10723c */ /* 0x040fe20000001810 */
[----:B------:R-:W3:Y:S07]  /*a330*/  LDSM.16.MT88.4 R144, [R226+0x800] ;  /* 0x00080000e290783b */ /* 0x000eee0000004200 */
[-C--:B---3--:R-:W-:Y:S08]  /*a340*/  HMMA.16816.F32 R20, R140, R144.reuse, R20 ;  /* 0x000000908c14723c */ /* 0x088ff00000001814 */
[C---:B------:R-:W-:Y:S08]  /*a350*/  HMMA.16816.F32 R24, R148.reuse, R144, R24 ;  /* 0x000000909418723c */ /* 0x040ff00000001818 */
        /* <DEDUP_REMOVED lines=17> */
[----:B------:R-:W3:Y:S03]  /*a470*/  LDSM.16.MT88.4 R144, [R226+0x2800] ;  /* 0x00280000e290783b */ /* 0x000ee60000004200 */
[----:B--2---:R-:W-:Y:S05]  /*a480*/  FFMA.FTZ R138, R3, R132, R138 ;  /* 0x00000084038a7223 */ /* 0x004fea000001008a */
[----:B------:R-:W2:Y:S04]  /*a490*/  LDL.LU R3, [R1+0x14] ;  /* 0x0000140001037983 */ /* 0x000ea80000300800 */
[----:B------:R1:W5:Y:S01]  /*a4a0*/  LDL.LU R231, [R1+0x7c] ;  /* 0x00007c0001e77983 */ /* 0x0003620000300800 */
        /* <DEDUP_REMOVED lines=11> */
[C---:B------:R-:W-:Y:S07]  /*a560*/  HMMA.16816.F32 R120, R148.reuse, R144, R120 ;  /* 0x000000909478723c */ /* 0x040fee0000001878 */
[----:B------:R-:W-:Y:S01]  /*a570*/  F2FP.PACK_AB R144, R201, R181 ;  /* 0x000000b5c990723e */ /* 0x000fe200000000ff */
[-C--:B------:R-:W-:Y:S01]  /*a580*/  HMMA.16816.F32 R124, R148, R146.reuse, R124 ;  /* 0x00000092947c723c */ /* 0x080fe2000000187c */
[----:B------:R-:W3:Y:S03]  /*a590*/  LDSM.16.MT88.4 R148, [R225+0x1000] ;  /* 0x00100000e194783b */ /* 0x000ee60000004200 */
[----:B------:R-:W-:Y:S04]  /*a5a0*/  F2FP.PACK_AB R145, R200, R196 ;  /* 0x000000c4c891723e */ /* 0x000fe800000000ff */
[----:B------:R-:W-:Y:S07]  /*a5b0*/  HMMA.16816.F32 R128, R140, R146, R128 ;  /* 0x000000928c80723c */ /* 0x000fee0000001880 */
[----:B------:R-:W-:Y:S02]  /*a5c0*/  F2FP.PACK_AB R142, R187, R195 ;  /* 0x000000c3bb8e723e */ /* 0x000fe400000000ff */
[----:B------:R-:W-:Y:S03]  /*a5d0*/  F2FP.PACK_AB R141, R203, R180 ;  /* 0x000000b4cb8d723e */ /* 0x000fe600000000ff */
[----:B------:R-:W-:Y:S02]  /*a5e0*/  F2FP.PACK_AB R143, R192, R194 ;  /* 0x000000c2c08f723e */ /* 0x000fe400000000ff */
[----:B------:R-:W-:Y:S02]  /*a5f0*/  F2FP.PACK_AB R140, R199, R191 ;  /* 0x000000bfc78c723e */ /* 0x000fe400000000ff */
[----:B------:R-:W-:Y:S02]  /*a600*/  F2FP.PACK_AB R146, R186, R193 ;  /* 0x000000c1ba92723e */ /* 0x000fe400000000ff */
[----:B------:R-:W-:Y:S03]  /*a610*/  F2FP.PACK_AB R147, R184, R188 ;  /* 0x000000bcb893723e */ /* 0x000fe600000000ff */
[-C--:B---3--:R-:W-:Y:S08]  /*a620*/  HMMA.16816.F32 R4, R140, R148.reuse, R4 ;  /* 0x000000948c04723c */ /* 0x088ff00000001804 */
[C---:B------:R-:W-:Y:S08]  /*a630*/  HMMA.16816.F32 R8, R144.reuse, R148, R8 ;  /* 0x000000949008723c */ /* 0x040ff00000001808 */
[-C--:B------:R-:W-:Y:S08]  /*a640*/  HMMA.16816.F32 R12, R144, R150.reuse, R12 ;  /* 0x00000096900c723c */ /* 0x080ff0000000180c */
[C---:B------:R-:W-:Y:S01]  /*a650*/  HMMA.16816.F32 R16, R140.reuse, R150, R16 ;  /* 0x000000968c10723c */ /* 0x040fe20000001810 */
[----:B------:R-:W3:Y:S07]  /*a660*/  LDSM.16.MT88.4 R148, [R225+0x3000] ;  /* 0x00300000e194783b */ /* 0x000eee0000004200 */
[-C--:B------:R-:W-:Y:S08]  /*a670*/  HMMA.16816.F32 R20, R140, R152.reuse, R20 ;  /* 0x000000988c14723c */ /* 0x080ff00000001814 */
[C---:B------:R-:W-:Y:S08]  /*a680*/  HMMA.16816.F32 R24, R144.reuse, R152, R24 ;  /* 0x000000989018723c */ /* 0x040ff00000001818 */
[-C--:B------:R-:W-:Y:S08]  /*a690*/  HMMA.16816.F32 R28, R144, R154.reuse, R28 ;  /* 0x0000009a901c723c */ /* 0x080ff0000000181c */
[C---:B------:R-:W-:Y:S01]  /*a6a0*/  HMMA.16816.F32 R32, R140.reuse, R154, R32 ;  /* 0x0000009a8c20723c */ /* 0x040fe20000001820 */
[----:B------:R-:W4:Y:S07]  /*a6b0*/  LDSM.16.MT88.4 R152, [R226+0x3000] ;  /* 0x00300000e298783b */ /* 0x000f2e0000004200 */
[-C--:B------:R-:W-:Y:S08]  /*a6c0*/  HMMA.16816.F32 R36, R140, R156.reuse, R36 ;  /* 0x0000009c8c24723c */ /* 0x080ff00000001824 */
[C---:B------:R-:W-:Y:S08]  /*a6d0*/  HMMA.16816.F32 R40, R144.reuse, R156, R40 ;  /* 0x0000009c9028723c */ /* 0x040ff00000001828 */
[-C--:B------:R-:W-:Y:S08]  /*a6e0*/  HMMA.16816.F32 R44, R144, R158.reuse, R44 ;  /* 0x0000009e902c723c */ /* 0x080ff0000000182c */
[C---:B------:R-:W-:Y:S01]  /*a6f0*/  HMMA.16816.F32 R48, R140.reuse, R158, R48 ;  /* 0x0000009e8c30723c */ /* 0x040fe20000001830 */
[----:B------:R-:W1:Y:S03]  /*a700*/  LDSM.16.MT88.4 R156, [R229+0x3000] ;  /* 0x00300000e59c783b */ /* 0x000e660000004200 */
[----:B--2---:R-:W-:Y:S02]  /*a710*/  FFMA.FTZ R132, R0, R3, R139 ;  /* 0x0000000300847223 */ /* 0x004fe4000001008b */
[----:B------:R-:W-:Y:S01]  /*a720*/  MUFU.EX2 R139, R242 ;  /* 0x000000f2008b7308 */ /* 0x000fe20000000800 */
[----:B------:R-:W-:Y:S01]  /*a730*/  FADD.FTZ R3, R220, R133 ;  /* 0x00000085dc037221 */ /* 0x000fe20000010000 */
[-C--:B------:R-:W-:Y:S04]  /*a740*/  HMMA.16816.F32 R52, R140, R160.reuse, R52 ;  /* 0x000000a08c34723c */ /* 0x080fe80000001834 */
[----:B------:R-:W-:Y:S02]  /*a750*/  FADD.FTZ R3, R222, R3 ;  /* 0x00000003de037221 */ /* 0x000fe40000010000 */
[----:B------:R-:W-:Y:S02]  /*a760*/  FADD.FTZ R0, R215, R138 ;  /* 0x0000008ad7007221 */ /* 0x000fe40000010000 */
[C---:B------:R-:W-:Y:S01]  /*a770*/  HMMA.16816.F32 R56, R144.reuse, R160, R56 ;  /* 0x000000a09038723c */ /* 0x040fe20000001838 */
[----:B------:R-:W2:Y:S03]  /*a780*/  MUFU.EX2 R138, R235 ;  /* 0x000000eb008a7308 */ /* 0x000ea60000000800 */
[----:B------:R-:W-:Y:S02]  /*a790*/  FADD.FTZ R133, R214, R0 ;  /* 0x00000000d6857221 */ /* 0x000fe40000010000 */
[----:B------:R-:W-:Y:S01]  /*a7a0*/  LDSM.16.MT88.4 R212, [R225+0x3800] ;  /* 0x00380000e1d4783b */ /* 0x000fe20000004200 */
[----:B------:R-:W-:Y:S01]  /*a7b0*/  FADD.FTZ R132, R208, R132 ;  /* 0x00000084d0847221 */ /* 0x000fe20000010000 */
[-C--:B------:R-:W-:Y:S04]  /*a7c0*/  HMMA.16816.F32 R60, R144, R162.reuse, R60 ;  /* 0x000000a2903c723c */ /* 0x080fe8000000183c */
[----:B------:R-:W-:Y:S01]  /*a7d0*/  FADD.FTZ R0, R209, R132 ;  /* 0x00000084d1007221 */ /* 0x000fe20000010000 */
[----:B------:R-:W-:Y:S01]  /*a7e0*/  F2FP.PACK_AB R208, R249, R252 ;  /* 0x000000fcf9d0723e */ /* 0x000fe200000000ff */
[----:B------:R-:W-:Y:S01]  /*a7f0*/  FADD.FTZ R132, R221, R2 ;  /* 0x00000002dd847221 */ /* 0x000fe20000010000 */
[----:B------:R-:W-:Y:S01]  /*a800*/  F2FP.PACK_AB R209, R245, R246 ;  /* 0x000000f6f5d1723e */ /* 0x000fe200000000ff */
[C---:B------:R-:W-:Y:S01]  /*a810*/  HMMA.16816.F32 R64, R140.reuse, R162, R64 ;  /* 0x000000a28c40723c */ /* 0x040fe20000001840 */
[----:B------:R-:W1:Y:S03]  /*a820*/  LDSM.16.MT88.4 R160, [R228+0x3000] ;  /* 0x00300000e4a0783b */ /* 0x000e660000004200 */
[----:B------:R-:W-:Y:S02]  /*a830*/  FADD.FTZ R2, R241, R133 ;  /* 0x00000085f1027221 */ /* 0x000fe40000010000 */
[----:B------:R-:W-:Y:S02]  /*a840*/  FADD.FTZ R0, R243, R0 ;  /* 0x00000000f3007221 */ /* 0x000fe40000010000 */
[-C--:B---3--:R-:W-:Y:S01]  /*a850*/  HMMA.16816.F32 R68, R140, R148.reuse, R68 ;  /* 0x000000948c44723c */ /* 0x088fe20000001844 */
[----:B------:R-:W-:Y:S03]  /*a860*/  LDSM.16.MT88.4 R220, [R229+0x3800] ;  /* 0x00380000e5dc783b */ /* 0x000fe60000004200 */
[----:B------:R-:W-:Y:S01]  /*a870*/  FADD.FTZ R132, R169, R132 ;  /* 0x00000084a9847221 */ /* 0x000fe20000010000 */
[----:B------:R-:W-:Y:S01]  /*a880*/  MOV R169, R194 ;  /* 0x000000c200a97202 */ /* 0x000fe20000000f00 */
[----:B------:R-:W-:Y:S01]  /*a890*/  FADD.FTZ R3, R248, R3 ;  /* 0x00000003f8037221 */ /* 0x000fe20000010000 */
[----:B--2---:R-:W-:Y:S01]  /*a8a0*/  F2FP.PACK_AB R211, R138, R139 ;  /* 0x0000008b8ad3723e */ /* 0x004fe200000000ff */
[C---:B------:R-:W-:Y:S01]  /*a8b0*/  HMMA.16816.F32 R72, R144.reuse, R148, R72 ;  /* 0x000000949048723c */ /* 0x040fe20000001848 */
[----:B------:R2:W5:Y:S01]  /*a8c0*/  LDL.LU R241, [R1+0x78] ;  /* 0x0000780001f17983 */ /* 0x0005620000300800 */
[----:B------:R3:W1:Y:S02]  /*a8d0*/  MUFU.EX2 R248, R205 ;  /* 0x000000cd00f87308 */ /* 0x0006640000000800 */
[----:B------:R-:W-:Y:S01]  /*a8e0*/  FADD.FTZ R3, R168, R3 ;  /* 0x00000003a8037221 */ /* 0x000fe20000010000 */
[----:B------:R2:W5:Y:S01]  /*a8f0*/  LDL.LU R242, [R1+0x74] ;  /* 0x0000740001f27983 */ /* 0x0005620000300800 */
[----:B------:R-:W-:Y:S02]  /*a900*/  IMAD.MOV.U32 R168, RZ, RZ, R195 ;  /* 0x000000ffffa87224 */ /* 0x000fe400078e00c3 */
[-C--:B------:R-:W-:Y:S01]  /*a910*/  HMMA.16816.F32 R76, R144, R150.reuse, R76 ;  /* 0x00000096904c723c */ /* 0x080fe2000000184c */
[----:B------:R2:W5:Y:S03]  /*a920*/  LDL.LU R243, [R1+0x70] ;  /* 0x0000700001f37983 */ /* 0x0005660000300800 */
[----:B------:R-:W-:Y:S01]  /*a930*/  FADD.FTZ R3, R171, R3 ;  /* 0x00000003ab037221 */ /* 0x000fe20000010000 */
[----:B------:R2:W5:Y:S01]  /*a940*/  LDL.LU R235, [R1+0x6c] ;  /* 0x00006c0001eb7983 */ /* 0x0005620000300800 */
[----:B------:R-:W-:Y:S02]  /*a950*/  IMAD.MOV.U32 R171, RZ, RZ, R193 ;  /* 0x000000ffffab7224 */ /* 0x000fe400078e00c1 */
[C---:B------:R-:W-:Y:S04]  /*a960*/  HMMA.16816.F32 R80, R140.reuse, R150, R80 ;  /* 0x000000968c50723c */ /* 0x040fe80000001850 */
[----:B------:R-:W-:Y:S01]  /*a970*/  FADD.FTZ R133, R173, R132 ;  /* 0x00000084ad857221 */ /* 0x000fe20000010000 */
[----:B------:R-:W-:Y:S01]  /*a980*/  MOV R173, R186 ;  /* 0x000000ba00ad7202 */ /* 0x000fe20000000f00 */
[----:B------:R-:W-:Y:S02]  /*a990*/  FADD.FTZ R2, R164, R2 ;  /* 0x00000002a4027221 */ /* 0x000fe40000010000 */
[-C--:B----4-:R-:W-:Y:S04]  /*a9a0*/  HMMA.16816.F32 R84, R140, R152.reuse, R84 ;  /* 0x000000988c54723c */ /* 0x090fe80000001854 */
[----:B---3--:R-:W-:Y:S01]  /*a9b0*/  F2FP.PACK_AB R205, R182, R251 ;  /* 0x000000fbb6cd723e */ /* 0x008fe200000000ff */
[----:B------:R-:W-:Y:S01]  /*a9c0*/  FADD.FTZ R133, R170, R133 ;  /* 0x00000085aa857221 */ /* 0x000fe20000010000 */
[----:B-1----:R-:W-:Y:S01]  /*a9d0*/  F2FP.PACK_AB R210, R247, R248 ;  /* 0x000000f8f7d2723e */ /* 0x002fe200000000ff */
[----:B------:R-:W-:Y:S01]  /*a9e0*/  IMAD.MOV.U32 R170, RZ, RZ, R192 ;  /* 0x000000ffffaa7224 */ /* 0x000fe200078e00c0 */
[C---:B------:R-:W-:Y:S01]  /*a9f0*/  HMMA.16816.F32 R88, R144.reuse, R152, R88 ;  /* 0x000000989058723c */ /* 0x040fe20000001858 */
[----:B------:R-:W-:Y:S03]  /*aa00*/  LDSM.16.MT88.4 R192, [R229+0x1800] ;  /* 0x00180000e5c0783b */ /* 0x000fe60000004200 */
[----:B------:R-:W-:Y:S02]  /*aa10*/  FADD.FTZ R0, R165, R0 ;  /* 0x00000000a5007221 */ /* 0x000fe40000010000 */
[----:B------:R-:W-:Y:S01]  /*aa20*/  FADD.FTZ R132, R166, R2 ;  /* 0x00000002a6847221 */ /* 0x000fe20000010000 */
[----:B------:R-:W-:Y:S01]  /*aa30*/  MOV R166, R188 ;  /* 0x000000bc00a67202 */ /* 0x000fe20000000f00 */
[-C--:B------:R-:W-:Y:S04]  /*aa40*/  HMMA.16816.F32 R92, R144, R154.reuse, R92 ;  /* 0x0000009a905c723c */ /* 0x080fe8000000185c */
[----:B------:R-:W-:Y:S02]  /*aa50*/  IMAD.MOV.U32 R188, RZ, RZ, R185 ;  /* 0x000000ffffbc7224 */ /* 0x000fe400078e00b9 */
[----:B------:R-:W-:Y:S02]  /*aa60*/  FADD.FTZ R2, R167, R0 ;  /* 0x00000000a7027221 */ /* 0x000fe40000010000 */
[C---:B------:R-:W-:Y:S01]  /*aa70*/  HMMA.16816.F32 R96, R140.reuse, R154, R96 ;  /* 0x0000009a8c60723c */ /* 0x040fe20000001860 */
[----:B------:R-:W1:Y:S03]  /*aa80*/  LDSM.16.MT88.4 R152, [R225+0x1800] ;  /* 0x00180000e198783b */ /* 0x000e660000004200 */
[----:B------:R-:W-:Y:S02]  /*aa90*/  IMAD.MOV.U32 R167, RZ, RZ, R187 ;  /* 0x000000ffffa77224 */ /* 0x000fe400078e00bb */
[----:B------:R-:W-:Y:S01]  /*aaa0*/  FADD.FTZ R0, R175, R3 ;  /* 0x00000003af007221 */ /* 0x000fe20000010000 */
[----:B------:R-:W-:Y:S01]  /*aab0*/  MOV R175, R184 ;  /* 0x000000b800af7202 */ /* 0x000fe20000000f00 */
[-C--:B------:R-:W-:Y:S01]  /*aac0*/  HMMA.16816.F32 R100, R140, R156.reuse, R100 ;  /* 0x0000009c8c64723c */ /* 0x080fe20000001864 */
[----:B------:R-:W3:Y:S03]  /*aad0*/  LDSM.16.MT88.4 R184, [R226+0x1800] ;  /* 0x00180000e2b8783b */ /* 0x000ee60000004200 */
[----:B------:R-:W-:Y:S02]  /*aae0*/  FADD.FTZ R165, R172, R132 ;  /* 0x00000084aca57221 */ /* 0x000fe40000010000 */
[----:B------:R-:W-:Y:S01]  /*aaf0*/  FADD.FTZ R164, R174, R2 ;  /* 0x00000002aea47221 */ /* 0x000fe20000010000 */
[----:B------:R-:W-:Y:S01]  /*ab00*/  MOV R2, R189 ;  /* 0x000000bd00027202 */ /* 0x000fe20000000f00 */
[C---:B------:R-:W-:Y:S04]  /*ab10*/  HMMA.16816.F32 R104, R144.reuse, R156, R104 ;  /* 0x0000009c9068723c */ /* 0x040fe80000001868 */
[----:B------:R-:W-:Y:S02]  /*ab20*/  FADD.FTZ R3, R177, R133 ;  /* 0x00000085b1037221 */ /* 0x000fe40000010000 */
[----:B------:R-:W-:Y:S01]  /*ab30*/  FADD.FTZ R132, R176, R0 ;  /* 0x00000000b0847221 */ /* 0x000fe20000010000 */
[----:B------:R-:W-:Y:S01]  /*ab40*/  MOV R156, R202 ;  /* 0x000000ca009c7202 */ /* 0x000fe20000000f00 */
[-C--:B------:R-:W-:Y:S04]  /*ab50*/  HMMA.16816.F32 R108, R144, R158.reuse, R108 ;  /* 0x0000009e906c723c */ /* 0x080fe8000000186c */
[----:B------:R-:W-:Y:S01]  /*ab60*/  IMAD.MOV.U32 R157, RZ, RZ, R203 ;  /* 0x000000ffff9d7224 */ /* 0x000fe200078e00cb */
[----:B------:R-:W-:Y:S01]  /*ab70*/  MOV R133, R156 ;  /* 0x0000009c00857202 */ /* 0x000fe20000000f00 */
[----:B------:R-:W-:Y:S02]  /*ab80*/  IMAD.MOV.U32 R0, RZ, RZ, R190 ;  /* 0x000000ffff007224 */ /* 0x000fe400078e00be */
[C---:B------:R-:W-:Y:S07]  /*ab90*/  HMMA.16816.F32 R112, R140.reuse, R158, R112 ;  /* 0x0000009e8c70723c */ /* 0x040fee0000001870 */
[----:B------:R-:W-:Y:S01]  /*aba0*/  IMAD.MOV.U32 R159, RZ, RZ, R201 ;  /* 0x000000ffff9f7224 */ /* 0x000fe200078e00c9 */
[-C--:B------:R-:W-:Y:S04]  /*abb0*/  HMMA.16816.F32 R116, R140, R160.reuse, R116 ;  /* 0x000000a08c74723c */ /* 0x080fe80000001874 */
[----:B------:R-:W-:Y:S02]  /*abc0*/  MOV R158, R200 ;  /* 0x000000c8009e7202 */ /* 0x000fe40000000f00 */
[----:B------:R-:W4:Y:S02]  /*abd0*/  LDSM.16.MT88.4 R200, [R228+0x1800] ;  /* 0x00180000e4c8783b */ /* 0x000f240000004200 */
[C---:B------:R-:W-:Y:S08]  /*abe0*/  HMMA.16816.F32 R120, R144.reuse, R160, R120 ;  /* 0x000000a09078723c */ /* 0x040ff00000001878 */
[-C--:B------:R-:W-:Y:S08]  /*abf0*/  HMMA.16816.F32 R124, R144, R162.reuse, R124 ;  /* 0x000000a2907c723c */ /* 0x080ff0000000187c */
[----:B------:R-:W-:Y:S08]  /*ac00*/  HMMA.16816.F32 R128, R140, R162, R128 ;  /* 0x000000a28c80723c */ /* 0x000ff00000001880 */
[-C--:B-1----:R-:W-:Y:S01]  /*ac10*/  HMMA.16816.F32 R140, R204, R152.reuse, R4 ;  /* 0x00000098cc8c723c */ /* 0x082fe20000001804 */
[----:B------:R-:W1:Y:S07]  /*ac20*/  LDSM.16.MT88.4 R4, [R228+0x3800] ;  /* 0x00380000e404783b */ /* 0x000e6e0000004200 */
[C---:B------:R-:W-:Y:S07]  /*ac30*/  HMMA.16816.F32 R144, R208.reuse, R152, R8 ;  /* 0x00000098d090723c */ /* 0x040fee0000001808 */
[----:B------:R-:W-:Y:S01]  /*ac40*/  IMAD.MOV.U32 R9, RZ, RZ, R159 ;  /* 0x000000ffff097224 */ /* 0x000fe200078e009f */
[-C--:B------:R-:W-:Y:S04]  /*ac50*/  HMMA.16816.F32 R148, R208, R154.reuse, R12 ;  /* 0x0000009ad094723c */ /* 0x080fe8000000180c */
[----:B------:R-:W-:Y:S01]  /*ac60*/  IMAD.MOV.U32 R10, RZ, RZ, R157 ;  /* 0x000000ffff0a7224 */ /* 0x000fe200078e009d */
[----:B------:R-:W-:Y:S02]  /*ac70*/  MOV R11, R199 ;  /* 0x000000c7000b7202 */ /* 0x000fe40000000f00 */
[----:B------:R-:W-:Y:S01]  /*ac80*/  IMAD.MOV.U32 R15, RZ, RZ, R198 ;  /* 0x000000ffff0f7224 */ /* 0x000fe200078e00c6 */
[C---:B------:R-:W-:Y:S04]  /*ac90*/  HMMA.16816.F32 R160, R204.reuse, R154, R16 ;  /* 0x0000009acca0723c */ /* 0x040fe80000001810 */
[----:B------:R-:W-:Y:S01]  /*aca0*/  MOV R8, R191 ;  /* 0x000000bf00087202 */ /* 0x000fe20000000f00 */
[----:B------:R-:W-:Y:S01]  /*acb0*/  IMAD.MOV.U32 R12, RZ, RZ, R179 ;  /* 0x000000ffff0c7224 */ /* 0x000fe200078e00b3 */
[----:B------:R-:W-:Y:S01]  /*acc0*/  MOV R14, R197 ;  /* 0x000000c5000e7202 */ /* 0x000fe20000000f00 */
[----:B------:R-:W-:Y:S01]  /*acd0*/  IMAD.MOV.U32 R16, RZ, RZ, R173 ;  /* 0x000000ffff107224 */ /* 0x000fe200078e00ad */
[----:B------:R-:W-:Y:S01]  /*ace0*/  MOV R17, R175 ;  /* 0x000000af00117202 */ /* 0x000fe20000000f00 */
[----:B------:R-:W-:Y:S01]  /*acf0*/  IMAD.MOV.U32 R18, RZ, RZ, R183 ;  /* 0x000000ffff127224 */ /* 0x000fe200078e00b7 */
[-C--:B---3--:R-:W-:Y:S03]  /*ad00*/  HMMA.16816.F32 R172, R204, R184.reuse, R20 ;  /* 0x000000b8ccac723c */ /* 0x088fe60000001814 */
[----:B------:R-:W-:Y:S01]  /*ad10*/  MOV R13, R178 ;  /* 0x000000b2000d7202 */ /* 0x000fe20000000f00 */
[----:B------:R-:W-:Y:S01]  /*ad20*/  FADD.FTZ R8, R8, R132 ;  /* 0x0000008408087221 */ /* 0x000fe20000010000 */
[----:B------:R-:W-:Y:S02]  /*ad30*/  MOV R19, R182 ;  /* 0x000000b600137202 */ /* 0x000fe40000000f00 */
[----:B------:R-:W-:Y:S01]  /*ad40*/  MOV R23, R170 ;  /* 0x000000aa00177202 */ /* 0x000fe20000000f00 */
[C---:B------:R-:W-:Y:S04]  /*ad50*/  HMMA.16816.F32 R152, R208.reuse, R184, R24 ;  /* 0x000000b8d098723c */ /* 0x040fe80000001818 */
[----:B------:R-:W-:Y:S01]  /*ad60*/  IMAD.MOV.U32 R22, RZ, RZ, R167 ;  /* 0x000000ffff167224 */ /* 0x000fe200078e00a7 */
[----:B------:R-:W-:Y:S01]  /*ad70*/  MOV R21, R166 ;  /* 0x000000a600157202 */ /* 0x000fe20000000f00 */
[----:B------:R-:W-:Y:S01]  /*ad80*/  IMAD.MOV.U32 R20, RZ, RZ, R171 ;  /* 0x000000ffff147224 */ /* 0x000fe200078e00ab */
[----:B------:R-:W-:Y:S01]  /*ad90*/  MOV R25, R158 ;  /* 0x0000009e00197202 */ /* 0x000fe20000000f00 */
[----:B------:R-:W-:Y:S01]  /*ada0*/  IMAD.MOV.U32 R26, RZ, RZ, R168 ;  /* 0x000000ffff1a7224 */ /* 0x000fe200078e00a8 */
[-C--:B------:R-:W-:Y:S03]  /*adb0*/  HMMA.16816.F32 R156, R208, R186.reuse, R28 ;  /* 0x000000bad09c723c */ /* 0x080fe6000000181c */
[----:B------:R-:W-:Y:S01]  /*adc0*/  MOV R27, R169 ;  /* 0x000000a9001b7202 */ /* 0x000fe20000000f00 */
[----:B------:R-:W-:Y:S01]  /*add0*/  FADD.FTZ R11, R11, R8 ;  /* 0x000000080b0b7221 */ /* 0x000fe20000010000 */
[----:B------:R-:W-:Y:S01]  /*ade0*/  MOV R132, R137 ;  /* 0x0000008900847202 */ /* 0x000fe20000000f00 */
[----:B------:R-:W-:Y:S01]  /*adf0*/  IMAD.MOV.U32 R24, RZ, RZ, R196 ;  /* 0x000000ffff187224 */ /* 0x000fe200078e00c4 */
[----:B------:R-:W-:Y:S01]  /*ae00*/  MOV R30, R180 ;  /* 0x000000b4001e7202 */ /* 0x000fe20000000f00 */
[C---:B------:R-:W-:Y:S01]  /*ae10*/  HMMA.16816.F32 R184, R204.reuse, R186, R32 ;  /* 0x000000baccb8723c */ /* 0x040fe20000001820 */
[----:B------:R-:W3:Y:S03]  /*ae20*/  LDL R34, [R1+0x38] ;  /* 0x0000380001227983 */ /* 0x000ee60000100800 */
[----:B------:R-:W-:Y:S01]  /*ae30*/  IMAD.MOV.U32 R28, RZ, RZ, R165 ;  /* 0x000000ffff1c7224 */ /* 0x000fe200078e00a5 */
[----:B------:R-:W-:Y:S01]  /*ae40*/  MOV R29, R164 ;  /* 0x000000a4001d7202 */ /* 0x000fe20000000f00 */
[----:B------:R-:W-:Y:S02]  /*ae50*/  FADD.FTZ R3, R30, R3 ;  /* 0x000000031e037221 */ /* 0x000fe40000010000 */
[----:B------:R-:W-:Y:S02]  /*ae60*/  IMAD.MOV.U32 R35, RZ, RZ, R188 ;  /* 0x000000ffff237224 */ /* 0x000fe400078e00bc */
[-C--:B------:R-:W-:Y:S03]  /*ae70*/  HMMA.16816.F32 R188, R204, R192.reuse, R36 ;  /* 0x000000c0ccbc723c */ /* 0x080fe60000001824 */
[----:B------:R-:W-:Y:S02]  /*ae80*/  FADD.FTZ R10, R10, R3 ;  /* 0x000000030a0a7221 */ /* 0x000fe40000010000 */
[----:B------:R-:W-:Y:S02]  /*ae90*/  FADD.FTZ R3, R26, R11 ;  /* 0x0000000b1a037221 */ /* 0x000fe40000010000 */
[----:B------:R-:W-:Y:S01]  /*aea0*/  IMAD.MOV.U32 R31, RZ, RZ, R181 ;  /* 0x000000ffff1f7224 */ /* 0x000fe200078e00b5 */
        /* <DEDUP_REMOVED lines=9> */
[-C--:B----4-:R-:W-:Y:S04]  /*af40*/  HMMA.16816.F32 R196, R204, R200.reuse, R52 ;  /* 0x000000c8ccc4723c */ /* 0x090fe80000001834 */
        /* <DEDUP_REMOVED lines=21> */
[C---:B------:R-:W-:Y:S07]  /*b0a0*/  HMMA.16816.F32 R112, R204.reuse, R222, R112 ;  /* 0x000000decc70723c */ /* 0x040fee0000001870 */
[----:B------:R-:W-:Y:S01]  /*b0b0*/  MOV R222, R133 ;  /* 0x0000008500de7202 */ /* 0x000fe20000000f00 */
[-C--:B-1----:R-:W-:Y:S08]  /*b0c0*/  HMMA.16816.F32 R116, R204, R4.reuse, R116 ;  /* 0x00000004cc74723c */ /* 0x082ff00000001874 */
[C---:B------:R-:W-:Y:S07]  /*b0d0*/  HMMA.16816.F32 R120, R208.reuse, R4, R120 ;  /* 0x00000004d078723c */ /* 0x040fee0000001878 */
[----:B------:R-:W-:Y:S01]  /*b0e0*/  FADD.FTZ R4, R23, R2 ;  /* 0x0000000217047221 */ /* 0x000fe20000010000 */
[-C--:B------:R-:W-:Y:S04]  /*b0f0*/  HMMA.16816.F32 R124, R208, R6.reuse, R124 ;  /* 0x00000006d07c723c */ /* 0x080fe8000000187c */
        /* <DEDUP_REMOVED lines=13> */
[----:B------:R2:W-:Y:S01]  /*b1d0*/  STL [R1+0x8], R5 ;  /* 0x0000080501007387 */ /* 0x0005e20000100800 */
[----:B------:R-:W-:Y:S01]  /*b1e0*/  FADD.FTZ R0, R139, R3 ;  /* 0x000000038b007221 */ /* 0x000fe20000010000 */
[----:B------:R-:W-:Y:S01]  /*b1f0*/  MOV R139, R134 ;  /* 0x00000086008b7202 */ /* 0x000fe20000000f00 */
[----:B------:R-:W-:Y:S01]  /*b200*/  FADD.FTZ R3, R247, R2 ;  /* 0x00000002f7037221 */ /* 0x000fe20000010000 */
[----:B------:R2:W-:Y:S01]  /*b210*/  STL [R1+0x4], R4 ;  /* 0x0000040401007387 */ /* 0x0005e20000100800 */
[----:B------:R-:W-:Y:S02]  /*b220*/  FADD.FTZ R2, R138, R0 ;  /* 0x000000008a027221 */ /* 0x000fe40000010000 */
[----:B------:R-:W-:Y:S01]  /*b230*/  IMAD.MOV.U32 R0, RZ, RZ, R133 ;  /* 0x000000ffff007224 */ /* 0x000fe200078e0085 */
[----:B------:R2:W-:Y:S01]  /*b240*/  STL [R1+0x10], R3 ;  /* 0x0000100301007387 */ /* 0x0005e20000100800 */
[----:B------:R-:W-:Y:S02]  /*b250*/  IMAD.MOV.U32 R133, RZ, RZ, R136 ;  /* 0x000000ffff857224 */ /* 0x000fe400078e0088 */
[----:B------:R-:W-:Y:S01]  /*b260*/  IMAD.MOV.U32 R138, RZ, RZ, R135 ;  /* 0x000000ffff8a7224 */ /* 0x000fe200078e0087 */
[----:B------:R2:W-:Y:S04]  /*b270*/  STL [R1+0x14], R2 ;  /* 0x0000140201007387 */ /* 0x0005e80000100800 */
[----:B------:R2:W-:Y:S01]  /*b280*/  STL [R1], R0 ;  /* 0x0000000001007387 */ /* 0x0005e20000100800 */
[----:B---3--:R-:W-:Y:S11]  /*b290*/  ISETP.GT.AND P0, PT, R35, R34, PT ;  /* 0x000000222300720c */ /* 0x008ff60003f04270 */
[----:B------:R-:W-:Y:S02]  /*b2a0*/  @!UPT UIADD3 URZ, URZ, URZ, URZ ;  /* 0x0000003f3f3ff290 */ /* 0x000fe4000fffe03f */
[----:B--2---:R-:W-:-:S05]  /*b2b0*/  @P0 BRA `(.L_x_959) ;  /* 0xffffb3e000000947 */ /* 0x004fca000383ffff */
.L_x_958:
[----:B-1----:R-:W2:Y:S02]  /*b2c0*/  LDL R0, [R1+0x18] ;  /* 0x0000180001007983 */ /* 0x002ea40000100800 */
[----:B--2---:R-:W-:-:S13]  /*b2d0*/  ISETP.GE.AND P0, PT, R222, R0, PT ;  /* 0x00000000de00720c */ /* 0x004fda0003f06270 */
[----:B------:R-:W-:Y:S05]  /*b2e0*/  @!P0 BRA `(.L_x_960) ;  /* 0x000041a000008947 */ /* 0x000fea0003800000 */
[----:B------:R-:W-:Y:S01]  /*b2f0*/  IMAD.MOV.U32 R132, RZ, RZ, R136 ;  /* 0x000000ffff847224 */ /* 0x000fe200078e0088 */
[----:B------:R-:W-:Y:S01]  /*b300*/  MOV R139, R134 ;  /* 0x00000086008b7202 */ /* 0x000fe20000000f00 */
[----:B------:R-:W-:Y:S01]  /*b310*/  IMAD.MOV.U32 R3, RZ, RZ, R137 ;  /* 0x000000ffff037224 */ /* 0x000fe200078e0089 */
[----:B------:R-:W-:Y:S02]  /*b320*/  MOV R138, R135 ;  /* 0x00000087008a7202 */ /* 0x000fe40000000f00 */
.L_x_961:
[----:B------:R-:W-:Y:S04]  /*b330*/  DEPBAR.LE SB0, 0x0 ;  /* 0x000080000000791a */ /* 0x000fe80000000000 */
[----:B------:R-:W-:Y:S01]  /*b340*/  WARPSYNC 0xffffffff ;  /* 0xffffffff00007948 */ /* 0x000fe20003800000 */
[----:B------:R-:W-:Y:S01]  /*b350*/  BAR.SYNC.DEFER_BLOCKING 0x0 ;  /* 0x0000000000007b1d */ /* 0x000fe20000010000 */
[----:B--2---:R-:W-:Y:S01]  /*b360*/  SHF.R.S32.HI R0, RZ, 0x1f, R222 ;  /* 0x0000001fff007819 */ /* 0x004fe200000114de */
[----:B------:R-:W-:Y:S01]  /*b370*/  IMAD.WIDE.U32 R134, R222, c[0x0][0x208], RZ ;  /* 0x00008200de867a25 */ /* 0x000fe200078e00ff */
[----:B------:R-:W-:Y:S02]  /*b380*/  MOV R137, c[0x0][0x208] ;  /* 0x0000820000897a02 */ /* 0x000fe40000000f00 */
[----:B------:R-:W-:Y:S01]  /*b390*/  MOV R219, 0x5 ;  /* 0x0000000500db7802 */ /* 0x000fe20000000f00 */
[----:B------:R-:W-:Y:S04]  /*b3a0*/  IMAD R0, R0, c[0x0][0x208], RZ ;  /* 0x0000820000007a24 */ /* 0x000fe800078e02ff */
[----:B------:R-:W-:Y:S05]  /*b3b0*/  IMAD R0, R222, c[0x0][0x20c], R0 ;  /* 0x00008300de007a24 */ /* 0x000fea00078e0200 */
[----:B------:R-:W-:Y:S02]  /*b3c0*/  IADD3 R133, R135, R0, RZ ;  /* 0x0000000087857210 */ /* 0x000fe40007ffe0ff */
[C---:B------:R-:W-:Y:S02]  /*b3d0*/  SHF.L.U32 R0, R134.reuse, 0x6, RZ ;  /* 0x0000000686007819 */ /* 0x040fe400000006ff */
[----:B------:R-:W-:Y:S02]  /*b3e0*/  SHF.L.U64.HI R133, R134, 0x6, R133 ;  /* 0x0000000686857819 */ /* 0x000fe40000010285 */
[----:B------:R-:W-:Y:S01]  /*b3f0*/  SHF.L.U32 R135, R137, 0x5, RZ ;  /* 0x0000000589877819 */ /* 0x000fe200000006ff */
[----:B-----5:R-:W-:Y:S08]  /*b400*/  LDSM.16.M88.4 R64, [R231] ;  /* 0x00000000e740783b */ /* 0x020ff00000000200 */
[----:B------:R-:W1:Y:S08]  /*b410*/  LDSM.16.M88.4 R16, [R224] ;  /* 0x00000000e010783b */ /* 0x000e700000000200 */
[----:B------:R-:W2:Y:S08]  /*b420*/  LDSM.16.M88.4 R60, [R231+0x2000] ;  /* 0x00200000e73c783b */ /* 0x000eb00000000200 */
[----:B------:R-:W3:Y:S08]  /*b430*/  LDSM.16.M88.4 R32, [R224+0x800] ;  /* 0x00080000e020783b */ /* 0x000ef00000000200 */
[----:B------:R-:W4:Y:S04]  /*b440*/  LDL R136, [R1+0x34] ;  /* 0x0000340001887983 */ /* 0x000f280000100800 */
[----:B------:R-:W3:Y:S08]  /*b450*/  LDSM.16.M88.4 R48, [R224+0x1000] ;  /* 0x00100000e030783b */ /* 0x000ef00000000200 */
[----:B------:R-:W3:Y:S01]  /*b460*/  LDSM.16.M88.4 R204, [R224+0x1800] ;  /* 0x00180000e0cc783b */ /* 0x000ee20000000200 */
[-C--:B-1----:R-:W-:Y:S07]  /*b470*/  HMMA.16816.F32 R4, R64, R16.reuse, RZ ;  /* 0x000000104004723c */ /* 0x082fee00000018ff */
[----:B------:R-:W4:Y:S01]  /*b480*/  LDL.64 R216, [R1+0x28] ;  /* 0x0000280001d87983 */ /* 0x000f220000100a00 */
[C---:B--2---:R-:W-:Y:S05]  /*b490*/  HMMA.16816.F32 R8, R60.reuse, R16, RZ ;  /* 0x000000103c08723c */ /* 0x044fea00000018ff */
[----:B------:R-:W-:Y:S03]  /*b4a0*/  LDSM.16.M88.4 R208, [R233] ;  /* 0x00000000e9d0783b */ /* 0x000fe60000000200 */
[-C--:B------:R-:W-:Y:S05]  /*b4b0*/  HMMA.16816.F32 R12, R60, R18.reuse, RZ ;  /* 0x000000123c0c723c */ /* 0x080fea00000018ff */
[----:B------:R-:W1:Y:S03]  /*b4c0*/  LDSM.16.M88.4 R212, [R235] ;  /* 0x00000000ebd4783b */ /* 0x000e660000000200 */
[C---:B------:R-:W-:Y:S05]  /*b4d0*/  HMMA.16816.F32 R16, R64.reuse, R18, RZ ;  /* 0x000000124010723c */ /* 0x040fea00000018ff */
[----:B------:R2:W-:Y:S04]  /*b4e0*/  STL [R1+0x74], R129 ;  /* 0x0000748101007387 */ /* 0x0005e80000100800 */
[----:B------:R-:W-:Y:S01]  /*b4f0*/  STL [R1+0x70], R130 ;  /* 0x0000708201007387 */ /* 0x000fe20000100800 */
[-C--:B---3--:R-:W-:Y:S03]  /*b500*/  HMMA.16816.F32 R20, R64, R32.reuse, RZ ;  /* 0x000000204014723c */ /* 0x088fe600000018ff */
[----:B------:R3:W-:Y:S05]  /*b510*/  STL [R1+0x6c], R131 ;  /* 0x00006c8301007387 */ /* 0x0007ea0000100800 */
[C---:B------:R-:W-:Y:S08]  /*b520*/  HMMA.16816.F32 R24, R60.reuse, R32, RZ ;  /* 0x000000203c18723c */ /* 0x040ff000000018ff */
[-C--:B------:R-:W-:Y:S01]  /*b530*/  HMMA.16816.F32 R28, R60, R34.reuse, RZ ;  /* 0x000000223c1c723c */ /* 0x080fe200000018ff */
[----:B--2---:R-:W2:Y:S07]  /*b540*/  LDL R129, [R1+0x18] ;  /* 0x0000180001817983 */ /* 0x004eae0000100800 */
[C---:B------:R-:W-:Y:S01]  /*b550*/  HMMA.16816.F32 R32, R64.reuse, R34, RZ ;  /* 0x000000224020723c */ /* 0x040fe200000018ff */
[----:B---3--:R-:W3:Y:S07]  /*b560*/  LDL.64 R130, [R1+0x20] ;  /* 0x0000200001827983 */ /* 0x008eee0000100a00 */
        /* <DEDUP_REMOVED lines=8> */
[----:B------:R-:W1:Y:S07]  /*b5f0*/  LDSM.16.M88.4 R204, [R233+0x2000] ;  /* 0x00200000e9cc783b */ /* 0x000e6e0000000200 */
        /* <DEDUP_REMOVED lines=12> */
[-C--:B------:R-:W-:Y:S04]  /*b6c0*/  HMMA.16816.F32 R44, R204, R214.reuse, R44 ;  /* 0x000000d6cc2c723c */ /* 0x080fe8000000182c */
[C---:B----4-:R-:W-:Y:S04]  /*b6d0*/  IADD3 R2, P1, R0.reuse, R216, RZ ;  /* 0x000000d800027210 */ /* 0x050fe80007f3e0ff */
[C---:B------:R-:W-:Y:S01]  /*b6e0*/  HMMA.16816.F32 R48, R208.reuse, R214, R48 ;  /* 0x000000d6d030723c */ /* 0x040fe20000001830 */
[----:B------:R-:W1:Y:S03]  /*b6f0*/  LDSM.16.M88.4 R212, [R241] ;  /* 0x00000000f1d4783b */ /* 0x000e660000000200 */
[C---:B------:R-:W-:Y:S02]  /*b700*/  IADD3.X R134, R133.reuse, R136, RZ, P1, !PT ;  /* 0x0000008885867210 */ /* 0x040fe40000ffe4ff */
[----:B------:R-:W-:Y:S06]  /*b710*/  IADD3 R0, P2, P1, R0, 0x40, R216 ;  /* 0x0000004000007810 */ /* 0x000fec000795e0d8 */
[----:B------:R-:W-:Y:S01]  /*b720*/  IADD3.X R133, R133, RZ, R136, P2, P1 ;  /* 0x000000ff85857210 */ /* 0x000fe200017e2488 */
[-C--:B-1----:R-:W-:Y:S08]  /*b730*/  HMMA.16816.F32 R52, R208, R212.reuse, R52 ;  /* 0x000000d4d034723c */ /* 0x082ff00000001834 */
[C---:B------:R-:W-:Y:S08]  /*b740*/  HMMA.16816.F32 R56, R204.reuse, R212, R56 ;  /* 0x000000d4cc38723c */ /* 0x040ff00000001838 */
[-C--:B------:R-:W-:Y:S07]  /*b750*/  HMMA.16816.F32 R60, R204, R214.reuse, R60 ;  /* 0x000000d6cc3c723c */ /* 0x080fee000000183c */
[C---:B------:R-:W-:Y:S01]  /*b760*/  LEA R204, P0, R2.reuse, c[0x0][0x1f8], 0x1 ;  /* 0x00007e0002cc7a11 */ /* 0x040fe200078008ff */
[----:B------:R-:W-:Y:S04]  /*b770*/  HMMA.16816.F32 R64, R208, R214, R64 ;  /* 0x000000d6d040723c */ /* 0x000fe80000001840 */
[----:B------:R-:W-:Y:S02]  /*b780*/  LEA.HI.X R205, R2, c[0x0][0x1fc], R134, 0x1, P0 ;  /* 0x00007f0002cd7a11 */ /* 0x000fe400000f0c86 */
[----:B------:R-:W-:Y:S02]  /*b790*/  LEA R206, P0, R0, c[0x0][0x1f8], 0x1 ;  /* 0x00007e0000ce7a11 */ /* 0x000fe400078008ff */
[----:B------:R-:W-:Y:S01]  /*b7a0*/  IADD3 R136, P1, R204, R135, RZ ;  /* 0x00000087cc887210 */ /* 0x000fe20007f3e0ff */
[----:B------:R-:W-:Y:S01]  /*b7b0*/  @!PT LDS RZ, [RZ] ;  /* 0x00000000fffff984 */ /* 0x000fe20000000800 */
[----:B------:R-:W-:Y:S01]  /*b7c0*/  @!PT LDS RZ, [RZ] ;  /* 0x00000000fffff984 */ /* 0x000fe20000000800 */
[----:B------:R-:W-:Y:S01]  /*b7d0*/  @!PT LDS RZ, [RZ] ;  /* 0x00000000fffff984 */ /* 0x000fe20000000800 */
[----:B------:R1:W-:Y:S03]  /*b7e0*/  LDGSTS.E.BYPASS.LTC128B.128 [R244+0x100], [R204.64], !P6 ;  /* 0x00100000ccf47fae */ /* 0x0003e6000f101d48 */
[----:B------:R-:W-:Y:S02]  /*b7f0*/  LEA.HI.X R207, R0, c[0x0][0x1fc], R133, 0x1, P0 ;  /* 0x00007f0000cf7a11 */ /* 0x000fe400000f0c85 */
[----:B------:R-:W-:Y:S02]  /*b800*/  SHF.L.U64.HI R2, R137, R219, c[0x0][0x20c] ;  /* 0x0000830089027619 */ /* 0x000fe400000102db */
[-C--:B------:R-:W-:Y:S01]  /*b810*/  IADD3 R134, P0, R136, R135.reuse, RZ ;  /* 0x0000008788867210 */ /* 0x080fe20007f1e0ff */
[----:B------:R4:W-:Y:S01]  /*b820*/  LDGSTS.E.BYPASS.LTC128B.128 [R244+0x2100], [R206.64], !P5 ;  /* 0x02100000cef47fae */ /* 0x0009e2000e901d48 */
[-C--:B------:R-:W-:Y:S07]  /*b830*/  IADD3.X R137, R205, R2.reuse, RZ, P1, !PT ;  /* 0x00000002cd897210 */ /* 0x080fee0000ffe4ff */
[----:B------:R3:W-:Y:S08]  /*b840*/  LDGSTS.E.BYPASS.LTC128B.128 [R244+0x900], [R136.64], !P6 ;  /* 0x0090000088f47fae */ /* 0x0007f0000f101d48 */
[----:B------:R3:W-:Y:S01]  /*b850*/  LDGSTS.E.BYPASS.LTC128B.128 [R244+0x2900], [R136.64+0x80], !P5 ;  /* 0x0290008088f47fae */ /* 0x0007e2000e901d48 */
[----:B-1----:R-:W-:Y:S02]  /*b860*/  IADD3 R204, P1, R134, R135, RZ ;  /* 0x0000008786cc7210 */ /* 0x002fe40007f3e0ff */
[----:B------:R-:W-:Y:S02]  /*b870*/  IADD3.X R135, R137, R2, RZ, P0, !PT ;  /* 0x0000000289877210 */ /* 0x000fe400007fe4ff */
[C---:B--2---:R-:W-:Y:S03]  /*b880*/  ISETP.GT.AND P0, PT, R222.reuse, R129, PT ;  /* 0x00000081de00720c */ /* 0x044fe60003f04270 */
[----:B------:R-:W2:Y:S01]  /*b890*/  LDL R129, [R1+0x30] ;  /* 0x0000300001817983 */ /* 0x000ea20000100800 */
[----:B------:R-:W-:Y:S01]  /*b8a0*/  IMAD.X R205, R135, 0x1, R2, P1 ;  /* 0x0000000187cd7824 */ /* 0x000fe200008e0602 */
[----:B------:R-:W-:Y:S02]  /*b8b0*/  IADD3 R222, R222, -0x1, RZ ;  /* 0xffffffffdede7810 */ /* 0x000fe40007ffe0ff */
[----:B------:R1:W-:Y:S08]  /*b8c0*/  LDGSTS.E.BYPASS.LTC128B.128 [R244+0x1100], [R134.64], !P6 ;  /* 0x0110000086f47fae */ /* 0x0003f0000f101d48 */
[----:B------:R1:W-:Y:S08]  /*b8d0*/  LDGSTS.E.BYPASS.LTC128B.128 [R244+0x3100], [R134.64+0x80], !P5 ;  /* 0x0310008086f47fae */ /* 0x0003f0000e901d48 */
[----:B------:R4:W-:Y:S08]  /*b8e0*/  LDGSTS.E.BYPASS.LTC128B.128 [R244+0x1900], [R204.64], !P6 ;  /* 0x01900000ccf47fae */ /* 0x0009f0000f101d48 */
[----:B------:R4:W-:Y:S08]  /*b8f0*/  LDGSTS.E.BYPASS.LTC128B.128 [R244+0x3900], [R204.64+0x80], !P5 ;  /* 0x03900080ccf47fae */ /* 0x0009f0000e901d48 */
[----:B------:R-:W-:Y:S08]  /*b900*/  LDSM.16.M88.4 R208, [R230] ;  /* 0x00000000e6d0783b */ /* 0x000ff00000000200 */
[----:B------:R-:W-:Y:S08]  /*b910*/  LDSM.16.M88.4 R212, [R232+0x2000] ;  /* 0x00200000e8d4783b */ /* 0x000ff00000000200 */
[----:B------:R-:W0:Y:S08]  /*b920*/  LDGDEPBAR ;  /* 0x00000000000079af */ /* 0x000e300000000000 */
[----:B----4-:R-:W4:Y:S02]  /*b930*/  LDSM.16.M88.4 R204, [R232] ;  /* 0x00000000e8cc783b */ /* 0x010f240000000200 */
[-C--:B----4-:R-:W-:Y:S08]  /*b940*/  HMMA.16816.F32 R4, R204, R208.reuse, R4 ;  /* 0x000000d0cc04723c */ /* 0x090ff00000001804 */
[C---:B------:R-:W-:Y:S08]  /*b950*/  HMMA.16816.F32 R8, R212.reuse, R208, R8 ;  /* 0x000000d0d408723c */ /* 0x040ff00000001808 */
[-C--:B------:R-:W-:Y:S08]  /*b960*/  HMMA.16816.F32 R12, R212, R210.reuse, R12 ;  /* 0x000000d2d40c723c */ /* 0x080ff0000000180c */
[C---:B------:R-:W-:Y:S01]  /*b970*/  HMMA.16816.F32 R16, R204.reuse, R210, R16 ;  /* 0x000000d2cc10723c */ /* 0x040fe20000001810 */
[----:B------:R-:W4:Y:S07]  /*b980*/  LDSM.16.M88.4 R208, [R230+0x800] ;  /* 0x00080000e6d0783b */ /* 0x000f2e0000000200 */
        /* <DEDUP_REMOVED lines=12> */
[-C--:B------:R-:W-:Y:S01]  /*ba50*/  HMMA.16816.F32 R60, R212, R210.reuse, R60 ;  /* 0x000000d2d43c723c */ /* 0x080fe2000000183c */
[----:B------:R-:W-:Y:S07]  /*ba60*/  LDSM.16.M88.4 R212, [R234+0x2000] ;  /* 0x00200000ead4783b */ /* 0x000fee0000000200 */
[----:B------:R-:W-:Y:S01]  /*ba70*/  HMMA.16816.F32 R64, R204, R210, R64 ;  /* 0x000000d2cc40723c */ /* 0x000fe20000001840 */
[----:B------:R-:W-:Y:S08]  /*ba80*/  LDSM.16.M88.4 R204, [R234] ;  /* 0x00000000eacc783b */ /* 0x000ff00000000200 */
[----:B------:R-:W4:Y:S02]  /*ba90*/  LDSM.16.M88.4 R208, [R227] ;  /* 0x00000000e3d0783b */ /* 0x000f240000000200 */
        /* <DEDUP_REMOVED lines=20> */
[----:B------:R-:W-:Y:S08]  /*bbe0*/  LDSM.16.M88.4 R204, [R231+0x4000] ;  /* 0x00400000e7cc783b */ /* 0x000ff00000000200 */
[----:B------:R-:W4:Y:S02]  /*bbf0*/  LDSM.16.M88.4 R208, [R224+0x2000] ;  /* 0x00200000e0d0783b */ /* 0x000f240000000200 */
        /* <DEDUP_REMOVED lines=21> */
[----:B------:R-:W4:Y:S02]  /*bd50*/  LDSM.16.M88.4 R208, [R240] ;  /* 0x00000000f0d0783b */ /* 0x000f240000000200 */
[-C--:B----4-:R-:W-:Y:S08]  /*bd60*/  HMMA.16816.F32 R4, R204, R208.reuse, R4 ;  /* 0x000000d0cc04723c */ /* 0x090ff00000001804 */
[C---:B------:R-:W-:Y:S08]  /*bd70*/  HMMA.16816.F32 R8, R212.reuse, R208, R8 ;  /* 0x000000d0d408723c */ /* 0x040ff00000001808 */
[-C--:B------:R-:W-:Y:S08]  /*bd80*/  HMMA.16816.F32 R12, R212, R210.reuse, R12 ;  /* 0x000000d2d40c723c */ /* 0x080ff0000000180c */
[C---:B------:R-:W-:Y:S01]  /*bd90*/  HMMA.16816.F32 R16, R204.reuse, R210, R16 ;  /* 0x000000d2cc10723c */ /* 0x040fe20000001810 */
[----:B------:R-:W4:Y:S07]  /*bda0*/  LDSM.16.M88.4 R208, [R239] ;  /* 0x00000000efd0783b */ /* 0x000f2e0000000200 */
        /* <DEDUP_REMOVED lines=43> */
[----:B------:R-:W4:Y:S03]  /*c060*/  LDSM.16.M88.4 R208, [R227+0x2800] ;  /* 0x00280000e3d0783b */ /* 0x000f260000000200 */
[----:B------:R-:W-:Y:S02]  /*c070*/  FMNMX.FTZ R0, R4, R3, !PT ;  /* 0x0000000304007209 */ /* 0x000fe40007810000 */
[----:B------:R-:W-:Y:S02]  /*c080*/  FMNMX.FTZ R2, R6, R132, !PT ;  /* 0x0000008406027209 */ /* 0x000fe40007810000 */
[----:B-1----:R-:W-:Y:S04]  /*c090*/  FMNMX.FTZ R134, R10, R139, !PT ;  /* 0x0000008b0a867209 */ /* 0x002fe80007810000 */
        /* <DEDUP_REMOVED lines=13> */
[-C--:B----4-:R-:W-:Y:S08]  /*c170*/  HMMA.16816.F32 R20, R204, R208.reuse, R20 ;  /* 0x000000d0cc14723c */ /* 0x090ff00000001814 */
[C---:B------:R-:W-:Y:S08]  /*c180*/  HMMA.16816.F32 R24, R212.reuse, R208, R24 ;  /* 0x000000d0d418723c */ /* 0x040ff00000001818 */
[-C--:B------:R-:W-:Y:S08]  /*c190*/  HMMA.16816.F32 R28, R212, R210.reuse, R28 ;  /* 0x000000d2d41c723c */ /* 0x080ff0000000181c */
[C---:B------:R-:W-:Y:S01]  /*c1a0*/  HMMA.16816.F32 R32, R204.reuse, R210, R32 ;  /* 0x000000d2cc20723c */ /* 0x040fe20000001820 */
[----:B------:R-:W1:Y:S03]  /*c1b0*/  LDSM.16.M88.4 R208, [R227+0x3000] ;  /* 0x00300000e3d0783b */ /* 0x000e660000000200 */
        /* <DEDUP_REMOVED lines=15> */
[-C--:B-1----:R-:W-:Y:S08]  /*c2b0*/  HMMA.16816.F32 R36, R204, R208.reuse, R36 ;  /* 0x000000d0cc24723c */ /* 0x082ff00000001824 */
[C---:B------:R-:W-:Y:S08]  /*c2c0*/  HMMA.16816.F32 R40, R212.reuse, R208, R40 ;  /* 0x000000d0d428723c */ /* 0x040ff00000001828 */
[-C--:B------:R-:W-:Y:S08]  /*c2d0*/  HMMA.16816.F32 R44, R212, R210.reuse, R44 ;  /* 0x000000d2d42c723c */ /* 0x080ff0000000182c */
[C---:B------:R-:W-:Y:S01]  /*c2e0*/  HMMA.16816.F32 R48, R204.reuse, R210, R48 ;  /* 0x000000d2cc30723c */ /* 0x040fe20000001830 */
[----:B------:R-:W1:Y:S01]  /*c2f0*/  LDSM.16.M88.4 R208, [R227+0x3800] ;  /* 0x00380000e3d0783b */ /* 0x000e620000000200 */
[----:B------:R-:W-:Y:S04]  /*c300*/  DEPBAR.LE SB0, 0x0 ;  /* 0x000080000000791a */ /* 0x000fe80000000000 */
[----:B------:R-:W-:Y:S02]  /*c310*/  FMNMX.FTZ R0, R36, R0, !PT ;  /* 0x0000000024007209 */ /* 0x000fe40007810000 */
[----:B------:R-:W-:Y:S01]  /*c320*/  FMNMX.FTZ R2, R38, R2, !PT ;  /* 0x0000000226027209 */ /* 0x000fe20007810000 */
[----:B------:R-:W-:Y:S03]  /*c330*/  BAR.SYNC.DEFER_BLOCKING 0x0 ;  /* 0x0000000000007b1d */ /* 0x000fe60000010000 */
[----:B------:R-:W-:Y:S02]  /*c340*/  FMNMX.FTZ R2, R39, R2, !PT ;  /* 0x0000000227027209 */ /* 0x000fe40007810000 */
[----:B------:R-:W-:Y:S02]  /*c350*/  FMNMX.FTZ R0, R37, R0, !PT ;  /* 0x0000000025007209 */ /* 0x000fe40007810000 */
[----:B------:R-:W-:Y:S04]  /*c360*/  FMNMX.FTZ R133, R40, R133, !PT ;  /* 0x0000008528857209 */ /* 0x000fe80007810000 */
[----:B------:R-:W-:Y:S04]  /*c370*/  FMNMX.FTZ R133, R41, R133, !PT ;  /* 0x0000008529857209 */ /* 0x000fe80007810000 */
        /* <DEDUP_REMOVED lines=9> */
[----:B------:R-:W-:Y:S04]  /*c410*/  HMMA.16816.F32 R64, R204, R210, R64 ;  /* 0x000000d2cc40723c */ /* 0x000fe80000001840 */
[----:B------:R-:W-:Y:S02]  /*c420*/  FMNMX.FTZ R0, R52, R0, !PT ;  /* 0x0000000034007209 */ /* 0x000fe40007810000 */
[----:B------:R-:W-:Y:S02]  /*c430*/  FMNMX.FTZ R2, R54, R2, !PT ;  /* 0x0000000236027209 */ /* 0x000fe40007810000 */
[----:B------:R-:W-:Y:S04]  /*c440*/  FMNMX.FTZ R0, R53, R0, !PT ;  /* 0x0000000035007209 */ /* 0x000fe80007810000 */
        /* <DEDUP_REMOVED lines=8> */
[----:B------:R-:W-:Y:S01]  /*c4d0*/  FMNMX.FTZ R133, R61, R133, !PT ;  /* 0x000000853d857209 */ /* 0x000fe20007810000 */
[----:B---3--:R-:W1:Y:S08]  /*c4e0*/  SHFL.BFLY PT, R137, R0, 0x2, 0x1f ;  /* 0x0c401f0000897f89 */ /* 0x008e7000000e0000 */
[----:B------:R-:W3:Y:S08]  /*c4f0*/  SHFL.BFLY PT, R136, R2, 0x2, 0x1f ;  /* 0x0c401f0002887f89 */ /* 0x000ef000000e0000 */
[----:B------:R-:W4:Y:S01]  /*c500*/  SHFL.BFLY PT, R204, R133, 0x2, 0x1f ;  /* 0x0c401f0085cc7f89 */ /* 0x000f2200000e0000 */
[----:B-1----:R-:W-:Y:S02]  /*c510*/  FMNMX.FTZ R137, R0, R137, !PT ;  /* 0x0000008900897209 */ /* 0x002fe40007810000 */
[----:B------:R-:W-:Y:S05]  /*c520*/  FMNMX.FTZ R0, R31, R134, !PT ;  /* 0x000000861f007209 */ /* 0x000fea0007810000 */
[----:B------:R-:W1:Y:S01]  /*c530*/  SHFL.BFLY PT, R134, R137, 0x1, 0x1f ;  /* 0x0c201f0089867f89 */ /* 0x000e6200000e0000 */
[----:B------:R-:W-:Y:S02]  /*c540*/  FMNMX.FTZ R0, R42, R0, !PT ;  /* 0x000000002a007209 */ /* 0x000fe40007810000 */
[----:B---3--:R-:W-:Y:S02]  /*c550*/  FMNMX.FTZ R136, R2, R136, !PT ;  /* 0x0000008802887209 */ /* 0x008fe40007810000 */
[----:B------:R-:W-:Y:S03]  /*c560*/  FMNMX.FTZ R0, R43, R0, !PT ;  /* 0x000000002b007209 */ /* 0x000fe60007810000 */
[----:B------:R-:W3:Y:S01]  /*c570*/  SHFL.BFLY PT, R135, R136, 0x1, 0x1f ;  /* 0x0c201f0088877f89 */ /* 0x000ee200000e0000 */
[----:B------:R-:W-:Y:S02]  /*c580*/  FMNMX.FTZ R0, R46, R0, !PT ;  /* 0x000000002e007209 */ /* 0x000fe40007810000 */
[----:B----4-:R-:W-:Y:S02]  /*c590*/  FMNMX.FTZ R204, R133, R204, !PT ;  /* 0x000000cc85cc7209 */ /* 0x010fe40007810000 */
[----:B------:R-:W-:Y:S02]  /*c5a0*/  FMNMX.FTZ R0, R47, R0, !PT ;  /* 0x000000002f007209 */ /* 0x000fe40007810000 */
[----:B------:R-:W-:Y:S01]  /*c5b0*/  @P0 SHF.R.S32.HI R133, RZ, 0x1f, R222 ;  /* 0x0000001fff850819 */ /* 0x000fe200000114de */
[----:B------:R-:W4:Y:S01]  /*c5c0*/  SHFL.BFLY PT, R207, R204, 0x1, 0x1f ;  /* 0x0c201f00cccf7f89 */ /* 0x000f2200000e0000 */
[----:B------:R-:W-:Y:S03]  /*c5d0*/  FMNMX.FTZ R0, R58, R0, !PT ;  /* 0x000000003a007209 */ /* 0x000fe60007810000 */
[----:B------:R-:W-:Y:S01]  /*c5e0*/  @P0 IMAD R205, R133, c[0x0][0x1e0], RZ ;  /* 0x0000780085cd0a24 */ /* 0x000fe200078e02ff */
[----:B------:R-:W-:Y:S02]  /*c5f0*/  FMNMX.FTZ R0, R59, R0, !PT ;  /* 0x000000003b007209 */ /* 0x000fe40007810000 */
[----:B-1----:R-:W-:Y:S01]  /*c600*/  FMNMX.FTZ R137, R137, R134, !PT ;  /* 0x0000008689897209 */ /* 0x002fe20007810000 */
[----:B------:R-:W-:Y:S01]  /*c610*/  @P0 IMAD R205, R222, c[0x0][0x1e4], R205 ;  /* 0x00007900decd0a24 */ /* 0x000fe200078e02cd */
[----:B------:R-:W-:Y:S03]  /*c620*/  FMNMX.FTZ R0, R62, R0, !PT ;  /* 0x000000003e007209 */ /* 0x000fe60007810000 */
[----:B------:R-:W-:Y:S01]  /*c630*/  FMUL.FTZ R206, R137, c[0x0][0x2d0] ;  /* 0x0000b40089ce7a20 */ /* 0x000fe20000410000 */
[----:B------:R-:W-:Y:S01]  /*c640*/  FMNMX.FTZ R2, R63, R0, !PT ;  /* 0x000000003f027209 */ /* 0x000fe20007810000 */
[----:B------:R-:W-:Y:S01]  /*c650*/  FADD.FTZ R0, -R137, R3 ;  /* 0x0000000389007221 */ /* 0x000fe20000010100 */
[----:B---3--:R-:W-:Y:S01]  /*c660*/  FMNMX.FTZ R136, R136, R135, !PT ;  /* 0x0000008788887209 */ /* 0x008fe20007810000 */
[--C-:B------:R-:W-:Y:S02]  /*c670*/  FFMA.FTZ R5, R5, c[0x0][0x2d0], -R206.reuse ;  /* 0x0000b40005057a23 */ /* 0x100fe400000108ce */
[----:B------:R-:W-:Y:S01]  /*c680*/  FMUL.FTZ R0, R0, c[0x0][0x2d0] ;  /* 0x0000b40000007a20 */ /* 0x000fe20000410000 */
[----:B------:R-:W1:Y:S01]  /*c690*/  SHFL.BFLY PT, R3, R2, 0x2, 0x1f ;  /* 0x0c401f0002037f89 */ /* 0x000e6200000e0000 */
[----:B------:R-:W-:Y:S01]  /*c6a0*/  MUFU.EX2 R218, R5 ;  /* 0x0000000500da7308 */ /* 0x000fe20000000800 */
[----:B------:R-:W-:Y:S04]  /*c6b0*/  @P0 IMAD.WIDE.U32 R134, R222, c[0x0][0x1e0], RZ ;  /* 0x00007800de860a25 */ /* 0x000fe800078e00ff */
[--C-:B------:R-:W-:Y:S01]  /*c6c0*/  FFMA.FTZ R208, R4, c[0x0][0x2d0], -R206.reuse ;  /* 0x0000b40004d07a23 */ /* 0x100fe200000108ce */
[----:B------:R-:W-:Y:S01]  /*c6d0*/  @P0 IADD3 R205, R135, R205, RZ ;  /* 0x000000cd87cd0210 */ /* 0x000fe20007ffe0ff */
[--C-:B------:R-:W-:Y:S01]  /*c6e0*/  FFMA.FTZ R210, R48, c[0x0][0x2d0], -R206.reuse ;  /* 0x0000b40030d27a23 */ /* 0x100fe200000108ce */
[----:B----4-:R-:W-:Y:S01]  /*c6f0*/  FMNMX.FTZ R135, R204, R207, !PT ;  /* 0x000000cfcc877209 */ /* 0x010fe20007810000 */
[----:B------:R-:W-:Y:S01]  /*c700*/  FMUL.FTZ R204, R136, c[0x0][0x2d0] ;  /* 0x0000b40088cc7a20 */ /* 0x000fe20000410000 */
[----:B------:R3:W4:Y:S01]  /*c710*/  MUFU.EX2 R133, R0 ;  /* 0x0000000000857308 */ /* 0x0007220000000800 */
[----:B------:R-:W-:Y:S01]  /*c720*/  @P0 SHF.L.U64.HI R205, R134, 0x6, R205 ;  /* 0x0000000686cd0819 */ /* 0x000fe200000102cd */
[----:B------:R-:W-:Y:S01]  /*c730*/  FFMA.FTZ R16, R16, c[0x0][0x2d0], -R206 ;  /* 0x0000b40010107a23 */ /* 0x000fe200000108ce */
[----:B------:R-:W-:Y:S01]  /*c740*/  @P0 SHF.L.U32 R134, R134, 0x6, RZ ;  /* 0x0000000686860819 */ /* 0x000fe200000006ff */
[--C-:B------:R-:W-:Y:S02]  /*c750*/  FFMA.FTZ R7, R7, c[0x0][0x2d0], -R204.reuse ;  /* 0x0000b40007077a23 */ /* 0x100fe400000108cc */
[--C-:B------:R-:W-:Y:S02]  /*c760*/  FFMA.FTZ R207, R6, c[0x0][0x2d0], -R204.reuse ;  /* 0x0000b40006cf7a23 */ /* 0x100fe400000108cc */
[--C-:B------:R-:W-:Y:S02]  /*c770*/  FFMA.FTZ R131, R51, c[0x0][0x2d0], -R204.reuse ;  /* 0x0000b40033837a23 */ /* 0x100fe400000108cc */
[----:B------:R-:W-:Y:S01]  /*c780*/  MUFU.EX2 R216, R7 ;  /* 0x0000000700d87308 */ /* 0x000fe20000000800 */
[--C-:B------:R-:W-:Y:S02]  /*c790*/  FFMA.FTZ R18, R18, c[0x0][0x2d0], -R204.reuse ;  /* 0x0000b40012127a23 */ /* 0x100fe400000108cc */
[----:B------:R-:W-:Y:S02]  /*c7a0*/  FFMA.FTZ R19, R19, c[0x0][0x2d0], -R204 ;  /* 0x0000b40013137a23 */ /* 0x000fe400000108cc */
[--C-:B------:R-:W-:Y:S02]  /*c7b0*/  FFMA.FTZ R252, R21, c[0x0][0x2d0], -R206.reuse ;  /* 0x0000b40015fc7a23 */ /* 0x100fe400000108ce */
[--C-:B------:R-:W-:Y:S02]  /*c7c0*/  FFMA.FTZ R17, R17, c[0x0][0x2d0], -R206.reuse ;  /* 0x0000b40011117a23 */ /* 0x100fe400000108ce */
[--C-:B------:R-:W-:Y:S01]  /*c7d0*/  FFMA.FTZ R37, R37, c[0x0][0x2d0], -R206.reuse ;  /* 0x0000b40025257a23 */ /* 0x100fe200000108ce */
[----:B------:R1:W-:Y:S01]  /*c7e0*/  MUFU.EX2 R215, R18 ;  /* 0x0000001200d77308 */ /* 0x0003e20000000800 */
[--C-:B------:R-:W-:Y:S02]  /*c7f0*/  FFMA.FTZ R211, R49, c[0x0][0x2d0], -R206.reuse ;  /* 0x0000b40031d37a23 */ /* 0x100fe400000108ce */
[----:B------:R-:W-:Y:S02]  /*c800*/  FFMA.FTZ R212, R36, c[0x0][0x2d0], -R206 ;  /* 0x0000b40024d47a23 */ /* 0x000fe400000108ce */
[----:B---3--:R-:W-:Y:S02]  /*c810*/  FADD.FTZ R0, -R136, R132 ;  /* 0x0000008488007221 */ /* 0x008fe40000010100 */
[----:B------:R-:W-:Y:S02]  /*c820*/  FFMA.FTZ R35, R35, c[0x0][0x2d0], -R204 ;  /* 0x0000b40023237a23 */ /* 0x000fe400000108cc */
[----:B------:R-:W-:Y:S01]  /*c830*/  FMUL.FTZ R0, R0, c[0x0][0x2d0] ;  /* 0x0000b40000007a20 */ /* 0x000fe20000410000 */
[----:B------:R-:W-:Y:S01]  /*c840*/  MUFU.EX2 R217, R16 ;  /* 0x0000001000d97308 */ /* 0x000fe20000000800 */
[--C-:B------:R-:W-:Y:S02]  /*c850*/  FFMA.FTZ R36, R52, c[0x0][0x2d0], -R206.reuse ;  /* 0x0000b40034247a23 */ /* 0x100fe400000108ce */
[--C-:B------:R-:W-:Y:S02]  /*c860*/  FFMA.FTZ R251, R32, c[0x0][0x2d0], -R206.reuse ;  /* 0x0000b40020fb7a23 */ /* 0x100fe400000108ce */
[----:B------:R-:W-:Y:S02]  /*c870*/  FFMA.FTZ R250, R33, c[0x0][0x2d0], -R206 ;  /* 0x0000b40021fa7a23 */ /* 0x000fe400000108ce */
[--C-:B------:R-:W-:Y:S02]  /*c880*/  FFMA.FTZ R48, R34, c[0x0][0x2d0], -R204.reuse ;  /* 0x0000b40022307a23 */ /* 0x100fe400000108cc */
[--C-:B------:R-:W-:Y:S01]  /*c890*/  FFMA.FTZ R49, R54, c[0x0][0x2d0], -R204.reuse ;  /* 0x0000b40036317a23 */ /* 0x100fe200000108cc */
[----:B------:R3:W2:Y:S01]  /*c8a0*/  MUFU.EX2 R132, R0 ;  /* 0x0000000000847308 */ /* 0x0006a20000000800 */
[--C-:B------:R-:W-:Y:S01]  /*c8b0*/  FFMA.FTZ R32, R66, c[0x0][0x2d0], -R204.reuse ;  /* 0x0000b40042207a23 */ /* 0x100fe200000108cc */
[----:B------:R-:W-:Y:S01]  /*c8c0*/  MOV R66, R35 ;  /* 0x0000002300427202 */ /* 0x000fe20000000f00 */
[----:B------:R-:W-:Y:S02]  /*c8d0*/  FFMA.FTZ R55, R55, c[0x0][0x2d0], -R204 ;  /* 0x0000b40037377a23 */ /* 0x000fe400000108cc */
[----:B-1----:R-:W-:Y:S02]  /*c8e0*/  FFMA.FTZ R18, R20, c[0x0][0x2d0], -R206 ;  /* 0x0000b40014127a23 */ /* 0x002fe400000108ce */
[C---:B----4-:R-:W-:Y:S02]  /*c8f0*/  FMUL.FTZ R68, R133.reuse, R68 ;  /* 0x0000004485447220 */ /* 0x050fe40000410000 */
[C---:B------:R-:W-:Y:S01]  /*c900*/  FMUL.FTZ R69, R133.reuse, R69 ;  /* 0x0000004585457220 */ /* 0x040fe20000410000 */
[----:B------:R-:W-:Y:S01]  /*c910*/  MUFU.EX2 R208, R208 ;  /* 0x000000d000d07308 */ /* 0x000fe20000000800 */
        /* <DEDUP_REMOVED lines=8> */
[----:B---3--:R-:W-:Y:S01]  /*c9a0*/  FMNMX.FTZ R0, R2, R3, !PT ;  /* 0x0000000302007209 */ /* 0x008fe20007810000 */
[----:B--2---:R-:W-:Y:S01]  /*c9b0*/  FMUL.FTZ R70, R132, R70 ;  /* 0x0000004684467220 */ /* 0x004fe20000410000 */
[----:B------:R-:W-:Y:S01]  /*c9c0*/  @P0 IADD3 R2, P2, R134, R130, RZ ;  /* 0x0000008286020210 */ /* 0x000fe20007f5e0ff */
[C---:B------:R-:W-:Y:S02]  /*c9d0*/  FMUL.FTZ R71, R132.reuse, R71 ;  /* 0x0000004784477220 */ /* 0x040fe40000410000 */
[----:B------:R-:W-:Y:S01]  /*c9e0*/  FMUL.FTZ R82, R132, R82 ;  /* 0x0000005284527220 */ /* 0x000fe20000410000 */
[----:B------:R-:W-:Y:S01]  /*c9f0*/  @P0 LEA R4, P1, R2, c[0x0][0x1c8], 0x1 ;  /* 0x0000720002040a11 */ /* 0x000fe200078208ff */
[C---:B------:R-:W-:Y:S01]  /*ca00*/  FMUL.FTZ R83, R132.reuse, R83 ;  /* 0x0000005384537220 */ /* 0x040fe20000410000 */
[----:B------:R-:W-:Y:S01]  /*ca10*/  @P0 IADD3.X R3, R205, R129, RZ, P2, !PT ;  /* 0x00000081cd030210 */ /* 0x000fe200017fe4ff */
[----:B------:R-:W-:Y:S01]  /*ca20*/  FMUL.FTZ R86, R132, R86 ;  /* 0x0000005684567220 */ /* 0x000fe20000410000 */
[----:B------:R-:W-:Y:S01]  /*ca30*/  @P0 IADD3 R7, P3, P2, R134, 0x40, R130 ;  /* 0x0000004086070810 */ /* 0x000fe20007a7e082 */
[----:B------:R-:W-:Y:S01]  /*ca40*/  FMUL.FTZ R87, R132, R87 ;  /* 0x0000005784577220 */ /* 0x000fe20000410000 */
[----:B------:R-:W-:Y:S01]  /*ca50*/  @P0 LEA.HI.X R5, R2, c[0x0][0x1cc], R3, 0x1, P1 ;  /* 0x0000730002050a11 */ /* 0x000fe200008f0c03 */
[----:B------:R-:W-:Y:S01]  /*ca60*/  FADD.FTZ R2, -R135, R138 ;  /* 0x0000008a87027221 */ /* 0x000fe20000010100 */
[----:B------:R-:W1:Y:S01]  /*ca70*/  SHFL.BFLY PT, R3, R0, 0x1, 0x1f ;  /* 0x0c201f0000037f89 */ /* 0x000e6200000e0000 */
[----:B------:R-:W-:Y:S01]  /*ca80*/  @P0 LEA R6, P1, R7, c[0x0][0x1c8], 0x1 ;  /* 0x0000720007060a11 */ /* 0x000fe200078208ff */
[----:B------:R-:W-:Y:S01]  /*ca90*/  MUFU.EX2 R138, R19 ;  /* 0x00000013008a7308 */ /* 0x000fe20000000800 */
[----:B------:R-:W-:Y:S01]  /*caa0*/  @P0 IADD3.X R205, R205, RZ, R129, P3, P2 ;  /* 0x000000ffcdcd0210 */ /* 0x000fe20001fe4481 */
[----:B------:R-:W-:Y:S02]  /*cab0*/  FFMA.FTZ R129, R53, c[0x0][0x2d0], -R206 ;  /* 0x0000b40035817a23 */ /* 0x000fe400000108ce */
[--C-:B------:R-:W-:Y:S01]  /*cac0*/  FFMA.FTZ R53, R23, c[0x0][0x2d0], -R204.reuse ;  /* 0x0000b40017357a23 */ /* 0x100fe200000108cc */
[----:B------:R-:W-:Y:S01]  /*cad0*/  @P0 LEA.HI.X R7, R7, c[0x0][0x1cc], R205, 0x1, P1 ;  /* 0x0000730007070a11 */ /* 0x000fe200008f0ccd */
[----:B------:R2:W-:Y:S01]  /*cae0*/  @P0 LDGSTS.E.BYPASS.LTC128B.128 [R244+0x4100], [R4.64], !P6 ;  /* 0x0410000004f40fae */ /* 0x0005e2000f101d48 */
[----:B------:R-:W-:Y:S02]  /*caf0*/  FMUL.FTZ R2, R2, c[0x0][0x2d0] ;  /* 0x0000b40002027a20 */ /* 0x000fe40000410000 */
[C---:B------:R-:W-:Y:S01]  /*cb00*/  FMUL.FTZ R98, R132.reuse, R98 ;  /* 0x0000006284627220 */ /* 0x040fe20000410000 */
[----:B------:R-:W3:Y:S01]  /*cb10*/  MUFU.EX2 R130, R17 ;  /* 0x0000001100827308 */ /* 0x000ee20000000800 */
[C---:B------:R-:W-:Y:S02]  /*cb20*/  FMUL.FTZ R99, R132.reuse, R99 ;  /* 0x0000006384637220 */ /* 0x040fe40000410000 */
[C---:B------:R-:W-:Y:S01]  /*cb30*/  FMUL.FTZ R101, R133.reuse, R101 ;  /* 0x0000006585657220 */ /* 0x040fe20000410000 */
[----:B------:R4:W-:Y:S01]  /*cb40*/  @P0 LDGSTS.E.BYPASS.LTC128B.128 [R244+0x6100], [R6.64], !P5 ;  /* 0x0610000006f40fae */ /* 0x0009e2000e901d48 */
[C---:B------:R-:W-:Y:S02]  /*cb50*/  FMUL.FTZ R102, R132.reuse, R102 ;  /* 0x0000006684667220 */ /* 0x040fe40000410000 */
[----:B------:R-:W-:Y:S02]  /*cb60*/  FMUL.FTZ R103, R132, R103 ;  /* 0x0000006784677220 */ /* 0x000fe40000410000 */
[C---:B------:R-:W-:Y:S01]  /*cb70*/  FMUL.FTZ R112, R133.reuse, R112 ;  /* 0x0000007085707220 */ /* 0x040fe20000410000 */
[----:B------:R-:W-:Y:S01]  /*cb80*/  MUFU.EX2 R2, R2 ;  /* 0x0000000200027308 */ /* 0x000fe20000000800 */
[C---:B------:R-:W-:Y:S01]  /*cb90*/  FMUL.FTZ R113, R133.reuse, R113 ;  /* 0x0000007185717220 */ /* 0x040fe20000410000 */
[----:B-1----:R-:W-:Y:S01]  /*cba0*/  FMNMX.FTZ R134, R0, R3, !PT ;  /* 0x0000000300867209 */ /* 0x002fe20007810000 */
[C---:B------:R-:W-:Y:S01]  /*cbb0*/  FMUL.FTZ R114, R132.reuse, R114 ;  /* 0x0000007284727220 */ /* 0x040fe20000410000 */
[----:B------:R-:W-:Y:S01]  /*cbc0*/  @P0 MOV R0, c[0x0][0x1e0] ;  /* 0x0000780000000a02 */ /* 0x000fe20000000f00 */
[----:B------:R-:W-:Y:S02]  /*cbd0*/  FMUL.FTZ R115, R132, R115 ;  /* 0x0000007384737220 */ /* 0x000fe40000410000 */
[C---:B------:R-:W-:Y:S01]  /*cbe0*/  FMUL.FTZ R116, R133.reuse, R116 ;  /* 0x0000007485747220 */ /* 0x040fe20000410000 */
[----:B------:R-:W-:Y:S01]  /*cbf0*/  @P0 SHF.L.U64.HI R3, R0, R219, c[0x0][0x1e4] ;  /* 0x0000790000030619 */ /* 0x000fe200000102db */
[----:B------:R-:W-:Y:S01]  /*cc00*/  FFMA.FTZ R219, R22, c[0x0][0x2d0], -R204 ;  /* 0x0000b40016db7a23 */ /* 0x000fe200000108cc */
[----:B------:R-:W-:Y:S01]  /*cc10*/  @P0 SHF.L.U32 R0, R0, 0x5, RZ ;  /* 0x0000000500000819 */ /* 0x000fe200000006ff */
[C---:B------:R-:W-:Y:S02]  /*cc20*/  FMUL.FTZ R117, R133.reuse, R117 ;  /* 0x0000007585757220 */ /* 0x040fe40000410000 */
[----:B------:R-:W-:Y:S01]  /*cc30*/  FMUL.FTZ R118, R132, R118 ;  /* 0x0000007684767220 */ /* 0x000fe20000410000 */
[----:B--2---:R-:W-:Y:S01]  /*cc40*/  @P0 IADD3 R4, P1, R4, R0, RZ ;  /* 0x0000000004040210 */ /* 0x004fe20007f3e0ff */
[C---:B------:R-:W-:Y:S02]  /*cc50*/  FMUL.FTZ R119, R132.reuse, R119 ;  /* 0x0000007784777220 */ /* 0x040fe40000410000 */
[----:B------:R-:W-:Y:S01]  /*cc60*/  FMUL.FTZ R128, R133, R128 ;  /* 0x0000008085807220 */ /* 0x000fe20000410000 */
[----:B------:R-:W-:Y:S01]  /*cc70*/  @P0 IADD3.X R5, R5, R3, RZ, P1, !PT ;  /* 0x0000000305050210 */ /* 0x000fe20000ffe4ff */
[----:B----4-:R-:W-:Y:S04]  /*cc80*/  FMUL.FTZ R6, R135, c[0x0][0x2d0] ;  /* 0x0000b40087067a20 */ /* 0x010fe80000410000 */
[----:B------:R1:W-:Y:S01]  /*cc90*/  @P0 LDGSTS.E.BYPASS.LTC128B.128 [R244+0x4900], [R4.64], !P6 ;  /* 0x0490000004f40fae */ /* 0x0003e2000f101d48 */
[----:B------:R-:W-:Y:S02]  /*cca0*/  FMUL.FTZ R7, R132, R143 ;  /* 0x0000008f84077220 */ /* 0x000fe40000410000 */
[--C-:B------:R-:W-:Y:S02]  /*ccb0*/  FFMA.FTZ R13, R13, c[0x0][0x2d0], -R6.reuse ;  /* 0x0000b4000d0d7a23 */ /* 0x100fe40000010806 */
[--C-:B------:R-:W-:Y:S02]  /*ccc0*/  FFMA.FTZ R12, R12, c[0x0][0x2d0], -R6.reuse ;  /* 0x0000b4000c0c7a23 */ /* 0x100fe40000010806 */
[----:B------:R-:W2:Y:S01]  /*ccd0*/  MUFU.EX2 R209, R13 ;  /* 0x0000000d00d17308 */ /* 0x000ea20000000800 */
[----:B------:R1:W-:Y:S01]  /*cce0*/  @P0 LDGSTS.E.BYPASS.LTC128B.128 [R244+0x6900], [R4.64+0x80], !P5 ;  /* 0x0690008004f40fae */ /* 0x0003e2000e901d48 */
[--C-:B------:R-:W-:Y:S02]  /*ccf0*/  FFMA.FTZ R249, R24, c[0x0][0x2d0], -R6.reuse ;  /* 0x0000b40018f97a23 */ /* 0x100fe40000010806 */
[--C-:B------:R-:W-:Y:S02]  /*cd00*/  FFMA.FTZ R9, R9, c[0x0][0x2d0], -R6.reuse ;  /* 0x0000b40009097a23 */ /* 0x100fe40000010806 */
[----:B------:R-:W-:Y:S02]  /*cd10*/  FFMA.FTZ R16, R8, c[0x0][0x2d0], -R6 ;  /* 0x0000b40008107a23 */ /* 0x000fe40000010806 */
[--C-:B------:R-:W-:Y:S02]  /*cd20*/  FFMA.FTZ R8, R64, c[0x0][0x2d0], -R206.reuse ;  /* 0x0000b40040087a23 */ /* 0x100fe400000108ce */
[----:B------:R4:W-:Y:S01]  /*cd30*/  MUFU.EX2 R214, R12 ;  /* 0x0000000c00d67308 */ /* 0x0009e20000000800 */
[----:B------:R-:W-:Y:S01]  /*cd40*/  FFMA.FTZ R206, R65, c[0x0][0x2d0], -R206 ;  /* 0x0000b40041ce7a23 */ /* 0x000fe200000108ce */
[----:B---3--:R-:W-:Y:S01]  /*cd50*/  MOV R65, R130 ;  /* 0x0000008200417202 */ /* 0x008fe20000000f00 */
[--C-:B------:R-:W-:Y:S02]  /*cd60*/  FFMA.FTZ R19, R28, c[0x0][0x2d0], -R6.reuse ;  /* 0x0000b4001c137a23 */ /* 0x100fe40000010806 */
[--C-:B------:R-:W-:Y:S02]  /*cd70*/  FFMA.FTZ R17, R29, c[0x0][0x2d0], -R6.reuse ;  /* 0x0000b4001d117a23 */ /* 0x100fe40000010806 */
[--C-:B------:R-:W-:Y:S02]  /*cd80*/  FFMA.FTZ R52, R57, c[0x0][0x2d0], -R6.reuse ;  /* 0x0000b40039347a23 */ /* 0x100fe40000010806 */
[--C-:B------:R-:W-:Y:S01]  /*cd90*/  FFMA.FTZ R130, R60, c[0x0][0x2d0], -R6.reuse ;  /* 0x0000b4003c827a23 */ /* 0x100fe20000010806 */
[----:B------:R3:W-:Y:S01]  /*cda0*/  MUFU.EX2 R213, R9 ;  /* 0x0000000900d57308 */ /* 0x0007e20000000800 */
[--C-:B------:R-:W-:Y:S02]  /*cdb0*/  FFMA.FTZ R33, R45, c[0x0][0x2d0], -R6.reuse ;  /* 0x0000b4002d217a23 */ /* 0x100fe40000010806 */
[--C-:B------:R-:W-:Y:S01]  /*cdc0*/  FFMA.FTZ R220, R25, c[0x0][0x2d0], -R6.reuse ;  /* 0x0000b40019dc7a23 */ /* 0x100fe20000010806 */
[----:B--2---:R-:W-:Y:S01]  /*cdd0*/  MOV R51, R209 ;  /* 0x000000d100337202 */ /* 0x004fe20000000f00 */
[--C-:B------:R-:W-:Y:S01]  /*cde0*/  FFMA.FTZ R34, R40, c[0x0][0x2d0], -R6.reuse ;  /* 0x0000b40028227a23 */ /* 0x100fe20000010806 */
[----:B------:R-:W-:Y:S01]  /*cdf0*/  MOV R13, R37 ;  /* 0x00000025000d7202 */ /* 0x000fe20000000f00 */
[--C-:B------:R-:W-:Y:S01]  /*ce00*/  FFMA.FTZ R37, R44, c[0x0][0x2d0], -R6.reuse ;  /* 0x0000b4002c257a23 */ /* 0x100fe20000010806 */
[----:B-1----:R-:W-:Y:S01]  /*ce10*/  @P0 IADD3 R4, P1, R4, R0, RZ ;  /* 0x0000000004040210 */ /* 0x002fe20007f3e0ff */
[--C-:B------:R-:W-:Y:S01]  /*ce20*/  FFMA.FTZ R35, R41, c[0x0][0x2d0], -R6.reuse ;  /* 0x0000b40029237a23 */ /* 0x100fe20000010806 */
[----:B------:R-:W1:Y:S01]  /*ce30*/  MUFU.EX2 R16, R16 ;  /* 0x0000001000107308 */ /* 0x000e620000000800 */
[----:B------:R-:W-:Y:S01]  /*ce40*/  FFMA.FTZ R64, R61, c[0x0][0x2d0], -R6 ;  /* 0x0000b4003d407a23 */ /* 0x000fe20000010806 */
[----:B------:R-:W-:Y:S01]  /*ce50*/  @P0 IADD3.X R5, R5, R3, RZ, P1, !PT ;  /* 0x0000000305050210 */ /* 0x000fe20000ffe4ff */
[----:B------:R-:W-:Y:S02]  /*ce60*/  FMUL.FTZ R28, R2, R156 ;  /* 0x0000009c021c7220 */ /* 0x000fe40000410000 */
[--C-:B----4-:R-:W-:Y:S01]  /*ce70*/  FFMA.FTZ R12, R38, c[0x0][0x2d0], -R204.reuse ;  /* 0x0000b400260c7a23 */ /* 0x110fe200000108cc */
[----:B------:R-:W-:Y:S01]  /*ce80*/  MOV R38, R210 ;  /* 0x000000d200267202 */ /* 0x000fe20000000f00 */
[----:B------:R2:W-:Y:S01]  /*ce90*/  @P0 LDGSTS.E.BYPASS.LTC128B.128 [R244+0x5100], [R4.64], !P6 ;  /* 0x0510000004f40fae */ /* 0x0005e2000f101d48 */
[C---:B------:R-:W-:Y:S02]  /*cea0*/  FMUL.FTZ R29, R2.reuse, R157 ;  /* 0x0000009d021d7220 */ /* 0x040fe40000410000 */
[C---:B------:R-:W-:Y:S02]  /*ceb0*/  FMUL.FTZ R60, R2.reuse, R180 ;  /* 0x000000b4023c7220 */ /* 0x040fe40000410000 */
[C---:B------:R-:W-:Y:S01]  /*cec0*/  FMUL.FTZ R61, R2.reuse, R181 ;  /* 0x000000b5023d7220 */ /* 0x040fe20000410000 */
[----:B------:R-:W-:Y:S01]  /*ced0*/  MOV R181, R37 ;  /* 0x0000002500b57202 */ /* 0x000fe20000000f00 */
[--C-:B---3--:R-:W-:Y:S01]  /*cee0*/  FFMA.FTZ R9, R39, c[0x0][0x2d0], -R204.reuse ;  /* 0x0000b40027097a23 */ /* 0x108fe200000108cc */
[----:B------:R2:W-:Y:S01]  /*cef0*/  @P0 LDGSTS.E.BYPASS.LTC128B.128 [R244+0x7100], [R4.64+0x80], !P5 ;  /* 0x0710008004f40fae */ /* 0x0005e2000e901d48 */
[----:B------:R-:W-:Y:S01]  /*cf00*/  MOV R39, R211 ;  /* 0x000000d300277202 */ /* 0x000fe20000000f00 */
[----:B------:R-:W-:Y:S02]  /*cf10*/  IMAD.MOV.U32 R180, RZ, RZ, R17 ;  /* 0x000000ffffb47224 */ /* 0x000fe400078e0011 */
[----:B------:R-:W-:Y:S01]  /*cf20*/  FMUL.FTZ R17, R133, R161 ;  /* 0x000000a185117220 */ /* 0x000fe20000410000 */
[----:B------:R-:W-:Y:S01]  /*cf30*/  MOV R161, R38 ;  /* 0x0000002600a17202 */ /* 0x000fe20000000f00 */
[C---:B------:R-:W-:Y:S02]  /*cf40*/  FMUL.FTZ R25, R2.reuse, R153 ;  /* 0x0000009902197220 */ /* 0x040fe40000410000 */
[----:B------:R-:W3:Y:S01]  /*cf50*/  LDL.LU R210, [R1+0x8] ;  /* 0x0000080001d27983 */ /* 0x000ee20000300800 */
[C---:B------:R-:W-:Y:S01]  /*cf60*/  FMUL.FTZ R40, R2.reuse, R164 ;  /* 0x000000a402287220 */ /* 0x040fe20000410000 */
[----:B------:R-:W-:Y:S01]  /*cf70*/  MUFU.EX2 R180, R180 ;  /* 0x000000b400b47308 */ /* 0x000fe20000000800 */
[C---:B------:R-:W-:Y:S01]  /*cf80*/  FMUL.FTZ R41, R2.reuse, R165 ;  /* 0x000000a502297220 */ /* 0x040fe20000410000 */
[----:B------:R-:W4:Y:S01]  /*cf90*/  LDL.LU R24, [R1+0x4] ;  /* 0x0000040001187983 */ /* 0x000f220000300800 */
[C---:B------:R-:W-:Y:S02]  /*cfa0*/  FMUL.FTZ R44, R2.reuse, R168 ;  /* 0x000000a8022c7220 */ /* 0x040fe40000410000 */
[C---:B------:R-:W-:Y:S02]  /*cfb0*/  FMUL.FTZ R45, R2.reuse, R169 ;  /* 0x000000a9022d7220 */ /* 0x040fe40000410000 */
[C---:B------:R-:W-:Y:S02]  /*cfc0*/  FMUL.FTZ R57, R2.reuse, R177 ;  /* 0x000000b102397220 */ /* 0x040fe40000410000 */
[C---:B------:R-:W-:Y:S02]  /*cfd0*/  FMUL.FTZ R72, R2.reuse, R72 ;  /* 0x0000004802487220 */ /* 0x040fe40000410000 */
[C---:B------:R-:W-:Y:S02]  /*cfe0*/  FMUL.FTZ R73, R2.reuse, R73 ;  /* 0x0000004902497220 */ /* 0x040fe40000410000 */
[C---:B------:R-:W-:Y:S02]  /*cff0*/  FMUL.FTZ R76, R2.reuse, R76 ;  /* 0x0000004c024c7220 */ /* 0x040fe40000410000 */
[----:B------:R-:W-:Y:S01]  /*d000*/  FMUL.FTZ R77, R2, R77 ;  /* 0x0000004d024d7220 */ /* 0x000fe20000410000 */
[----:B--2---:R-:W-:Y:S01]  /*d010*/  @P0 IADD3 R4, P1, R4, R0, RZ ;  /* 0x0000000004040210 */ /* 0x004fe20007f3e0ff */
[----:B------:R-:W-:Y:S02]  /*d020*/  FADD.FTZ R0, -R134, R139 ;  /* 0x0000008b86007221 */ /* 0x000fe40000010100 */
[----:B------:R-:W-:Y:S02]  /*d030*/  FMUL.FTZ R88, R2, R88 ;  /* 0x0000005802587220 */ /* 0x000fe40000410000 */
[----:B------:R-:W-:Y:S02]  /*d040*/  @P0 IMAD.X R5, R5, 0x1, R3, P1 ;  /* 0x0000000105050824 */ /* 0x000fe400008e0603 */
[----:B------:R-:W-:Y:S02]  /*d050*/  FMUL.FTZ R3, R134, c[0x0][0x2d0] ;  /* 0x0000b40086037a20 */ /* 0x000fe40000410000 */
[----:B------:R-:W-:Y:S01]  /*d060*/  FMUL.FTZ R0, R0, c[0x0][0x2d0] ;  /* 0x0000b40000007a20 */ /* 0x000fe20000410000 */
[----:B------:R2:W-:Y:S01]  /*d070*/  @P0 LDGSTS.E.BYPASS.LTC128B.128 [R244+0x5900], [R4.64], !P6 ;  /* 0x0590000004f40fae */ /* 0x0005e2000f101d48 */
[--C-:B------:R-:W-:Y:S02]  /*d080*/  FFMA.FTZ R14, R14, c[0x0][0x2d0], -R3.reuse ;  /* 0x0000b4000e0e7a23 */ /* 0x100fe40000010803 */
[--C-:B------:R-:W-:Y:S02]  /*d090*/  FFMA.FTZ R10, R10, c[0x0][0x2d0], -R3.reuse ;  /* 0x0000b4000a0a7a23 */ /* 0x100fe40000010803 */
[----:B------:R2:W-:Y:S01]  /*d0a0*/  MUFU.EX2 R209, R14 ;  /* 0x0000000e00d17308 */ /* 0x0005e20000000800 */
[--C-:B------:R-:W-:Y:S02]  /*d0b0*/  FFMA.FTZ R11, R11, c[0x0][0x2d0], -R3.reuse ;  /* 0x0000b4000b0b7a23 */ /* 0x100fe40000010803 */
[----:B------:R2:W-:Y:S01]  /*d0c0*/  @P0 LDGSTS.E.BYPASS.LTC128B.128 [R244+0x7900], [R4.64+0x80], !P5 ;  /* 0x0790008004f40fae */ /* 0x0005e2000e901d48 */
[--C-:B------:R-:W-:Y:S02]  /*d0d0*/  FFMA.FTZ R15, R15, c[0x0][0x2d0], -R3.reuse ;  /* 0x0000b4000f0f7a23 */ /* 0x100fe40000010803 */
[----:B------:R-:W-:Y:S01]  /*d0e0*/  FFMA.FTZ R211, R27, c[0x0][0x2d0], -R3 ;  /* 0x0000b4001bd37a23 */ /* 0x000fe20000010803 */
[----:B------:R-:W-:Y:S01]  /*d0f0*/  MOV R27, R9 ;  /* 0x00000009001b7202 */ /* 0x000fe20000000f00 */
[----:B------:R-:W-:Y:S02]  /*d100*/  FMUL.FTZ R9, R2, R145 ;  /* 0x0000009102097220 */ /* 0x000fe40000410000 */
[----:B------:R2:W-:Y:S01]  /*d110*/  MUFU.EX2 R139, R10 ;  /* 0x0000000a008b7308 */ /* 0x0005e20000000800 */
[----:B------:R-:W2:Y:S01]  /*d120*/  LDSM.16.MT88.4 R20, [R225] ;  /* 0x00000000e114783b */ /* 0x000ea20000004200 */
[----:B------:R-:W-:Y:S01]  /*d130*/  IMAD.MOV.U32 R157, RZ, RZ, R27 ;  /* 0x000000ffff9d7224 */ /* 0x000fe200078e001b */
[----:B------:R-:W-:Y:S01]  /*d140*/  MOV R27, R66 ;  /* 0x00000042001b7202 */ /* 0x000fe20000000f00 */
[--C-:B------:R-:W-:Y:S01]  /*d150*/  FFMA.FTZ R221, R30, c[0x0][0x2d0], -R3.reuse ;  /* 0x0000b4001edd7a23 */ /* 0x100fe20000010803 */
[----:B------:R-:W-:Y:S01]  /*d160*/  MOV R66, R36 ;  /* 0x0000002400427202 */ /* 0x000fe20000000f00 */
[C---:B------:R-:W-:Y:S01]  /*d170*/  FMUL.FTZ R89, R2.reuse, R89 ;  /* 0x0000005902597220 */ /* 0x040fe20000410000 */
[----:B------:R-:W-:Y:S01]  /*d180*/  MOV R30, R8 ;  /* 0x00000008001e7202 */ /* 0x000fe20000000f00 */
[C---:B------:R-:W-:Y:S01]  /*d190*/  FMUL.FTZ R8, R2.reuse, R144 ;  /* 0x0000009002087220 */ /* 0x040fe20000410000 */
[----:B-1----:R-:W-:Y:S01]  /*d1a0*/  F2FP.PACK_AB R144, R213, R16 ;  /* 0x00000010d590723e */ /* 0x002fe200000000ff */
[----:B------:R-:W-:Y:S01]  /*d1b0*/  MUFU.EX2 R0, R0 ;  /* 0x0000000000007308 */ /* 0x000fe20000000800 */
[C---:B------:R-:W-:Y:S01]  /*d1c0*/  FMUL.FTZ R92, R2.reuse, R92 ;  /* 0x0000005c025c7220 */ /* 0x040fe20000410000 */
[----:B------:R-:W-:Y:S01]  /*d1d0*/  MOV R177, R30 ;  /* 0x0000001e00b17202 */ /* 0x000fe20000000f00 */
[C---:B------:R-:W-:Y:S01]  /*d1e0*/  FMUL.FTZ R93, R2.reuse, R93 ;  /* 0x0000005d025d7220 */ /* 0x040fe20000410000 */
[----:B--2---:R-:W2:Y:S01]  /*d1f0*/  LDL.LU R14, [R1+0x10] ;  /* 0x00001000010e7983 */ /* 0x004ea20000300800 */
[C---:B------:R-:W-:Y:S02]  /*d200*/  FMUL.FTZ R104, R2.reuse, R104 ;  /* 0x0000006802687220 */ /* 0x040fe40000410000 */
[C---:B------:R-:W-:Y:S01]  /*d210*/  FMUL.FTZ R105, R2.reuse, R105 ;  /* 0x0000006902697220 */ /* 0x040fe20000410000 */
[----:B------:R-:W0:Y:S01]  /*d220*/  LDGDEPBAR ;  /* 0x00000000000079af */ /* 0x000e220000000000 */
[----:B------:R-:W-:Y:S01]  /*d230*/  FMUL.FTZ R108, R2, R108 ;  /* 0x0000006c026c7220 */ /* 0x000fe20000410000 */
[----:B------:R-:W-:Y:S01]  /*d240*/  MUFU.EX2 R205, R15 ;  /* 0x0000000f00cd7308 */ /* 0x000fe20000000800 */
[----:B------:R-:W-:Y:S02]  /*d250*/  FFMA.FTZ R4, R50, c[0x0][0x2d0], -R204 ;  /* 0x0000b40032047a23 */ /* 0x000fe400000108cc */
[----:B------:R-:W-:Y:S01]  /*d260*/  IMAD.MOV.U32 R50, RZ, RZ, R138 ;  /* 0x000000ffff327224 */ /* 0x000fe200078e008a */
[----:B------:R-:W-:Y:S01]  /*d270*/  MOV R10, R212 ;  /* 0x000000d4000a7202 */ /* 0x000fe20000000f00 */
[--C-:B------:R-:W-:Y:S01]  /*d280*/  FFMA.FTZ R212, R26, c[0x0][0x2d0], -R3.reuse ;  /* 0x0000b4001ad47a23 */ /* 0x100fe20000010803 */
[----:B------:R-:W-:Y:S01]  /*d290*/  MOV R54, R4 ;  /* 0x0000000400367202 */ /* 0x000fe20000000f00 */
[C---:B------:R-:W-:Y:S01]  /*d2a0*/  FMUL.FTZ R4, R133.reuse, R140 ;  /* 0x0000008c85047220 */ /* 0x040fe20000410000 */
[----:B------:R-:W-:Y:S01]  /*d2b0*/  MOV R26, R12 ;  /* 0x0000000c001a7202 */ /* 0x000fe20000000f00 */
[----:B------:R-:W-:Y:S01]  /*d2c0*/  FMUL.FTZ R5, R133, R141 ;  /* 0x0000008d85057220 */ /* 0x000fe20000410000 */
[----:B------:R1:W1:Y:S01]  /*d2d0*/  MUFU.EX2 R138, R11 ;  /* 0x0000000b008a7308 */ /* 0x0002620000000800 */
[----:B------:R-:W-:Y:S01]  /*d2e0*/  F2FP.PACK_AB R140, R218, R208 ;  /* 0x000000d0da8c723e */ /* 0x000fe200000000ff */
[----:B------:R-:W-:Y:S01]  /*d2f0*/  FFMA.FTZ R204, R67, c[0x0][0x2d0], -R204 ;  /* 0x0000b40043cc7a23 */ /* 0x000fe200000108cc */
[----:B------:R-:W-:Y:S01]  /*d300*/  F2FP.PACK_AB R141, R216, R207 ;  /* 0x000000cfd88d723e */ /* 0x000fe200000000ff */
[----:B------:R-:W-:Y:S01]  /*d310*/  FFMA.FTZ R67, R56, c[0x0][0x2d0], -R6 ;  /* 0x0000b40038437a23 */ /* 0x000fe20000010806 */
[----:B------:R-:W-:Y:S01]  /*d320*/  F2FP.PACK_AB R143, R50, R215 ;  /* 0x000000d7328f723e */ /* 0x000fe200000000ff */
[----:B------:R-:W-:Y:S01]  /*d330*/  FMUL.FTZ R6, R132, R142 ;  /* 0x0000008e84067220 */ /* 0x000fe20000410000 */
[----:B------:R-:W-:Y:S01]  /*d340*/  F2FP.PACK_AB R142, R65, R217 ;  /* 0x000000d9418e723e */ /* 0x000fe200000000ff */
[C---:B------:R-:W-:Y:S01]  /*d350*/  FMUL.FTZ R12, R2.reuse, R148 ;  /* 0x00000094020c7220 */ /* 0x040fe20000410000 */
[----:B------:R-:W-:Y:S01]  /*d360*/  MOV R156, R26 ;  /* 0x0000001a009c7202 */ /* 0x000fe20000000f00 */
[C---:B------:R-:W-:Y:S01]  /*d370*/  FMUL.FTZ R56, R2.reuse, R176 ;  /* 0x000000b002387220 */ /* 0x040fe20000410000 */
[----:B------:R-:W-:Y:S01]  /*d380*/  MOV R26, R54 ;  /* 0x00000036001a7202 */ /* 0x000fe20000000f00 */
[----:B------:R-:W-:Y:S01]  /*d390*/  FMUL.FTZ R109, R2, R109 ;  /* 0x0000006d026d7220 */ /* 0x000fe20000410000 */
[----:B------:R-:W-:Y:S01]  /*d3a0*/  MOV R54, R48 ;  /* 0x0000003000367202 */ /* 0x000fe20000000f00 */
[-C--:B------:R-:W-:Y:S01]  /*d3b0*/  HMMA.16816.F32 R4, R140, R20.reuse, R4 ;  /* 0x000000148c04723c */ /* 0x080fe20000001804 */
[----:B------:R-:W-:Y:S04]  /*d3c0*/  MUFU.EX2 R221, R221 ;  /* 0x000000dd00dd7308 */ /* 0x000fe80000000800 */
[----:B------:R-:W-:Y:S01]  /*d3d0*/  MOV R48, R18 ;  /* 0x0000001200307202 */ /* 0x000fe20000000f00 */
[C---:B------:R-:W-:Y:S01]  /*d3e0*/  FMUL.FTZ R18, R132.reuse, R162 ;  /* 0x000000a284127220 */ /* 0x040fe20000410000 */
[----:B------:R-:W-:Y:S01]  /*d3f0*/  MOV R162, R19 ;  /* 0x0000001300a27202 */ /* 0x000fe20000000f00 */
[----:B------:R-:W-:Y:S01]  /*d400*/  FMUL.FTZ R19, R132, R163 ;  /* 0x000000a384137220 */ /* 0x000fe20000410000 */
[----:B------:R-:W-:Y:S02]  /*d410*/  MOV R163, R39 ;  /* 0x0000002700a37202 */ /* 0x000fe40000000f00 */
[----:B------:R-:W2:Y:S01]  /*d420*/  LDSM.16.MT88.4 R36, [R226] ;  /* 0x00000000e224783b */ /* 0x000ea20000004200 */
[----:B-1----:R-:W-:Y:S01]  /*d430*/  MOV R11, R13 ;  /* 0x0000000d000b7202 */ /* 0x002fe20000000f00 */
[----:B------:R-:W-:Y:S01]  /*d440*/  FMUL.FTZ R13, R2, R149 ;  /* 0x00000095020d7220 */ /* 0x000fe20000410000 */
[----:B------:R-:W-:Y:S01]  /*d450*/  F2FP.PACK_AB R145, R138, R139 ;  /* 0x0000008b8a91723e */ /* 0x000fe200000000ff */
[C---:B------:R-:W-:Y:S01]  /*d460*/  FMUL.FTZ R15, R0.reuse, R151 ;  /* 0x00000097000f7220 */ /* 0x040fe20000410000 */
[----:B------:R-:W-:Y:S01]  /*d470*/  MOV R153, R11 ;  /* 0x0000000b00997202 */ /* 0x000fe20000000f00 */
[----:B------:R-:W-:Y:S01]  /*d480*/  FMUL.FTZ R11, R0, R147 ;  /* 0x00000093000b7220 */ /* 0x000fe20000410000 */
[----:B------:R-:W-:Y:S01]  /*d490*/  F2FP.PACK_AB R147, R205, R209 ;  /* 0x000000d1cd93723e */ /* 0x000fe200000000ff */
[C---:B------:R-:W-:Y:S01]  /*d4a0*/  FMUL.FTZ R120, R2.reuse, R120 ;  /* 0x0000007802787220 */ /* 0x040fe20000410000 */
[----:B------:R-:W-:Y:S01]  /*d4b0*/  MOV R168, R26 ;  /* 0x0000001a00a87202 */ /* 0x000fe20000000f00 */
[C---:B------:R-:W-:Y:S02]  /*d4c0*/  FMUL.FTZ R121, R2.reuse, R121 ;  /* 0x0000007902797220 */ /* 0x040fe40000410000 */
[C---:B------:R-:W-:Y:S02]  /*d4d0*/  FMUL.FTZ R124, R2.reuse, R124 ;  /* 0x0000007c027c7220 */ /* 0x040fe40000410000 */
[----:B------:R-:W-:Y:S02]  /*d4e0*/  FMUL.FTZ R125, R2, R125 ;  /* 0x0000007d027d7220 */ /* 0x000fe40000410000 */
[----:B------:R-:W-:Y:S02]  /*d4f0*/  IMAD.MOV.U32 R176, RZ, RZ, R54 ;  /* 0x000000ffffb07224 */ /* 0x000fe400078e0036 */
[C---:B------:R-:W-:Y:S01]  /*d500*/  FMUL.FTZ R26, R0.reuse, R154 ;  /* 0x0000009a001a7220 */ /* 0x040fe20000410000 */
[----:B------:R-:W-:Y:S01]  /*d510*/  MOV R154, R55 ;  /* 0x00000037009a7202 */ /* 0x000fe20000000f00 */
[C---:B------:R-:W-:Y:S01]  /*d520*/  FMUL.FTZ R30, R0.reuse, R158 ;  /* 0x0000009e001e7220 */ /* 0x040fe20000410000 */
[----:B------:R-:W-:Y:S01]  /*d530*/  MOV R158, R49 ;  /* 0x00000031009e7202 */ /* 0x000fe20000000f00 */
[--C-:B------:R-:W-:Y:S01]  /*d540*/  FFMA.FTZ R248, R31, c[0x0][0x2d0], -R3.reuse ;  /* 0x0000b4001ff87a23 */ /* 0x100fe20000010803 */
[----:B------:R-:W-:Y:S01]  /*d550*/  MUFU.EX2 R176, R176 ;  /* 0x000000b000b07308 */ /* 0x000fe20000000800 */
[----:B------:R-:W-:Y:S01]  /*d560*/  FMUL.FTZ R31, R0, R159 ;  /* 0x0000009f001f7220 */ /* 0x000fe20000410000 */
[----:B------:R-:W-:Y:S01]  /*d570*/  MOV R159, R64 ;  /* 0x00000040009f7202 */ /* 0x000fe20000000f00 */
[--C-:B------:R-:W-:Y:S02]  /*d580*/  FFMA.FTZ R247, R42, c[0x0][0x2d0], -R3.reuse ;  /* 0x0000b4002af77a23 */ /* 0x100fe40000010803 */
[C---:B------:R-:W-:Y:S02]  /*d590*/  FMUL.FTZ R42, R0.reuse, R166 ;  /* 0x000000a6002a7220 */ /* 0x040fe40000410000 */
[--C-:B------:R-:W-:Y:S02]  /*d5a0*/  FFMA.FTZ R246, R43, c[0x0][0x2d0], -R3.reuse ;  /* 0x0000b4002bf67a23 */ /* 0x100fe40000010803 */
[----:B------:R-:W-:Y:S01]  /*d5b0*/  FMUL.FTZ R43, R0, R167 ;  /* 0x000000a7002b7220 */ /* 0x000fe20000410000 */
[----:B------:R-:W-:Y:S01]  /*d5c0*/  MUFU.EX2 R248, R248 ;  /* 0x000000f800f87308 */ /* 0x000fe20000000800 */
[--C-:B------:R-:W-:Y:S02]  /*d5d0*/  FFMA.FTZ R245, R46, c[0x0][0x2d0], -R3.reuse ;  /* 0x0000b4002ef57a23 */ /* 0x100fe40000010803 */
[C---:B------:R-:W-:Y:S02]  /*d5e0*/  FMUL.FTZ R46, R0.reuse, R170 ;  /* 0x000000aa002e7220 */ /* 0x040fe40000410000 */
[--C-:B------:R-:W-:Y:S02]  /*d5f0*/  FFMA.FTZ R223, R47, c[0x0][0x2d0], -R3.reuse ;  /* 0x0000b4002fdf7a23 */ /* 0x100fe40000010803 */
[----:B------:R-:W-:Y:S02]  /*d600*/  FMUL.FTZ R47, R0, R171 ;  /* 0x000000ab002f7220 */ /* 0x000fe40000410000 */
[----:B------:R-:W-:Y:S01]  /*d610*/  IMAD.MOV.U32 R164, RZ, RZ, R48 ;  /* 0x000000ffffa47224 */ /* 0x000fe200078e0030 */
[----:B------:R-:W-:Y:S01]  /*d620*/  MUFU.EX2 R171, R212 ;  /* 0x000000d400ab7308 */ /* 0x000fe20000000800 */
[C---:B------:R-:W-:Y:S02]  /*d630*/  FMUL.FTZ R48, R133.reuse, R192 ;  /* 0x000000c085307220 */ /* 0x040fe40000410000 */
[----:B------:R-:W-:Y:S02]  /*d640*/  FMUL.FTZ R49, R133, R193 ;  /* 0x000000c185317220 */ /* 0x000fe40000410000 */
[--C-:B------:R-:W-:Y:S02]  /*d650*/  FFMA.FTZ R58, R58, c[0x0][0x2d0], -R3.reuse ;  /* 0x0000b4003a3a7a23 */ /* 0x100fe40000010803 */
[--C-:B------:R-:W-:Y:S02]  /*d660*/  FFMA.FTZ R59, R59, c[0x0][0x2d0], -R3.reuse ;  /* 0x0000b4003b3b7a23 */ /* 0x100fe40000010803 */
[--C-:B------:R-:W-:Y:S01]  /*d670*/  FFMA.FTZ R62, R62, c[0x0][0x2d0], -R3.reuse ;  /* 0x0000b4003e3e7a23 */ /* 0x100fe20000010803 */
[----:B------:R-:W-:Y:S01]  /*d680*/  MOV R169, R58 ;  /* 0x0000003a00a97202 */ /* 0x000fe20000000f00 */
[C---:B------:R-:W-:Y:S01]  /*d690*/  FMUL.FTZ R58, R0.reuse, R178 ;  /* 0x000000b2003a7220 */ /* 0x040fe20000410000 */
[----:B------:R-:W-:Y:S01]  /*d6a0*/  MOV R165, R59 ;  /* 0x0000003b00a57202 */ /* 0x000fe20000000f00 */
[C---:B------:R-:W-:Y:S01]  /*d6b0*/  FMUL.FTZ R59, R0.reuse, R179 ;  /* 0x000000b3003b7220 */ /* 0x040fe20000410000 */
[----:B------:R-:W-:Y:S01]  /*d6c0*/  MUFU.EX2 R164, R164 ;  /* 0x000000a400a47308 */ /* 0x000fe20000000800 */
[----:B------:R-:W-:Y:S02]  /*d6d0*/  FFMA.FTZ R3, R63, c[0x0][0x2d0], -R3 ;  /* 0x0000b4003f037a23 */ /* 0x000fe40000010803 */
[C---:B------:R-:W-:Y:S02]  /*d6e0*/  FMUL.FTZ R63, R0.reuse, R183 ;  /* 0x000000b7003f7220 */ /* 0x040fe40000410000 */
[C---:B------:R-:W-:Y:S01]  /*d6f0*/  FMUL.FTZ R64, R133.reuse, R200 ;  /* 0x000000c885407220 */ /* 0x040fe20000410000 */
[----:B------:R-:W-:Y:S01]  /*d700*/  MOV R200, R157 ;  /* 0x0000009d00c87202 */ /* 0x000fe20000000f00 */
[C---:B------:R-:W-:Y:S02]  /*d710*/  FMUL.FTZ R74, R0.reuse, R74 ;  /* 0x0000004a004a7220 */ /* 0x040fe40000410000 */
        /* <DEDUP_REMOVED lines=17> */
[----:B------:R-:W-:Y:S03]  /*d830*/  FMUL.FTZ R127, R0, R127 ;  /* 0x0000007f007f7220 */ /* 0x000fe60000410000 */
[----:B------:R-:W-:Y:S10]  /*d840*/  MUFU.EX2 R247, R247 ;  /* 0x000000f700f77308 */ /* 0x000ff40000000800 */
[----:B------:R-:W-:Y:S10]  /*d850*/  MUFU.EX2 R246, R246 ;  /* 0x000000f600f67308 */ /* 0x000ff40000000800 */
[----:B------:R-:W-:Y:S10]  /*d860*/  MUFU.EX2 R245, R245 ;  /* 0x000000f500f57308 */ /* 0x000ff40000000800 */
[----:B------:R-:W-:Y:S01]  /*d870*/  MUFU.EX2 R223, R223 ;  /* 0x000000df00df7308 */ /* 0x000fe20000000800 */
[----:B---3--:R-:W-:Y:S02]  /*d880*/  FFMA.FTZ R210, R133, R210, R208 ;  /* 0x000000d285d27223 */ /* 0x008fe400000100d0 */
[----:B----4-:R-:W-:Y:S01]  /*d890*/  FFMA.FTZ R208, R132, R24, R207 ;  /* 0x0000001884d07223 */ /* 0x010fe200000100cf */
[----:B------:R-:W-:Y:S01]  /*d8a0*/  MOV R207, R62 ;  /* 0x0000003e00cf7202 */ /* 0x000fe20000000f00 */
[----:B------:R-:W-:Y:S01]  /*d8b0*/  FMUL.FTZ R24, R2, R152 ;  /* 0x0000009802187220 */ /* 0x000fe20000410000 */
[----:B------:R-:W-:Y:S01]  /*d8c0*/  MOV R152, R10 ;  /* 0x0000000a00987202 */ /* 0x000fe20000000f00 */
[C---:B------:R-:W-:Y:S01]  /*d8d0*/  FMUL.FTZ R10, R0.reuse, R146 ;  /* 0x00000092000a7220 */ /* 0x040fe20000410000 */
[----:B------:R-:W-:Y:S01]  /*d8e0*/  F2FP.PACK_AB R146, R51, R214 ;  /* 0x000000d63392723e */ /* 0x000fe200000000ff */
[----:B------:R-:W-:Y:S06]  /*d8f0*/  FMUL.FTZ R62, R0, R182 ;  /* 0x000000b6003e7220 */ /* 0x000fec0000410000 */
[C---:B------:R-:W-:Y:S07]  /*d900*/  HMMA.16816.F32 R8, R144.reuse, R20, R8 ;  /* 0x000000149008723c */ /* 0x040fee0000001808 */
[C---:B------:R-:W-:Y:S01]  /*d910*/  FMUL.FTZ R20, R133.reuse, R172 ;  /* 0x000000ac85147220 */ /* 0x040fe20000410000 */
[----:B------:R-:W-:Y:S01]  /*d920*/  MOV R172, R34 ;  /* 0x0000002200ac7202 */ /* 0x000fe20000000f00 */
[C---:B------:R-:W-:Y:S03]  /*d930*/  FMUL.FTZ R21, R133.reuse, R173 ;  /* 0x000000ad85157220 */ /* 0x040fe60000410000 */
[C---:B------:R-:W-:Y:S01]  /*d940*/  FMUL.FTZ R34, R132.reuse, R186 ;  /* 0x000000ba84227220 */ /* 0x040fe20000410000 */
[----:B------:R-:W-:Y:S01]  /*d950*/  MOV R173, R35 ;  /* 0x0000002300ad7202 */ /* 0x000fe20000000f00 */
[C---:B------:R-:W-:Y:S01]  /*d960*/  FMUL.FTZ R35, R132.reuse, R187 ;  /* 0x000000bb84237220 */ /* 0x040fe20000410000 */
[----:B------:R-:W-:Y:S01]  /*d970*/  MOV R187, R50 ;  /* 0x0000003200bb7202 */ /* 0x000fe20000000f00 */
[----:B------:R-:W-:Y:S01]  /*d980*/  FMUL.FTZ R50, R132, R194 ;  /* 0x000000c284327220 */ /* 0x000fe20000410000 */
[----:B------:R-:W-:Y:S01]  /*d990*/  MOV R186, R65 ;  /* 0x0000004100ba7202 */ /* 0x000fe20000000f00 */
[----:B------:R-:W-:Y:S01]  /*d9a0*/  FMUL.FTZ R65, R133, R201 ;  /* 0x000000c985417220 */ /* 0x000fe20000410000 */
[----:B------:R-:W-:Y:S02]  /*d9b0*/  MOV R194, R161 ;  /* 0x000000a100c27202 */ /* 0x000fe40000000f00 */
[----:B------:R-:W-:Y:S02]  /*d9c0*/  MOV R161, R181 ;  /* 0x000000b500a17202 */ /* 0x000fe40000000f00 */
[----:B------:R-:W-:Y:S02]  /*d9d0*/  MOV R181, R156 ;  /* 0x0000009c00b57202 */ /* 0x000fe40000000f00 */
[----:B------:R-:W-:Y:S10]  /*d9e0*/  MUFU.EX2 R194, R194 ;  /* 0x000000c200c27308 */ /* 0x000ff40000000800 */
[----:B------:R-:W-:Y:S01]  /*d9f0*/  MUFU.EX2 R181, R181 ;  /* 0x000000b500b57308 */ /* 0x000fe20000000800 */
[----:B--2---:R-:W-:Y:S02]  /*da00*/  FFMA.FTZ R2, R2, R14, R16 ;  /* 0x0000000e02027223 */ /* 0x004fe40000010010 */
[----:B------:R-:W-:Y:S02]  /*da10*/  FMUL.FTZ R14, R0, R150 ;  /* 0x00000096000e7220 */ /* 0x000fe40000410000 */
[----:B------:R-:W-:Y:S01]  /*da20*/  LDSM.16.MT88.4 R148, [R228] ;  /* 0x00000000e494783b */ /* 0x000fe20000004200 */
[----:B------:R-:W-:Y:S02]  /*da30*/  FADD.FTZ R2, R213, R2 ;  /* 0x00000002d5027221 */ /* 0x000fe40000010000 */
[C---:B------:R-:W-:Y:S01]  /*da40*/  FMUL.FTZ R16, R133.reuse, R160 ;  /* 0x000000a085107220 */ /* 0x040fe20000410000 */
[----:B------:R-:W-:Y:S01]  /*da50*/  MOV R160, R33 ;  /* 0x0000002100a07202 */ /* 0x000fe20000000f00 */
[-C--:B------:R-:W-:Y:S03]  /*da60*/  HMMA.16816.F32 R12, R144, R22.reuse, R12 ;  /* 0x00000016900c723c */ /* 0x080fe6000000180c */
[C---:B------:R-:W-:Y:S02]  /*da70*/  FMUL.FTZ R33, R133.reuse, R185 ;  /* 0x000000b985217220 */ /* 0x040fe40000410000 */
[----:B------:R-:W-:Y:S03]  /*da80*/  IMAD.MOV.U32 R185, RZ, RZ, R52 ;  /* 0x000000ffffb97224 */ /* 0x000fe600078e0034 */
[C---:B------:R-:W-:Y:S07]  /*da90*/  HMMA.16816.F32 R16, R140.reuse, R22, R16 ;  /* 0x000000168c10723c */ /* 0x040fee0000001810 */
[C---:B------:R-:W-:Y:S01]  /*daa0*/  FMUL.FTZ R22, R132.reuse, R174 ;  /* 0x000000ae84167220 */ /* 0x040fe20000410000 */
[----:B------:R-:W-:Y:S01]  /*dab0*/  MOV R174, R53 ;  /* 0x0000003500ae7202 */ /* 0x000fe20000000f00 */
[----:B------:R-:W-:Y:S01]  /*dac0*/  FMUL.FTZ R23, R132, R175 ;  /* 0x000000af84177220 */ /* 0x000fe20000410000 */
[----:B------:R-:W1:Y:S02]  /*dad0*/  LDSM.16.MT88.4 R52, [R229] ;  /* 0x00000000e534783b */ /* 0x000e640000004200 */
[----:B------:R-:W-:Y:S01]  /*dae0*/  MOV R175, R27 ;  /* 0x0000001b00af7202 */ /* 0x000fe20000000f00 */
[----:B------:R-:W-:Y:S01]  /*daf0*/  FMUL.FTZ R27, R0, R155 ;  /* 0x0000009b001b7220 */ /* 0x000fe20000410000 */
[----:B------:R-:W-:Y:S01]  /*db00*/  MOV R155, R32 ;  /* 0x00000020009b7202 */ /* 0x000fe20000000f00 */
[C---:B------:R-:W-:Y:S01]  /*db10*/  FMUL.FTZ R32, R133.reuse, R184 ;  /* 0x000000b885207220 */ /* 0x040fe20000410000 */
[-C--:B------:R-:W-:Y:S01]  /*db20*/  HMMA.16816.F32 R20, R140, R36.reuse, R20 ;  /* 0x000000248c14723c */ /* 0x080fe20000001814 */
[----:B------:R-:W-:Y:S02]  /*db30*/  MUFU.EX2 R174, R174 ;  /* 0x000000ae00ae7308 */ /* 0x000fe40000000800 */
[----:B------:R-:W-:Y:S01]  /*db40*/  MOV R184, R66 ;  /* 0x0000004200b87202 */ /* 0x000fe20000000f00 */
[C---:B------:R-:W-:Y:S01]  /*db50*/  FMUL.FTZ R66, R132.reuse, R202 ;  /* 0x000000ca84427220 */ /* 0x040fe20000410000 */
[----:B------:R-:W-:Y:S02]  /*db60*/  MOV R166, R175 ;  /* 0x000000af00a67202 */ /* 0x000fe40000000f00 */
[----:B------:R-:W-:Y:S01]  /*db70*/  MOV R175, R162 ;  /* 0x000000a200af7202 */ /* 0x000fe20000000f00 */
[C---:B------:R-:W-:Y:S03]  /*db80*/  HMMA.16816.F32 R24, R144.reuse, R36, R24 ;  /* 0x000000249018723c */ /* 0x040fe60000001818 */
[----:B------:R-:W-:Y:S01]  /*db90*/  MUFU.EX2 R184, R184 ;  /* 0x000000b800b87308 */ /* 0x000fe20000000800 */
[----:B------:R-:W-:Y:S02]  /*dba0*/  MOV R162, R177 ;  /* 0x000000b100a27202 */ /* 0x000fe40000000f00 */
[----:B------:R-:W-:Y:S01]  /*dbb0*/  MOV R167, R166 ;  /* 0x000000a600a77202 */ /* 0x000fe20000000f00 */
[C---:B------:R-:W-:Y:S01]  /*dbc0*/  FMUL.FTZ R36, R133.reuse, R188 ;  /* 0x000000bc85247220 */ /* 0x040fe20000410000 */
[-C--:B------:R-:W-:Y:S04]  /*dbd0*/  HMMA.16816.F32 R28, R144, R38.reuse, R28 ;  /* 0x00000026901c723c */ /* 0x080fe8000000181c */
[C---:B------:R-:W-:Y:S01]  /*dbe0*/  FMUL.FTZ R37, R133.reuse, R189 ;  /* 0x000000bd85257220 */ /* 0x040fe20000410000 */
[----:B------:R-:W-:Y:S01]  /*dbf0*/  MUFU.EX2 R177, R252 ;  /* 0x000000fc00b17308 */ /* 0x000fe20000000800 */
[----:B------:R-:W-:Y:S01]  /*dc00*/  MOV R188, R51 ;  /* 0x0000003300bc7202 */ /* 0x000fe20000000f00 */
[C---:B------:R-:W-:Y:S01]  /*dc10*/  FMUL.FTZ R51, R132.reuse, R195 ;  /* 0x000000c384337220 */ /* 0x040fe20000410000 */
[C---:B------:R-:W-:Y:S04]  /*dc20*/  HMMA.16816.F32 R32, R140.reuse, R38, R32 ;  /* 0x000000268c20723c */ /* 0x040fe80000001820 */
[----:B------:R-:W-:Y:S01]  /*dc30*/  MOV R189, R67 ;  /* 0x0000004300bd7202 */ /* 0x000fe20000000f00 */
[C---:B------:R-:W-:Y:S01]  /*dc40*/  FMUL.FTZ R67, R132.reuse, R203 ;  /* 0x000000cb84437220 */ /* 0x040fe20000410000 */
[----:B------:R-:W-:Y:S01]  /*dc50*/  MOV R170, R167 ;  /* 0x000000a700aa7202 */ /* 0x000fe20000000f00 */
[C---:B------:R-:W-:Y:S01]  /*dc60*/  FMUL.FTZ R38, R132.reuse, R190 ;  /* 0x000000be84267220 */ /* 0x040fe20000410000 */
[----:B------:R-:W-:Y:S01]  /*dc70*/  MOV R190, R155 ;  /* 0x0000009b00be7202 */ /* 0x000fe20000000f00 */
[C---:B------:R-:W-:Y:S01]  /*dc80*/  FMUL.FTZ R39, R132.reuse, R191 ;  /* 0x000000bf84277220 */ /* 0x040fe20000410000 */
[----:B------:R-:W-:Y:S02]  /*dc90*/  MUFU.EX2 R175, R175 ;  /* 0x000000af00af7308 */ /* 0x000fe40000000800 */
[----:B------:R-:W-:Y:S01]  /*dca0*/  MOV R191, R185 ;  /* 0x000000b900bf7202 */ /* 0x000fe20000000f00 */
[----:B------:R-:W-:Y:S01]  /*dcb0*/  IMAD.MOV.U32 R185, RZ, RZ, R129 ;  /* 0x000000ffffb97224 */ /* 0x000fe200078e0081 */
[----:B------:R-:W-:Y:S01]  /*dcc0*/  MOV R155, R154 ;  /* 0x0000009a009b7202 */ /* 0x000fe20000000f00 */
[----:B------:R-:W2:Y:S01]  /*dcd0*/  LDL.LU R129, [R1+0x74] ;  /* 0x0000740001817983 */ /* 0x000ea20000300800 */
[-C--:B-1----:R-:W-:Y:S03]  /*dce0*/  HMMA.16816.F32 R36, R140, R52.reuse, R36 ;  /* 0x000000348c24723c */ /* 0x082fe60000001824 */
[----:B------:R-:W-:Y:S02]  /*dcf0*/  MOV R154, R163 ;  /* 0x000000a3009a7202 */ /* 0x000fe40000000f00 */
[----:B------:R-:W-:Y:S02]  /*dd00*/  MOV R163, R169 ;  /* 0x000000a900a37202 */ /* 0x000fe40000000f00 */
[----:B------:R-:W-:Y:S01]  /*dd10*/  MUFU.EX2 R169, R219 ;  /* 0x000000db00a97308 */ /* 0x000fe20000000800 */
[C---:B------:R-:W-:Y:S04]  /*dd20*/  HMMA.16816.F32 R40, R144.reuse, R52, R40 ;  /* 0x000000349028723c */ /* 0x040fe80000001828 */
[----:B------:R-:W-:Y:S02]  /*dd30*/  MOV R166, R189 ;  /* 0x000000bd00a67202 */ /* 0x000fe40000000f00 */
[----:B------:R-:W-:Y:S01]  /*dd40*/  MOV R189, R188 ;  /* 0x000000bc00bd7202 */ /* 0x000fe20000000f00 */
[C---:B------:R-:W-:Y:S01]  /*dd50*/  FMUL.FTZ R52, R133.reuse, R196 ;  /* 0x000000c485347220 */ /* 0x040fe20000410000 */
[-C--:B------:R-:W-:Y:S04]  /*dd60*/  HMMA.16816.F32 R44, R144, R54.reuse, R44 ;  /* 0x00000036902c723c */ /* 0x080fe8000000182c */
[C---:B------:R-:W-:Y:S01]  /*dd70*/  FMUL.FTZ R53, R133.reuse, R197 ;  /* 0x000000c585357220 */ /* 0x040fe20000410000 */
[----:B------:R-:W-:Y:S01]  /*dd80*/  MOV R167, R166 ;  /* 0x000000a600a77202 */ /* 0x000fe20000000f00 */
[----:B------:R1:W-:Y:S01]  /*dd90*/  MUFU.EX2 R197, R170 ;  /* 0x000000aa00c57308 */ /* 0x0003e20000000800 */
[----:B------:R-:W-:Y:S01]  /*dda0*/  MOV R166, R189 ;  /* 0x000000bd00a67202 */ /* 0x000fe20000000f00 */
[C---:B------:R-:W-:Y:S04]  /*ddb0*/  HMMA.16816.F32 R48, R140.reuse, R54, R48 ;  /* 0x000000368c30723c */ /* 0x040fe80000001830 */
[----:B------:R-:W-:Y:S02]  /*ddc0*/  MOV R188, R187 ;  /* 0x000000bb00bc7202 */ /* 0x000fe40000000f00 */
[----:B------:R-:W-:Y:S01]  /*ddd0*/  MOV R187, R186 ;  /* 0x000000ba00bb7202 */ /* 0x000fe20000000f00 */
[C---:B------:R-:W-:Y:S01]  /*dde0*/  FMUL.FTZ R54, R132.reuse, R198 ;  /* 0x000000c684367220 */ /* 0x040fe20000410000 */
[----:B------:R-:W-:Y:S01]  /*ddf0*/  MOV R186, R159 ;  /* 0x0000009f00ba7202 */ /* 0x000fe20000000f00 */
[----:B------:R-:W-:Y:S03]  /*de00*/  FMUL.FTZ R55, R132, R199 ;  /* 0x000000c784377220 */ /* 0x000fe60000410000 */
[----:B------:R-:W-:Y:S02]  /*de10*/  MOV R199, R153 ;  /* 0x0000009900c77202 */ /* 0x000fe40000000f00 */
[----:B------:R-:W-:Y:S02]  /*de20*/  MOV R192, R167 ;  /* 0x000000a700c07202 */ /* 0x000fe40000000f00 */
[-C--:B------:R-:W-:Y:S02]  /*de30*/  HMMA.16816.F32 R52, R140, R148.reuse, R52 ;  /* 0x000000948c34723c */ /* 0x080fe40000001834 */
[----:B------:R-:W-:Y:S01]  /*de40*/  MUFU.EX2 R199, R199 ;  /* 0x000000c700c77308 */ /* 0x000fe20000000800 */
[----:B------:R-:W-:Y:S02]  /*de50*/  MOV R193, R166 ;  /* 0x000000a600c17202 */ /* 0x000fe40000000f00 */
[----:B------:R-:W-:Y:S02]  /*de60*/  MOV R201, R192 ;  /* 0x000000c000c97202 */ /* 0x000fe40000000f00 */
[----:B------:R-:W-:Y:S01]  /*de70*/  MOV R198, R193 ;  /* 0x000000c100c67202 */ /* 0x000fe20000000f00 */
[C---:B------:R-:W-:Y:S04]  /*de80*/  HMMA.16816.F32 R56, R144.reuse, R148, R56 ;  /* 0x000000949038723c */ /* 0x040fe80000001838 */
[----:B------:R-:W-:Y:S01]  /*de90*/  MUFU.EX2 R192, R161 ;  /* 0x000000a100c07308 */ /* 0x000fe20000000800 */
[----:B------:R-:W-:Y:S01]  /*dea0*/  MOV R159, R158 ;  /* 0x0000009e009f7202 */ /* 0x000fe20000000f00 */
[----:B------:R-:W-:Y:S01]  /*deb0*/  IMAD.MOV.U32 R202, RZ, RZ, R198 ;  /* 0x000000ffffca7224 */ /* 0x000fe200078e00c6 */
[----:B------:R-:W-:Y:S01]  /*dec0*/  MOV R158, R165 ;  /* 0x000000a5009e7202 */ /* 0x000fe20000000f00 */
[-C--:B------:R-:W-:Y:S04]  /*ded0*/  HMMA.16816.F32 R60, R144, R150.reuse, R60 ;  /* 0x00000096903c723c */ /* 0x080fe8000000183c */
[----:B------:R-:W-:Y:S01]  /*dee0*/  IMAD.MOV.U32 R165, RZ, RZ, R130 ;  /* 0x000000ffffa57224 */ /* 0x000fe200078e0082 */
[----:B------:R-:W-:Y:S01]  /*def0*/  MOV R198, R190 ;  /* 0x000000be00c67202 */ /* 0x000fe20000000f00 */
[----:B------:R-:W3:Y:S01]  /*df00*/  LDL.LU R130, [R1+0x70] ;  /* 0x0000700001827983 */ /* 0x000ee20000300800 */
[----:B------:R-:W-:Y:S01]  /*df10*/  MOV R190, R162 ;  /* 0x000000a200be7202 */ /* 0x000fe20000000f00 */
[C---:B------:R-:W-:Y:S02]  /*df20*/  HMMA.16816.F32 R64, R140.reuse, R150, R64 ;  /* 0x000000968c40723c */ /* 0x040fe40000001840 */
[----:B------:R-:W4:Y:S02]  /*df30*/  LDSM.16.MT88.4 R148, [R225+0x2000] ;  /* 0x00200000e194783b */ /* 0x000f240000004200 */
[----:B------:R-:W-:Y:S02]  /*df40*/  MOV R189, R188 ;  /* 0x000000bc00bd7202 */ /* 0x000fe40000000f00 */
[----:B------:R-:W-:Y:S02]  /*df50*/  MOV R188, R187 ;  /* 0x000000bb00bc7202 */ /* 0x000fe40000000f00 */
[----:B------:R-:W-:Y:S04]  /*df60*/  MOV R187, R186 ;  /* 0x000000ba00bb7202 */ /* 0x000fe80000000f00 */
[----:B------:R-:W-:Y:S02]  /*df70*/  MOV R167, R188 ;  /* 0x000000bc00a77202 */ /* 0x000fe40000000f00 */
[----:B------:R-:W-:Y:S02]  /*df80*/  MOV R166, R187 ;  /* 0x000000bb00a67202 */ /* 0x000fe40000000f00 */
[----:B------:R-:W-:Y:S01]  /*df90*/  MOV R186, R159 ;  /* 0x0000009f00ba7202 */ /* 0x000fe20000000f00 */
[----:B------:R-:W-:Y:S01]  /*dfa0*/  IMAD.MOV.U32 R183, RZ, RZ, R167 ;  /* 0x000000ffffb77224 */ /* 0x000fe200078e00a7 */
[----:B------:R-:W-:Y:S01]  /*dfb0*/  MOV R159, R158 ;  /* 0x0000009e009f7202 */ /* 0x000fe20000000f00 */
[----:B------:R-:W-:Y:S01]  /*dfc0*/  IMAD.MOV.U32 R158, RZ, RZ, R155 ;  /* 0x000000ffff9e7224 */ /* 0x000fe200078e009b */
[----:B------:R-:W-:Y:S02]  /*dfd0*/  MOV R155, R173 ;  /* 0x000000ad009b7202 */ /* 0x000fe40000000f00 */
[----:B------:R-:W-:Y:S02]  /*dfe0*/  MOV R173, R172 ;  /* 0x000000ac00ad7202 */ /* 0x000fe40000000f00 */
[----:B------:R-:W-:Y:S02]  /*dff0*/  MOV R172, R131 ;  /* 0x0000008300ac7202 */ /* 0x000fe40000000f00 */
[----:B------:R-:W3:Y:S01]  /*e000*/  LDL.LU R131, [R1+0x6c] ;  /* 0x00006c0001837983 */ /* 0x000ee20000300800 */
[----:B------:R-:W-:Y:S02]  /*e010*/  MOV R188, R159 ;  /* 0x0000009f00bc7202 */ /* 0x000fe40000000f00 */
[----:B------:R-:W-:Y:S02]  /*e020*/  MOV R159, R173 ;  /* 0x000000ad009f7202 */ /* 0x000fe40000000f00 */
[----:B------:R-:W-:Y:S01]  /*e030*/  MOV R187, R158 ;  /* 0x0000009e00bb7202 */ /* 0x000fe20000000f00 */
[----:B------:R-:W-:Y:S01]  /*e040*/  MUFU.EX2 R173, R220 ;  /* 0x000000dc00ad7308 */ /* 0x000fe20000000800 */
[----:B------:R-:W-:Y:S02]  /*e050*/  MOV R158, R172 ;  /* 0x000000ac009e7202 */ /* 0x000fe40000000f00 */
[----:B------:R-:W-:Y:S02]  /*e060*/  MOV R196, R166 ;  /* 0x000000a600c47202 */ /* 0x000fe40000000f00 */
[----:B------:R-:W-:Y:S02]  /*e070*/  MOV R166, R188 ;  /* 0x000000bc00a67202 */ /* 0x000fe40000000f00 */
[----:B------:R-:W-:Y:S02]  /*e080*/  MOV R188, R152 ;  /* 0x0000009800bc7202 */ /* 0x000fe40000000f00 */
[----:B-1----:R-:W-:Y:S01]  /*e090*/  MOV R170, R189 ;  /* 0x000000bd00aa7202 */ /* 0x002fe20000000f00 */
[-C--:B----4-:R-:W-:Y:S01]  /*e0a0*/  HMMA.16816.F32 R68, R140, R148.reuse, R68 ;  /* 0x000000948c44723c */ /* 0x090fe20000001844 */
[----:B------:R-:W1:Y:S02]  /*e0b0*/  MUFU.EX2 R172, R211 ;  /* 0x000000d300ac7308 */ /* 0x000e640000000800 */
[----:B------:R-:W-:Y:S01]  /*e0c0*/  IMAD.MOV.U32 R189, RZ, RZ, R186 ;  /* 0x000000ffffbd7224 */ /* 0x000fe200078e00ba */
[----:B------:R-:W-:Y:S02]  /*e0d0*/  MOV R186, R155 ;  /* 0x0000009b00ba7202 */ /* 0x000fe40000000f00 */
[----:B------:R-:W-:Y:S02]  /*e0e0*/  MOV R155, R168 ;  /* 0x000000a8009b7202 */ /* 0x000fe40000000f00 */
[C---:B------:R-:W-:Y:S03]  /*e0f0*/  HMMA.16816.F32 R72, R144.reuse, R148, R72 ;  /* 0x000000949048723c */ /* 0x040fe60000001848 */
[----:B------:R-:W4:Y:S01]  /*e100*/  MUFU.EX2 R168, R249 ;  /* 0x000000f900a87308 */ /* 0x000f220000000800 */
[----:B------:R-:W-:Y:S02]  /*e110*/  MOV R193, R155 ;  /* 0x0000009b00c17202 */ /* 0x000fe40000000f00 */
[----:B------:R-:W-:Y:S02]  /*e120*/  MOV R167, R189 ;  /* 0x000000bd00a77202 */ /* 0x000fe40000000f00 */
[-C--:B------:R-:W-:Y:S04]  /*e130*/  HMMA.16816.F32 R76, R144, R150.reuse, R76 ;  /* 0x00000096904c723c */ /* 0x080fe8000000184c */
[----:B------:R-:W-:Y:S01]  /*e140*/  MOV R189, R159 ;  /* 0x0000009f00bd7202 */ /* 0x000fe20000000f00 */
[----:B------:R-:W-:Y:S01]  /*e150*/  MUFU.EX2 R193, R193 ;  /* 0x000000c100c17308 */ /* 0x000fe20000000800 */
[----:B------:R-:W-:Y:S02]  /*e160*/  MOV R182, R170 ;  /* 0x000000aa00b67202 */ /* 0x000fe40000000f00 */
[C---:B------:R-:W-:Y:S01]  /*e170*/  HMMA.16816.F32 R80, R140.reuse, R150, R80 ;  /* 0x000000968c50723c */ /* 0x040fe20000001850 */
[----:B------:R-:W1:Y:S03]  /*e180*/  LDSM.16.MT88.4 R148, [R226+0x2000] ;  /* 0x00200000e294783b */ /* 0x000e660000004200 */
[----:B------:R-:W-:Y:S01]  /*e190*/  MOV R170, R187 ;  /* 0x000000bb00aa7202 */ /* 0x000fe20000000f00 */
[----:B------:R-:W-:Y:S01]  /*e1a0*/  IMAD.MOV.U32 R187, RZ, RZ, R154 ;  /* 0x000000ffffbb7224 */ /* 0x000fe200078e009a */
[----:B------:R-:W-:Y:S01]  /*e1b0*/  MOV R195, R186 ;  /* 0x000000ba00c37202 */ /* 0x000fe20000000f00 */
[----:B------:R-:W-:Y:S01]  /*e1c0*/  MUFU.EX2 R189, R189 ;  /* 0x000000bd00bd7308 */ /* 0x000fe20000000800 */
[----:B------:R-:W-:Y:S01]  /*e1d0*/  MOV R186, R158 ;  /* 0x0000009e00ba7202 */ /* 0x000fe20000000f00 */
[----:B------:R-:W-:Y:S03]  /*e1e0*/  LDSM.16.MT88.4 R152, [R226+0x800] ;  /* 0x00080000e298783b */ /* 0x000fe60000004200 */
[----:B------:R-:W-:Y:S02]  /*e1f0*/  MOV R203, R182 ;  /* 0x000000b600cb7202 */ /* 0x000fe40000000f00 */
[----:B------:R-:W-:Y:S02]  /*e200*/  MOV R182, R163 ;  /* 0x000000a300b67202 */ /* 0x000fe40000000f00 */
[----:B------:R-:W-:Y:S01]  /*e210*/  MOV R252, R183 ;  /* 0x000000b700fc7202 */ /* 0x000fe20000000f00 */
[----:B------:R-:W-:Y:S01]  /*e220*/  LDSM.16.MT88.4 R156, [R229+0x800] ;  /* 0x00080000e59c783b */ /* 0x000fe20000004200 */
[----:B------:R-:W-:Y:S01]  /*e230*/  MUFU.EX2 R187, R187 ;  /* 0x000000bb00bb7308 */ /* 0x000fe20000000800 */
[----:B------:R-:W-:Y:S02]  /*e240*/  MOV R183, R191 ;  /* 0x000000bf00b77202 */ /* 0x000fe40000000f00 */
[----:B------:R-:W-:Y:S07]  /*e250*/  MOV R191, R185 ;  /* 0x000000b900bf7202 */ /* 0x000fee0000000f00 */
[----:B------:R4:W-:Y:S10]  /*e260*/  MUFU.EX2 R185, R160 ;  /* 0x000000a000b97308 */ /* 0x0009f40000000800 */
[----:B------:R-:W-:Y:S01]  /*e270*/  MUFU.EX2 R186, R186 ;  /* 0x000000ba00ba7308 */ /* 0x000fe20000000800 */
[-C--:B-1----:R-:W-:Y:S09]  /*e280*/  HMMA.16816.F32 R84, R140, R148.reuse, R84 ;  /* 0x000000948c54723c */ /* 0x082ff20000001854 */
[----:B------:R-:W-:Y:S01]  /*e290*/  MUFU.EX2 R195, R195 ;  /* 0x000000c300c37308 */ /* 0x000fe20000000800 */
[C---:B------:R-:W-:Y:S01]  /*e2a0*/  HMMA.16816.F32 R88, R144.reuse, R148, R88 ;  /* 0x000000949058723c */ /* 0x040fe20000001858 */
[----:B----4-:R-:W-:Y:S07]  /*e2b0*/  LDSM.16.MT88.4 R160, [R226+0x1000] ;  /* 0x00100000e2a0783b */ /* 0x010fee0000004200 */
[-C--:B------:R-:W-:Y:S01]  /*e2c0*/  HMMA.16816.F32 R92, R144, R150.reuse, R92 ;  /* 0x00000096905c723c */ /* 0x080fe2000000185c */
[----:B------:R-:W-:Y:S07]  /*e2d0*/  MUFU.EX2 R188, R188 ;  /* 0x000000bc00bc7308 */ /* 0x000fee0000000800 */
[C---:B------:R-:W-:Y:S01]  /*e2e0*/  HMMA.16816.F32 R96, R140.reuse, R150, R96 ;  /* 0x000000968c60723c */ /* 0x040fe20000001860 */
[----:B------:R-:W1:Y:S02]  /*e2f0*/  LDSM.16.MT88.4 R148, [R229+0x2000] ;  /* 0x00200000e594783b */ /* 0x000e640000004200 */
[----:B------:R-:W-:Y:S05]  /*e300*/  MUFU.EX2 R191, R191 ;  /* 0x000000bf00bf7308 */ /* 0x000fea0000000800 */
[-C--:B-1----:R-:W-:Y:S08]  /*e310*/  HMMA.16816.F32 R100, R140, R148.reuse, R100 ;  /* 0x000000948c64723c */ /* 0x082ff00000001864 */
[C---:B------:R-:W-:Y:S08]  /*e320*/  HMMA.16816.F32 R104, R144.reuse, R148, R104 ;  /* 0x000000949068723c */ /* 0x040ff00000001868 */
[-C--:B------:R-:W-:Y:S08]  /*e330*/  HMMA.16816.F32 R108, R144, R150.reuse, R108 ;  /* 0x00000096906c723c */ /* 0x080ff0000000186c */
[C---:B------:R-:W-:Y:S01]  /*e340*/  HMMA.16816.F32 R112, R140.reuse, R150, R112 ;  /* 0x000000968c70723c */ /* 0x040fe20000001870 */
[----:B------:R-:W1:Y:S03]  /*e350*/  LDSM.16.MT88.4 R148, [R228+0x2000] ;  /* 0x00200000e494783b */ /* 0x000e660000004200 */
[----:B--2---:R-:W-:Y:S04]  /*e360*/  FMUL.FTZ R129, R133, R129 ;  /* 0x0000008185817220 */ /* 0x004fe80000410000 */
[-C--:B-1----:R-:W-:Y:S04]  /*e370*/  HMMA.16816.F32 R116, R140, R148.reuse, R116 ;  /* 0x000000948c74723c */ /* 0x082fe80000001874 */
[----:B------:R-:W-:Y:S04]  /*e380*/  FADD.FTZ R133, R218, R210 ;  /* 0x000000d2da857221 */ /* 0x000fe80000010000 */
[C---:B------:R-:W-:Y:S01]  /*e390*/  HMMA.16816.F32 R120, R144.reuse, R148, R120 ;  /* 0x000000949078723c */ /* 0x040fe20000001878 */
[----:B------:R-:W2:Y:S06]  /*e3a0*/  LDL.LU R148, [R1+0x14] ;  /* 0x0000140001947983 */ /* 0x000eac0000300800 */
[----:B------:R-:W-:Y:S01]  /*e3b0*/  F2FP.PACK_AB R149, R172, R171 ;  /* 0x000000abac95723e */ /* 0x000fe200000000ff */
[-C--:B------:R-:W-:Y:S01]  /*e3c0*/  HMMA.16816.F32 R124, R144, R150.reuse, R124 ;  /* 0x00000096907c723c */ /* 0x080fe2000000187c */
[----:B------:R-:W1:Y:S03]  /*e3d0*/  LDSM.16.MT88.4 R144, [R225+0x800] ;  /* 0x00080000e190783b */ /* 0x000e660000004200 */
[C---:B---3--:R-:W-:Y:S02]  /*e3e0*/  FMUL.FTZ R130, R132.reuse, R130 ;  /* 0x0000008284827220 */ /* 0x048fe40000410000 */
[----:B------:R-:W-:Y:S02]  /*e3f0*/  FMUL.FTZ R131, R132, R131 ;  /* 0x0000008384837220 */ /* 0x000fe40000410000 */
[----:B------:R-:W-:Y:S05]  /*e400*/  FADD.FTZ R132, R216, R208 ;  /* 0x000000d0d8847221 */ /* 0x000fea0000010000 */
[----:B------:R-:W-:Y:S07]  /*e410*/  HMMA.16816.F32 R128, R140, R150, R128 ;  /* 0x000000968c80723c */ /* 0x000fee0000001880 */
[----:B------:R-:W-:Y:S02]  /*e420*/  F2FP.PACK_AB R140, R177, R164 ;  /* 0x000000a4b18c723e */ /* 0x000fe400000000ff */
[----:B------:R-:W-:Y:S03]  /*e430*/  F2FP.PACK_AB R142, R179, R178 ;  /* 0x000000b2b38e723e */ /* 0x000fe600000000ff */
[----:B------:R-:W-:Y:S02]  /*e440*/  F2FP.PACK_AB R141, R174, R169 ;  /* 0x000000a9ae8d723e */ /* 0x000fe400000000ff */
[----:B------:R-:W-:Y:S02]  /*e450*/  F2FP.PACK_AB R143, R197, R176 ;  /* 0x000000b0c58f723e */ /* 0x000fe400000000ff */
[----:B------:R-:W-:Y:S02]  /*e460*/  F2FP.PACK_AB R150, R180, R175 ;  /* 0x000000afb496723e */ /* 0x000fe400000000ff */
[----:B------:R-:W-:Y:S03]  /*e470*/  F2FP.PACK_AB R151, R248, R221 ;  /* 0x000000ddf897723e */ /* 0x000fe600000000ff */
[-C--:B-1----:R-:W-:Y:S03]  /*e480*/  HMMA.16816.F32 R4, R140, R144.reuse, R4 ;  /* 0x000000908c04723c */ /* 0x082fe60000001804 */
[----:B--2---:R-:W-:Y:S01]  /*e490*/  FFMA.FTZ R0, R0, R148, R139 ;  /* 0x0000009400007223 */ /* 0x004fe2000001008b */
[----:B------:R-:W-:Y:S03]  /*e4a0*/  F2FP.PACK_AB R148, R173, R168 ;  /* 0x000000a8ad94723e */ /* 0x000fe600000000ff */
[----:B------:R-:W-:Y:S02]  /*e4b0*/  FADD.FTZ R138, R138, R0 ;  /* 0x000000008a8a7221 */ /* 0x000fe40000010000 */
[----:B------:R-:W-:Y:S02]  /*e4c0*/  FADD.FTZ R0, R217, R133 ;  /* 0x00000085d9007221 */ /* 0x000fe40000010000 */
[C---:B------:R-:W-:Y:S01]  /*e4d0*/  HMMA.16816.F32 R8, R148.reuse, R144, R8 ;  /* 0x000000909408723c */ /* 0x040fe20000001808 */
[----:B------:R-:W-:Y:S03]  /*e4e0*/  LDSM.16.MT88.4 R216, [R226+0x3800] ;  /* 0x00380000e2d8783b */ /* 0x000fe60000004200 */
[----:B------:R-:W-:Y:S02]  /*e4f0*/  FADD.FTZ R133, R215, R132 ;  /* 0x00000084d7857221 */ /* 0x000fe40000010000 */
[----:B------:R-:W-:Y:S02]  /*e500*/  FADD.FTZ R132, R214, R2 ;  /* 0x00000002d6847221 */ /* 0x000fe40000010000 */
[-C--:B------:R-:W-:Y:S01]  /*e510*/  HMMA.16816.F32 R12, R148, R146.reuse, R12 ;  /* 0x00000092940c723c */ /* 0x080fe2000000180c */
[----:B------:R-:W-:Y:S03]  /*e520*/  LDSM.16.MT88.4 R212, [R225+0x3800] ;  /* 0x00380000e1d4783b */ /* 0x000fe60000004200 */
[----:B------:R-:W-:Y:S01]  /*e530*/  FADD.FTZ R132, R202, R132 ;  /* 0x00000084ca847221 */ /* 0x000fe20000010000 */
[----:B------:R-:W-:Y:S01]  /*e540*/  MOV R202, R201 ;  /* 0x000000c900ca7202 */ /* 0x000fe20000000f00 */
[----:B------:R-:W-:Y:S01]  /*e550*/  FADD.FTZ R2, R209, R138 ;  /* 0x0000008ad1027221 */ /* 0x000fe20000010000 */
[----:B------:R-:W-:Y:S01]  /*e560*/  MOV R201, R183 ;  /* 0x000000b700c97202 */ /* 0x000fe20000000f00 */
[C---:B------:R-:W-:Y:S01]  /*e570*/  HMMA.16816.F32 R16, R140.reuse, R146, R16 ;  /* 0x000000928c10723c */ /* 0x040fe20000001810 */
[----:B------:R-:W1:Y:S01]  /*e580*/  LDSM.16.MT88.4 R144, [R228+0x800] ;  /* 0x00080000e490783b */ /* 0x000e620000004200 */
[----:B------:R-:W-:Y:S02]  /*e590*/  MUFU.EX2 R138, R207 ;  /* 0x000000cf008a7308 */ /* 0x000fe40000000800 */
[----:B------:R-:W-:Y:S01]  /*e5a0*/  FADD.FTZ R168, R168, R132 ;  /* 0x00000084a8a87221 */ /* 0x000fe20000010000 */
[----:B------:R-:W-:Y:S01]  /*e5b0*/  MOV R251, R201 ;  /* 0x000000c900fb7202 */ /* 0x000fe20000000f00 */
[----:B------:R-:W-:Y:S01]  /*e5c0*/  FADD.FTZ R0, R252, R0 ;  /* 0x00000000fc007221 */ /* 0x000fe20000010000 */
[----:B------:R-:W-:Y:S01]  /*e5d0*/  MOV R252, R202 ;  /* 0x000000ca00fc7202 */ /* 0x000fe20000000f00 */
[-C--:B------:R-:W-:Y:S04]  /*e5e0*/  HMMA.16816.F32 R20, R140, R152.reuse, R20 ;  /* 0x000000988c14723c */ /* 0x080fe80000001814 */
[----:B------:R-:W2:Y:S01]  /*e5f0*/  MUFU.EX2 R132, R167 ;  /* 0x000000a700847308 */ /* 0x000ea20000000800 */
[----:B------:R-:W-:Y:S01]  /*e600*/  MOV R202, R165 ;  /* 0x000000a500ca7202 */ /* 0x000fe20000000f00 */
[----:B------:R-:W-:Y:S01]  /*e610*/  FADD.FTZ R133, R203, R133 ;  /* 0x00000085cb857221 */ /* 0x000fe20000010000 */
[----:B------:R-:W-:Y:S01]  /*e620*/  MOV R203, R166 ;  /* 0x000000a600cb7202 */ /* 0x000fe20000000f00 */
[C---:B------:R-:W-:Y:S04]  /*e630*/  HMMA.16816.F32 R24, R148.reuse, R152, R24 ;  /* 0x000000989418723c */ /* 0x040fe80000001818 */
[----:B------:R-:W-:Y:S01]  /*e640*/  IMAD.MOV.U32 R183, RZ, RZ, R182 ;  /* 0x000000ffffb77224 */ /* 0x000fe200078e00b6 */
[----:B------:R-:W-:Y:S01]  /*e650*/  MOV R182, R196 ;  /* 0x000000c400b67202 */ /* 0x000fe20000000f00 */
[----:B------:R-:W-:Y:S01]  /*e660*/  MUFU.EX2 R139, R203 ;  /* 0x000000cb008b7308 */ /* 0x000fe20000000800 */
[----:B------:R-:W-:Y:S01]  /*e670*/  MOV R196, R170 ;  /* 0x000000aa00c47202 */ /* 0x000fe20000000f00 */
[-C--:B------:R-:W-:Y:S04]  /*e680*/  HMMA.16816.F32 R28, R148, R154.reuse, R28 ;  /* 0x0000009a941c723c */ /* 0x080fe8000000181c */
[----:B------:R-:W-:Y:S01]  /*e690*/  MOV R201, R182 ;  /* 0x000000b600c97202 */ /* 0x000fe20000000f00 */
[----:B------:R-:W-:Y:S01]  /*e6a0*/  FADD.FTZ R170, R205, R2 ;  /* 0x00000002cdaa7221 */ /* 0x000fe20000010000 */
[----:B------:R-:W-:Y:S01]  /*e6b0*/  MOV R250, R183 ;  /* 0x000000b700fa7202 */ /* 0x000fe20000000f00 */
[----:B------:R-:W-:Y:S01]  /*e6c0*/  FADD.FTZ R2, R164, R0 ;  /* 0x00000000a4027221 */ /* 0x000fe20000010000 */
[C---:B------:R-:W-:Y:S01]  /*e6d0*/  HMMA.16816.F32 R32, R140.reuse, R154, R32 ;  /* 0x0000009a8c20723c */ /* 0x040fe20000001820 */
[----:B------:R-:W3:Y:S01]  /*e6e0*/  LDSM.16.MT88.4 R152, [R225+0x2800] ;  /* 0x00280000e198783b */ /* 0x000ee20000004200 */
[----:B------:R-:W-:Y:S02]  /*e6f0*/  MUFU.EX2 R249, R201 ;  /* 0x000000c900f97308 */ /* 0x000fe40000000800 */
[----:B------:R-:W-:Y:S01]  /*e700*/  FADD.FTZ R0, R171, R170 ;  /* 0x000000aaab007221 */ /* 0x000fe20000010000 */
[----:B--2---:R-:W-:Y:S01]  /*e710*/  MOV R171, R132 ;  /* 0x0000008400ab7202 */ /* 0x004fe20000000f00 */
[----:B------:R-:W-:Y:S02]  /*e720*/  IMAD.MOV.U32 R170, RZ, RZ, R184 ;  /* 0x000000ffffaa7224 */ /* 0x000fe400078e00b8 */
[-C--:B------:R-:W-:Y:S01]  /*e730*/  HMMA.16816.F32 R36, R140, R156.reuse, R36 ;  /* 0x0000009c8c24723c */ /* 0x080fe20000001824 */
[----:B------:R-:W-:Y:S03]  /*e740*/  LDSM.16.MT88.4 R164, [R226+0x3000] ;  /* 0x00300000e2a4783b */ /* 0x000fe60000004200 */
[----:B------:R-:W2:Y:S01]  /*e750*/  MUFU.EX2 R220, R250 ;  /* 0x000000fa00dc7308 */ /* 0x000ea20000000800 */
[----:B------:R-:W-:Y:S02]  /*e760*/  FADD.FTZ R169, R169, R133 ;  /* 0x00000085a9a97221 */ /* 0x000fe40000010000 */
[----:B------:R-:W-:Y:S01]  /*e770*/  FADD.FTZ R0, R172, R0 ;  /* 0x00000000ac007221 */ /* 0x000fe20000010000 */
[C---:B------:R-:W-:Y:S04]  /*e780*/  HMMA.16816.F32 R40, R148.reuse, R156, R40 ;  /* 0x0000009c9428723c */ /* 0x040fe80000001828 */
[----:B------:R-:W-:Y:S02]  /*e790*/  FADD.FTZ R132, R174, R169 ;  /* 0x000000a9ae847221 */ /* 0x000fe40000010000 */
[----:B------:R-:W4:Y:S01]  /*e7a0*/  MUFU.EX2 R250, R202 ;  /* 0x000000ca00fa7308 */ /* 0x000f220000000800 */
[----:B------:R-:W-:Y:S01]  /*e7b0*/  FADD.FTZ R221, R221, R0 ;  /* 0x00000000dddd7221 */ /* 0x000fe20000010000 */
[-C--:B------:R-:W-:Y:S04]  /*e7c0*/  HMMA.16816.F32 R44, R148, R158.reuse, R44 ;  /* 0x0000009e942c723c */ /* 0x080fe8000000182c */
[----:B------:R-:W-:Y:S01]  /*e7d0*/  MOV R0, R197 ;  /* 0x000000c500007202 */ /* 0x000fe20000000f00 */
[----:B------:R-:W-:Y:S02]  /*e7e0*/  FADD.FTZ R132, R176, R132 ;  /* 0x00000084b0847221 */ /* 0x000fe40000010000 */
[----:B------:R-:W-:Y:S01]  /*e7f0*/  FADD.FTZ R2, R177, R2 ;  /* 0x00000002b1027221 */ /* 0x000fe20000010000 */
[C---:B------:R-:W-:Y:S01]  /*e800*/  HMMA.16816.F32 R48, R140.reuse, R158, R48 ;  /* 0x0000009e8c30723c */ /* 0x040fe20000001830 */
[----:B------:R-:W3:Y:S01]  /*e810*/  LDSM.16.MT88.4 R156, [R226+0x2800] ;  /* 0x00280000e29c783b */ /* 0x000ee20000004200 */
[----:B------:R-:W3:Y:S02]  /*e820*/  MUFU.EX2 R133, R3 ;  /* 0x0000000300857308 */ /* 0x000ee40000000800 */
[----:B--2---:R-:W-:Y:S01]  /*e830*/  F2FP.PACK_AB R209, R139, R220 ;  /* 0x000000dc8bd1723e */ /* 0x004fe200000000ff */
[----:B------:R-:W-:Y:S01]  /*e840*/  FADD.FTZ R0, R0, R132 ;  /* 0x0000008400007221 */ /* 0x000fe20000010000 */
[----:B------:R-:W-:Y:S01]  /*e850*/  MOV R132, R136 ;  /* 0x0000008800847202 */ /* 0x000fe20000000f00 */
[----:B------:R-:W-:Y:S01]  /*e860*/  FADD.FTZ R2, R178, R2 ;  /* 0x00000002b2027221 */ /* 0x000fe20000010000 */
[-C--:B-1----:R-:W-:Y:S04]  /*e870*/  HMMA.16816.F32 R52, R140, R144.reuse, R52 ;  /* 0x000000908c34723c */ /* 0x082fe80000001834 */
[----:B------:R-:W1:Y:S01]  /*e880*/  MUFU.EX2 R196, R196 ;  /* 0x000000c400c47308 */ /* 0x000e620000000800 */
[----:B------:R-:W-:Y:S01]  /*e890*/  FADD.FTZ R2, R179, R2 ;  /* 0x00000002b3027221 */ /* 0x000fe20000010000 */
[----:B----4-:R-:W-:Y:S02]  /*e8a0*/  F2FP.PACK_AB R210, R249, R250 ;  /* 0x000000faf9d2723e */ /* 0x010fe400000000ff */
[C---:B------:R-:W-:Y:S06]  /*e8b0*/  HMMA.16816.F32 R56, R148.reuse, R144, R56 ;  /* 0x000000909438723c */ /* 0x040fec0000001838 */
[----:B------:R-:W-:Y:S02]  /*e8c0*/  MUFU.EX2 R183, R190 ;  /* 0x000000be00b77308 */ /* 0x000fe40000000800 */
[-C--:B------:R-:W-:Y:S04]  /*e8d0*/  HMMA.16816.F32 R60, R148, R146.reuse, R60 ;  /* 0x00000092943c723c */ /* 0x080fe8000000183c */
[----:B---3--:R-:W-:Y:S01]  /*e8e0*/  F2FP.PACK_AB R211, R133, R138 ;  /* 0x0000008a85d3723e */ /* 0x008fe200000000ff */
[----:B------:R-:W-:Y:S03]  /*e8f0*/  FADD.FTZ R3, R173, R168 ;  /* 0x000000a8ad037221 */ /* 0x000fe60000010000 */
[C---:B------:R-:W-:Y:S01]  /*e900*/  HMMA.16816.F32 R64, R140.reuse, R146, R64 ;  /* 0x000000928c40723c */ /* 0x040fe20000001840 */
[----:B------:R-:W2:Y:S01]  /*e910*/  LDSM.16.MT88.4 R144, [R229+0x2800] ;  /* 0x00280000e590783b */ /* 0x000ea20000004200 */
[----:B------:R-:W3:Y:S02]  /*e920*/  MUFU.EX2 R190, R206 ;  /* 0x000000ce00be7308 */ /* 0x000ee40000000800 */
[----:B-1----:R-:W-:Y:S01]  /*e930*/  F2FP.PACK_AB R205, R196, R171 ;  /* 0x000000abc4cd723e */ /* 0x002fe200000000ff */
[----:B------:R-:W-:Y:S03]  /*e940*/  FADD.FTZ R3, R175, R3 ;  /* 0x00000003af037221 */ /* 0x000fe60000010000 */
[-C--:B------:R-:W-:Y:S04]  /*e950*/  HMMA.16816.F32 R68, R140, R152.reuse, R68 ;  /* 0x000000988c44723c */ /* 0x080fe80000001844 */
[----:B------:R-:W-:Y:S04]  /*e960*/  MUFU.EX2 R182, R198 ;  /* 0x000000c600b67308 */ /* 0x000fe80000000800 */
[C---:B------:R-:W-:Y:S06]  /*e970*/  HMMA.16816.F32 R72, R148.reuse, R152, R72 ;  /* 0x000000989448723c */ /* 0x040fec0000001848 */
[----:B------:R1:W4:Y:S02]  /*e980*/  MUFU.EX2 R198, R204 ;  /* 0x000000cc00c67308 */ /* 0x0003240000000800 */
[-C--:B------:R-:W-:Y:S04]  /*e990*/  HMMA.16816.F32 R76, R148, R154.reuse, R76 ;  /* 0x0000009a944c723c */ /* 0x080fe8000000184c */
[----:B---3--:R-:W-:Y:S04]  /*e9a0*/  F2FP.PACK_AB R206, R190, R183 ;  /* 0x000000b7bece723e */ /* 0x008fe800000000ff */
[C---:B------:R-:W-:Y:S01]  /*e9b0*/  HMMA.16816.F32 R80, R140.reuse, R154, R80 ;  /* 0x0000009a8c50723c */ /* 0x040fe20000001850 */
[----:B------:R-:W3:Y:S01]  /*e9c0*/  LDSM.16.MT88.4 R152, [R228+0x2800] ;  /* 0x00280000e498783b */ /* 0x000ee20000004200 */
[----:B------:R-:W-:Y:S06]  /*e9d0*/  MUFU.EX2 R252, R252 ;  /* 0x000000fc00fc7308 */ /* 0x000fec0000000800 */
[-C--:B------:R-:W-:Y:S04]  /*e9e0*/  HMMA.16816.F32 R84, R140, R156.reuse, R84 ;  /* 0x0000009c8c54723c */ /* 0x080fe80000001854 */
[----:B------:R-:W2:Y:S01]  /*e9f0*/  MUFU.EX2 R251, R251 ;  /* 0x000000fb00fb7308 */ /* 0x000ea20000000800 */
[----:B-1----:R-:W-:Y:S03]  /*ea00*/  F2FP.PACK_AB R204, R191, R170 ;  /* 0x000000aabfcc723e */ /* 0x002fe600000000ff */
[C---:B------:R-:W-:Y:S04]  /*ea10*/  HMMA.16816.F32 R88, R148.reuse, R156, R88 ;  /* 0x0000009c9458723c */ /* 0x040fe80000001858 */
[----:B----4-:R-:W-:Y:S04]  /*ea20*/  F2FP.PACK_AB R207, R198, R182 ;  /* 0x000000b6c6cf723e */ /* 0x010fe800000000ff */
[-C--:B------:R-:W-:Y:S08]  /*ea30*/  HMMA.16816.F32 R92, R148, R158.reuse, R92 ;  /* 0x0000009e945c723c */ /* 0x080ff0000000185c */
[C---:B------:R-:W-:Y:S01]  /*ea40*/  HMMA.16816.F32 R96, R140.reuse, R158, R96 ;  /* 0x0000009e8c60723c */ /* 0x040fe20000001860 */
[----:B------:R-:W1:Y:S03]  /*ea50*/  LDSM.16.MT88.4 R156, [R225+0x1000] ;  /* 0x00100000e19c783b */ /* 0x000e660000004200 */
[----:B--2---:R-:W-:Y:S04]  /*ea60*/  F2FP.PACK_AB R208, R251, R252 ;  /* 0x000000fcfbd0723e */ /* 0x004fe800000000ff */
[-C--:B------:R-:W-:Y:S08]  /*ea70*/  HMMA.16816.F32 R100, R140, R144.reuse, R100 ;  /* 0x000000908c64723c */ /* 0x080ff00000001864 */
[C---:B------:R-:W-:Y:S07]  /*ea80*/  HMMA.16816.F32 R104, R148.reuse, R144, R104 ;  /* 0x000000909468723c */ /* 0x040fee0000001868 */
[----:B------:R-:W-:Y:S01]  /*ea90*/  F2FP.PACK_AB R144, R195, R189 ;  /* 0x000000bdc390723e */ /* 0x000fe200000000ff */
[-C--:B------:R-:W-:Y:S04]  /*eaa0*/  HMMA.16816.F32 R108, R148, R146.reuse, R108 ;  /* 0x00000092946c723c */ /* 0x080fe8000000186c */
[----:B------:R-:W-:Y:S04]  /*eab0*/  F2FP.PACK_AB R145, R246, R247 ;  /* 0x000000f7f691723e */ /* 0x000fe800000000ff */
[C---:B------:R-:W-:Y:S07]  /*eac0*/  HMMA.16816.F32 R112, R140.reuse, R146, R112 ;  /* 0x000000928c70723c */ /* 0x040fee0000001870 */
[----:B------:R-:W-:Y:S01]  /*ead0*/  F2FP.PACK_AB R146, R185, R192 ;  /* 0x000000c0b992723e */ /* 0x000fe200000000ff */
[-C--:B---3--:R-:W-:Y:S04]  /*eae0*/  HMMA.16816.F32 R116, R140, R152.reuse, R116 ;  /* 0x000000988c74723c */ /* 0x088fe80000001874 */
[----:B------:R-:W-:Y:S04]  /*eaf0*/  F2FP.PACK_AB R147, R223, R245 ;  /* 0x000000f5df93723e */ /* 0x000fe800000000ff */
[C---:B------:R-:W-:Y:S08]  /*eb00*/  HMMA.16816.F32 R120, R148.reuse, R152, R120 ;  /* 0x000000989478723c */ /* 0x040ff00000001878 */
[-C--:B------:R-:W-:Y:S01]  /*eb10*/  HMMA.16816.F32 R124, R148, R154.reuse, R124 ;  /* 0x0000009a947c723c */ /* 0x080fe2000000187c */
[----:B------:R-:W2:Y:S07]  /*eb20*/  LDSM.16.MT88.4 R148, [R229+0x1000] ;  /* 0x00100000e594783b */ /* 0x000eae0000004200 */
[----:B------:R-:W-:Y:S01]  /*eb30*/  HMMA.16816.F32 R128, R140, R154, R128 ;  /* 0x0000009a8c80723c */ /* 0x000fe20000001880 */
[----:B------:R-:W3:Y:S06]  /*eb40*/  LDSM.16.MT88.4 R152, [R228+0x1000] ;  /* 0x00100000e498783b */ /* 0x000eec0000004200 */
[----:B------:R-:W-:Y:S02]  /*eb50*/  F2FP.PACK_AB R141, R200, R181 ;  /* 0x000000b5c88d723e */ /* 0x000fe400000000ff */
[----:B------:R-:W-:Y:S03]  /*eb60*/  F2FP.PACK_AB R142, R187, R194 ;  /* 0x000000c2bb8e723e */ /* 0x000fe600000000ff */
[----:B------:R-:W-:Y:S02]  /*eb70*/  F2FP.PACK_AB R143, R186, R193 ;  /* 0x000000c1ba8f723e */ /* 0x000fe400000000ff */
[----:B------:R-:W-:Y:S07]  /*eb80*/  F2FP.PACK_AB R140, R199, R188 ;  /* 0x000000bcc78c723e */ /* 0x000fee00000000ff */
        /* <DEDUP_REMOVED lines=8> */
[C---:B------:R-:W-:Y:S01]  /*ec10*/  HMMA.16816.F32 R32, R140.reuse, R162, R32 ;  /* 0x000000a28c20723c */ /* 0x040fe20000001820 */
[----:B------:R-:W4:Y:S07]  /*ec20*/  LDSM.16.MT88.4 R160, [R229+0x3000] ;  /* 0x00300000e5a0783b */ /* 0x000f2e0000004200 */
[-C--:B--2---:R-:W-:Y:S08]  /*ec30*/  HMMA.16816.F32 R36, R140, R148.reuse, R36 ;  /* 0x000000948c24723c */ /* 0x084ff00000001824 */
[C---:B------:R-:W-:Y:S08]  /*ec40*/  HMMA.16816.F32 R40, R144.reuse, R148, R40 ;  /* 0x000000949028723c */ /* 0x040ff00000001828 */
[-C--:B------:R-:W-:Y:S08]  /*ec50*/  HMMA.16816.F32 R44, R144, R150.reuse, R44 ;  /* 0x00000096902c723c */ /* 0x080ff0000000182c */
[C---:B------:R-:W-:Y:S01]  /*ec60*/  HMMA.16816.F32 R48, R140.reuse, R150, R48 ;  /* 0x000000968c30723c */ /* 0x040fe20000001830 */
[----:B------:R-:W2:Y:S07]  /*ec70*/  LDSM.16.MT88.4 R148, [R228+0x3000] ;  /* 0x00300000e494783b */ /* 0x000eae0000004200 */
[-C--:B---3--:R-:W-:Y:S08]  /*ec80*/  HMMA.16816.F32 R52, R140, R152.reuse, R52 ;  /* 0x000000988c34723c */ /* 0x088ff00000001834 */
[C---:B------:R-:W-:Y:S08]  /*ec90*/  HMMA.16816.F32 R56, R144.reuse, R152, R56 ;  /* 0x000000989038723c */ /* 0x040ff00000001838 */
[-C--:B------:R-:W-:Y:S08]  /*eca0*/  HMMA.16816.F32 R60, R144, R154.reuse, R60 ;  /* 0x0000009a903c723c */ /* 0x080ff0000000183c */
[C---:B------:R-:W-:Y:S01]  /*ecb0*/  HMMA.16816.F32 R64, R140.reuse, R154, R64 ;  /* 0x0000009a8c40723c */ /* 0x040fe20000001840 */
[----:B------:R-:W3:Y:S07]  /*ecc0*/  LDSM.16.MT88.4 R152, [R225+0x1800] ;  /* 0x00180000e198783b */ /* 0x000eee0000004200 */
[-C--:B-1----:R-:W-:Y:S08]  /*ecd0*/  HMMA.16816.F32 R68, R140, R156.reuse, R68 ;  /* 0x0000009c8c44723c */ /* 0x082ff00000001844 */
[C---:B------:R-:W-:Y:S07]  /*ece0*/  HMMA.16816.F32 R72, R144.reuse, R156, R72 ;  /* 0x0000009c9048723c */ /* 0x040fee0000001848 */
[----:B------:R-:W-:Y:S01]  /*ecf0*/  IMAD.MOV.U32 R157, RZ, RZ, R200 ;  /* 0x000000ffff9d7224 */ /* 0x000fe200078e00c8 */
[-C--:B------:R-:W-:Y:S01]  /*ed00*/  HMMA.16816.F32 R76, R144, R158.reuse, R76 ;  /* 0x0000009e904c723c */ /* 0x080fe2000000184c */
[----:B------:R-:W-:Y:S03]  /*ed10*/  LDSM.16.MT88.4 R200, [R228+0x1800] ;  /* 0x00180000e4c8783b */ /* 0x000fe60000004200 */
[----:B------:R-:W-:Y:S04]  /*ed20*/  MOV R156, R195 ;  /* 0x000000c3009c7202 */ /* 0x000fe80000000f00 */
[C---:B------:R-:W-:Y:S07]  /*ed30*/  HMMA.16816.F32 R80, R140.reuse, R158, R80 ;  /* 0x0000009e8c50723c */ /* 0x040fee0000001850 */
[----:B------:R-:W-:Y:S01]  /*ed40*/  MOV R159, R194 ;  /* 0x000000c2009f7202 */ /* 0x000fe20000000f00 */
[-C--:B------:R-:W-:Y:S04]  /*ed50*/  HMMA.16816.F32 R84, R140, R164.reuse, R84 ;  /* 0x000000a48c54723c */ /* 0x080fe80000001854 */
[----:B------:R-:W-:Y:S04]  /*ed60*/  MOV R158, R193 ;  /* 0x000000c1009e7202 */ /* 0x000fe80000000f00 */
[C---:B------:R-:W-:Y:S07]  /*ed70*/  HMMA.16816.F32 R88, R144.reuse, R164, R88 ;  /* 0x000000a49058723c */ /* 0x040fee0000001858 */
[----:B------:R-:W-:Y:S01]  /*ed80*/  MOV R164, R187 ;  /* 0x000000bb00a47202 */ /* 0x000fe20000000f00 */
[-C--:B------:R-:W-:Y:S04]  /*ed90*/  HMMA.16816.F32 R92, R144, R166.reuse, R92 ;  /* 0x000000a6905c723c */ /* 0x080fe8000000185c */
[----:B------:R-:W-:Y:S02]  /*eda0*/  MOV R165, R192 ;  /* 0x000000c000a57202 */ /* 0x000fe40000000f00 */
[----:B------:R-:W-:Y:S02]  /*edb0*/  LDSM.16.MT88.4 R192, [R229+0x1800] ;  /* 0x00180000e5c0783b */ /* 0x000fe40000004200 */
[C---:B------:R-:W-:Y:S07]  /*edc0*/  HMMA.16816.F32 R96, R140.reuse, R166, R96 ;  /* 0x000000a68c60723c */ /* 0x040fee0000001860 */
[----:B------:R-:W-:Y:S01]  /*edd0*/  MOV R167, R186 ;  /* 0x000000ba00a77202 */ /* 0x000fe20000000f00 */
[-C--:B----4-:R-:W-:Y:S04]  /*ede0*/  HMMA.16816.F32 R100, R140, R160.reuse, R100 ;  /* 0x000000a08c64723c */ /* 0x090fe80000001864 */
[----:B------:R-:W-:Y:S02]  /*edf0*/  MOV R166, R185 ;  /* 0x000000b900a67202 */ /* 0x000fe40000000f00 */
[----:B------:R-:W1:Y:S02]  /*ee00*/  LDSM.16.MT88.4 R184, [R226+0x1800] ;  /* 0x00180000e2b8783b */ /* 0x000e640000004200 */
[C---:B------:R-:W-:Y:S08]  /*ee10*/  HMMA.16816.F32 R104, R144.reuse, R160, R104 ;  /* 0x000000a09068723c */ /* 0x040ff00000001868 */
[-C--:B------:R-:W-:Y:S08]  /*ee20*/  HMMA.16816.F32 R108, R144, R162.reuse, R108 ;  /* 0x000000a2906c723c */ /* 0x080ff0000000186c */
[C---:B------:R-:W-:Y:S08]  /*ee30*/  HMMA.16816.F32 R112, R140.reuse, R162, R112 ;  /* 0x000000a28c70723c */ /* 0x040ff00000001870 */
[-C--:B--2---:R-:W-:Y:S08]  /*ee40*/  HMMA.16816.F32 R116, R140, R148.reuse, R116 ;  /* 0x000000948c74723c */ /* 0x084ff00000001874 */
[C---:B------:R-:W-:Y:S08]  /*ee50*/  HMMA.16816.F32 R120, R144.reuse, R148, R120 ;  /* 0x000000949078723c */ /* 0x040ff00000001878 */
[-C--:B------:R-:W-:Y:S08]  /*ee60*/  HMMA.16816.F32 R124, R144, R150.reuse, R124 ;  /* 0x00000096907c723c */ /* 0x080ff0000000187c */
[----:B------:R-:W-:Y:S08]  /*ee70*/  HMMA.16816.F32 R128, R140, R150, R128 ;  /* 0x000000968c80723c */ /* 0x000ff00000001880 */
[-C--:B---3--:R-:W-:Y:S01]  /*ee80*/  HMMA.16816.F32 R140, R204, R152.reuse, R4 ;  /* 0x00000098cc8c723c */ /* 0x088fe20000001804 */
[----:B------:R-:W2:Y:S07]  /*ee90*/  LDSM.16.MT88.4 R4, [R229+0x3800] ;  /* 0x00380000e504783b */ /* 0x000eae0000004200 */
[C---:B------:R-:W-:Y:S01]  /*eea0*/  HMMA.16816.F32 R144, R208.reuse, R152, R8 ;  /* 0x00000098d090723c */ /* 0x040fe20000001808 */
[----:B------:R-:W3:Y:S07]  /*eeb0*/  LDSM.16.MT88.4 R8, [R228+0x3800] ;  /* 0x00380000e408783b */ /* 0x000eee0000004200 */
[-C--:B------:R-:W-:Y:S07]  /*eec0*/  HMMA.16816.F32 R148, R208, R154.reuse, R12 ;  /* 0x0000009ad094723c */ /* 0x080fee000000180c */
[----:B------:R-:W-:Y:S01]  /*eed0*/  MOV R14, R190 ;  /* 0x000000be000e7202 */ /* 0x000fe20000000f00 */
[C---:B------:R-:W-:Y:S04]  /*eee0*/  HMMA.16816.F32 R160, R204.reuse, R154, R16 ;  /* 0x0000009acca0723c */ /* 0x040fe80000001810 */
[----:B------:R-:W-:Y:S02]  /*eef0*/  MOV R15, R198 ;  /* 0x000000c6000f7202 */ /* 0x000fe40000000f00 */
[----:B------:R-:W-:Y:S02]  /*ef00*/  MOV R12, R183 ;  /* 0x000000b7000c7202 */ /* 0x000fe40000000f00 */
[-C--:B-1----:R-:W-:Y:S04]  /*ef10*/  HMMA.16816.F32 R172, R204, R184.reuse, R20 ;  /* 0x000000b8ccac723c */ /* 0x082fe80000001814 */
[----:B------:R-:W-:Y:S02]  /*ef20*/  MOV R13, R182 ;  /* 0x000000b6000d7202 */ /* 0x000fe40000000f00 */
[----:B------:R-:W-:Y:S02]  /*ef30*/  MOV R18, R191 ;  /* 0x000000bf00127202 */ /* 0x000fe40000000f00 */
[C---:B------:R-:W-:Y:S04]  /*ef40*/  HMMA.16816.F32 R152, R208.reuse, R184, R24 ;  /* 0x000000b8d098723c */ /* 0x040fe80000001818 */
[----:B------:R-:W-:Y:S02]  /*ef50*/  MOV R23, R166 ;  /* 0x000000a600177202 */ /* 0x000fe40000000f00 */
[----:B------:R-:W-:Y:S01]  /*ef60*/  MOV R22, R167 ;  /* 0x000000a700167202 */ /* 0x000fe20000000f00 */
[----:B------:R-:W-:Y:S01]  /*ef70*/  IMAD.MOV.U32 R25, RZ, RZ, R156 ;  /* 0x000000ffff197224 */ /* 0x000fe200078e009c */
[----:B------:R-:W-:Y:S04]  /*ef80*/  MOV R27, R158 ;  /* 0x0000009e001b7202 */ /* 0x000fe80000000f00 */
[----:B------:R-:W-:Y:S02]  /*ef90*/  MOV R26, R159 ;  /* 0x0000009f001a7202 */ /* 0x000fe40000000f00 */
[----:B------:R-:W-:Y:S02]  /*efa0*/  MOV R24, R157 ;  /* 0x0000009d00187202 */ /* 0x000fe40000000f00 */
[-C--:B------:R-:W-:Y:S03]  /*efb0*/  HMMA.16816.F32 R156, R208, R186.reuse, R28 ;  /* 0x000000bad09c723c */ /* 0x080fe6000000181c */
[----:B------:R-:W-:Y:S02]  /*efc0*/  MOV R17, R171 ;  /* 0x000000ab00117202 */ /* 0x000fe40000000f00 */
[----:B------:R-:W-:Y:S02]  /*efd0*/  MOV R16, R170 ;  /* 0x000000aa00107202 */ /* 0x000fe40000000f00 */
[----:B------:R-:W-:Y:S01]  /*efe0*/  MOV R19, R196 ;  /* 0x000000c400137202 */ /* 0x000fe20000000f00 */
[C---:B------:R-:W-:Y:S04]  /*eff0*/  HMMA.16816.F32 R184, R204.reuse, R186, R32 ;  /* 0x000000baccb8723c */ /* 0x040fe80000001820 */
[----:B------:R-:W-:Y:S01]  /*f000*/  MOV R30, R189 ;  /* 0x000000bd001e7202 */ /* 0x000fe20000000f00 */
[----:B------:R-:W-:Y:S01]  /*f010*/  IMAD.MOV.U32 R28, RZ, RZ, R188 ;  /* 0x000000ffff1c7224 */ /* 0x000fe200078e00bc */
[----:B------:R-:W-:Y:S02]  /*f020*/  MOV R21, R164 ;  /* 0x000000a400157202 */ /* 0x000fe40000000f00 */
[-C--:B------:R-:W-:Y:S04]  /*f030*/  HMMA.16816.F32 R188, R204, R192.reuse, R36 ;  /* 0x000000c0ccbc723c */ /* 0x080fe80000001824 */
[----:B------:R-:W-:Y:S01]  /*f040*/  MOV R20, R165 ;  /* 0x000000a500147202 */ /* 0x000fe20000000f00 */
[----:B------:R-:W-:Y:S01]  /*f050*/  FADD.FTZ R2, R28, R2 ;  /* 0x000000021c027221 */ /* 0x000fe20000010000 */
[----:B------:R-:W-:Y:S02]  /*f060*/  MOV R31, R199 ;  /* 0x000000c7001f7202 */ /* 0x000fe40000000f00 */
[C---:B------:R-:W-:Y:S04]  /*f070*/  HMMA.16816.F32 R164, R208.reuse, R192, R40 ;  /* 0x000000c0d0a4723c */ /* 0x040fe80000001828 */
[----:B------:R-:W-:Y:S02]  /*f080*/  MOV R29, R181 ;  /* 0x000000b5001d7202 */ /* 0x000fe40000000f00 */
[----:B------:R-:W-:Y:S02]  /*f090*/  MOV R35, R180 ;  /* 0x000000b400237202 */ /* 0x000fe40000000f00 */
        /* <DEDUP_REMOVED lines=15> */
[-C--:B--2---:R-:W-:Y:S08]  /*f190*/  HMMA.16816.F32 R100, R204, R4.reuse, R100 ;  /* 0x00000004cc64723c */ /* 0x084ff00000001864 */
[C---:B------:R-:W-:Y:S07]  /*f1a0*/  HMMA.16816.F32 R104, R208.reuse, R4, R104 ;  /* 0x00000004d068723c */ /* 0x040fee0000001868 */
[----:B------:R-:W-:Y:S01]  /*f1b0*/  FADD.FTZ R4, R35, R3 ;  /* 0x0000000323047221 */ /* 0x000fe20000010000 */
[-C--:B------:R-:W-:Y:S04]  /*f1c0*/  HMMA.16816.F32 R108, R208, R6.reuse, R108 ;  /* 0x00000006d06c723c */ /* 0x080fe8000000186c */
[----:B------:R-:W-:Y:S02]  /*f1d0*/  FADD.FTZ R3, R248, R221 ;  /* 0x000000ddf8037221 */ /* 0x000fe40000010000 */
[----:B------:R-:W-:Y:S02]  /*f1e0*/  FADD.FTZ R5, R31, R2 ;  /* 0x000000021f057221 */ /* 0x000fe40000010000 */
[C---:B------:R-:W-:Y:S07]  /*f1f0*/  HMMA.16816.F32 R112, R204.reuse, R6, R112 ;  /* 0x00000006cc70723c */ /* 0x040fee0000001870 */
[----:B------:R-:W-:Y:S01]  /*f200*/  FADD.FTZ R7, R30, R4 ;  /* 0x000000041e077221 */ /* 0x000fe20000010000 */
[-C--:B---3--:R-:W-:Y:S04]  /*f210*/  HMMA.16816.F32 R116, R204, R8.reuse, R116 ;  /* 0x00000008cc74723c */ /* 0x088fe80000001874 */
        /* <DEDUP_REMOVED lines=29> */
[----:B------:R-:W-:Y:S01]  /*f3f0*/  FADD.FTZ R2, R249, R2 ;  /* 0x00000002f9027221 */ /* 0x000fe20000010000 */
[----:B------:R-:W-:Y:S01]  /*f400*/  MOV R139, R134 ;  /* 0x00000086008b7202 */ /* 0x000fe20000000f00 */
[----:B------:R-:W-:Y:S01]  /*f410*/  FADD.FTZ R0, R138, R6 ;  /* 0x000000068a007221 */ /* 0x000fe20000010000 */
[----:B------:R1:W-:Y:S01]  /*f420*/  STL [R1+0x4], R3 ;  /* 0x0000040301007387 */ /* 0x0003e20000100800 */
[----:B------:R-:W-:Y:S02]  /*f430*/  MOV R138, R135 ;  /* 0x00000087008a7202 */ /* 0x000fe40000000f00 */
[----:B------:R-:W-:Y:S01]  /*f440*/  FADD.FTZ R0, R133, R0 ;  /* 0x0000000085007221 */ /* 0x000fe20000010000 */
[----:B------:R2:W-:Y:S04]  /*f450*/  STL [R1+0x10], R2 ;  /* 0x0000100201007387 */ /* 0x0005e80000100800 */
[----:B------:R2:W-:Y:S01]  /*f460*/  STL [R1+0x14], R0 ;  /* 0x0000140001007387 */ /* 0x0005e20000100800 */
[----:B-1----:R-:W-:Y:S01]  /*f470*/  MOV R3, R137 ;  /* 0x0000008900037202 */ /* 0x002fe20000000f00 */
[----:B------:R-:W-:-:S05]  /*f480*/  @P0 BRA `(.L_x_961) ;  /* 0xffffbea000000947 */ /* 0x000fca000383ffff */
.L_x_960:
[----:B------:R-:W-:Y:S02]  /*f490*/  MOV R10, 0x1f ;  /* 0x0000001f000a7802 */ /* 0x000fe40000000f00 */
[----:B------:R-:W-:Y:S01]  /*f4a0*/  MOV R9, 0xffffffff ;  /* 0xffffffff00097802 */ /* 0x000fe20000000f00 */
[----:B------:R-:W-:Y:S05]  /*f4b0*/  BRA.DIV ~URZ, `(.L_x_962) ;  /* 0x000032727f007947 */ /* 0x000fea000b800000 */
[----:B--2---:R-:W2:Y:S04]  /*f4c0*/  LDL R0, [R1+0x8] ;  /* 0x0000080001007983 */ /* 0x004ea80000100800 */
[----:B--2---:R1:W2:Y:S02]  /*f4d0*/  SHFL.BFLY PT, R7, R0, 0x2, 0x1f ;  /* 0x0c401f0000077f89 */ /* 0x0042a400000e0000 */
.L_x_992:
[----:B-1----:R-:W3:Y:S02]  /*f4e0*/  LDL.LU R0, [R1+0x8] ;  /* 0x0000080001007983 */ /* 0x002ee40000300800 */
[----:B--23--:R-:W-:Y:S01]  /*f4f0*/  FADD.FTZ R7, R7, R0 ;  /* 0x0000000007077221 */ /* 0x00cfe20000010000 */
[----:B------:R-:W-:Y:S05]  /*f500*/  BRA.DIV ~URZ, `(.L_x_963) ;  /* 0x000032827f007947 */ /* 0x000fea000b800000 */
[----:B------:R-:W2:Y:S04]  /*f510*/  LDL.LU R2, [R1+0x4] ;  /* 0x0000040001027983 */ /* 0x000ea80000300800 */
[----:B------:R-:W3:Y:S04]  /*f520*/  LDL.LU R0, [R1+0x10] ;  /* 0x0000100001007983 */ /* 0x000ee80000300800 */
[----:B------:R-:W4:Y:S04]  /*f530*/  LDL.LU R9, [R1+0x14] ;  /* 0x0000140001097983 */ /* 0x000f280000300800 */
[----:B--2---:R-:W1:Y:S04]  /*f540*/  SHFL.BFLY PT, R6, R2, 0x2, 0x1f ;  /* 0x0c401f0002067f89 */ /* 0x004e6800000e0000 */
[----:B---3--:R-:W2:Y:S04]  /*f550*/  SHFL.BFLY PT, R5, R0, 0x2, 0x1f ;  /* 0x0c401f0000057f89 */ /* 0x008ea800000e0000 */
[----:B----4-:R-:W3:Y:S01]  /*f560*/  SHFL.BFLY PT, R4, R9, 0x2, 0x1f ;  /* 0x0c401f0009047f89 */ /* 0x010ee200000e0000 */
[----:B-1----:R-:W-:-:S02]  /*f570*/  FADD.FTZ R6, R6, R2 ;  /* 0x0000000206067221 */ /* 0x002fc40000010000 */
[----:B--2---:R-:W-:-:S03]  /*f580*/  FADD.FTZ R5, R5, R0 ;  /* 0x0000000005057221 */ /* 0x004fc60000010000 */
[----:B------:R-:W1:Y:S01]  /*f590*/  SHFL.BFLY PT, R2, R6, 0x1, 0x1f ;  /* 0x0c201f0006027f89 */ /* 0x000e6200000e0000 */
[----:B---3--:R-:W-:-:S03]  /*f5a0*/  FADD.FTZ R4, R4, R9 ;  /* 0x0000000904047221 */ /* 0x008fc60000010000 */
[----:B------:R-:W2:Y:S04]  /*f5b0*/  SHFL.BFLY PT, R0, R7, 0x1, 0x1f ;  /* 0x0c201f0007007f89 */ /* 0x000ea800000e0000 */
[----:B------:R-:W3:Y:S04]  /*f5c0*/  SHFL.BFLY PT, R3, R5, 0x1, 0x1f ;  /* 0x0c201f0005037f89 */ /* 0x000ee800000e0000 */
[----:B------:R4:W4:Y:S01]  /*f5d0*/  SHFL.BFLY PT, R8, R4, 0x1, 0x1f ;  /* 0x0c201f0004087f89 */ /* 0x00092200000e0000 */
[----:B-1----:R-:W-:Y:S02]  /*f5e0*/  FADD.FTZ R6, R6, R2 ;  /* 0x0000000206067221 */ /* 0x002fe40000010000 */
[----:B--2---:R-:W-:-:S02]  /*f5f0*/  FADD.FTZ R7, R7, R0 ;  /* 0x0000000007077221 */ /* 0x004fc40000010000 */
[----:B---3--:R-:W-:-:S03]  /*f600*/  FADD.FTZ R5, R5, R3 ;  /* 0x0000000305057221 */ /* 0x008fc60000010000 */
.L_x_993:
[----:B------:R-:W-:Y:S01]  /*f610*/  FSETP.NE.FTZ.AND P3, PT, R7, RZ, PT ;  /* 0x000000ff0700720b */ /* 0x000fe20003f75000 */
[----:B------:R-:W-:Y:S01]  /*f620*/  CS2R R2, SRZ ;  /* 0x0000000000027805 */ /* 0x000fe2000001ff00 */
[----:B------:R-:W-:Y:S01]  /*f630*/  MOV R0, RZ ;  /* 0x000000ff00007202 */ /* 0x000fe20000000f00 */
[----:B----4-:R-:W-:Y:S01]  /*f640*/  FADD.FTZ R4, R8, R4 ;  /* 0x0000000408047221 */ /* 0x010fe20000010000 */
[----:B------:R-:W-:Y:S02]  /*f650*/  FSETP.NE.FTZ.AND P2, PT, R6, RZ, PT ;  /* 0x000000ff0600720b */ /* 0x000fe40003f55000 */
[----:B------:R-:W-:Y:S02]  /*f660*/  FSETP.NE.FTZ.AND P1, PT, R5, RZ, PT ;  /* 0x000000ff0500720b */ /* 0x000fe40003f35000 */
[----:B------:R-:W-:Y:S02]  /*f670*/  FSETP.NE.FTZ.AND P0, PT, R4, RZ, PT ;  /* 0x000000ff0400720b */ /* 0x000fe40003f15000 */
[----:B------:R-:W-:-:S02]  /*f680*/  MOV R21, 0xff800000 ;  /* 0xff80000000157802 */ /* 0x000fc40000000f00 */
[----:B------:R-:W-:Y:S01]  /*f690*/  MOV R19, 0xff800000 ;  /* 0xff80000000137802 */ /* 0x000fe20000000f00 */
[----:B------:R-:W1:Y:S01]  /*f6a0*/  @P3 MUFU.RCP R0, R7 ;  /* 0x0000000700003308 */ /* 0x000e620000001000 */
[----:B------:R-:W-:Y:S02]  /*f6b0*/  MOV R20, 0xff800000 ;  /* 0xff80000000147802 */ /* 0x000fe40000000f00 */
[----:B------:R-:W-:-:S03]  /*f6c0*/  MOV R18, 0xff800000 ;  /* 0xff80000000127802 */ /* 0x000fc60000000f00 */
[----:B------:R-:W-:Y:S02]  /*f6d0*/  @P1 MOV R10, 0x3f317218 ;  /* 0x3f317218000a1802 */ /* 0x000fe40000000f00 */
[----:B------:R-:W2:Y:S08]  /*f6e0*/  @P3 MUFU.LG2 R7, R7 ;  /* 0x0000000700073308 */ /* 0x000eb00000000c00 */
[----:B------:R-:W3:Y:S01]  /*f6f0*/  @P2 MUFU.RCP R3, R6 ;  /* 0x0000000600032308 */ /* 0x000ee20000001000 */
[----:B-1----:R-:W-:-:S02]  /*f700*/  FMUL.FTZ R140, R0, R140 ;  /* 0x0000008c008c7220 */ /* 0x002fc40000410000 */
[C---:B------:R-:W-:Y:S02]  /*f710*/  FMUL.FTZ R141, R0.reuse, R141 ;  /* 0x0000008d008d7220 */ /* 0x040fe40000410000 */
[C---:B------:R-:W-:Y:S02]  /*f720*/  FMUL.FTZ R160, R0.reuse, R160 ;  /* 0x000000a000a07220 */ /* 0x040fe40000410000 */
[C---:B------:R-:W-:Y:S01]  /*f730*/  FMUL.FTZ R161, R0.reuse, R161 ;  /* 0x000000a100a17220 */ /* 0x040fe20000410000 */
[----:B------:R-:W1:Y:S01]  /*f740*/  @P1 MUFU.RCP R2, R5 ;  /* 0x0000000500021308 */ /* 0x000e620000001000 */
[C---:B------:R-:W-:Y:S02]  /*f750*/  FMUL.FTZ R172, R0.reuse, R172 ;  /* 0x000000ac00ac7220 */ /* 0x040fe40000410000 */
[C---:B------:R-:W-:Y:S02]  /*f760*/  FMUL.FTZ R173, R0.reuse, R173 ;  /* 0x000000ad00ad7220 */ /* 0x040fe40000410000 */
[----:B------:R-:W-:-:S02]  /*f770*/  FMUL.FTZ R184, R0, R184 ;  /* 0x000000b800b87220 */ /* 0x000fc40000410000 */
[C---:B------:R-:W-:Y:S01]  /*f780*/  FMUL.FTZ R185, R0.reuse, R185 ;  /* 0x000000b900b97220 */ /* 0x040fe20000410000 */
[----:B------:R-:W4:Y:S01]  /*f790*/  @P2 MUFU.LG2 R6, R6 ;  /* 0x0000000600062308 */ /* 0x000f220000000c00 */
[C---:B------:R-:W-:Y:S02]  /*f7a0*/  FMUL.FTZ R188, R0.reuse, R188 ;  /* 0x000000bc00bc7220 */ /* 0x040fe40000410000 */
[C---:B------:R-:W-:Y:S02]  /*f7b0*/  FMUL.FTZ R189, R0.reuse, R189 ;  /* 0x000000bd00bd7220 */ /* 0x040fe40000410000 */
[C---:B------:R-:W-:Y:S02]  /*f7c0*/  FMUL.FTZ R192, R0.reuse, R192 ;  /* 0x000000c000c07220 */ /* 0x040fe40000410000 */
[C---:B------:R-:W-:Y:S01]  /*f7d0*/  FMUL.FTZ R193, R0.reuse, R193 ;  /* 0x000000c100c17220 */ /* 0x040fe20000410000 */
[----:B------:R-:W1:Y:S01]  /*f7e0*/  @P1 MUFU.LG2 R5, R5 ;  /* 0x0000000500051308 */ /* 0x000e620000000c00 */
        /* <DEDUP_REMOVED lines=21> */
[----:B--2---:R-:W-:Y:S02]  /*f940*/  @P3 FMUL.FTZ R9, R7, 0.69314718246459960938 ;  /* 0x3f31721807093820 */ /* 0x004fe40000410000 */
[C---:B---3--:R-:W-:Y:S02]  /*f950*/  FMUL.FTZ R142, R3.reuse, R142 ;  /* 0x0000008e038e7220 */ /* 0x048fe40000410000 */
[----:B------:R-:W-:Y:S01]  /*f960*/  @P3 FMUL.FTZ R7, R0, c[0x0][0x2d0] ;  /* 0x0000b40000073a20 */ /* 0x000fe20000410000 */
[----:B------:R-:W-:Y:S01]  /*f970*/  MOV R0, RZ ;  /* 0x000000ff00007202 */ /* 0x000fe20000000f00 */
[C---:B------:R-:W-:Y:S02]  /*f980*/  FMUL.FTZ R143, R3.reuse, R143 ;  /* 0x0000008f038f7220 */ /* 0x040fe40000410000 */
[----:B------:R-:W-:-:S02]  /*f990*/  FMUL.FTZ R162, R3, R162 ;  /* 0x000000a203a27220 */ /* 0x000fc40000410000 */
[C---:B------:R-:W-:Y:S01]  /*f9a0*/  FMUL.FTZ R163, R3.reuse, R163 ;  /* 0x000000a303a37220 */ /* 0x040fe20000410000 */
[----:B------:R-:W2:Y:S01]  /*f9b0*/  @P0 MUFU.RCP R0, R4 ;  /* 0x0000000400000308 */ /* 0x000ea20000001000 */
        /* <DEDUP_REMOVED lines=27> */
[----:B------:R-:W-:Y:S01]  /*fb70*/  FMUL.FTZ R131, R3, R131 ;  /* 0x0000008303837220 */ /* 0x000fe20000410000 */
[----:B------:R-:W-:Y:S01]  /*fb80*/  @P2 MOV R3, 0x3f317218 ;  /* 0x3f31721800032802 */ /* 0x000fe20000000f00 */
[----:B-1----:R-:W-:-:S02]  /*fb90*/  FMUL.FTZ R144, R2, R144 ;  /* 0x0000009002907220 */ /* 0x002fc40000410000 */
        /* <DEDUP_REMOVED lines=31> */
[----:B------:R1:W3:Y:S01]  /*fd90*/  @P0 MUFU.LG2 R2, R4 ;  /* 0x0000000400020308 */ /* 0x0002e20000000c00 */
[----:B----4-:R-:W-:Y:S02]  /*fda0*/  @P2 FMUL.FTZ R8, R6, 0.69314718246459960938 ;  /* 0x3f31721806082820 */ /* 0x010fe40000410000 */
[----:B------:R-:W-:Y:S02]  /*fdb0*/  @P2 FMUL.FTZ R6, R3, c[0x0][0x2d0] ;  /* 0x0000b40003062a20 */ /* 0x000fe40000410000 */
[----:B------:R-:W-:Y:S02]  /*fdc0*/  @P1 FMUL.FTZ R5, R5, 0.69314718246459960938 ;  /* 0x3f31721805051820 */ /* 0x000fe40000410000 */
[----:B------:R-:W-:Y:S02]  /*fdd0*/  @P1 FMUL.FTZ R3, R10, c[0x0][0x2d0] ;  /* 0x0000b4000a031a20 */ /* 0x000fe40000410000 */
[----:B--2---:R-:W-:-:S02]  /*fde0*/  FMUL.FTZ R146, R0, R146 ;  /* 0x0000009200927220 */ /* 0x004fc40000410000 */
[----:B------:R-:W-:Y:S01]  /*fdf0*/  @P1 FFMA.FTZ R21, R3, R135, R5 ;  /* 0x0000008703151223 */ /* 0x000fe20000010005 */
[----:B------:R-:W-:Y:S01]  /*fe00*/  @P0 MOV R3, 0x3f317218 ;  /* 0x3f31721800030802 */ /* 0x000fe20000000f00 */
[C---:B------:R-:W-:Y:S02]  /*fe10*/  FMUL.FTZ R147, R0.reuse, R147 ;  /* 0x0000009300937220 */ /* 0x040fe40000410000 */
[----:B------:R-:W-:Y:S01]  /*fe20*/  FMUL.FTZ R150, R0, R150 ;  /* 0x0000009600967220 */ /* 0x000fe20000410000 */
[----:B-1----:R-:W-:Y:S01]  /*fe30*/  MOV R4, 0x1 ;  /* 0x0000000100047802 */ /* 0x002fe20000000f00 */
[----:B---3--:R-:W-:Y:S02]  /*fe40*/  @P0 FMUL.FTZ R2, R2, 0.69314718246459960938 ;  /* 0x3f31721802020820 */ /* 0x008fe40000410000 */
[----:B------:R-:W-:Y:S02]  /*fe50*/  @P0 FMUL.FTZ R3, R3, c[0x0][0x2d0] ;  /* 0x0000b40003030a20 */ /* 0x000fe40000410000 */
        /* <DEDUP_REMOVED lines=29> */
[----:B------:R-:W-:Y:S01]  /*10030*/  PRMT R0, R4, 0x7610, R0 ;  /* 0x0000761004007816 */ /* 0x000fe20000000000 */
[----:B------:R-:W-:Y:S02]  /*10040*/  @P3 FFMA.FTZ R19, R7, R137, R9 ;  /* 0x0000008907133223 */ /* 0x000fe40000010009 */
[----:B------:R-:W-:-:S02]  /*10050*/  @P2 FFMA.FTZ R20, R6, R136, R8 ;  /* 0x0000008806142223 */ /* 0x000fc40000010008 */
[----:B------:R-:W-:Y:S02]  /*10060*/  @P0 FFMA.FTZ R18, R3, R134, R2 ;  /* 0x0000008603120223 */ /* 0x000fe40000010002 */
.L_x_929:
        /* <DEDUP_REMOVED lines=19> */
.L_x_965:
[----:B--2---:R-:W-:Y:S05]  /*101a0*/  BSYNC B0 ;  /* 0x0000000000007941 */ /* 0x004fea0003800000 */
.L_x_964:
[----:B------:R-:W-:Y:S01]  /*101b0*/  PRMT R0, R0, 0x9910, RZ ;  /* 0x0000991000007816 */ /* 0x000fe200000000ff */
[----:B------:R-:W-:Y:S01]  /*101c0*/  BSSY B1, `(.L_x_966) ;  /* 0x00001d5000017945 */ /* 0x000fe20003800000 */
[----:B-----5:R-:W-:Y:S02]  /*101d0*/  IMAD.MOV.U32 R44, RZ, RZ, R7 ;  /* 0x000000ffff2c7224 */ /* 0x020fe400078e0007 */
[----:B------:R-:W-:-:S13]  /*101e0*/  ISETP.NE.AND P0, PT, R0, RZ, PT ;  /* 0x000000ff0000720c */ /* 0x000fda0003f05270 */
[----:B------:R-:W-:Y:S05]  /*101f0*/  @!P0 BRA `(.L_x_967) ;  /* 0x00001a5000008947 */ /* 0x000fea0003800000 */
[----:B------:R-:W-:Y:S01]  /*10200*/  WARPSYNC 0xffffffff ;  /* 0xffffffff00007948 */ /* 0x000fe20003800000 */
[----:B------:R-:W-:Y:S06]  /*10210*/  BAR.SYNC.DEFER_BLOCKING 0x1, 0x80 ;  /* 0x0042000000007b1d */ /* 0x000fec0000010000 */
[----:B------:R-:W-:Y:S05]  /*10220*/  BRA.CONV ~URZ, `(.L_x_968) ;  /* 0x000000737f007947 */ /* 0x000fea000b800000 */
[----:B------:R-:W-:Y:S01]  /*10230*/  SHF.R.S32.HI R9, RZ, 0x1f, R6 ;  /* 0x0000001fff097819 */ /* 0x000fe20000011406 */
[----:B------:R-:W-:Y:S01]  /*10240*/  IMAD.MOV.U32 R8, RZ, RZ, RZ ;  /* 0x000000ffff087224 */ /* 0x000fe200078e00ff */
[----:B------:R-:W-:Y:S01]  /*10250*/  MOV R2, 0x102a0 ;  /* 0x000102a000027802 */ /* 0x000fe20000000f00 */
[----:B------:R-:W-:Y:S01]  /*10260*/  IMAD.MOV.U32 R3, RZ, RZ, 0x1f ;  /* 0x0000001fff037424 */ /* 0x000fe200078e00ff */
[----:B------:R-:W-:-:S04]  /*10270*/  LEA.HI R9, R9, R6, RZ, 0x7 ;  /* 0x0000000609097211 */ /* 0x000fc800078f38ff */
[----:B------:R-:W-:Y:S02]  /*10280*/  SHF.R.S32.HI R9, RZ, 0x7, R9 ;  /* 0x00000007ff097819 */ /* 0x000fe40000011409 */
[----:B-1----:R-:W-:Y:S05]  /*10290*/  CALL.REL.NOINC `($__internal_19_$__cuda_sm70_shflsync_idx_p) ;  /* 0x0000280000007944 */ /* 0x002fea0003c00000 */
.L_x_968:
[----:B------:R-:W2:Y:S04]  /*102a0*/  LDL R8, [R1+0x60] ;  /* 0x0000600001087983 */ /* 0x000ea80000100800 */
[----:B------:R-:W3:Y:S04]  /*102b0*/  LDL.LU R5, [R1+0x48] ;  /* 0x0000480001057983 */ /* 0x000ee80000300800 */
[----:B-1----:R-:W4:Y:S04]  /*102c0*/  LDL.LU R11, [R1+0x4c] ;  /* 0x00004c00010b7983 */ /* 0x002f280000300800 */
[----:B------:R-:W5:Y:S04]  /*102d0*/  LDL.LU R17, [R1+0x50] ;  /* 0x0000500001117983 */ /* 0x000f680000300800 */
[----:B------:R-:W2:Y:S01]  /*102e0*/  LDL.LU R16, [R1+0x54] ;  /* 0x0000540001107983 */ /* 0x000ea20000300800 */
[----:B------:R-:W-:-:S03]  /*102f0*/  IMAD.MOV.U32 R3, RZ, RZ, 0x1 ;  /* 0x00000001ff037424 */ /* 0x000fc600078e00ff */
[----:B------:R-:W5:Y:S02]  /*10300*/  LDL R15, [R1+0x64] ;  /* 0x00006400010f7983 */ /* 0x000f640000100800 */
[----:B------:R-:W-:Y:S02]  /*10310*/  ISETP.NE.AND P1, PT, R3, c[0x0][0x4e8], PT ;  /* 0x00013a0003007a0c */ /* 0x000fe40003f25270 */
[----:B------:R-:W5:Y:S01]  /*10320*/  LDL R45, [R1+0x3c] ;  /* 0x00003c00012d7983 */ /* 0x000f620000100800 */
[----:B------:R-:W-:Y:S02]  /*10330*/  ULDC UR5, c[0x0][0x4e8] ;  /* 0x00013a0000057ab9 */ /* 0x000fe40000000800 */
[----:B------:R-:W-:Y:S02]  /*10340*/  ULDC UR4, c[0x0][0x388] ;  /* 0x0000e20000047ab9 */ /* 0x000fe40000000800 */
[----:B------:R-:W-:Y:S01]  /*10350*/  UIMAD UR4, UR5, UR4, URZ ;  /* 0x00000004050472a4 */ /* 0x000fe2000f8e023f */
[----:B------:R-:W-:Y:S01]  /*10360*/  BSSY B0, `(.L_x_969) ;  /* 0x00000bf000007945 */ /* 0x000fe20003800000 */
[----:B---3--:R-:W-:Y:S01]  /*10370*/  SHF.R.S32.HI R0, RZ, 0x1f, R5 ;  /* 0x0000001fff007819 */ /* 0x008fe20000011405 */
[----:B------:R-:W-:-:S04]  /*10380*/  IMAD.WIDE.U32 R6, R5, c[0x0][0x4d0], RZ ;  /* 0x0001340005067a25 */ /* 0x000fc800078e00ff */
[C---:B------:R-:W-:Y:S02]  /*10390*/  IMAD R2, R0.reuse, c[0x0][0x4d0], RZ ;  /* 0x0001340000027a24 */ /* 0x040fe400078e02ff */
[----:B------:R-:W-:Y:S02]  /*103a0*/  IMAD R4, R0, c[0x0][0x438], RZ ;  /* 0x00010e0000047a24 */ /* 0x000fe400078e02ff */
[----:B------:R-:W-:Y:S01]  /*103b0*/  IMAD R3, R5, c[0x0][0x4d4], R2 ;  /* 0x0001350005037a24 */ /* 0x000fe200078e0202 */
[----:B----4-:R-:W-:Y:S01]  /*103c0*/  SHF.R.S32.HI R2, RZ, 0x1f, R11 ;  /* 0x0000001fff027819 */ /* 0x010fe2000001140b */
[----:B--2---:R-:W-:Y:S02]  /*103d0*/  IMAD.IADD R0, R8, 0x1, R16 ;  /* 0x0000000108007824 */ /* 0x004fe400078e0210 */
[----:B------:R-:W-:Y:S02]  /*103e0*/  IMAD.IADD R7, R7, 0x1, R3 ;  /* 0x0000000107077824 */ /* 0x000fe400078e0203 */
[----:B------:R-:W-:-:S02]  /*103f0*/  IMAD R9, R2, c[0x0][0x4d8], RZ ;  /* 0x0001360002097a24 */ /* 0x000fc400078e02ff */
[----:B------:R-:W-:-:S04]  /*10400*/  IMAD.WIDE.U32 R6, R11, c[0x0][0x4d8], R6 ;  /* 0x000136000b067a25 */ /* 0x000fc800078e0006 */
[----:B------:R-:W-:Y:S02]  /*10410*/  IMAD R9, R11, c[0x0][0x4dc], R9 ;  /* 0x000137000b097a24 */ /* 0x000fe400078e0209 */
[----:B------:R-:W-:Y:S02]  /*10420*/  IMAD R8, R5, c[0x0][0x43c], R4 ;  /* 0x00010f0005087a24 */ /* 0x000fe400078e0204 */
[----:B------:R-:W-:-:S04]  /*10430*/  @P1 IMAD.HI.U32 R10, R0, c[0x0][0x4ec], RZ ;  /* 0x00013b00000a1a27 */ /* 0x000fc800078e00ff */
[----:B------:R-:W-:Y:S01]  /*10440*/  IMAD.IADD R7, R7, 0x1, R9 ;  /* 0x0000000107077824 */ /* 0x000fe200078e0209 */
[----:B-----5:R-:W-:Y:S01]  /*10450*/  SHF.R.S32.HI R9, RZ, 0x1f, R17 ;  /* 0x0000001fff097819 */ /* 0x020fe20000011411 */
[----:B------:R-:W-:-:S04]  /*10460*/  IMAD.WIDE.U32 R4, R5, c[0x0][0x438], RZ ;  /* 0x00010e0005047a25 */ /* 0x000fc800078e00ff */
[----:B------:R-:W-:Y:S01]  /*10470*/  IMAD.MOV.U32 R3, RZ, RZ, R0 ;  /* 0x000000ffff037224 */ /* 0x000fe200078e0000 */
[----:B------:R-:W-:Y:S01]  /*10480*/  @P1 SHF.R.U32.HI R3, RZ, c[0x0][0x4f0], R10 ;  /* 0x00013c00ff031a19 */ /* 0x000fe2000001160a */
[----:B------:R-:W-:Y:S02]  /*10490*/  IMAD.IADD R5, R5, 0x1, R8 ;  /* 0x0000000105057824 */ /* 0x000fe400078e0208 */
[----:B------:R-:W-:Y:S02]  /*104a0*/  IMAD R2, R2, c[0x0][0x440], RZ ;  /* 0x0001100002027a24 */ /* 0x000fe400078e02ff */
[----:B------:R-:W-:Y:S02]  /*104b0*/  IMAD R10, R9, c[0x0][0x4e0], RZ ;  /* 0x00013800090a7a24 */ /* 0x000fe400078e02ff */
[C---:B------:R-:W-:Y:S02]  /*104c0*/  IMAD R14, R11.reuse, c[0x0][0x444], R2 ;  /* 0x000111000b0e7a24 */ /* 0x040fe400078e0202 */
[----:B------:R-:W-:-:S04]  /*104d0*/  IMAD.WIDE.U32 R4, R11, c[0x0][0x440], R4 ;  /* 0x000110000b047a25 */ /* 0x000fc800078e0004 */
[----:B------:R-:W-:-:S04]  /*104e0*/  IMAD.WIDE.U32 R6, R17, c[0x0][0x4e0], R6 ;  /* 0x0001380011067a25 */ /* 0x000fc800078e0006 */
[----:B------:R-:W-:Y:S02]  /*104f0*/  IMAD R11, R17, c[0x0][0x4e4], R10 ;  /* 0x00013900110b7a24 */ /* 0x000fe400078e020a */
[----:B------:R-:W-:Y:S01]  /*10500*/  @P1 IMAD.HI.U32 R10, R0, c[0x0][0x4ec], RZ ;  /* 0x00013b00000a1a27 */ /* 0x000fe200078e00ff */
[----:B------:R-:W-:Y:S02]  /*10510*/  SHF.R.S32.HI R12, RZ, 0x1f, R3 ;  /* 0x0000001fff0c7819 */ /* 0x000fe40000011403 */
[----:B------:R-:W-:Y:S01]  /*10520*/  IADD3 R6, P0, R3, R6, RZ ;  /* 0x0000000603067210 */ /* 0x000fe20007f1e0ff */
[----:B------:R-:W-:Y:S01]  /*10530*/  IMAD.MOV.U32 R2, RZ, RZ, R0 ;  /* 0x000000ffff027224 */ /* 0x000fe200078e0000 */
[----:B------:R-:W-:Y:S01]  /*10540*/  @P1 SHF.R.U32.HI R2, RZ, c[0x0][0x4f0], R10 ;  /* 0x00013c00ff021a19 */ /* 0x000fe2000001160a */
[----:B------:R-:W-:Y:S01]  /*10550*/  IMAD.IADD R5, R5, 0x1, R14 ;  /* 0x0000000105057824 */ /* 0x000fe200078e020e */
[----:B------:R-:W-:Y:S01]  /*10560*/  IADD3.X R7, R12, R7, R11, P0, !PT ;  /* 0x000000070c077210 */ /* 0x000fe200007fe40b */
[----:B------:R-:W-:-:S02]  /*10570*/  IMAD.MOV R8, RZ, RZ, -R3 ;  /* 0x000000ffff087224 */ /* 0x000fc400078e0a03 */
[----:B------:R-:W-:Y:S01]  /*10580*/  IMAD.WIDE.U32 R10, R17, c[0x0][0x448], R4 ;  /* 0x00011200110a7a25 */ /* 0x000fe200078e0004 */
[----:B------:R-:W-:-:S03]  /*10590*/  SHF.R.S32.HI R5, RZ, 0x1f, R2 ;  /* 0x0000001fff057819 */ /* 0x000fc60000011402 */
[----:B------:R-:W-:Y:S02]  /*105a0*/  IMAD.MOV R14, RZ, RZ, -R2 ;  /* 0x000000ffff0e7224 */ /* 0x000fe400078e0a02 */
[--C-:B------:R-:W-:Y:S02]  /*105b0*/  IMAD R8, R8, c[0x0][0x4e8], R0.reuse ;  /* 0x00013a0008087a24 */ /* 0x100fe400078e0200 */
[----:B------:R-:W-:Y:S02]  /*105c0*/  IMAD R9, R9, c[0x0][0x448], RZ ;  /* 0x0001120009097a24 */ /* 0x000fe400078e02ff */
[----:B------:R-:W-:Y:S02]  /*105d0*/  IMAD R14, R14, c[0x0][0x4e8], R0 ;  /* 0x00013a000e0e7a24 */ /* 0x000fe400078e0200 */
[----:B------:R-:W-:Y:S02]  /*105e0*/  IMAD R0, R5, c[0x0][0x430], RZ ;  /* 0x00010c0005007a24 */ /* 0x000fe400078e02ff */
[----:B------:R-:W-:-:S02]  /*105f0*/  IMAD R9, R17, c[0x0][0x44c], R9 ;  /* 0x0001130011097a24 */ /* 0x000fc400078e0209 */
[----:B------:R-:W-:Y:S02]  /*10600*/  IMAD R17, R2, c[0x0][0x434], R0 ;  /* 0x00010d0002117a24 */ /* 0x000fe400078e0200 */
[----:B------:R-:W-:Y:S02]  /*10610*/  IMAD.IADD R0, R15, 0x1, R16 ;  /* 0x000000010f007824 */ /* 0x000fe400078e0210 */
[----:B------:R-:W1:Y:S01]  /*10620*/  S2R R16, SR_TID.X ;  /* 0x0000000000107919 */ /* 0x000e620000002100 */
[----:B------:R-:W-:Y:S01]  /*10630*/  SHF.R.S32.HI R13, RZ, 0x1f, R8 ;  /* 0x0000001fff0d7819 */ /* 0x000fe20000011408 */
[----:B------:R-:W-:-:S04]  /*10640*/  IMAD.WIDE.U32 R6, R8, c[0x0][0x4c8], R6 ;  /* 0x0001320008067a25 */ /* 0x000fc800078e0006 */
[----:B------:R-:W-:-:S04]  /*10650*/  IMAD R3, R13, c[0x0][0x4c8], RZ ;  /* 0x000132000d037a24 */ /* 0x000fc800078e02ff */
[----:B------:R-:W-:Y:S01]  /*10660*/  IMAD R3, R8, c[0x0][0x4cc], R3 ;  /* 0x0001330008037a24 */ /* 0x000fe200078e0203 */
[----:B------:R-:W-:-:S03]  /*10670*/  LEA R4, P0, R6, c[0x0][0x4a8], 0x2 ;  /* 0x00012a0006047a11 */ /* 0x000fc600078010ff */
[----:B------:R-:W-:Y:S01]  /*10680*/  IMAD.IADD R3, R7, 0x1, R3 ;  /* 0x0000000107037824 */ /* 0x000fe200078e0203 */
[----:B-1----:R-:W-:-:S04]  /*10690*/  SHF.R.S32.HI R15, RZ, 0x1f, R16 ;  /* 0x0000001fff0f7819 */ /* 0x002fc80000011410 */
[----:B------:R-:W-:Y:S02]  /*106a0*/  LEA.HI.X R3, R6, c[0x0][0x4ac], R3, 0x2, P0 ;  /* 0x00012b0006037a11 */ /* 0x000fe400000f1403 */
[----:B------:R-:W-:Y:S01]  /*106b0*/  LEA.HI R15, R15, R16, RZ, 0x5 ;  /* 0x000000100f0f7211 */ /* 0x000fe200078f28ff */
[----:B------:R-:W-:-:S03]  /*106c0*/  IMAD.IADD R9, R11, 0x1, R9 ;  /* 0x000000010b097824 */ /* 0x000fc600078e0209 */
[----:B------:R-:W-:Y:S01]  /*106d0*/  LOP3.LUT R15, R15, 0xffffffe0, RZ, 0xc0, !PT ;  /* 0xffffffe00f0f7812 */ /* 0x000fe200078ec0ff */
[----:B------:R-:W-:Y:S01]  /*106e0*/  IMAD.MOV.U32 R8, RZ, RZ, R10 ;  /* 0x000000ffff087224 */ /* 0x000fe200078e000a */
[----:B------:R-:W-:Y:S04]  /*106f0*/  SHFL.IDX PT, R12, R4, RZ, 0x1c1f ;  /* 0x001c1fff040c7589 */ /* 0x000fe800000e0000 */
[----:B------:R-:W1:Y:S01]  /*10700*/  SHFL.IDX PT, R13, R3, RZ, 0x1c1f ;  /* 0x001c1fff030d7589 */ /* 0x000e6200000e0000 */
[----:B------:R-:W-:-:S03]  /*10710*/  IMAD.IADD R15, R16, 0x1, -R15 ;  /* 0x00000001100f7824 */ /* 0x000fc600078e0a0f */
[----:B------:R-:W-:Y:S04]  /*10720*/  SHFL.IDX PT, R10, R4, 0x1, 0x1c1f ;  /* 0x003c1f00040a7f89 */ /* 0x000fe800000e0000 */
[----:B------:R-:W2:Y:S01]  /*10730*/  SHFL.IDX PT, R11, R3, 0x1, 0x1c1f ;  /* 0x003c1f00030b7f89 */ /* 0x000ea200000e0000 */
[----:B------:R-:W-:Y:S01]  /*10740*/  IMAD.WIDE.U32 R8, R2, c[0x0][0x430], R8 ;  /* 0x00010c0002087a25 */ /* 0x000fe200078e0008 */
[----:B------:R-:W-:Y:S02]  /*10750*/  LOP3.LUT P5, RZ, R15, 0x3, RZ, 0xc0, !PT ;  /* 0x000000030fff7812 */ /* 0x000fe400078ac0ff */
[C---:B------:R-:W-:Y:S01]  /*10760*/  IADD3 R2, R0.reuse, 0x8, RZ ;  /* 0x0000000800027810 */ /* 0x040fe20007ffe0ff */
[----:B------:R-:W-:Y:S01]  /*10770*/  SHFL.IDX PT, R6, R4, 0x2, 0x1c1f ;  /* 0x005c1f0004067f89 */ /* 0x000fe200000e0000 */
[----:B------:R-:W-:-:S03]  /*10780*/  ISETP.GE.OR P1, PT, R0, UR4, P5 ;  /* 0x0000000400007c0c */ /* 0x000fc6000af26670 */
[----:B------:R-:W3:Y:S01]  /*10790*/  SHFL.IDX PT, R7, R3, 0x2, 0x1c1f ;  /* 0x005c1f0003077f89 */ /* 0x000ee200000e0000 */
[----:B------:R-:W-:-:S03]  /*107a0*/  SHF.R.S32.HI R16, RZ, 0x1f, R14 ;  /* 0x0000001fff107819 */ /* 0x000fc6000001140e */
[----:B------:R-:W-:Y:S01]  /*107b0*/  SHFL.IDX PT, R4, R4, 0x3, 0x1c1f ;  /* 0x007c1f0004047f89 */ /* 0x000fe200000e0000 */
[----:B------:R-:W-:-:S03]  /*107c0*/  ISETP.GE.OR P4, PT, R2, UR4, P5 ;  /* 0x0000000402007c0c */ /* 0x000fc6000af86670 */
[----:B------:R4:W5:Y:S01]  /*107d0*/  SHFL.IDX PT, R5, R3, 0x3, 0x1c1f ;  /* 0x007c1f0003057f89 */ /* 0x00096200000e0000 */
[C---:B------:R-:W-:Y:S02]  /*107e0*/  IADD3 R15, R0.reuse, 0x40, RZ ;  /* 0x00000040000f7810 */ /* 0x040fe40007ffe0ff */
[----:B------:R-:W-:Y:S02]  /*107f0*/  ISETP.GE.AND P3, PT, R0, UR4, PT ;  /* 0x0000000400007c0c */ /* 0x000fe4000bf66270 */
[----:B------:R-:W-:Y:S01]  /*10800*/  ISETP.GE.AND P2, PT, R2, UR4, PT ;  /* 0x0000000402007c0c */ /* 0x000fe2000bf46270 */
[----:B------:R-:W-:Y:S01]  /*10810*/  IMAD.MOV.U32 R2, RZ, RZ, R8 ;  /* 0x000000ffff027224 */ /* 0x000fe200078e0008 */
[----:B------:R-:W-:Y:S02]  /*10820*/  IADD3 R0, R0, 0x48, RZ ;  /* 0x0000004800007810 */ /* 0x000fe40007ffe0ff */
[----:B------:R-:W-:Y:S02]  /*10830*/  ISETP.GE.OR P0, PT, R15, UR4, P5 ;  /* 0x000000040f007c0c */ /* 0x000fe4000af06670 */
[----:B------:R-:W-:Y:S01]  /*10840*/  ISETP.GE.OR P5, PT, R0, UR4, P5 ;  /* 0x0000000400007c0c */ /* 0x000fe2000afa6670 */
[----:B-1----:R1:W-:Y:S01]  /*10850*/  @!P1 ST.E [R12.64], R19 ;  /* 0x000000130c009985 */ /* 0x0023e2000c101908 */
[----:B----4-:R-:W-:-:S02]  /*10860*/  IMAD.IADD R3, R9, 0x1, R17 ;  /* 0x0000000109037824 */ /* 0x010fc400078e0211 */
[----:B------:R-:W-:Y:S02]  /*10870*/  IMAD R9, R16, c[0x0][0x428], RZ ;  /* 0x00010a0010097a24 */ /* 0x000fe400078e02ff */
[----:B------:R-:W-:-:S04]  /*10880*/  IMAD.WIDE.U32 R2, R14, c[0x0][0x428], R2 ;  /* 0x00010a000e027a25 */ /* 0x000fc800078e0002 */
[----:B------:R-:W-:Y:S01]  /*10890*/  IMAD R8, R14, c[0x0][0x42c], R9 ;  /* 0x00010b000e087a24 */ /* 0x000fe200078e0209 */
[----:B--2---:R2:W-:Y:S01]  /*108a0*/  @!P4 ST.E [R10.64], R20 ;  /* 0x000000140a00c985 */ /* 0x0045e2000c101908 */
[----:B------:R-:W-:Y:S02]  /*108b0*/  LEA R29, P4, R2, c[0x0][0x400], 0x2 ;  /* 0x00010000021d7a11 */ /* 0x000fe400078810ff */
[----:B------:R-:W-:Y:S01]  /*108c0*/  IMAD.IADD R3, R3, 0x1, R8 ;  /* 0x0000000103037824 */ /* 0x000fe200078e0208 */
[----:B---3--:R3:W-:Y:S01]  /*108d0*/  @!P0 ST.E [R6.64], R21 ;  /* 0x0000001506008985 */ /* 0x0087e2000c101908 */
[----:B------:R-:W-:-:S03]  /*108e0*/  ISETP.GE.AND P1, PT, R15, UR4, PT ;  /* 0x000000040f007c0c */ /* 0x000fc6000bf26270 */
[----:B------:R-:W-:Y:S01]  /*108f0*/  LEA.HI.X R26, R2, c[0x0][0x404], R3, 0x2, P4 ;  /* 0x00010100021a7a11 */ /* 0x000fe200020f1403 */
[----:B-----5:R4:W-:Y:S01]  /*10900*/  @!P5 ST.E [R4.64], R18 ;  /* 0x000000120400d985 */ /* 0x0209e2000c101908 */
[----:B------:R-:W-:Y:S02]  /*10910*/  ISETP.GE.AND P0, PT, R0, UR4, PT ;  /* 0x0000000400007c0c */ /* 0x000fe4000bf06270 */
[C---:B------:R-:W-:Y:S01]  /*10920*/  IADD3 R17, R45.reuse, 0x8, RZ ;  /* 0x000000082d117810 */ /* 0x040fe20007ffe0ff */
[----:B------:R4:W4:Y:S01]  /*10930*/  SHFL.IDX PT, R0, R29, RZ, 0x1c1f ;  /* 0x001c1fff1d007589 */ /* 0x00092200000e0000 */
[C---:B------:R-:W-:Y:S02]  /*10940*/  IADD3 R16, R45.reuse, 0x10, RZ ;  /* 0x000000102d107810 */ /* 0x040fe40007ffe0ff */
[C---:B------:R-:W-:Y:S01]  /*10950*/  IADD3 R15, R45.reuse, 0x18, RZ ;  /* 0x000000182d0f7810 */ /* 0x040fe20007ffe0ff */
[----:B------:R4:W4:Y:S01]  /*10960*/  SHFL.IDX PT, R2, R26, RZ, 0x1c1f ;  /* 0x001c1fff1a027589 */ /* 0x00092200000e0000 */
[----:B------:R-:W-:-:S02]  /*10970*/  IADD3 R14, R45, 0x20, RZ ;  /* 0x000000202d0e7810 */ /* 0x000fc40007ffe0ff */
[C---:B-1----:R-:W-:Y:S02]  /*10980*/  IADD3 R13, R45.reuse, 0x28, RZ ;  /* 0x000000282d0d7810 */ /* 0x042fe40007ffe0ff */
[C---:B------:R-:W-:Y:S02]  /*10990*/  IADD3 R12, R45.reuse, 0x30, RZ ;  /* 0x000000302d0c7810 */ /* 0x040fe40007ffe0ff */
[C---:B------:R-:W-:Y:S02]  /*109a0*/  IADD3 R9, R45.reuse, 0x48, RZ ;  /* 0x000000482d097810 */ /* 0x040fe40007ffe0ff */
[C---:B------:R-:W-:Y:S02]  /*109b0*/  IADD3 R8, R45.reuse, 0x50, RZ ;  /* 0x000000502d087810 */ /* 0x040fe40007ffe0ff */
[C---:B--2---:R-:W-:Y:S02]  /*109c0*/  IADD3 R11, R45.reuse, 0x38, RZ ;  /* 0x000000382d0b7810 */ /* 0x044fe40007ffe0ff */
[----:B------:R-:W-:-:S02]  /*109d0*/  IADD3 R10, R45, 0x40, RZ ;  /* 0x000000402d0a7810 */ /* 0x000fc40007ffe0ff */
[C---:B---3--:R-:W-:Y:S02]  /*109e0*/  IADD3 R7, R45.reuse, 0x58, RZ ;  /* 0x000000582d077810 */ /* 0x048fe40007ffe0ff */
[C---:B------:R-:W-:Y:S02]  /*109f0*/  IADD3 R3, R45.reuse, 0x60, RZ ;  /* 0x000000602d037810 */ /* 0x040fe40007ffe0ff */
[C---:B------:R-:W-:Y:S02]  /*10a00*/  IADD3 R6, R45.reuse, 0x68, RZ ;  /* 0x000000682d067810 */ /* 0x040fe40007ffe0ff */
[C---:B----4-:R-:W-:Y:S02]  /*10a10*/  IADD3 R5, R45.reuse, 0x70, RZ ;  /* 0x000000702d057810 */ /* 0x050fe40007ffe0ff */
[----:B------:R-:W-:Y:S02]  /*10a20*/  IADD3 R4, R45, 0x78, RZ ;  /* 0x000000782d047810 */ /* 0x000fe40007ffe0ff */
        /* <DEDUP_REMOVED lines=15> */
[----:B------:R-:W-:Y:S01]  /*10b20*/  SHF.R.S32.HI R43, RZ, 0x1f, R4 ;  /* 0x0000001fff2b7819 */ /* 0x000fe20000011404 */
[----:B------:R-:W-:Y:S05]  /*10b30*/  @P3 BRA `(.L_x_970) ;  /* 0x0000041000003947 */ /* 0x000fea0003800000 */
[----:B------:R-:W-:Y:S02]  /*10b40*/  ISETP.GE.AND P5, PT, R45, c[0x0][0x3c8], PT ;  /* 0x0000f2002d007a0c */ /* 0x000fe40003fa6270 */
[----:B------:R-:W-:Y:S02]  /*10b50*/  ISETP.GE.AND P4, PT, R17, c[0x0][0x3c8], PT ;  /* 0x0000f20011007a0c */ /* 0x000fe40003f86270 */
[----:B------:R-:W-:-:S09]  /*10b60*/  ISETP.GE.AND P6, PT, R6, c[0x0][0x3c8], PT ;  /* 0x0000f20006007a0c */ /* 0x000fd20003fc6270 */
[----:B------:R-:W-:-:S04]  /*10b70*/  @!P5 LEA R18, P3, R45, R0, 0x2 ;  /* 0x000000002d12d211 */ /* 0x000fc800078610ff */
[----:B------:R-:W-:Y:S02]  /*10b80*/  @!P5 LEA.HI.X R19, R45, R2, R27, 0x2, P3 ;  /* 0x000000022d13d211 */ /* 0x000fe400018f141b */
[----:B------:R-:W-:-:S03]  /*10b90*/  ISETP.GE.AND P3, PT, R16, c[0x0][0x3c8], PT ;  /* 0x0000f20010007a0c */ /* 0x000fc60003f66270 */
[----:B------:R1:W-:Y:S02]  /*10ba0*/  @!P5 ST.E.64 [R18.64], R140 ;  /* 0x0000008c1200d985 */ /* 0x0003e4000c101b08 */
[----:B-1----:R-:W-:-:S04]  /*10bb0*/  @!P4 LEA R18, P5, R17, R0, 0x2 ;  /* 0x000000001112c211 */ /* 0x002fc800078a10ff */
        /* <DEDUP_REMOVED lines=42> */
[----:B------:R1:W-:Y:S01]  /*10e60*/  @!P3 ST.E.64 [R18.64], R96 ;  /* 0x000000601200b985 */ /* 0x0003e2000c101b08 */
[----:B------:R-:W-:-:S04]  /*10e70*/  @!P5 LEA R24, P3, R3, R0, 0x2 ;  /* 0x000000000318d211 */ /* 0x000fc800078610ff */
[----:B------:R-:W-:Y:S02]  /*10e80*/  @!P5 LEA.HI.X R25, R3, R2, R40, 0x2, P3 ;  /* 0x000000020319d211 */ /* 0x000fe400018f1428 */
[----:B------:R-:W-:Y:S02]  /*10e90*/  ISETP.GE.AND P5, PT, R5, c[0x0][0x3c8], PT ;  /* 0x0000f20005007a0c */ /* 0x000fe40003fa6270 */
[----:B------:R-:W-:-:S04]  /*10ea0*/  @!P6 LEA R22, P3, R6, R0, 0x2 ;  /* 0x000000000616e211 */ /* 0x000fc800078610ff */
[----:B------:R-:W-:-:S07]  /*10eb0*/  @!P6 LEA.HI.X R23, R6, R2, R41, 0x2, P3 ;  /* 0x000000020617e211 */ /* 0x000fce00018f1429 */
[----:B------:R-:W-:-:S04]  /*10ec0*/  @!P5 LEA R20, P3, R5, R0, 0x2 ;  /* 0x000000000514d211 */ /* 0x000fc800078610ff */
[----:B------:R-:W-:Y:S02]  /*10ed0*/  @!P5 LEA.HI.X R21, R5, R2, R42, 0x2, P3 ;  /* 0x000000020515d211 */ /* 0x000fe400018f142a */
[----:B-1----:R-:W-:-:S04]  /*10ee0*/  @!P4 LEA R18, P3, R4, R0, 0x2 ;  /* 0x000000000412c211 */ /* 0x002fc800078610ff */
[----:B------:R-:W-:Y:S02]  /*10ef0*/  @!P4 LEA.HI.X R19, R4, R2, R43, 0x2, P3 ;  /* 0x000000020413c211 */ /* 0x000fe400018f142b */
[----:B------:R-:W-:-:S13]  /*10f00*/  ISETP.GE.AND P3, PT, R3, c[0x0][0x3c8], PT ;  /* 0x0000f20003007a0c */ /* 0x000fda0003f66270 */
[----:B------:R1:W-:Y:S04]  /*10f10*/  @!P3 ST.E.64 [R24.64], R100 ;  /* 0x000000641800b985 */ /* 0x0003e8000c101b08 */
[----:B------:R1:W-:Y:S04]  /*10f20*/  @!P6 ST.E.64 [R22.64], R112 ;  /* 0x000000701600e985 */ /* 0x0003e8000c101b08 */
[----:B------:R1:W-:Y:S04]  /*10f30*/  @!P5 ST.E.64 [R20.64], R116 ;  /* 0x000000741400d985 */ /* 0x0003e8000c101b08 */
[----:B------:R1:W-:Y:S02]  /*10f40*/  @!P4 ST.E.64 [R18.64], R128 ;  /* 0x000000801200c985 */ /* 0x0003e4000c101b08 */
.L_x_970:
[----:B------:R-:W-:Y:S05]  /*10f50*/  BSYNC B0 ;  /* 0x0000000000007941 */ /* 0x000fea0003800000 */
.L_x_969:
[----:B------:R2:W3:Y:S01]  /*10f60*/  SHFL.IDX PT, R2, R26, 0x1, 0x1c1f ;  /* 0x003c1f001a027f89 */ /* 0x0004e200000e0000 */
[----:B------:R-:W-:Y:S03]  /*10f70*/  BSSY B0, `(.L_x_971) ;  /* 0x0000043000007945 */ /* 0x000fe60003800000 */
[----:B------:R2:W4:Y:S01]  /*10f80*/  SHFL.IDX PT, R0, R29, 0x1, 0x1c1f ;  /* 0x003c1f001d007f89 */ /* 0x00052200000e0000 */
[----:B------:R-:W-:Y:S05]  /*10f90*/  @P2 BRA `(.L_x_972) ;  /* 0x0000040000002947 */ /* 0x000fea0003800000 */
[----:B------:R-:W-:Y:S02]  /*10fa0*/  ISETP.GE.AND P5, PT, R45, c[0x0][0x3c8], PT ;  /* 0x0000f2002d007a0c */ /* 0x000fe40003fa6270 */
[----:B------:R-:W-:-:S02]  /*10fb0*/  ISETP.GE.AND P2, PT, R17, c[0x0][0x3c8], PT ;  /* 0x0000f20011007a0c */ /* 0x000fc40003f46270 */
[----:B------:R-:W-:-:S09]  /*10fc0*/  ISETP.GE.AND P3, PT, R16, c[0x0][0x3c8], PT ;  /* 0x0000f20010007a0c */ /* 0x000fd20003f66270 */
[----:B-1--4-:R-:W-:-:S04]  /*10fd0*/  @!P5 LEA R18, P4, R45, R0, 0x2 ;  /* 0x000000002d12d211 */ /* 0x012fc800078810ff */
[----:B---3--:R-:W-:Y:S02]  /*10fe0*/  @!P5 LEA.HI.X R19, R45, R2, R27, 0x2, P4 ;  /* 0x000000022d13d211 */ /* 0x008fe400020f141b */
[----:B------:R-:W-:-:S03]  /*10ff0*/  @!P2 LEA R20, P4, R17, R0, 0x2 ;  /* 0x000000001114a211 */ /* 0x000fc600078810ff */
[----:B------:R1:W-:Y:S01]  /*11000*/  @!P5 ST.E.64 [R18.64], R142 ;  /* 0x0000008e1200d985 */ /* 0x0003e2000c101b08 */
[----:B------:R-:W-:Y:S02]  /*11010*/  ISETP.GE.AND P5, PT, R15, c[0x0][0x3c8], PT ;  /* 0x0000f2000f007a0c */ /* 0x000fe40003fa6270 */
[----:B------:R-:W-:-:S05]  /*11020*/  @!P2 LEA.HI.X R21, R17, R2, R28, 0x2, P4 ;  /* 0x000000021115a211 */ /* 0x000fca00020f141c */
[----:B------:R3:W-:Y:S01]  /*11030*/  @!P2 ST.E.64 [R20.64], R162 ;  /* 0x000000a21400a985 */ /* 0x0007e2000c101b08 */
[----:B------:R-:W-:Y:S02]  /*11040*/  ISETP.GE.AND P2, PT, R14, c[0x0][0x3c8], PT ;  /* 0x0000f2000e007a0c */ /* 0x000fe40003f46270 */
[----:B-1----:R-:W-:-:S04]  /*11050*/  @!P3 LEA R18, P4, R16, R0, 0x2 ;  /* 0x000000001012b211 */ /* 0x002fc800078810ff */
[----:B------:R-:W-:Y:S02]  /*11060*/  @!P3 LEA.HI.X R19, R16, R2, R30, 0x2, P4 ;  /* 0x000000021013b211 */ /* 0x000fe400020f141e */
[----:B---3--:R-:W-:-:S03]  /*11070*/  @!P5 LEA R20, P4, R15, R0, 0x2 ;  /* 0x000000000f14d211 */ /* 0x008fc600078810ff */
        /* <DEDUP_REMOVED lines=33> */
[----:B------:R-:W-:Y:S02]  /*11290*/  @!P3 LEA.HI.X R21, R7, R2, R38, 0x2, P4 ;  /* 0x000000020715b211 */ /* 0x000fe400020f1426 */
[----:B------:R-:W-:-:S03]  /*112a0*/  ISETP.GE.AND P4, PT, R6, c[0x0][0x3c8], PT ;  /* 0x0000f20006007a0c */ /* 0x000fc60003f86270 */
[----:B------:R3:W-:Y:S01]  /*112b0*/  @!P3 ST.E.64 [R20.64], R98 ;  /* 0x000000621400b985 */ /* 0x0007e2000c101b08 */
[----:B------:R-:W-:Y:S02]  /*112c0*/  ISETP.GE.AND P3, PT, R5, c[0x0][0x3c8], PT ;  /* 0x0000f20005007a0c */ /* 0x000fe40003f66270 */
[----:B-1----:R-:W-:-:S04]  /*112d0*/  @!P5 LEA R18, P2, R3, R0, 0x2 ;  /* 0x000000000312d211 */ /* 0x002fc800078410ff */
[----:B------:R-:W-:Y:S02]  /*112e0*/  @!P5 LEA.HI.X R19, R3, R2, R40, 0x2, P2 ;  /* 0x000000020313d211 */ /* 0x000fe400010f1428 */
[----:B------:R-:W-:-:S03]  /*112f0*/  ISETP.GE.AND P2, PT, R4, c[0x0][0x3c8], PT ;  /* 0x0000f20004007a0c */ /* 0x000fc60003f46270 */
[----:B------:R1:W-:Y:S01]  /*11300*/  @!P5 ST.E.64 [R18.64], R102 ;  /* 0x000000661200d985 */ /* 0x0003e2000c101b08 */
[----:B------:R-:W-:-:S04]  /*11310*/  @!P4 LEA R22, P5, R6, R0, 0x2 ;  /* 0x000000000616c211 */ /* 0x000fc800078a10ff */
[----:B------:R-:W-:Y:S02]  /*11320*/  @!P4 LEA.HI.X R23, R6, R2, R41, 0x2, P5 ;  /* 0x000000020617c211 */ /* 0x000fe400028f1429 */
[----:B---3--:R-:W-:-:S03]  /*11330*/  @!P3 LEA R20, P5, R5, R0, 0x2 ;  /* 0x000000000514b211 */ /* 0x008fc600078a10ff */
[----:B------:R3:W-:Y:S01]  /*11340*/  @!P4 ST.E.64 [R22.64], R114 ;  /* 0x000000721600c985 */ /* 0x0007e2000c101b08 */
[----:B------:R-:W-:-:S05]  /*11350*/  @!P3 LEA.HI.X R21, R5, R2, R42, 0x2, P5 ;  /* 0x000000020515b211 */ /* 0x000fca00028f142a */
[----:B------:R3:W-:Y:S01]  /*11360*/  @!P3 ST.E.64 [R20.64], R118 ;  /* 0x000000761400b985 */ /* 0x0007e2000c101b08 */
[----:B-1----:R-:W-:-:S04]  /*11370*/  @!P2 LEA R18, P5, R4, R0, 0x2 ;  /* 0x000000000412a211 */ /* 0x002fc800078a10ff */
[----:B------:R-:W-:-:S05]  /*11380*/  @!P2 LEA.HI.X R19, R4, R2, R43, 0x2, P5 ;  /* 0x000000020413a211 */ /* 0x000fca00028f142b */
[----:B------:R3:W-:Y:S04]  /*11390*/  @!P2 ST.E.64 [R18.64], R130 ;  /* 0x000000821200a985 */ /* 0x0007e8000c101b08 */
.L_x_972:
[----:B------:R-:W-:Y:S05]  /*113a0*/  BSYNC B0 ;  /* 0x0000000000007941 */ /* 0x000fea0003800000 */
.L_x_971:
[----:B---3--:R3:W1:Y:S01]  /*113b0*/  SHFL.IDX PT, R2, R26, 0x2, 0x1c1f ;  /* 0x005c1f001a027f89 */ /* 0x00866200000e0000 */
[----:B------:R-:W-:Y:S03]  /*113c0*/  BSSY B0, `(.L_x_973) ;  /* 0x0000043000007945 */ /* 0x000fe60003800000 */
[----:B----4-:R3:W4:Y:S01]  /*113d0*/  SHFL.IDX PT, R0, R29, 0x2, 0x1c1f ;  /* 0x005c1f001d007f89 */ /* 0x01072200000e0000 */
[----:B------:R-:W-:Y:S05]  /*113e0*/  @P1 BRA `(.L_x_974) ;  /* 0x0000040000001947 */ /* 0x000fea0003800000 */
[----:B------:R-:W-:Y:S02]  /*113f0*/  ISETP.GE.AND P3, PT, R45, c[0x0][0x3c8], PT ;  /* 0x0000f2002d007a0c */ /* 0x000fe40003f66270 */
[----:B------:R-:W-:Y:S02]  /*11400*/  ISETP.GE.AND P5, PT, R17, c[0x0][0x3c8], PT ;  /* 0x0000f20011007a0c */ /* 0x000fe40003fa6270 */
[----:B------:R-:W-:Y:S02]  /*11410*/  ISETP.GE.AND P2, PT, R16, c[0x0][0x3c8], PT ;  /* 0x0000f20010007a0c */ /* 0x000fe40003f46270 */
[----:B------:R-:W-:-:S07]  /*11420*/  ISETP.GE.AND P1, PT, R15, c[0x0][0x3c8], PT ;  /* 0x0000f2000f007a0c */ /* 0x000fce0003f26270 */
[----:B-1--4-:R-:W-:-:S04]  /*11430*/  @!P3 LEA R18, P4, R45, R0, 0x2 ;  /* 0x000000002d12b211 */ /* 0x012fc800078810ff */
[----:B------:R-:W-:Y:S02]  /*11440*/  @!P3 LEA.HI.X R19, R45, R2, R27, 0x2, P4 ;  /* 0x000000022d13b211 */ /* 0x000fe400020f141b */
        /* <DEDUP_REMOVED lines=8> */
[----:B----4-:R-:W-:-:S03]  /*114d0*/  @!P1 LEA R20, P4, R15, R0, 0x2 ;  /* 0x000000000f149211 */ /* 0x010fc600078810ff */
        /* <DEDUP_REMOVED lines=23> */
[----:B------:R-:W-:-:S03]  /*11650*/  @!P5 LEA R22, P4, R9, R0, 0x2 ;  /* 0x000000000916d211 */ /* 0x000fc600078810ff */
[----:B------:R1:W-:Y:S01]  /*11660*/  @!P3 ST.E.64 [R18.64], R72 ;  /* 0x000000481200b985 */ /* 0x0003e2000c101b08 */
[----:B------:R-:W-:Y:S02]  /*11670*/  @!P5 LEA.HI.X R23, R9, R2, R37, 0x2, P4 ;  /* 0x000000020917d211 */ /* 0x000fe400020f1425 */
[----:B------:R-:W-:Y:S02]  /*11680*/  ISETP.GE.AND P4, PT, R3, c[0x0][0x3c8], PT ;  /* 0x0000f20003007a0c */ /* 0x000fe40003f86270 */
[C---:B----4-:R-:W-:Y:S01]  /*11690*/  @!P2 LEA R20, P3, R8.reuse, R0, 0x2 ;  /* 0x000000000814a211 */ /* 0x050fe200078610ff */
[----:B------:R4:W-:Y:S03]  /*116a0*/  @!P5 ST.E.64 [R22.64], R76 ;  /* 0x0000004c1600d985 */ /* 0x0009e6000c101b08 */
        /* <DEDUP_REMOVED lines=8> */
[----:B------:R-:W-:Y:S02]  /*11730*/  ISETP.GE.AND P1, PT, R4, c[0x0][0x3c8], PT ;  /* 0x0000f20004007a0c */ /* 0x000fe40003f26270 */
[----:B------:R-:W-:Y:S02]  /*11740*/  @!P4 LEA.HI.X R25, R3, R2, R40, 0x2, P5 ;  /* 0x000000020319c211 */ /* 0x000fe400028f1428 */
[----:B----4-:R-:W-:-:S03]  /*11750*/  @!P3 LEA R22, P5, R6, R0, 0x2 ;  /* 0x000000000616b211 */ /* 0x010fc600078a10ff */
[----:B------:R4:W-:Y:S01]  /*11760*/  @!P4 ST.E.64 [R24.64], R104 ;  /* 0x000000681800c985 */ /* 0x0009e2000c101b08 */
[----:B------:R-:W-:Y:S02]  /*11770*/  @!P3 LEA.HI.X R23, R6, R2, R41, 0x2, P5 ;  /* 0x000000020617b211 */ /* 0x000fe400028f1429 */
[----:B-----5:R-:W-:-:S03]  /*11780*/  @!P2 LEA R20, P5, R5, R0, 0x2 ;  /* 0x000000000514a211 */ /* 0x020fc600078a10ff */
[----:B------:R4:W-:Y:S01]  /*11790*/  @!P3 ST.E.64 [R22.64], R108 ;  /* 0x0000006c1600b985 */ /* 0x0009e2000c101b08 */
[----:B------:R-:W-:-:S05]  /*117a0*/  @!P2 LEA.HI.X R21, R5, R2, R42, 0x2, P5 ;  /* 0x000000020515a211 */ /* 0x000fca00028f142a */
[----:B------:R4:W-:Y:S01]  /*117b0*/  @!P2 ST.E.64 [R20.64], R120 ;  /* 0x000000781400a985 */ /* 0x0009e2000c101b08 */
[----:B-1----:R-:W-:-:S04]  /*117c0*/  @!P1 LEA R18, P5, R4, R0, 0x2 ;  /* 0x0000000004129211 */ /* 0x002fc800078a10ff */
[----:B------:R-:W-:-:S05]  /*117d0*/  @!P1 LEA.HI.X R19, R4, R2, R43, 0x2, P5 ;  /* 0x0000000204139211 */ /* 0x000fca00028f142b */
[----:B------:R4:W-:Y:S04]  /*117e0*/  @!P1 ST.E.64 [R18.64], R124 ;  /* 0x0000007c12009985 */ /* 0x0009e8000c101b08 */
.L_x_974:
[----:B------:R-:W-:Y:S05]  /*117f0*/  BSYNC B0 ;  /* 0x0000000000007941 */ /* 0x000fea0003800000 */
.L_x_973:
[----:B-1----:R1:W2:Y:S04]  /*11800*/  SHFL.IDX PT, R2, R26, 0x3, 0x1c1f ;  /* 0x007c1f001a027f89 */ /* 0x0022a800000e0000 */
[----:B----4-:R1:W4:Y:S01]  /*11810*/  SHFL.IDX PT, R0, R29, 0x3, 0x1c1f ;  /* 0x007c1f001d007f89 */ /* 0x01032200000e0000 */
[----:B------:R-:W-:Y:S05]  /*11820*/  @P0 BRA `(.L_x_975) ;  /* 0x000006e000000947 */ /* 0x000fea0003800000 */
[----:B------:R-:W-:Y:S02]  /*11830*/  ISETP.GE.AND P3, PT, R45, c[0x0][0x3c8], PT ;  /* 0x0000f2002d007a0c */ /* 0x000fe40003f66270 */
[----:B------:R-:W-:Y:S02]  /*11840*/  ISETP.GE.AND P2, PT, R17, c[0x0][0x3c8], PT ;  /* 0x0000f20011007a0c */ /* 0x000fe40003f46270 */
[----:B------:R-:W-:Y:S02]  /*11850*/  ISETP.GE.AND P1, PT, R16, c[0x0][0x3c8], PT ;  /* 0x0000f20010007a0c */ /* 0x000fe40003f26270 */
[----:B------:R-:W-:-:S02]  /*11860*/  ISETP.GE.AND P0, PT, R15, c[0x0][0x3c8], PT ;  /* 0x0000f2000f007a0c */ /* 0x000fc40003f06270 */
[----:B------:R-:W-:-:S05]  /*11870*/  ISETP.GE.AND P4, PT, R14, c[0x0][0x3c8], PT ;  /* 0x0000f2000e007a0c */ /* 0x000fca0003f86270 */
[----:B----4-:R-:W-:-:S04]  /*11880*/  @!P3 LEA R18, P5, R45, R0, 0x2 ;  /* 0x000000002d12b211 */ /* 0x010fc800078a10ff */
[----:B--2---:R-:W-:Y:S02]  /*11890*/  @!P3 LEA.HI.X R19, R45, R2, R27, 0x2, P5 ;  /* 0x000000022d13b211 */ /* 0x004fe400028f141b */
[----:B------:R-:W-:-:S03]  /*118a0*/  @!P2 LEA R20, P5, R17, R0, 0x2 ;  /* 0x000000001114a211 */ /* 0x000fc600078a10ff */
[----:B------:R2:W-:Y:S01]  /*118b0*/  @!P3 ST.E.64 [R18.64], R146 ;  /* 0x000000921200b985 */ /* 0x0005e2000c101b08 */
[----:B------:R-:W-:Y:S02]  /*118c0*/  @!P2 LEA.HI.X R21, R17, R2, R28, 0x2, P5 ;  /* 0x000000021115a211 */ /* 0x000fe400028f141c */
[----:B------:R-:W-:-:S03]  /*118d0*/  ISETP.GE.AND P3, PT, R13, c[0x0][0x3c8], PT ;  /* 0x0000f2000d007a0c */ /* 0x000fc60003f66270 */
[----:B------:R4:W-:Y:S01]  /*118e0*/  @!P2 ST.E.64 [R20.64], R150 ;  /* 0x000000961400a985 */ /* 0x0009e2000c101b08 */
[----:B--2---:R-:W-:-:S04]  /*118f0*/  @!P1 LEA R18, P5, R16, R0, 0x2 ;  /* 0x0000000010129211 */ /* 0x004fc800078a10ff */
[----:B------:R-:W-:Y:S02]  /*11900*/  @!P1 LEA.HI.X R19, R16, R2, R30, 0x2, P5 ;  /* 0x0000000210139211 */ /* 0x000fe400028f141e */
[CC--:B----4-:R-:W-:Y:S02]  /*11910*/  @!P0 LEA R20, P2, R15.reuse, R0.reuse, 0x2 ;  /* 0x000000000f148211 */ /* 0x0d0fe400078410ff */
[----:B------:R-:W-:Y:S01]  /*11920*/  @!P4 LEA R22, P5, R14, R0, 0x2 ;  /* 0x000000000e16c211 */ /* 0x000fe200078a10ff */
[----:B------:R2:W-:Y:S01]  /*11930*/  @!P1 ST.E.64 [R18.64], R154 ;  /* 0x0000009a12009985 */ /* 0x0005e2000c101b08 */
[-C--:B------:R-:W-:Y:S02]  /*11940*/  @!P0 LEA.HI.X R21, R15, R2.reuse, R32, 0x2, P2 ;  /* 0x000000020f158211 */ /* 0x080fe400010f1420 */
[----:B------:R-:W-:Y:S02]  /*11950*/  ISETP.GE.AND P2, PT, R12, c[0x0][0x3c8], PT ;  /* 0x0000f2000c007a0c */ /* 0x000fe40003f46270 */
[----:B------:R-:W-:Y:S01]  /*11960*/  ISETP.GE.AND P1, PT, R11, c[0x0][0x3c8], PT ;  /* 0x0000f2000b007a0c */ /* 0x000fe20003f26270 */
[----:B------:R-:W-:Y:S01]  /*11970*/  @!P0 ST.E.64 [R20.64], R158 ;  /* 0x0000009e14008985 */ /* 0x000fe2000c101b08 */
[----:B------:R-:W-:-:S02]  /*11980*/  @!P4 LEA.HI.X R23, R14, R2, R31, 0x2, P5 ;  /* 0x000000020e17c211 */ /* 0x000fc400028f141f */
[----:B------:R-:W-:-:S03]  /*11990*/  ISETP.GE.AND P0, PT, R10, c[0x0][0x3c8], PT ;  /* 0x0000f2000a007a0c */ /* 0x000fc60003f06270 */
[----:B------:R-:W-:Y:S01]  /*119a0*/  @!P4 ST.E.64 [R22.64], R166 ;  /* 0x000000a61600c985 */ /* 0x000fe2000c101b08 */
[----:B--2---:R-:W-:-:S04]  /*119b0*/  @!P3 LEA R18, P5, R13, R0, 0x2 ;  /* 0x000000000d12b211 */ /* 0x004fc800078a10ff */
[----:B------:R-:W-:Y:S02]  /*119c0*/  @!P3 LEA.HI.X R19, R13, R2, R33, 0x2, P5 ;  /* 0x000000020d13b211 */ /* 0x000fe400028f1421 */
[----:B------:R-:W-:-:S03]  /*119d0*/  @!P2 LEA R16, P5, R12, R0, 0x2 ;  /* 0x000000000c10a211 */ /* 0x000fc600078a10ff */
[----:B------:R-:W-:Y:S01]  /*119e0*/  @!P3 ST.E.64 [R18.64], R170 ;  /* 0x000000aa1200b985 */ /* 0x000fe2000c101b08 */
[----:B------:R-:W-:Y:S02]  /*119f0*/  @!P2 LEA.HI.X R17, R12, R2, R34, 0x2, P5 ;  /* 0x000000020c11a211 */ /* 0x000fe400028f1422 */
        /* <DEDUP_REMOVED lines=16> */
[----:B----4-:R-:W-:Y:S02]  /*11b00*/  @!P3 LEA R12, P5, R7, R0, 0x2 ;  /* 0x00000000070cb211 */ /* 0x010fe400078a10ff */
[-C--:B------:R-:W-:Y:S02]  /*11b10*/  @!P4 LEA.HI.X R15, R8, R2.reuse, R39, 0x2, P0 ;  /* 0x00000002080fc211 */ /* 0x080fe400000f1427 */
[----:B------:R-:W-:Y:S02]  /*11b20*/  ISETP.GE.AND P0, PT, R5, c[0x0][0x3c8], PT ;  /* 0x0000f20005007a0c */ /* 0x000fe40003f06270 */
[----:B------:R-:W-:Y:S01]  /*11b30*/  @!P3 LEA.HI.X R13, R7, R2, R38, 0x2, P5 ;  /* 0x00000002070db211 */ /* 0x000fe200028f1426 */
[----:B------:R2:W-:Y:S04]  /*11b40*/  @!P4 ST.E.64 [R14.64], R90 ;  /* 0x0000005a0e00c985 */ /* 0x0005e8000c101b08 */
[----:B------:R2:W-:Y:S01]  /*11b50*/  @!P3 ST.E.64 [R12.64], R94 ;  /* 0x0000005e0c00b985 */ /* 0x0005e2000c101b08 */
[----:B-----5:R-:W-:-:S04]  /*11b60*/  @!P2 LEA R10, P5, R3, R0, 0x2 ;  /* 0x00000000030aa211 */ /* 0x020fc800078a10ff */
        /* <DEDUP_REMOVED lines=10> */
[----:B--2---:R-:W-:-:S04]  /*11c10*/  LEA R6, P0, R4, R0, 0x2 ;  /* 0x0000000004067211 */ /* 0x004fc800078010ff */
[----:B------:R-:W-:-:S05]  /*11c20*/  LEA.HI.X R7, R4, R2, R43, 0x2, P0 ;  /* 0x0000000204077211 */ /* 0x000fca00000f142b */
[----:B------:R2:W-:Y:S01]  /*11c30*/  ST.E.64 [R6.64], R126 ;  /* 0x0000007e06007985 */ /* 0x0005e2000c101b08 */
[----:B------:R-:W-:Y:S05]  /*11c40*/  BRA `(.L_x_975) ;  /* 0x000002c000007947 */ /* 0x000fea0003800000 */
.L_x_967:
        /* <DEDUP_REMOVED lines=44> */
.L_x_975:
[----:B------:R-:W-:Y:S05]  /*11f10*/  BSYNC B1 ;  /* 0x0000000000017941 */ /* 0x000fea0003800000 */
.L_x_966:
[----:B------:R-:W-:-:S13]  /*11f20*/  ISETP.NE.AND P0, PT, RZ, UR6, PT ;  /* 0x00000006ff007c0c */ /* 0x000fda000bf05270 */
[----:B------:R-:W-:Y:S01]  /*11f30*/  @P0 WARPSYNC 0xffffffff ;  /* 0xffffffff00000948 */ /* 0x000fe20003800000 */
[----:B------:R-:W-:Y:S06]  /*11f40*/  @P0 BAR.SYNC.DEFER_BLOCKING 0x5, 0x80 ;  /* 0x0142000000000b1d */ /* 0x000fec0000010000 */
[----:B--2-4-:R-:W2:Y:S04]  /*11f50*/  @P0 LDS R0, [0x10100] ;  /* 0x01010000ff000984 */ /* 0x014ea80000000800 */
[----:B--2---:R2:W-:Y:S04]  /*11f60*/  @P0 STL [R1+0x58], R0 ;  /* 0x0000580001000387 */ /* 0x0045e80000100800 */
[----:B------:R-:W-:Y:S06]  /*11f70*/  @P0 BAR.ARV 0x4, 0x80 ;  /* 0x0102000000000b1d */ /* 0x000fec0000002000 */
[----:B------:R-:W-:Y:S05]  /*11f80*/  @P0 BRA `(.L_x_976) ;  /* 0x0000009000000947 */ /* 0x000fea0003800000 */
[----:B------:R-:W-:Y:S05]  /*11f90*/  BRA.DIV ~URZ, `(.L_x_977) ;  /* 0x00000a527f007947 */ /* 0x000fea000b800000 */
[----:B--2---:R2:W4:Y:S02]  /*11fa0*/  SHFL.IDX PT, R0, R44, RZ, 0x1f ;  /* 0x00001fff2c007589 */ /* 0x00452400000e0000 */
.L_x_994:
[----:B------:R-:W5:Y:S01]  /*11fb0*/  S2R R2, SR_TID.X ;  /* 0x0000000000027919 */ /* 0x000f620000002100 */
[----:B------:R-:W-:Y:S03]  /*11fc0*/  WARPSYNC 0xffffffff ;  /* 0xffffffff00007948 */ /* 0x000fe60003800000 */
[----:B------:R-:W-:Y:S06]  /*11fd0*/  BAR.SYNC.DEFER_BLOCKING 0x4, 0x80 ;  /* 0x0102000000007b1d */ /* 0x000fec0000010000 */
[----:B----4-:R4:W-:Y:S01]  /*11fe0*/  STL [R1+0x58], R0 ;  /* 0x0000580001007387 */ /* 0x0109e20000100800 */
[----:B-----5:R-:W-:-:S13]  /*11ff0*/  LOP3.LUT P0, RZ, R2, 0x7f, RZ, 0xc0, !PT ;  /* 0x0000007f02ff7812 */ /* 0x020fda000780c0ff */
[----:B------:R4:W-:Y:S04]  /*12000*/  @!P0 STS [0x10100], R44 ;  /* 0x0101002cff008388 */ /* 0x0009e80000000800 */
[----:B------:R-:W-:Y:S06]  /*12010*/  BAR.ARV 0x5, 0x80 ;  /* 0x0142000000007b1d */ /* 0x000fec0000002000 */
.L_x_976:
[----:B--2-4-:R-:W2:Y:S02]  /*12020*/  LDL R0, [R1+0x58] ;  /* 0x0000580001007983 */ /* 0x014ea40000100800 */
[----:B--2---:R-:W-:-:S13]  /*12030*/  ISETP.GE.AND P0, PT, R0, c[0x0][0x538], PT ;  /* 0x00014e0000007a0c */ /* 0x004fda0003f06270 */
[----:B-1-3--:R-:W-:Y:S01]  /*12040*/  @P0 CALL.REL.NOINC `(.L_x_978) ;  /* 0x0000001000000944 */ /* 0x00afe20003c00000 */
[----:B------:R-:W-:Y:S05]  /*12050*/  BRA `(.L_x_979) ;  /* 0xfffee72000007947 */ /* 0x000fea000383ffff */
.L_x_978:
[----:B------:R-:W-:Y:S05]  /*12060*/  EXIT ;  /* 0x000000000000794d */ /* 0x000fea0003800000 */
.L_x_930:
[----:B-1----:R-:W-:Y:S01]  /*12070*/  IMAD.MOV.U32 R9, RZ, RZ, R5 ;  /* 0x000000ffff097224 */ /* 0x002fe200078e0005 */
[----:B------:R-:W-:Y:S01]  /*12080*/  MOV R8, RZ ;  /* 0x000000ff00087202 */ /* 0x000fe20000000f00 */
[----:B------:R-:W-:Y:S01]  /*12090*/  IMAD.MOV.U32 R3, RZ, RZ, 0x181f ;  /* 0x0000181fff037424 */ /* 0x000fe200078e00ff */
[----:B------:R-:W-:Y:S02]  /*120a0*/  MOV R2, 0x120c0 ;  /* 0x000120c000027802 */ /* 0x000fe40000000f00 */
[----:B------:R-:W-:Y:S05]  /*120b0*/  CALL.REL.NOINC `($__internal_19_$__cuda_sm70_shflsync_idx_p) ;  /* 0x000009e000007944 */ /* 0x000fea0003c00000 */
[----:B------:R-:W-:Y:S01]  /*120c0*/  MOV R7, R8 ;  /* 0x0000000800077202 */ /* 0x000fe20000000f00 */
[----:B------:R-:W-:Y:S05]  /*120d0*/  BRA `(.L_x_980) ;  /* 0xfffef74000007947 */ /* 0x000fea000383ffff */
.L_x_931:
[----:B-1----:R-:W-:Y:S01]  /*120e0*/  IMAD.MOV.U32 R9, RZ, RZ, R6 ;  /* 0x000000ffff097224 */ /* 0x002fe200078e0006 */
[----:B------:R-:W-:Y:S01]  /*120f0*/  MOV R8, RZ ;  /* 0x000000ff00087202 */ /* 0x000fe20000000f00 */
[----:B------:R-:W-:Y:S01]  /*12100*/  IMAD.MOV.U32 R3, RZ, RZ, 0x181f ;  /* 0x0000181fff037424 */ /* 0x000fe200078e00ff */
[----:B------:R-:W-:Y:S02]  /*12110*/  MOV R2, 0x12130 ;  /* 0x0001213000027802 */ /* 0x000fe40000000f00 */
[----:B--23--:R-:W-:Y:S05]  /*12120*/  CALL.REL.NOINC `($__internal_19_$__cuda_sm70_shflsync_idx_p) ;  /* 0x0000097000007944 */ /* 0x00cfea0003c00000 */
[----:B------:R-:W-:Y:S01]  /*12130*/  MOV R3, R8 ;  /* 0x0000000800037202 */ /* 0x000fe20000000f00 */
[----:B------:R-:W-:Y:S05]  /*12140*/  BRA `(.L_x_981) ;  /* 0xfffef6f000007947 */ /* 0x000fea000383ffff */
.L_x_934:
[----:B--2---:R-:W-:Y:S01]  /*12150*/  IMAD.MOV.U32 R9, RZ, RZ, R5 ;  /* 0x000000ffff097224 */ /* 0x004fe200078e0005 */
[----:B------:R-:W-:Y:S01]  /*12160*/  MOV R8, 0x1 ;  /* 0x0000000100087802 */ /* 0x000fe20000000f00 */
[----:B----4-:R-:W-:Y:S01]  /*12170*/  IMAD.MOV.U32 R3, RZ, RZ, 0x181f ;  /* 0x0000181fff037424 */ /* 0x010fe200078e00ff */
[----:B------:R-:W-:-:S02]  /*12180*/  MOV R2, 0x121a0 ;  /* 0x000121a000027802 */ /* 0x000fc40000000f00 */
[----:B-1-3--:R-:W-:Y:S05]  /*12190*/  CALL.REL.NOINC `($__internal_19_$__cuda_sm70_shflsync_idx_p) ;  /* 0x0000090000007944 */ /* 0x00afea0003c00000 */
[----:B------:R-:W-:Y:S01]  /*121a0*/  IMAD.MOV.U32 R7, RZ, RZ, R8 ;  /* 0x000000ffff077224 */ /* 0x000fe200078e0008 */
[----:B------:R-:W-:Y:S01]  /*121b0*/  MOV R8, 0x1 ;  /* 0x0000000100087802 */ /* 0x000fe20000000f00 */
[----:B------:R-:W-:Y:S01]  /*121c0*/  IMAD.MOV.U32 R9, RZ, RZ, R6 ;  /* 0x000000ffff097224 */ /* 0x000fe200078e0006 */
[----:B------:R-:W-:-:S02]  /*121d0*/  MOV R3, 0x181f ;  /* 0x0000181f00037802 */ /* 0x000fc40000000f00 */
[----:B------:R-:W-:Y:S02]  /*121e0*/  MOV R2, 0x12200 ;  /* 0x0001220000027802 */ /* 0x000fe40000000f00 */
[----:B------:R-:W-:Y:S05]  /*121f0*/  CALL.REL.NOINC `($__internal_19_$__cuda_sm70_shflsync_idx_p) ;  /* 0x000008a000007944 */ /* 0x000fea0003c00000 */
[----:B------:R-:W-:Y:S01]  /*12200*/  MOV R3, R8 ;  /* 0x0000000800037202 */ /* 0x000fe20000000f00 */
[----:B------:R-:W-:Y:S05]  /*12210*/  BRA `(.L_x_982) ;  /* 0xfffef77000007947 */ /* 0x000fea000383ffff */
.L_x_937:
[----:B-1----:R-:W-:Y:S01]  /*12220*/  IMAD.MOV.U32 R9, RZ, RZ, R5 ;  /* 0x000000ffff097224 */ /* 0x002fe200078e0005 */
[----:B------:R-:W-:Y:S01]  /*12230*/  MOV R8, 0x2 ;  /* 0x0000000200087802 */ /* 0x000fe20000000f00 */
[----:B--2---:R-:W-:Y:S01]  /*12240*/  IMAD.MOV.U32 R3, RZ, RZ, 0x181f ;  /* 0x0000181fff037424 */ /* 0x004fe200078e00ff */
[----:B------:R-:W-:Y:S02]  /*12250*/  MOV R2, 0x12270 ;  /* 0x0001227000027802 */ /* 0x000fe40000000f00 */
[----:B---3--:R-:W-:Y:S05]  /*12260*/  CALL.REL.NOINC `($__internal_19_$__cuda_sm70_shflsync_idx_p) ;  /* 0x0000083000007944 */ /* 0x008fea0003c00000 */
[----:B------:R-:W-:Y:S01]  /*12270*/  MOV R7, R8 ;  /* 0x0000000800077202 */ /* 0x000fe20000000f00 */
[----:B------:R-:W-:Y:S05]  /*12280*/  BRA `(.L_x_983) ;  /* 0xfffef83000007947 */ /* 0x000fea000383ffff */
.L_x_938:
[----:B------:R-:W-:Y:S01]  /*12290*/  IMAD.MOV.U32 R9, RZ, RZ, R6 ;  /* 0x000000ffff097224 */ /* 0x000fe200078e0006 */
[----:B------:R-:W-:Y:S01]  /*122a0*/  MOV R8, 0x2 ;  /* 0x0000000200087802 */ /* 0x000fe20000000f00 */
[----:B--2---:R-:W-:Y:S01]  /*122b0*/  IMAD.MOV.U32 R3, RZ, RZ, 0x181f ;  /* 0x0000181fff037424 */ /* 0x004fe200078e00ff */
[----:B------:R-:W-:Y:S02]  /*122c0*/  MOV R2, 0x122e0 ;  /* 0x000122e000027802 */ /* 0x000fe40000000f00 */
[----:B-1-34-:R-:W-:Y:S05]  /*122d0*/  CALL.REL.NOINC `($__internal_19_$__cuda_sm70_shflsync_idx_p) ;  /* 0x000007c000007944 */ /* 0x01afea0003c00000 */
[----:B------:R-:W-:Y:S01]  /*122e0*/  MOV R3, R8 ;  /* 0x0000000800037202 */ /* 0x000fe20000000f00 */
[----:B------:R-:W-:Y:S05]  /*122f0*/  BRA `(.L_x_984) ;  /* 0xfffef7e000007947 */ /* 0x000fea000383ffff */
.L_x_941:
[----:B-1----:R-:W-:Y:S01]  /*12300*/  IMAD.MOV.U32 R9, RZ, RZ, R5 ;  /* 0x000000ffff097224 */ /* 0x002fe200078e0005 */
[----:B------:R-:W-:Y:S01]  /*12310*/  MOV R8, 0x3 ;  /* 0x0000000300087802 */ /* 0x000fe20000000f00 */
[----:B------:R-:W-:Y:S01]  /*12320*/  IMAD.MOV.U32 R3, RZ, RZ, 0x181f ;  /* 0x0000181fff037424 */ /* 0x000fe200078e00ff */
[----:B------:R-:W-:-:S02]  /*12330*/  MOV R2, 0x12350 ;  /* 0x0001235000027802 */ /* 0x000fc40000000f00 */
[----:B--234-:R-:W-:Y:S05]  /*12340*/  CALL.REL.NOINC `($__internal_19_$__cuda_sm70_shflsync_idx_p) ;  /* 0x0000075000007944 */ /* 0x01cfea0003c00000 */
        /* <DEDUP_REMOVED lines=8> */
.L_x_944:
[----:B-1----:R-:W-:Y:S01]  /*123d0*/  IMAD.MOV.U32 R9, RZ, RZ, R5 ;  /* 0x000000ffff097224 */ /* 0x002fe200078e0005 */
[----:B------:R-:W-:Y:S01]  /*123e0*/  MOV R8, 0x4 ;  /* 0x0000000400087802 */ /* 0x000fe20000000f00 */
[----:B------:R-:W-:Y:S01]  /*123f0*/  IMAD.MOV.U32 R3, RZ, RZ, 0x181f ;  /* 0x0000181fff037424 */ /* 0x000fe200078e00ff */
[----:B------:R-:W-:Y:S02]  /*12400*/  MOV R2, 0x12420 ;  /* 0x0001242000027802 */ /* 0x000fe40000000f00 */
[----:B--234-:R-:W-:Y:S05]  /*12410*/  CALL.REL.NOINC `($__internal_19_$__cuda_sm70_shflsync_idx_p) ;  /* 0x0000068000007944 */ /* 0x01cfea0003c00000 */
[----:B------:R-:W-:Y:S01]  /*12420*/  MOV R7, R8 ;  /* 0x0000000800077202 */ /* 0x000fe20000000f00 */
[----:B------:R-:W-:Y:S05]  /*12430*/  BRA `(.L_x_986) ;  /* 0xfffef91000007947 */ /* 0x000fea000383ffff */
.L_x_945:
[----:B-1----:R-:W-:Y:S01]  /*12440*/  IMAD.MOV.U32 R9, RZ, RZ, R6 ;  /* 0x000000ffff097224 */ /* 0x002fe200078e0006 */
[----:B------:R-:W-:Y:S01]  /*12450*/  MOV R8, 0x4 ;  /* 0x0000000400087802 */ /* 0x000fe20000000f00 */
[----:B------:R-:W-:Y:S01]  /*12460*/  IMAD.MOV.U32 R3, RZ, RZ, 0x181f ;  /* 0x0000181fff037424 */ /* 0x000fe200078e00ff */
[----:B------:R-:W-:Y:S02]  /*12470*/  MOV R2, 0x12490 ;  /* 0x0001249000027802 */ /* 0x000fe40000000f00 */
[----:B--234-:R-:W-:Y:S05]  /*12480*/  CALL.REL.NOINC `($__internal_19_$__cuda_sm70_shflsync_idx_p) ;  /* 0x0000061000007944 */ /* 0x01cfea0003c00000 */
[----:B------:R-:W-:Y:S01]  /*12490*/  MOV R3, R8 ;  /* 0x0000000800037202 */ /* 0x000fe20000000f00 */
[----:B------:R-:W-:Y:S05]  /*124a0*/  BRA `(.L_x_987) ;  /* 0xfffef8c000007947 */ /* 0x000fea000383ffff */
.L_x_948:
[----:B--2---:R-:W-:Y:S01]  /*124b0*/  IMAD.MOV.U32 R9, RZ, RZ, R5 ;  /* 0x000000ffff097224 */ /* 0x004fe200078e0005 */
[----:B------:R-:W-:Y:S01]  /*124c0*/  MOV R8, 0x5 ;  /* 0x0000000500087802 */ /* 0x000fe20000000f00 */
[----:B------:R-:W-:Y:S01]  /*124d0*/  IMAD.MOV.U32 R3, RZ, RZ, 0x181f ;  /* 0x0000181fff037424 */ /* 0x000fe200078e00ff */
[----:B------:R-:W-:-:S02]  /*124e0*/  MOV R2, 0x12500 ;  /* 0x0001250000027802 */ /* 0x000fc40000000f00 */
[----:B-1-34-:R-:W-:Y:S05]  /*124f0*/  CALL.REL.NOINC `($__internal_19_$__cuda_sm70_shflsync_idx_p) ;  /* 0x000005a000007944 */ /* 0x01afea0003c00000 */
        /* <DEDUP_REMOVED lines=8> */
.L_x_951:
[----:B-1----:R-:W-:Y:S01]  /*12580*/  IMAD.MOV.U32 R9, RZ, RZ, R5 ;  /* 0x000000ffff097224 */ /* 0x002fe200078e0005 */
[----:B------:R-:W-:Y:S01]  /*12590*/  MOV R8, 0x6 ;  /* 0x0000000600087802 */ /* 0x000fe20000000f00 */
[----:B--2---:R-:W-:Y:S01]  /*125a0*/  IMAD.MOV.U32 R3, RZ, RZ, 0x181f ;  /* 0x0000181fff037424 */ /* 0x004fe200078e00ff */
[----:B------:R-:W-:Y:S02]  /*125b0*/  MOV R2, 0x125d0 ;  /* 0x000125d000027802 */ /* 0x000fe40000000f00 */
[----:B---34-:R-:W-:Y:S05]  /*125c0*/  CALL.REL.NOINC `($__internal_19_$__cuda_sm70_shflsync_idx_p) ;  /* 0x000004d000007944 */ /* 0x018fea0003c00000 */
[----:B------:R-:W-:Y:S01]  /*125d0*/  MOV R7, R8 ;  /* 0x0000000800077202 */ /* 0x000fe20000000f00 */
[----:B------:R-:W-:Y:S05]  /*125e0*/  BRA `(.L_x_989) ;  /* 0xfffef9f000007947 */ /* 0x000fea000383ffff */
.L_x_952:
[----:B------:R-:W-:Y:S01]  /*125f0*/  IMAD.MOV.U32 R9, RZ, RZ, R6 ;  /* 0x000000ffff097224 */ /* 0x000fe200078e0006 */
[----:B------:R-:W-:Y:S01]  /*12600*/  MOV R8, 0x6 ;  /* 0x0000000600087802 */ /* 0x000fe20000000f00 */
[----:B--2---:R-:W-:Y:S01]  /*12610*/  IMAD.MOV.U32 R3, RZ, RZ, 0x181f ;  /* 0x0000181fff037424 */ /* 0x004fe200078e00ff */
[----:B------:R-:W-:Y:S02]  /*12620*/  MOV R2, 0x12640 ;  /* 0x0001264000027802 */ /* 0x000fe40000000f00 */
[----:B-1-34-:R-:W-:Y:S05]  /*12630*/  CALL.REL.NOINC `($__internal_19_$__cuda_sm70_shflsync_idx_p) ;  /* 0x0000046000007944 */ /* 0x01afea0003c00000 */
[----:B------:R-:W-:Y:S01]  /*12640*/  MOV R3, R8 ;  /* 0x0000000800037202 */ /* 0x000fe20000000f00 */
[----:B------:R-:W-:Y:S05]  /*12650*/  BRA `(.L_x_990) ;  /* 0xfffef9a000007947 */ /* 0x000fea000383ffff */
.L_x_955:
        /* <DEDUP_REMOVED lines=13> */
.L_x_962:
[----:B--2---:R1:W5:Y:S01]  /*12730*/  LDL R0, [R1+0x8] ;  /* 0x0000080001007983 */ /* 0x0043620000100800 */
[----:B------:R-:W-:Y:S02]  /*12740*/  MOV R3, 0x2 ;  /* 0x0000000200037802 */ /* 0x000fe40000000f00 */
[----:B------:R-:W-:Y:S02]  /*12750*/  MOV R2, 0x12770 ;  /* 0x0001277000027802 */ /* 0x000fe40000000f00 */
[----:B-1---5:R-:W-:Y:S05]  /*12760*/  CALL.REL.NOINC `($__internal_18_$__cuda_sm70_shflsync_bfly_p) ;  /* 0x000002f000007944 */ /* 0x022fea0003c00000 */
[----:B------:R-:W-:Y:S01]  /*12770*/  MOV R7, R8 ;  /* 0x0000000800077202 */ /* 0x000fe20000000f00 */
[----:B------:R-:W-:Y:S05]  /*12780*/  BRA `(.L_x_992) ;  /* 0xffffcd5000007947 */ /* 0x000fea000383ffff */
.L_x_963:
[----:B------:R-:W-:Y:S01]  /*12790*/  IMAD.MOV.U32 R0, RZ, RZ, R7 ;  /* 0x000000ffff007224 */ /* 0x000fe200078e0007 */
[----:B------:R-:W-:Y:S02]  /*127a0*/  MOV R3, 0x1 ;  /* 0x0000000100037802 */ /* 0x000fe40000000f00 */
[----:B------:R-:W-:Y:S02]  /*127b0*/  MOV R2, 0x127d0 ;  /* 0x000127d000027802 */ /* 0x000fe40000000f00 */
[----:B-----5:R-:W-:Y:S05]  /*127c0*/  CALL.REL.NOINC `($__internal_18_$__cuda_sm70_shflsync_bfly_p) ;  /* 0x0000029000007944 */ /* 0x020fea0003c00000 */
[----:B------:R1:W5:Y:S01]  /*127d0*/  LDL R0, [R1+0x4] ;  /* 0x0000040001007983 */ /* 0x0003620000100800 */
[----:B------:R-:W-:Y:S01]  /*127e0*/  FADD.FTZ R7, R7, R8 ;  /* 0x0000000807077221 */ /* 0x000fe20000010000 */
[----:B------:R-:W-:-:S02]  /*127f0*/  MOV R3, 0x2 ;  /* 0x0000000200037802 */ /* 0x000fc40000000f00 */
[----:B------:R-:W-:Y:S02]  /*12800*/  MOV R2, 0x12820 ;  /* 0x0001282000027802 */ /* 0x000fe40000000f00 */
[----:B-1---5:R-:W-:Y:S05]  /*12810*/  CALL.REL.NOINC `($__internal_18_$__cuda_sm70_shflsync_bfly_p) ;  /* 0x0000024000007944 */ /* 0x022fea0003c00000 */
[----:B------:R-:W2:Y:S01]  /*12820*/  LDL.LU R0, [R1+0x4] ;  /* 0x0000040001007983 */ /* 0x000ea20000300800 */
[----:B------:R-:W-:Y:S02]  /*12830*/  MOV R3, 0x1 ;  /* 0x0000000100037802 */ /* 0x000fe40000000f00 */
[----:B------:R-:W-:Y:S01]  /*12840*/  MOV R2, 0x12880 ;  /* 0x0001288000027802 */ /* 0x000fe20000000f00 */
[----:B--2---:R-:W-:-:S05]  /*12850*/  FADD.FTZ R6, R0, R8 ;  /* 0x0000000800067221 */ /* 0x004fca0000010000 */
[----:B------:R-:W-:Y:S02]  /*12860*/  MOV R0, R6 ;  /* 0x0000000600007202 */ /* 0x000fe40000000f00 */
[----:B------:R-:W-:Y:S05]  /*12870*/  CALL.REL.NOINC `($__internal_18_$__cuda_sm70_shflsync_bfly_p) ;  /* 0x000001e000007944 */ /* 0x000fea0003c00000 */
[----:B------:R1:W5:Y:S01]  /*12880*/  LDL R0, [R1+0x10] ;  /* 0x0000100001007983 */ /* 0x0003620000100800 */
[----:B------:R-:W-:Y:S01]  /*12890*/  FADD.FTZ R6, R6, R8 ;  /* 0x0000000806067221 */ /* 0x000fe20000010000 */
[----:B------:R-:W-:Y:S02]  /*128a0*/  MOV R3, 0x2 ;  /* 0x0000000200037802 */ /* 0x000fe40000000f00 */
        /* <DEDUP_REMOVED lines=19> */
[----:B------:R-:W-:Y:S05]  /*129e0*/  BRA `(.L_x_993) ;  /* 0xffffcc2000007947 */ /* 0x000fea000383ffff */
.L_x_977:
[----:B------:R-:W-:Y:S01]  /*129f0*/  IMAD.MOV.U32 R9, RZ, RZ, R44 ;  /* 0x000000ffff097224 */ /* 0x000fe200078e002c */
[----:B------:R-:W-:Y:S01]  /*12a00*/  MOV R8, RZ ;  /* 0x000000ff00087202 */ /* 0x000fe20000000f00 */
[----:B------:R-:W-:Y:S01]  /*12a10*/  IMAD.MOV.U32 R3, RZ, RZ, 0x1f ;  /* 0x0000001fff037424 */ /* 0x000fe200078e00ff */
[----:B------:R-:W-:Y:S02]  /*12a20*/  MOV R2, 0x12a40 ;  /* 0x00012a4000027802 */ /* 0x000fe40000000f00 */
[----:B-123--:R-:W-:Y:S05]  /*12a30*/  CALL.REL.NOINC `($__internal_19_$__cuda_sm70_shflsync_idx_p) ;  /* 0x0000006000007944 */ /* 0x00efea0003c00000 */
[----:B------:R-:W-:Y:S01]  /*12a40*/  MOV R0, R8 ;  /* 0x0000000800007202 */ /* 0x000fe20000000f00 */
[----:B------:R-:W-:Y:S05]  /*12a50*/  BRA `(.L_x_994) ;  /* 0xfffff55000007947 */ /* 0x000fea000383ffff */
        .weak           $__internal_18_$__cuda_sm70_shflsync_bfly_p
        .type           $__internal_18_$__cuda_sm70_shflsync_bfly_p,@function
        .size           $__internal_18_$__cuda_sm70_shflsync_bfly_p,($__internal_19_$__cuda_sm70_shflsync_idx_p - $__internal_18_$__cuda_sm70_shflsync_bfly_p)
$__internal_18_$__cuda_sm70_shflsync_bfly_p:
[----:B------:R-:W-:Y:S04]  /*12a60*/  WARPSYNC R9 ;  /* 0x0000000900007348 */ /* 0x000fe80003800000 */
[----:B------:R1:W2:Y:S02]  /*12a70*/  SHFL.BFLY PT, R8, R0, R3, R10 ;  /* 0x0c00000300087389 */ /* 0x0002a400000e000a */
[----:B-1----:R-:W-:-:S04]  /*12a80*/  MOV R3, 0x0 ;  /* 0x0000000000037802 */ /* 0x002fc80000000f00 */
[----:B--2---:R-:W-:Y:S05]  /*12a90*/  RET.REL.NODEC R2 `(_ZN7cutlass13device_kernelIN5flash19enable_sm80_to_sm89INS1_16FlashAttnFwdSm80INS1_25CollectiveMainloopFwdSm80ILi4ELi1ELb0EN4cute5tupleIJNS5_1CILi128EEENS7_ILi64EEES8_EEELi128ENS_6half_tEfNS_4arch4Sm80ELb1ELb0ELb0ELb0ELb0ELb0ELb1ELb1EEENS1_21CollectiveEpilogueFwdINS6_IJS8_S8_S9_EEENS6_IJNS7_ILi1EEESH_SH_EEESB_SD_Li128ELb0ELb1ELb1ELb0EEENS1_30DynamicPersistentTileSchedulerILi128ELi128ELb1ELb1ELb0EEEEEEEEEvNT_6ParamsE) ;  /* 0xfffed56002007950 */ /* 0x004fea0003c3ffff */
        .weak           $__internal_19_$__cuda_sm70_shflsync_idx_p
        .type           $__internal_19_$__cuda_sm70_shflsync_idx_p,@function
        .size           $__internal_19_$__cuda_sm70_shflsync_idx_p,(.L_x_1363 - $__internal_19_$__cuda_sm70_shflsync_idx_p)
$__internal_19_$__cuda_sm70_shflsync_idx_p:
[----:B------:R-:W-:-:S04]  /*12aa0*/  MOV R11, 0xffffffff ;  /* 0xffffffff000b7802 */ /* 0x000fc80000000f00 */
[----:B------:R-:W-:Y:S04]  /*12ab0*/  WARPSYNC R11 ;  /* 0x0000000b00007348 */ /* 0x000fe80003800000 */
[----:B------:R1:W2:Y:S02]  /*12ac0*/  SHFL.IDX PT, R8, R9, R8, R3 ;  /* 0x0000000809087389 */ /* 0x0002a400000e0003 */
[----:B-1----:R-:W-:-:S04]  /*12ad0*/  MOV R3, 0x0 ;  /* 0x0000000000037802 */ /* 0x002fc80000000f00 */
[----:B--2---:R-:W-:Y:S05]  /*12ae0*/  RET.REL.NODEC R2 `(_ZN7cutlass13device_kernelIN5flash19enable_sm80_to_sm89INS1_16FlashAttnFwdSm80INS1_25CollectiveMainloopFwdSm80ILi4ELi1ELb0EN4cute5tupleIJNS5_1CILi128EEENS7_ILi64EEES8_EEELi128ENS_6half_tEfNS_4arch4Sm80ELb1ELb0ELb0ELb0ELb0ELb0ELb1ELb1EEENS1_21CollectiveEpilogueFwdINS6_IJS8_S8_S9_EEENS6_IJNS7_ILi1EEESH_SH_EEESB_SD_Li128ELb0ELb1ELb1ELb0EEENS1_30DynamicPersistentTileSchedulerILi128ELi128ELb1ELb1ELb0EEEEEEEEEvNT_6ParamsE) ;  /* 0xfffed51002007950 */ /* 0x004fea0003c3ffff */
.L_x_995:
        /* <DEDUP_REMOVED lines=9> */
.L_x_1363:


//--------------------- .text._ZN7cutlass13device_kernelIN5flash19enable_sm80_to_sm89INS1_16FlashAttnFwdSm80INS1_25CollectiveMainloopFwdSm80ILi8ELi1ELb1EN4cute5tupleIJNS5_1CILi128EEENS7_ILi112EEES8_EEELi128ENS_6half_tEfNS_4arch4Sm80ELb1ELb0ELb0ELb1ELb0ELb0ELb1ELb1EEENS1_21CollectiveEpilogueFwdINS6_IJS8_S8_S9_EEENS6_IJNS7_ILi1EEESH_SH_EEESB_SD_Li256ELb1ELb1ELb1ELb0EEENS1_36VarlenDynamicPersistentTileSchedulerILi128ELi112ELi256ELi256ELb1ELb1ELb0ELb1ELb1ELb1EEEEEEEEEvNT_6ParamsE --------------------------
	.section	.text._ZN7cutlass13device_kernelIN5flash19enable_sm80_to_sm89INS1_16FlashAttnFwdSm80INS1_25CollectiveMainloopFwdSm80ILi8ELi1ELb1EN4cute5tupleIJNS5_1CILi128EEENS7_ILi112EEES8_EEELi128ENS_6half_tEfNS_4arch4Sm80ELb1ELb0ELb0ELb1ELb0ELb0ELb1ELb1EEENS1_21CollectiveEpilogueFwdINS6_IJS8_S8_S9_EEENS6_IJNS7_ILi1EEESH_SH_EEESB_SD_Li256ELb1ELb1ELb1ELb0EEENS1_36VarlenDynamicPersistentTileSchedulerILi128ELi112ELi256ELi256ELb1ELb1ELb0ELb1ELb1ELb1EEEEEEEEEvNT_6ParamsE,"ax",@progbits
	.sectioninfo	@"SHI_REGISTERS=255"
	.align	128
.text._ZN7cutlass13device_kernelIN5flash19enable_sm80_to_sm89INS1_16FlashAttnFwdSm80INS1_25CollectiveMainloopFwdSm80ILi8ELi1ELb1EN4cute5tupleIJNS5_1CILi128EEENS7_ILi112EEES8_EEELi128ENS_6half_tEfNS_4arch4Sm80ELb1ELb0ELb0ELb1ELb0ELb0ELb1ELb1EEENS1_21CollectiveEpilogueFwdINS6_IJS8_S8_S9_EEENS6_IJNS7_ILi1EEESH_SH_EEESB_SD_Li256ELb1ELb1ELb1ELb0EEENS1_36VarlenDynamicPersistentTileSchedulerILi128ELi112ELi256ELi256ELb1ELb1ELb0ELb1ELb1ELb1EEEEEEEEEvNT_6ParamsE:
        .type           _ZN7cutlass13device_kernelIN5flash19enable_sm80_to_sm89INS1_16FlashAttnFwdSm80INS1_25CollectiveMainloopFwdSm80ILi8ELi1ELb1EN4cute5tupleIJNS5_1CILi128EEENS7_ILi112EEES8_EEELi128ENS_6half_tEfNS_4arch4Sm80ELb1ELb0ELb0ELb1ELb0ELb0ELb1ELb1EEENS1_21CollectiveEpilogueFwdINS6_IJS8_S8_S9_EEENS6_IJNS7_ILi1EEESH_SH_EEESB_SD_Li256ELb1ELb1ELb1ELb0EEENS1_36VarlenDynamicPersistentTileSchedulerILi128ELi112ELi256ELi256ELb1ELb1ELb0ELb1ELb1ELb1EEEEEEEEEvNT_6ParamsE,@function
        .size           _ZN7cutlass13device_kernelIN5flash19enable_sm80_to_sm89INS1_16FlashAttnFwdSm80INS1_25CollectiveMainloopFwdSm80ILi8ELi1ELb1EN4cute5tupleIJNS5_1CILi128EEENS7_ILi112EEES8_EEELi128ENS_6half_tEfNS_4arch4Sm80ELb1ELb0ELb0ELb1ELb0ELb0ELb1ELb1EEENS1_21CollectiveEpilogueFwdINS6_IJS8_S8_S9_EEENS6_IJNS7_ILi1EEESH_SH_EEESB_SD_Li256ELb1ELb1ELb1ELb0EEENS1_36VarlenDynamicPersistentTileSchedulerILi128ELi112ELi256ELi256ELb1ELb1ELb0ELb1ELb1ELb1EEEEEEEEEvNT_6ParamsE,(.L_x_1366 - _ZN7cutlass13device_kernelIN5flash19enable_sm80_to_sm89INS1_16FlashAttnFwdSm80INS1_25CollectiveMainloopFwdSm80ILi8ELi1ELb1EN4cute5tupleIJNS5_1CILi128EEENS7_ILi112EEES8_EEELi128ENS_6half_tEfNS_4arch4Sm80ELb1ELb0ELb0ELb1ELb0ELb0ELb1ELb1EEENS1_21CollectiveEpilogueFwdINS6_IJS8_S8_S9_EEENS6_IJNS7_ILi1EEESH_SH_EEESB_SD_Li256ELb1ELb1ELb1ELb0EEENS1_36VarlenDynamicPersistentTileSchedulerILi128ELi112ELi256ELi256ELb1ELb1ELb0ELb1ELb1ELb1EEEEEEEEEvNT_6ParamsE)
        .other          _ZN7cutlass13device_kernelIN5flash19enable_sm80_to_sm89INS1_16FlashAttnFwdSm80INS1_25CollectiveMainloopFwdSm80ILi8ELi1ELb1EN4cute5tupleIJNS5_1CILi128EEENS7_ILi112EEES8_EEELi128ENS_6half_tEfNS_4arch4Sm80ELb1ELb0ELb0ELb1ELb0ELb0ELb1ELb1EEENS1_21CollectiveEpilogueFwdINS6_IJS8_S8_S9_EEENS6_IJNS7_ILi1EEESH_SH_EEESB_SD_Li256ELb1ELb1ELb1ELb0EEENS1_36VarlenDynamicPersistentTileSchedulerILi128ELi112ELi256ELi256ELb1ELb1ELb0ELb1ELb1ELb1EEEEEEEEEvNT_6ParamsE,@"STO_CUDA_ENTRY STV_DEFAULT"
_ZN7cutlass13device_kernelIN5flash19enable_sm80_to_sm89INS1_16FlashAttnFwdSm80INS1_25CollectiveMainloopFwdSm80ILi8ELi1ELb1EN4cute5tupleIJNS5_1CILi128EEENS7_ILi112EEES8_EEELi128ENS_6half_tEfNS_4arch4Sm80ELb1ELb0ELb0ELb1ELb0ELb0ELb1ELb1EEENS1_21CollectiveEpilogueFwdINS6_IJS8_S8_S9_EEENS6_IJNS7_ILi1EEESH_SH_EEESB_SD_Li256ELb1ELb1ELb1ELb0EEENS1_36VarlenDynamicPersistentTileSchedulerILi128ELi112ELi256ELi256ELb1ELb1ELb0ELb1ELb1ELb1EEEEEEEEEvNT_6ParamsE:
        /* <DEDUP_REMOVED lines=15> */
[----:B------:R-:W-:-:S03]  /*00f0*/  CS2R R8, SRZ ;  /* 0x0000000000087805 */ /* 0x000fc6000001ff00 */
        /* <DEDUP_REMOVED lines=10> */
[C---:B------:R-:W-:Y:S01]  /*01a0*/  ISETP.GE.U32.AND P4, PT, R13.reuse, 0x2, PT ;  /* 0x000000020d00780c */ /* 0x040fe20003f86070 */
[----:B------:R-:W-:Y:S01]  /*01b0*/  IMAD.MOV.U32 R7, RZ, RZ, RZ ;  /* 0x000000ffff077224 */ /* 0x000fe200078e00ff */
[----:B------:R-:W-:-:S02]  /*01c0*/  ISETP.GE.U32.AND P3, PT, R13, 0x4, PT ;  /* 0x000000040d00780c */ /* 0x000fc40003f66070 */
[C---:B------:R-:W-:Y:S02]  /*01d0*/  ISETP.GE.U32.AND P2, PT, R13.reuse, 0x8, PT ;  /* 0x000000080d00780c */ /* 0x040fe40003f46070 */
[----:B------:R-:W-:Y:S01]  /*01e0*/  ISETP.GE.U32.AND P1, PT, R13, 0x10, PT ;  /* 0x000000100d00780c */ /* 0x000fe20003f26070 */
[----:B--2---:R-:W-:-:S05]  /*01f0*/  IMAD R4, R9, R8, RZ ;  /* 0x0000000809047224 */ /* 0x004fca00078e02ff */
        /* <DEDUP_REMOVED lines=22> */
.L_x_1001:
        /* <DEDUP_REMOVED lines=16> */
.L_x_1092:
        /* <DEDUP_REMOVED lines=16> */
.L_x_1093:
[----:B--2---:R-:W-:-:S05]  /*0560*/  IMAD R0, R0, c[0x0][0x538], RZ ;  /* 0x00014e0000007a24 */ /* 0x004fca00078e02ff */
[----:B------:R-:W-:-:S04]  /*0570*/  IADD3 R6, R0, R6, RZ ;  /* 0x0000000600067210 */ /* 0x000fc80007ffe0ff */
[----:B------:R-:W-:-:S13]  /*0580*/  ISETP.GT.AND P0, PT, R6, UR4, PT ;  /* 0x0000000406007c0c */ /* 0x000fda000bf04270 */
[----:B-1----:R-:W-:Y:S05]  /*0590*/  @!P0 BRA `(.L_x_1001) ;  /* 0xfffffdc000008947 */ /* 0x002fea000383ffff */
.L_x_997:
[----:B------:R-:W-:-:S05]  /*05a0*/  IADD3 R11, -R0, R6, RZ ;  /* 0x00000006000b7210 */ /* 0x000fca0007ffe1ff */
[----:B------:R-:W-:-:S05]  /*05b0*/  IMAD R0, R4, c[0x0][0x538], R11 ;  /* 0x00014e0004007a24 */ /* 0x000fca00078e020b */
[----:B------:R-:W-:Y:S01]  /*05c0*/  ISETP.GT.AND P0, PT, R0, UR4, PT ;  /* 0x0000000400007c0c */ /* 0x000fe2000bf04270 */
[----:B------:R-:W-:-:S12]  /*05d0*/  BRA.DIV ~URZ, `(.L_x_1002) ;  /* 0x000116027f007947 */ /* 0x000fd8000b800000 */
[----:B------:R-:W-:-:S04]  /*05e0*/  VOTE.ANY R10, PT, !P0 ;  /* 0x00000000000a7806 */ /* 0x000fc800040e0100 */
.L_x_1094:
[----:B------:R-:W1:Y:S02]  /*05f0*/  POPC R6, R10 ;  /* 0x0000000a00067309 */ /* 0x000e640000000000 */
[----:B-1----:R-:W-:-:S05]  /*0600*/  IADD3 R0, R6, R7, RZ ;  /* 0x0000000706007210 */ /* 0x002fca0007ffe0ff */
[----:B------:R1:W-:Y:S01]  /*0610*/  STL [R1+0x54], R0 ;  /* 0x0000540001007387 */ /* 0x0003e20000100800 */
[----:B------:R-:W-:Y:S05]  /*0620*/  BRA.DIV ~URZ, `(.L_x_1003) ;  /* 0x000116027f007947 */ /* 0x000fea000b800000 */
[----:B------:R2:W3:Y:S01]  /*0630*/  SHFL.IDX PT, R12, R9, R6, 0x1f ;  /* 0x00001f06090c7589 */ /* 0x0004e200000e0000 */
[----:B------:R-:W-:-:S03]  /*0640*/  MOV R7, RZ ;  /* 0x000000ff00077202 */ /* 0x000fc60000000f00 */
[----:B------:R2:W4:Y:S04]  /*0650*/  SHFL.IDX PT, R9, R8, R6, 0x1f ;  /* 0x00001f0608097589 */ /* 0x00052800000e0000 */
.L_x_1095:
[----:B------:R-:W-:Y:S01]  /*0660*/  ISETP.NE.AND P0, PT, R10, RZ, PT ;  /* 0x000000ff0a00720c */ /* 0x000fe20003f05270 */
[----:B------:R-:W-:-:S12]  /*0670*/  BSSY B0, `(.L_x_1004) ;  /* 0x0000005000007945 */ /* 0x000fd80003800000 */
[----:B------:R-:W-:Y:S05]  /*0680*/  @!P0 BRA `(.L_x_1005) ;  /* 0x0000003000008947 */ /* 0x000fea0003800000 */
[----:B------:R-:W-:Y:S01]  /*0690*/  IADD3 R3, R6, -0x1, RZ ;  /* 0xffffffff06037810 */ /* 0x000fe20007ffe0ff */
[----:B------:R-:W-:Y:S05]  /*06a0*/  BRA.DIV ~URZ, `(.L_x_1006) ;  /* 0x000116627f007947 */ /* 0x000fea000b800000 */
[----:B------:R1:W2:Y:S02]  /*06b0*/  SHFL.IDX PT, R7, R4, R3, 0x1f ;  /* 0x00001f0304077589 */ /* 0x0002a400000e0000 */
.L_x_1005:
[----:B------:R-:W-:Y:S05]  /*06c0*/  BSYNC B0 ;  /* 0x0000000000007941 */ /* 0x000fea0003800000 */
.L_x_1004:
[----:B-12---:R-:W-:Y:S01]  /*06d0*/  IMAD R0, R7, c[0x0][0x538], R11 ;  /* 0x00014e0007007a24 */ /* 0x006fe200078e020b */
[----:B----4-:R-:W-:Y:S01]  /*06e0*/  ISETP.NE.AND P0, PT, R9, 0x1, PT ;  /* 0x000000010900780c */ /* 0x010fe20003f05270 */
[----:B------:R-:W-:Y:S03]  /*06f0*/  BSSY B0, `(.L_x_1007) ;  /* 0x0000089000007945 */ /* 0x000fe60003800000 */
[----:B------:R1:W-:Y:S01]  /*0700*/  STL [R1+0x48], R0 ;  /* 0x0000480001007387 */ /* 0x0003e20000100800 */
[----:B------:R-:W-:-:S08]  /*0710*/  IADD3 R11, -R0, UR4, RZ ;  /* 0x00000004000b7c10 */ /* 0x000fd0000fffe1ff */
[----:B------:R-:W-:Y:S05]  /*0720*/  @!P0 BRA `(.L_x_1008) ;  /* 0x000003f000008947 */ /* 0x000fea0003800000 */
[-C--:B-1-3--:R-:W-:Y:S02]  /*0730*/  IABS R0, R12.reuse ;  /* 0x0000000c00007213 */ /* 0x08afe40000000000 */
[----:B------:R-:W-:-:S03]  /*0740*/  IABS R6, R12 ;  /* 0x0000000c00067213 */ /* 0x000fc60000000000 */
[----:B------:R-:W-:Y:S01]  /*0750*/  IMAD.MOV.U32 R5, RZ, RZ, R0 ;  /* 0x000000ffff057224 */ /* 0x000fe200078e0000 */
        /* <DEDUP_REMOVED lines=60> */
.L_x_1008:
[----:B------:R-:W2:Y:S01]  /*0b20*/  LDL R3, [R1+0x54] ;  /* 0x0000540001037983 */ /* 0x000ea20000100800 */
[----:B------:R-:W-:-:S04]  /*0b30*/  IMAD.MOV.U32 R2, RZ, RZ, 0x4 ;  /* 0x00000004ff027424 */ /* 0x000fc800078e00ff */
[----:B--2---:R-:W-:-:S05]  /*0b40*/  IMAD.WIDE R2, R3, R2, c[0x0][0x590] ;  /* 0x0001640003027625 */ /* 0x004fca00078e0202 */
[----:B------:R-:W2:Y:S02]  /*0b50*/  LDG.E R7, [R2.64] ;  /* 0x0000000602077981 */ /* 0x000ea4000c1e1900 */
[----:B--23--:R-:W-:-:S05]  /*0b60*/  IMAD R9, R7, R12, RZ ;  /* 0x0000000c07097224 */ /* 0x00cfca00078e02ff */
[-C--:B-1----:R-:W-:Y:S02]  /*0b70*/  IABS R0, R9.reuse ;  /* 0x0000000900007213 */ /* 0x082fe40000000000 */
        /* <DEDUP_REMOVED lines=64> */
.L_x_1009:
[----:B------:R-:W-:Y:S05]  /*0f80*/  BSYNC B0 ;  /* 0x0000000000007941 */ /* 0x000fea0003800000 */
.L_x_1007:
[----:B------:R-:W-:-:S04]  /*0f90*/  LOP3.LUT R0, RZ, R0, RZ, 0x33, !PT ;  /* 0x00000000ff007212 */ /* 0x000fc800078e33ff */
[----:B------:R-:W-:-:S05]  /*0fa0*/  IADD3 R0, R0, R12, RZ ;  /* 0x0000000c00007210 */ /* 0x000fca0007ffe0ff */
[----:B------:R2:W-:Y:S01]  /*0fb0*/  STL [R1+0x4c], R0 ;  /* 0x00004c0001007387 */ /* 0x0005e20000100800 */
[----:B------:R-:W-:Y:S05]  /*0fc0*/  BRA `(.L_x_1010) ;  /* 0x0000006000007947 */ /* 0x000fea0003800000 */
.L_x_998:
[----:B------:R-:W-:Y:S01]  /*0fd0*/  MOV R0, UR4 ;  /* 0x0000000400007c02 */ /* 0x000fe20008000f00 */
[----:B------:R-:W-:Y:S04]  /*0fe0*/  STL [R1+0x4c], RZ ;  /* 0x00004cff01007387 */ /* 0x000fe80000100800 */
[----:B------:R-:W-:Y:S04]  /*0ff0*/  STL [R1+0x50], RZ ;  /* 0x000050ff01007387 */ /* 0x000fe80000100800 */
[----:B------:R1:W-:Y:S02]  /*1000*/  STL [R1+0x48], R0 ;  /* 0x0000480001007387 */ /* 0x0003e40000100800 */
[----:B-1----:R-:W-:-:S05]  /*1010*/  MOV R0, c[0x0][0x53c] ;  /* 0x00014f0000007a02 */ /* 0x002fca0000000f00 */
[----:B------:R1:W-:Y:S02]  /*1020*/  STL [R1+0x54], R0 ;  /* 0x0000540001007387 */ /* 0x0003e40000100800 */
.L_x_1010:
        /* <DEDUP_REMOVED lines=8> */
.L_x_996:
        /* <DEDUP_REMOVED lines=13> */
[----:B------:R-:W-:Y:S01]  /*1180*/  LEA.HI R8, R9, R20, RZ, 0x5 ;  /* 0x0000001409087211 */ /* 0x000fe200078f28ff */
[----:B------:R-:W-:Y:S01]  /*1190*/  IMAD.IADD R13, R3, 0x1, -R0 ;  /* 0x00000001030d7824 */ /* 0x000fe200078e0a00 */
[----:B------:R-:W-:Y:S01]  /*11a0*/  LOP3.LUT R0, R2, 0xfffffff0, RZ, 0xc0, !PT ;  /* 0xfffffff002007812 */ /* 0x000fe200078ec0ff */
[----:B------:R-:W-:Y:S01]  /*11b0*/  IMAD.SHL.U32 R4, R17, 0x40, RZ ;  /* 0x0000004011047824 */ /* 0x000fe200078e00ff */
[----:B------:R-:W-:Y:S02]  /*11c0*/  SHF.R.S32.HI R2, RZ, 0x1f, R14 ;  /* 0x0000001fff027819 */ /* 0x000fe4000001140e */
[----:B------:R-:W-:Y:S01]  /*11d0*/  LOP3.LUT R3, R10, 0xfffffff8, RZ, 0xc0, !PT ;  /* 0xfffffff80a037812 */ /* 0x000fe200078ec0ff */
[----:B------:R-:W-:Y:S01]  /*11e0*/  IMAD.IADD R0, R20, 0x1, -R0 ;  /* 0x0000000114007824 */ /* 0x000fe200078e0a00 */
[----:B------:R-:W-:-:S02]  /*11f0*/  LEA.HI R2, R2, R6, RZ, 0x3 ;  /* 0x0000000602027211 */ /* 0x000fc400078f18ff */
[----:B------:R-:W-:Y:S01]  /*1200*/  SHF.R.S32.HI R210, RZ, 0x5, R8 ;  /* 0x00000005ffd27819 */ /* 0x000fe20000011408 */
[----:B------:R-:W-:Y:S01]  /*1210*/  IMAD.IADD R7, R20, 0x1, -R3 ;  /* 0x0000000114077824 */ /* 0x000fe200078e0a03 */
[----:B------:R-:W-:Y:S02]  /*1220*/  SHF.R.S32.HI R5, RZ, 0x1f, R0 ;  /* 0x0000001fff057819 */ /* 0x000fe40000011400 */
[----:B------:R-:W-:Y:S01]  /*1230*/  LOP3.LUT R3, R2, 0xfffffff8, RZ, 0xc0, !PT ;  /* 0xfffffff802037812 */ /* 0x000fe200078ec0ff */
[C---:B------:R-:W-:Y:S01]  /*1240*/  IMAD.SHL.U32 R18, R7.reuse, 0x8, RZ ;  /* 0x0000000807127824 */ /* 0x040fe200078e00ff */
[----:B------:R-:W-:Y:S01]  /*1250*/  LOP3.LUT R2, R4, 0x1c0, RZ, 0xc0, !PT ;  /* 0x000001c004027812 */ /* 0x000fe200078ec0ff */
[----:B------:R-:W-:Y:S01]  /*1260*/  IMAD.SHL.U32 R4, R7, 0x40, RZ ;  /* 0x0000004007047824 */ /* 0x000fe200078e00ff */
[----:B------:R-:W-:Y:S01]  /*1270*/  LEA.HI R11, R5, R0, RZ, 0x3 ;  /* 0x00000000050b7211 */ /* 0x000fe200078f18ff */
[----:B------:R-:W-:Y:S01]  /*1280*/  IMAD.IADD R6, R6, 0x1, -R3 ;  /* 0x0000000106067824 */ /* 0x000fe200078e0a03 */
[----:B------:R-:W-:Y:S01]  /*1290*/  SHF.R.U32.HI R5, RZ, 0x3, R2 ;  /* 0x00000003ff057819 */ /* 0x000fe20000011602 */
[----:B------:R-:W-:Y:S01]  /*12a0*/  STL [R1+0x30], R18 ;  /* 0x0000301201007387 */ /* 0x000fe20000100800 */
[----:B------:R-:W-:-:S02]  /*12b0*/  LOP3.LUT R3, R2, 0x38, R18, 0xf8, !PT ;  /* 0x0000003802037812 */ /* 0x000fc400078ef812 */
[----:B------:R-:W-:Y:S02]  /*12c0*/  LOP3.LUT R2, R11, 0xfffffff8, RZ, 0xc0, !PT ;  /* 0xfffffff80b027812 */ /* 0x000fe400078ec0ff */
[----:B------:R-:W-:Y:S02]  /*12d0*/  LOP3.LUT R7, R3, R5, RZ, 0x3c, !PT ;  /* 0x0000000503077212 */ /* 0x000fe400078e3cff */
[----:B------:R-:W-:Y:S01]  /*12e0*/  SHF.R.S32.HI R3, RZ, 0x1f, R8 ;  /* 0x0000001fff037819 */ /* 0x000fe20000011408 */
[----:B------:R-:W-:Y:S01]  /*12f0*/  IMAD.IADD R5, R0, 0x1, -R2 ;  /* 0x0000000100057824 */ /* 0x000fe200078e0a02 */
[----:B------:R-:W-:Y:S02]  /*1300*/  LOP3.LUT R2, R8, 0xffffffe0, RZ, 0xc0, !PT ;  /* 0xffffffe008027812 */ /* 0x000fe400078ec0ff */
[----:B------:R-:W-:Y:S02]  /*1310*/  LOP3.LUT R0, R4, 0x1c0, RZ, 0xc0, !PT ;  /* 0x000001c004007812 */ /* 0x000fe400078ec0ff */
[----:B------:R-:W-:Y:S01]  /*1320*/  LEA.HI R8, R9, R20, RZ, 0x6 ;  /* 0x0000001409087211 */ /* 0x000fe200078f30ff */
[----:B------:R-:W-:Y:S01]  /*1330*/  IMAD.IADD R16, R20, 0x1, -R2 ;  /* 0x0000000114107824 */ /* 0x000fe200078e0a02 */
[----:B------:R-:W-:-:S02]  /*1340*/  LOP3.LUT R4, R0, 0x8, R10, 0xf8, !PT ;  /* 0x0000000800047812 */ /* 0x000fc400078ef80a */
[----:B------:R-:W-:Y:S02]  /*1350*/  SHF.R.U32.HI R2, RZ, 0x3, R0 ;  /* 0x00000003ff027819 */ /* 0x000fe40000011600 */
[----:B------:R-:W-:Y:S02]  /*1360*/  LEA.HI R0, R3, R210, RZ, 0x3 ;  /* 0x000000d203007211 */ /* 0x000fe400078f18ff */
[----:B------:R-:W-:Y:S02]  /*1370*/  SHF.R.S32.HI R9, RZ, 0x1f, R16 ;  /* 0x0000001fff097819 */ /* 0x000fe40000011410 */
[----:B------:R-:W-:Y:S01]  /*1380*/  LOP3.LUT R12, R4, R2, RZ, 0x3c, !PT ;  /* 0x00000002040c7212 */ /* 0x000fe200078e3cff */
[----:B------:R-:W-:Y:S01]  /*1390*/  IMAD.SHL.U32 R2, R8, 0x8, RZ ;  /* 0x0000000808027824 */ /* 0x000fe200078e00ff */
[----:B------:R-:W-:Y:S02]  /*13a0*/  LOP3.LUT R0, R0, 0xffffff8, RZ, 0xc0, !PT ;  /* 0x0ffffff800007812 */ /* 0x000fe400078ec0ff */
[----:B------:R-:W-:-:S02]  /*13b0*/  LEA.HI R9, R9, R16, RZ, 0x2 ;  /* 0x0000001009097211 */ /* 0x000fc400078f10ff */
[----:B------:R-:W-:Y:S02]  /*13c0*/  LOP3.LUT R3, R6, 0x1, RZ, 0xc0, !PT ;  /* 0x0000000106037812 */ /* 0x000fe400078ec0ff */
[----:B------:R-:W-:Y:S01]  /*13d0*/  LOP3.LUT R216, R7, 0x7ffffe00, R2, 0xf8, !PT ;  /* 0x7ffffe0007d87812 */ /* 0x000fe200078ef802 */
[----:B------:R-:W-:Y:S01]  /*13e0*/  IMAD.IADD R2, R210, 0x1, -R0 ;  /* 0x00000001d2027824 */ /* 0x000fe200078e0a00 */
[----:B------:R-:W-:Y:S02]  /*13f0*/  SHF.R.S32.HI R0, RZ, 0x2, R9 ;  /* 0x00000002ff007819 */ /* 0x000fe40000011409 */
[----:B------:R-:W-:Y:S01]  /*1400*/  ISETP.NE.U32.AND P4, PT, R3, 0x1, PT ;  /* 0x000000010300780c */ /* 0x000fe20003f85070 */
[C---:B------:R-:W-:Y:S01]  /*1410*/  IMAD.SHL.U32 R3, R5.reuse, 0x40, RZ ;  /* 0x0000004005037824 */ /* 0x040fe200078e00ff */
        /* <DEDUP_REMOVED lines=9> */
[----:B------:R-:W-:Y:S01]  /*14b0*/  IMAD.MOV.U32 R14, RZ, RZ, 0x20 ;  /* 0x00000020ff0e7424 */ /* 0x000fe200078e00ff */
[----:B------:R-:W-:Y:S01]  /*14c0*/  SHF.R.U32.HI R2, RZ, 0x3, R0 ;  /* 0x00000003ff027819 */ /* 0x000fe20000011600 */
[----:B------:R-:W-:Y:S01]  /*14d0*/  STL [R1+0x98], R15 ;  /* 0x0000980f01007387 */ /* 0x000fe20000100800 */
[----:B------:R-:W-:Y:S01]  /*14e0*/  LEA.HI R0, R3, R3, RZ, 0x1 ;  /* 0x0000000303007211 */ /* 0x000fe200078f08ff */
[----:B------:R-:W-:Y:S01]  /*14f0*/  IMAD.SHL.U32 R216, R216, 0x2, RZ ;  /* 0x00000002d8d87824 */ /* 0x000fe200078e00ff */
[----:B------:R-:W-:Y:S01]  /*1500*/  LOP3.LUT R7, R5, R2, RZ, 0x3c, !PT ;  /* 0x0000000205077212 */ /* 0x000fe200078e3cff */
[----:B------:R-:W-:Y:S01]  /*1510*/  IMAD R5, R210, 0x200, R3 ;  /* 0x00000200d2057824 */ /* 0x000fe200078e0203 */
[----:B------:R-:W-:-:S02]  /*1520*/  LOP3.LUT R2, R4, 0x1c0, RZ, 0xc0, !PT ;  /* 0x000001c004027812 */ /* 0x000fc400078ec0ff */
[----:B------:R-:W-:Y:S01]  /*1530*/  R2P PR, R6, 0x6 ;  /* 0x0000000606007804 */ /* 0x000fe20000000000 */
[----:B------:R-:W-:Y:S01]  /*1540*/  IMAD.MOV.U32 R6, RZ, RZ, 0x10 ;  /* 0x00000010ff067424 */ /* 0x000fe200078e00ff */
[----:B------:R-:W-:Y:S02]  /*1550*/  LOP3.LUT R0, R0, 0x1ffffffe, RZ, 0xc0, !PT ;  /* 0x1ffffffe00007812 */ /* 0x000fe400078ec0ff */
[----:B------:R-:W-:Y:S02]  /*1560*/  LEA.HI R2, R2, R2, RZ, 0x1d ;  /* 0x0000000202027211 */ /* 0x000fe400078fe8ff */
[----:B------:R-:W-:Y:S01]  /*1570*/  SEL R4, R6, 0xfffffff0, !P3 ;  /* 0xfffffff006047807 */ /* 0x000fe20005800000 */
[----:B------:R-:W-:Y:S01]  /*1580*/  IMAD.IADD R10, R3, 0x1, -R0 ;  /* 0x00000001030a7824 */ /* 0x000fe200078e0a00 */
[----:B------:R-:W-:Y:S01]  /*1590*/  SEL R3, R14, 0xffffffe0, !P0 ;  /* 0xffffffe00e037807 */ /* 0x000fe20004000000 */
[----:B------:R-:W-:Y:S01]  /*15a0*/  IMAD.U32 R8, R5, 0x2, R2 ;  /* 0x0000000205087824 */ /* 0x000fe200078e0002 */
[----:B------:R-:W-:Y:S01]  /*15b0*/  LOP3.LUT R2, R9, 0x7ffffffc, RZ, 0xc0, !PT ;  /* 0x7ffffffc09027812 */ /* 0x000fe200078ec0ff */
[----:B------:R-:W-:Y:S01]  /*15c0*/  IMAD.SHL.U32 R6, R11, 0x40, RZ ;  /* 0x000000400b067824 */ /* 0x000fe200078e00ff */
[----:B------:R-:W-:Y:S01]  /*15d0*/  IADD3 R5, R18, 0x40, RZ ;  /* 0x0000004012057810 */ /* 0x000fe20007ffe0ff */
[----:B------:R-:W-:Y:S01]  /*15e0*/  IMAD.IADD R4, R4, 0x1, R3 ;  /* 0x0000000104047824 */ /* 0x000fe200078e0203 */
[----:B------:R-:W-:Y:S01]  /*15f0*/  LEA R11, R8, 0x80, 0x1 ;  /* 0x00000080080b7811 */ /* 0x000fe200078e08ff */
[----:B------:R-:W-:Y:S01]  /*1600*/  IMAD.IADD R2, R16, 0x1, -R2 ;  /* 0x0000000110027824 */ /* 0x000fe200078e0a02 */
[----:B------:R-:W-:Y:S01]  /*1610*/  LOP3.LUT R3, R7, 0x7ffffe00, R6, 0xf8, !PT ;  /* 0x7ffffe0007037812 */ /* 0x000fe200078ef806 */
[----:B------:R-:W-:Y:S01]  /*1620*/  IMAD.MOV.U32 R7, RZ, RZ, 0x40 ;  /* 0x00000040ff077424 */ /* 0x000fe200078e00ff */
[----:B------:R-:W-:Y:S01]  /*1630*/  SEL R6, R14, 0xffffffe0, !P1 ;  /* 0xffffffe00e067807 */ /* 0x000fe20004800000 */
[----:B------:R-:W-:Y:S01]  /*1640*/  IMAD R0, R13, 0x200, R12 ;  /* 0x000002000d007824 */ /* 0x000fe200078e020c */
[----:B------:R1:W-:Y:S01]  /*1650*/  STL [R1+0x2c], R5 ;  /* 0x00002c0501007387 */ /* 0x0003e20000100800 */
[----:B------:R-:W-:Y:S01]  /*1660*/  IMAD.SHL.U32 R8, R2, 0x2, RZ ;  /* 0x0000000202087824 */ /* 0x000fe200078e00ff */
[----:B------:R-:W-:Y:S01]  /*1670*/  LEA R191, R3, 0x100, 0x1 ;  /* 0x0000010003bf7811 */ /* 0x000fe200078e08ff */
[----:B------:R-:W-:Y:S01]  /*1680*/  IMAD R2, R10, 0x8, R15 ;  /* 0x000000080a027824 */ /* 0x000fe200078e020f */
[----:B------:R-:W-:Y:S01]  /*1690*/  LEA R188, R0, 0x8100, 0x1 ;  /* 0x0000810000bc7811 */ /* 0x000fe200078e08ff */
[----:B------:R-:W-:Y:S01]  /*16a0*/  IMAD.IADD R9, R11, 0x1, R6 ;  /* 0x000000010b097824 */ /* 0x000fe200078e0206 */
[----:B------:R2:W-:Y:S01]  /*16b0*/  STL [R1+0x58], R8 ;  /* 0x0000580801007387 */ /* 0x0005e20000100800 */
[----:B------:R-:W-:Y:S01]  /*16c0*/  SEL R0, R7, 0xffffffc0, !P0 ;  /* 0xffffffc007007807 */ /* 0x000fe20004000000 */
[--C-:B------:R-:W-:Y:S01]  /*16d0*/  IMAD R210, R210, 0x800, R191.reuse ;  /* 0x00000800d2d27824 */ /* 0x100fe200078e02bf */
[----:B------:R-:W-:Y:S01]  /*16e0*/  IADD3 R220, -R17, 0x70, RZ ;  /* 0x0000007011dc7810 */ /* 0x000fe20007ffe1ff */
[----:B------:R-:W-:Y:S01]  /*16f0*/  STL [R1+0x6c], R11 ;  /* 0x00006c0b01007387 */ /* 0x000fe20000100800 */
[----:B------:R-:W-:-:S02]  /*1700*/  IMAD R196, R4, 0x2, R191 ;  /* 0x0000000204c47824 */ /* 0x000fc400078e02bf */
[----:B------:R-:W-:Y:S01]  /*1710*/  IMAD.IADD R192, R191, 0x1, R0 ;  /* 0x00000001bfc07824 */ /* 0x000fe200078e0200 */
[----:B------:R3:W-:Y:S01]  /*1720*/  STL [R1+0x90], R2 ;  /* 0x0000900201007387 */ /* 0x0007e20000100800 */
[----:B------:R-:W-:-:S03]  /*1730*/  IMAD.IADD R213, R0, 0x1, R210 ;  /* 0x0000000100d57824 */ /* 0x000fc600078e02d2 */
[----:B------:R-:W-:Y:S01]  /*1740*/  STL [R1+0x78], R9 ;  /* 0x0000780901007387 */ /* 0x000fe20000100800 */
[----:B-1----:R-:W-:-:S05]  /*1750*/  SEL R5, R7, 0xffffffc0, !P2 ;  /* 0xffffffc007057807 */ /* 0x002fca0005000000 */
[C---:B------:R-:W-:Y:S01]  /*1760*/  IMAD.IADD R7, R11.reuse, 0x1, R5 ;  /* 0x000000010b077824 */ /* 0x040fe200078e0205 */
[C---:B--2---:R-:W-:Y:S02]  /*1770*/  IADD3 R8, R11.reuse, -0x10, RZ ;  /* 0xfffffff00b087810 */ /* 0x044fe40007ffe0ff */
[----:B------:R-:W-:Y:S02]  /*1780*/  @P4 IADD3 R8, R11, 0x10, RZ ;  /* 0x000000100b084810 */ /* 0x000fe40007ffe0ff */
[----:B------:R1:W-:Y:S03]  /*1790*/  STL [R1+0x88], R7 ;  /* 0x0000880701007387 */ /* 0x0003e60000100800 */
[--C-:B------:R-:W-:Y:S01]  /*17a0*/  IMAD.IADD R3, R6, 0x1, R8.reuse ;  /* 0x0000000106037824 */ /* 0x100fe200078e0208 */
[----:B---3--:R-:W-:Y:S01]  /*17b0*/  SEL R2, R14, 0xffffffe0, !P3 ;  /* 0xffffffe00e027807 */ /* 0x008fe20005800000 */
[----:B------:R-:W-:Y:S01]  /*17c0*/  IMAD.IADD R6, R5, 0x1, R8 ;  /* 0x0000000105067824 */ /* 0x000fe200078e0208 */
[----:B------:R2:W-:Y:S02]  /*17d0*/  STL [R1+0x70], R8 ;  /* 0x0000700801007387 */ /* 0x0005e40000100800 */
[--C-:B------:R-:W-:Y:S01]  /*17e0*/  IADD3 R194, R0, R191, R2.reuse ;  /* 0x000000bf00c27210 */ /* 0x100fe20007ffe002 */
[----:B------:R-:W-:-:S02]  /*17f0*/  IMAD.IADD R193, R191, 0x1, R2 ;  /* 0x00000001bfc17824 */ /* 0x000fc400078e0202 */
[----:B------:R-:W-:Y:S02]  /*1800*/  IMAD.IADD R211, R2, 0x1, R210 ;  /* 0x0000000102d37824 */ /* 0x000fe400078e02d2 */
[----:B------:R-:W-:Y:S02]  /*1810*/  IMAD.IADD R2, R3, 0x1, R5 ;  /* 0x0000000103027824 */ /* 0x000fe400078e0205 */
[----:B------:R-:W-:Y:S02]  /*1820*/  IMAD.IADD R212, R0, 0x1, R211 ;  /* 0x0000000100d47824 */ /* 0x000fe400078e02d3 */
[----:B-1----:R-:W-:-:S05]  /*1830*/  IMAD.IADD R7, R9, 0x1, R5 ;  /* 0x0000000109077824 */ /* 0x002fca00078e0205 */
[----:B------:R2:W-:Y:S04]  /*1840*/  STL [R1+0x84], R7 ;  /* 0x0000840701007387 */ /* 0x0005e80000100800 */
[----:B------:R2:W-:Y:S04]  /*1850*/  STL [R1+0x80], R6 ;  /* 0x0000800601007387 */ /* 0x0005e80000100800 */
[----:B------:R2:W-:Y:S04]  /*1860*/  STL [R1+0x74], R3 ;  /* 0x0000740301007387 */ /* 0x0005e80000100800 */
[----:B------:R2:W-:Y:S02]  /*1870*/  STL [R1+0x7c], R2 ;  /* 0x00007c0201007387 */ /* 0x0005e40000100800 */
.L_x_1091:
[----:B------:R-:W3:Y:S01]  /*1880*/  LDL R0, [R1+0x54] ;  /* 0x0000540001007983 */ /* 0x000ee20000100800 */
[----:B------:R-:W-:Y:S01]  /*1890*/  IMAD.MOV.U32 R14, RZ, RZ, 0x4 ;  /* 0x00000004ff0e7424 */ /* 0x000fe200078e00ff */
[----:B------:R-:W-:-:S02]  /*18a0*/  ISETP.NE.U32.AND P0, PT, RZ, c[0x0][0x370], PT ;  /* 0x0000dc00ff007a0c */ /* 0x000fc40003f05070 */
[----:B------:R-:W-:Y:S01]  /*18b0*/  ISETP.NE.U32.AND P3, PT, RZ, c[0x0][0x360], PT ;  /* 0x0000d800ff007a0c */ /* 0x000fe20003f65070 */
[----:B------:R-:W4:Y:S01]  /*18c0*/  LDL R10, [R1+0x50] ;  /* 0x00005000010a7983 */ /* 0x000f220000100800 */
[----:B------:R-:W-:Y:S01]  /*18d0*/  ISETP.NE.AND.EX P1, PT, RZ, c[0x0][0x374], PT, P0 ;  /* 0x0000dd00ff007a0c */ /* 0x000fe20003f25300 */
[----:B--23--:R-:W-:-:S05]  /*18e0*/  IMAD.WIDE R2, R0, R14, c[0x0][0x588] ;  /* 0x0001620000027625 */ /* 0x00cfca00078e020e */
[----:B------:R-:W2:Y:S01]  /*18f0*/  LDG.E R19, [R2.64] ;  /* 0x0000000602137981 */ /* 0x000ea2000c1e1900 */
[----:B------:R-:W-:Y:S01]  /*1900*/  ISETP.NE.AND.EX P3, PT, RZ, c[0x0][0x364], PT, P3 ;  /* 0x0000d900ff007a0c */ /* 0x000fe20003f65330 */
[----:B------:R-:W-:Y:S01]  /*1910*/  CS2R R8, SRZ ;  /* 0x0000000000087805 */ /* 0x000fe2000001ff00 */
[----:B------:R-:W-:Y:S02]  /*1920*/  ISETP.NE.U32.AND P4, PT, RZ, c[0x0][0x348], PT ;  /* 0x0000d200ff007a0c */ /* 0x000fe40003f85070 */
[----:B------:R-:W-:Y:S02]  /*1930*/  ISETP.NE.U32.AND P6, PT, RZ, c[0x0][0x350], PT ;  /* 0x0000d400ff007a0c */ /* 0x000fe40003fc5070 */
[----:B------:R-:W-:Y:S02]  /*1940*/  ISETP.NE.AND.EX P4, PT, RZ, c[0x0][0x34c], PT, P4 ;  /* 0x0000d300ff007a0c */ /* 0x000fe40003f85340 */
[----:B------:R-:W-:Y:S01]  /*1950*/  ISETP.NE.AND.EX P6, PT, RZ, c[0x0][0x354], PT, P6 ;  /* 0x0000d500ff007a0c */ /* 0x000fe20003fc5360 */
[----:B------:R-:W-:Y:S01]  /*1960*/  IMAD.MOV.U32 R11, RZ, RZ, RZ ;  /* 0x000000ffff0b7224 */ /* 0x000fe200078e00ff */
[----:B--2---:R-:W-:Y:S01]  /*1970*/  SHF.R.S32.HI R12, RZ, 0x1f, R19 ;  /* 0x0000001fff0c7819 */ /* 0x004fe20000011413 */
[----:B------:R1:W-:Y:S01]  /*1980*/  STL [R1+0x5c], R19 ;  /* 0x00005c1301007387 */ /* 0x0003e20000100800 */
[----:B------:R-:W-:-:S04]  /*1990*/  @P1 LEA R2, P0, R19, c[0x0][0x370], 0x2 ;  /* 0x0000dc0013021a11 */ /* 0x000fc800078010ff */
[C-C-:B------:R-:W-:Y:S02]  /*19a0*/  @P1 LEA.HI.X R3, R19.reuse, c[0x0][0x374], R12.reuse, 0x2, P0 ;  /* 0x0000dd0013031a11 */ /* 0x140fe400000f140c */
[C---:B------:R-:W-:Y:S02]  /*19b0*/  @P3 LEA R6, P0, R19.reuse, c[0x0][0x360], 0x2 ;  /* 0x0000d80013063a11 */ /* 0x040fe400078010ff */
[C---:B------:R-:W-:Y:S01]  /*19c0*/  LEA R4, P2, R19.reuse, c[0x0][0x348], 0x2 ;  /* 0x0000d20013047a11 */ /* 0x040fe200078410ff */
[----:B------:R2:W5:Y:S01]  /*19d0*/  @P1 LDG.E R8, [R2.64] ;  /* 0x0000000602081981 */ /* 0x000562000c1e1900 */
[C-C-:B------:R-:W-:Y:S02]  /*19e0*/  @P3 LEA.HI.X R7, R19.reuse, c[0x0][0x364], R12.reuse, 0x2, P0 ;  /* 0x0000d90013073a11 */ /* 0x140fe400000f140c */
[----:B------:R-:W-:-:S03]  /*19f0*/  LEA.HI.X R5, R19, c[0x0][0x34c], R12, 0x2, P2 ;  /* 0x0000d30013057a11 */ /* 0x000fc600010f140c */
[----:B------:R-:W3:Y:S04]  /*1a00*/  @P3 LDG.E R0, [R6.64] ;  /* 0x0000000606003981 */ /* 0x000ee8000c1e1900 */
[----:B------:R1:W5:Y:S01]  /*1a10*/  @P4 LDG.E R11, [R4.64] ;  /* 0x00000006040b4981 */ /* 0x000362000c1e1900 */
[----:B--2---:R-:W-:-:S04]  /*1a20*/  LEA R2, P1, R19, c[0x0][0x350], 0x2 ;  /* 0x0000d40013027a11 */ /* 0x004fc800078210ff */
[----:B------:R-:W-:-:S05]  /*1a30*/  LEA.HI.X R3, R19, c[0x0][0x354], R12, 0x2, P1 ;  /* 0x0000d50013037a11 */ /* 0x000fca00008f140c */
[----:B------:R1:W5:Y:S01]  /*1a40*/  @P6 LDG.E R9, [R2.64] ;  /* 0x0000000602096981 */ /* 0x000362000c1e1900 */
[----:B----4-:R-:W-:-:S05]  /*1a50*/  LOP3.LUT R24, R10, 0xffff, RZ, 0xc0, !PT ;  /* 0x0000ffff0a187812 */ /* 0x010fca00078ec0ff */
[----:B------:R1:W-:Y:S01]  /*1a60*/  STL [R1+0x60], R24 ;  /* 0x0000601801007387 */ /* 0x0003e20000100800 */
[----:B------:R-:W-:Y:S03]  /*1a70*/  YIELD ;  /* 0x0000000000007946 */ /* 0x000fe60003800000 */
[----:B---3--:R1:W-:Y:S01]  /*1a80*/  @P3 STL [R1+0x44], R0 ;  /* 0x0000440001003387 */ /* 0x0083e20000100800 */
[----:B------:R-:W-:Y:S05]  /*1a90*/  @P3 BRA `(.L_x_1011) ;  /* 0x0000007000003947 */ /* 0x000fea0003800000 */
[----:B-1----:R-:W-:-:S05]  /*1aa0*/  MOV R0, c[0x0][0x168] ;  /* 0x00005a0000007a02 */ /* 0x002fca0000000f00 */
[----:B------:R1:W-:Y:S01]  /*1ab0*/  STL [R1+0x44], R0 ;  /* 0x0000440001007387 */ /* 0x0003e20000100800 */
[----:B------:R-:W-:Y:S05]  /*1ac0*/  @!P4 BRA `(.L_x_1011) ;  /* 0x000000400000c947 */ /* 0x000fea0003800000 */
[----:B------:R-:W2:Y:S04]  /*1ad0*/  LDG.E R6, [R4.64] ;  /* 0x0000000604067981 */ /* 0x000ea8000c1e1900 */
[----:B-1----:R-:W2:Y:S02]  /*1ae0*/  LDG.E R0, [R4.64+0x4] ;  /* 0x0000040604007981 */ /* 0x002ea4000c1e1900 */
[----:B--2---:R-:W-:-:S05]  /*1af0*/  IADD3 R0, -R6, R0, RZ ;  /* 0x0000000006007210 */ /* 0x004fca0007ffe1ff */
[----:B------:R1:W-:Y:S02]  /*1b00*/  STL [R1+0x44], R0 ;  /* 0x0000440001007387 */ /* 0x0003e40000100800 */
.L_x_1011:
[----:B------:R-:W-:-:S04]  /*1b10*/  ISETP.NE.U32.AND P0, PT, RZ, c[0x0][0x368], PT ;  /* 0x0000da00ff007a0c */ /* 0x000fc80003f05070 */
[----:B------:R-:W-:-:S13]  /*1b20*/  ISETP.NE.AND.EX P0, PT, RZ, c[0x0][0x36c], PT, P0 ;  /* 0x0000db00ff007a0c */ /* 0x000fda0003f05300 */
[----:B------:R-:W-:Y:S05]  /*1b30*/  @!P0 BRA `(.L_x_1012) ;  /* 0x0000004000008947 */ /* 0x000fea0003800000 */
[----:B-1----:R-:W-:-:S04]  /*1b40*/  LEA R2, P0, R19, c[0x0][0x368], 0x2 ;  /* 0x0000da0013027a11 */ /* 0x002fc800078010ff */
[----:B------:R-:W-:-:S05]  /*1b50*/  LEA.HI.X R3, R19, c[0x0][0x36c], R12, 0x2, P0 ;  /* 0x0000db0013037a11 */ /* 0x000fca00000f140c */
[----:B------:R1:W5:Y:S01]  /*1b60*/  LDG.E R0, [R2.64] ;  /* 0x0000000602007981 */ /* 0x000362000c1e1900 */
[----:B------:R-:W-:Y:S05]  /*1b70*/  BRA `(.L_x_1013) ;  /* 0x0000005000007947 */ /* 0x000fea0003800000 */
.L_x_1012:
[----:B-1----:R-:W-:Y:S01]  /*1b80*/  MOV R0, c[0x0][0x1d0] ;  /* 0x0000740000007a02 */ /* 0x002fe20000000f00 */
[----:B------:R-:W-:Y:S05]  /*1b90*/  @!P6 BRA `(.L_x_1013) ;  /* 0x000000300000e947 */ /* 0x000fea0003800000 */
[----:B------:R-:W2:Y:S04]  /*1ba0*/  LDG.E R4, [R2.64] ;  /* 0x0000000602047981 */ /* 0x000ea8000c1e1900 */
[----:B------:R-:W2:Y:S02]  /*1bb0*/  LDG.E R0, [R2.64+0x4] ;  /* 0x0000040602007981 */ /* 0x000ea4000c1e1900 */
[----:B--2---:R-:W-:Y:S02]  /*1bc0*/  IADD3 R0, -R4, R0, RZ ;  /* 0x0000000004007210 */ /* 0x004fe40007ffe1ff */
.L_x_1013:
[----:B------:R-:W2:Y:S04]  /*1bd0*/  LDL R5, [R1+0x44] ;  /* 0x0000440001057983 */ /* 0x000ea80000100800 */
[----:B-1----:R-:W3:Y:S04]  /*1be0*/  LDL.LU R2, [R1+0x4c] ;  /* 0x00004c0001027983 */ /* 0x002ee80000300800 */
[----:B------:R-:W4:Y:S01]  /*1bf0*/  LDL.LU R3, [R1+0x8c] ;  /* 0x00008c0001037983 */ /* 0x000f220000300800 */
[----:B------:R-:W-:Y:S01]  /*1c00*/  IMAD.MOV.U32 R143, RZ, RZ, c[0x0][0x2c4] ;  /* 0x0000b100ff8f7624 */ /* 0x000fe200078e00ff */
[----:B------:R-:W-:Y:S01]  /*1c10*/  BSSY B0, `(.L_x_1014) ;  /* 0x0000043000007945 */ /* 0x000fe20003800000 */
[----:B-----5:R-:W-:-:S02]  /*1c20*/  IMAD.IADD R153, R0, 0x1, -R8 ;  /* 0x0000000100997824 */ /* 0x020fc400078e0a08 */
[----:B------:R-:W-:Y:S01]  /*1c30*/  IMAD.MOV.U32 R4, RZ, RZ, RZ ;  /* 0x000000ffff047224 */ /* 0x000fe200078e00ff */
[----:B------:R-:W-:Y:S01]  /*1c40*/  ISETP.NE.AND P5, PT, R143, 0x1, PT ;  /* 0x000000018f00780c */ /* 0x000fe20003fa5270 */
[----:B------:R-:W-:Y:S02]  /*1c50*/  IMAD.IADD R13, R9, 0x1, R8 ;  /* 0x00000001090d7824 */ /* 0x000fe400078e0208 */
[----:B--2---:R-:W-:Y:S01]  /*1c60*/  IMAD.MOV.U32 R154, RZ, RZ, R5 ;  /* 0x000000ffff9a7224 */ /* 0x004fe200078e0005 */
[----:B------:R-:W-:Y:S01]  /*1c70*/  IADD3 R5, R153, 0x6f, RZ ;  /* 0x0000006f99057810 */ /* 0x000fe20007ffe0ff */
[----:B---3--:R-:W-:Y:S01]  /*1c80*/  IMAD.SHL.U32 R142, R2, 0x80, RZ ;  /* 0x00000080028e7824 */ /* 0x008fe200078e00ff */
[----:B----4-:R-:W-:-:S04]  /*1c90*/  LOP3.LUT R3, R3, 0xfffffffd, RZ, 0xc0, !PT ;  /* 0xfffffffd03037812 */ /* 0x010fc800078ec0ff */
[----:B------:R-:W-:Y:S01]  /*1ca0*/  STL [R1+0x64], R142 ;  /* 0x0000648e01007387 */ /* 0x000fe20000100800 */
[----:B------:R-:W-:Y:S02]  /*1cb0*/  IADD3 R2, R142, 0x7f, RZ ;  /* 0x0000007f8e027810 */ /* 0x000fe40007ffe0ff */
[----:B------:R-:W-:Y:S01]  /*1cc0*/  @P5 LOP3.LUT R3, R3, 0x2, RZ, 0xfc, !PT ;  /* 0x0000000203035812 */ /* 0x000fe200078efcff */
[----:B------:R-:W-:Y:S02]  /*1cd0*/  STL [R1+0x4c], R153 ;  /* 0x00004c9901007387 */ /* 0x000fe40000100800 */
[----:B------:R-:W-:Y:S02]  /*1ce0*/  @P5 IMAD.HI.U32 R0, R2, c[0x0][0x2c8], RZ ;  /* 0x0000b20002005a27 */ /* 0x000fe400078e00ff */
[----:B------:R1:W-:Y:S03]  /*1cf0*/  STL [R1+0x8c], R3 ;  /* 0x00008c0301007387 */ /* 0x0003e60000100800 */
[----:B------:R-:W-:Y:S01]  /*1d00*/  @P5 SHF.R.U32.HI R2, RZ, c[0x0][0x2cc], R0 ;  /* 0x0000b300ff025a19 */ /* 0x000fe20000011600 */
[----:B------:R-:W-:-:S05]  /*1d10*/  IMAD.HI R0, R5, -0x6db6db6d, R4 ;  /* 0x9249249305007827 */ /* 0x000fca00078e0204 */
[----:B------:R-:W-:-:S04]  /*1d20*/  SHF.R.U32.HI R4, RZ, 0x1f, R0 ;  /* 0x0000001fff047819 */ /* 0x000fc80000011600 */
[----:B------:R-:W-:Y:S02]  /*1d30*/  LEA.HI.SX32 R4, R0, R4, 0x1a ;  /* 0x0000000400047211 */ /* 0x000fe400078fd2ff */
[----:B------:R-:W-:-:S04]  /*1d40*/  LOP3.LUT R0, R10, 0xff000000, RZ, 0xc0, !PT ;  /* 0xff0000000a007812 */ /* 0x000fc800078ec0ff */
[----:B------:R-:W-:Y:S02]  /*1d50*/  SHF.R.U32.HI R0, RZ, 0x8, R0 ;  /* 0x00000008ff007819 */ /* 0x000fe40000011600 */
[----:B-1----:R-:W-:-:S05]  /*1d60*/  IADD3 R3, R153, 0x70, -R154 ;  /* 0x0000007099037810 */ /* 0x002fca0007ffe89a */
[----:B------:R-:W-:Y:S02]  /*1d70*/  IMAD.IADD R3, R3, 0x1, R2 ;  /* 0x0000000103037824 */ /* 0x000fe400078e0202 */
[----:B------:R-:W-:-:S04]  /*1d80*/  IMAD.MOV.U32 R2, RZ, RZ, RZ ;  /* 0x000000ffff027224 */ /* 0x000fc800078e00ff */
[----:B------:R-:W-:-:S05]  /*1d90*/  IMAD.HI R2, R3, -0x6db6db6d, R2 ;  /* 0x9249249303027827 */ /* 0x000fca00078e0202 */
[----:B------:R-:W-:-:S04]  /*1da0*/  SHF.R.U32.HI R3, RZ, 0x1f, R2 ;  /* 0x0000001fff037819 */ /* 0x000fc80000011602 */
[----:B------:R-:W-:Y:S02]  /*1db0*/  LEA.HI.SX32 R2, R2, R3, 0x1a ;  /* 0x0000000302027211 */ /* 0x000fe400078fd2ff */
[----:B------:R-:W-:Y:S02]  /*1dc0*/  LOP3.LUT R3, R10, 0xff0000, RZ, 0xc0, !PT ;  /* 0x00ff00000a037812 */ /* 0x000fe400078ec0ff */
[----:B------:R-:W-:Y:S01]  /*1dd0*/  IMNMX R6, R4, R2, PT ;  /* 0x0000000204067217 */ /* 0x000fe20003800200 */
[----:B------:R-:W-:Y:S01]  /*1de0*/  IMAD.MOV.U32 R2, RZ, RZ, RZ ;  /* 0x000000ffff027224 */ /* 0x000fe200078e00ff */
[----:B------:R-:W-:Y:S02]  /*1df0*/  LEA.HI R3, R3, R0, RZ, 0x10 ;  /* 0x0000000003037211 */ /* 0x000fe400078f80ff */
[----:B------:R-:W-:Y:S02]  /*1e00*/  ISETP.GE.AND P0, PT, R6, 0x1, PT ;  /* 0x000000010600780c */ /* 0x000fe40003f06270 */
[----:B------:R-:W-:-:S02]  /*1e10*/  LOP3.LUT R15, R3, 0xff, RZ, 0xc0, !PT ;  /* 0x000000ff030f7812 */ /* 0x000fc400078ec0ff */
        /* <DEDUP_REMOVED lines=34> */
.L_x_1015:
[----:B------:R-:W-:Y:S05]  /*2040*/  BSYNC B0 ;  /* 0x0000000000007941 */ /* 0x000fea0003800000 */
.L_x_1014:
[----:B------:R-:W-:Y:S01]  /*2050*/  IMAD R149, R15, R2, RZ ;  /* 0x000000020f957224 */ /* 0x000fe200078e02ff */
[----:B------:R-:W-:Y:S01]  /*2060*/  PRMT R0, RZ, 0x7610, R0 ;  /* 0x00007610ff007816 */ /* 0x000fe20000000000 */
[----:B------:R-:W-:Y:S01]  /*2070*/  IMAD.MOV.U32 R20, RZ, RZ, RZ ;  /* 0x000000ffff147224 */ /* 0x000fe200078e00ff */
[----:B-1----:R-:W-:Y:S01]  /*2080*/  MOV R15, RZ ;  /* 0x000000ff000f7202 */ /* 0x002fe20000000f00 */
        /* <DEDUP_REMOVED lines=37> */
[----:B-1----:R-:W2:Y:S01]  /*22e0*/  LDL.64 R20, [R1+0x30] ;  /* 0x0000300001147983 */ /* 0x002ea20000100a00 */
[----:B------:R-:W-:-:S03]  /*22f0*/  ISETP.NE.U32.AND P0, PT, RZ, c[0x0][0x340], PT ;  /* 0x0000d000ff007a0c */ /* 0x000fc60003f05070 */
[----:B------:R1:W2:Y:S01]  /*2300*/  LDL.64 R26, [R1+0x30] ;  /* 0x00003000011a7983 */ /* 0x0002a20000100a00 */
[----:B------:R-:W-:-:S03]  /*2310*/  ISETP.NE.AND.EX P3, PT, RZ, c[0x0][0x344], PT, P0 ;  /* 0x0000d100ff007a0c */ /* 0x000fc60003f65300 */
[----:B------:R-:W3:Y:S04]  /*2320*/  LDL R25, [R1+0x2c] ;  /* 0x00002c0001197983 */ /* 0x000ee80000100800 */
[----:B------:R-:W4:Y:S06]  /*2330*/  S2R R4, SR_TID.X ;  /* 0x0000000000047919 */ /* 0x000f2c0000002100 */
[----:B------:R-:W-:-:S05]  /*2340*/  @P3 IMAD.WIDE R2, R19, R14, c[0x0][0x340] ;  /* 0x0000d00013023625 */ /* 0x000fca00078e020e */
[----:B------:R5:W3:Y:S01]  /*2350*/  @P3 LDG.E R17, [R2.64] ;  /* 0x0000000602113981 */ /* 0x000ae2000c1e1900 */
[----:B------:R-:W-:Y:S02]  /*2360*/  SHF.R.S32.HI R0, RZ, 0x1f, R11 ;  /* 0x0000001fff007819 */ /* 0x000fe4000001140b */
[--C-:B----4-:R-:W-:Y:S02]  /*2370*/  SHF.R.S32.HI R110, RZ, 0x1f, R4.reuse ;  /* 0x0000001fff6e7819 */ /* 0x110fe40000011404 */
[----:B------:R-:W-:Y:S02]  /*2380*/  SHF.R.S32.HI R23, RZ, 0x1f, R4 ;  /* 0x0000001fff177819 */ /* 0x000fe40000011404 */
[-C--:B------:R-:W-:Y:S02]  /*2390*/  LEA.HI R110, R110, R4.reuse, RZ, 0x3 ;  /* 0x000000046e6e7211 */ /* 0x080fe400078f18ff */
[----:B------:R-:W-:Y:S02]  /*23a0*/  LEA.HI R23, R23, R4, RZ, 0x3 ;  /* 0x0000000417177211 */ /* 0x000fe400078f18ff */
[----:B------:R-:W-:-:S02]  /*23b0*/  LOP3.LUT R110, R110, 0xfffffff8, RZ, 0xc0, !PT ;  /* 0xfffffff86e6e7812 */ /* 0x000fc400078ec0ff */
[----:B------:R-:W-:Y:S01]  /*23c0*/  SHF.R.S32.HI R23, RZ, 0x3, R23 ;  /* 0x00000003ff177819 */ /* 0x000fe20000011417 */
[----:B------:R-:W-:Y:S02]  /*23d0*/  IMAD R0, R0, c[0x0][0x178], RZ ;  /* 0x00005e0000007a24 */ /* 0x000fe400078e02ff */
[----:B------:R-:W-:Y:S02]  /*23e0*/  IMAD.IADD R110, R4, 0x1, -R110 ;  /* 0x00000001046e7824 */ /* 0x000fe400078e0a6e */
[----:B-----5:R-:W-:-:S04]  /*23f0*/  IMAD.WIDE.U32 R2, R11, c[0x0][0x178], RZ ;  /* 0x00005e000b027a25 */ /* 0x020fc800078e00ff */
[----:B------:R-:W-:Y:S02]  /*2400*/  IMAD R5, R110, 0x20, R23 ;  /* 0x000000206e057824 */ /* 0x000fe400078e0217 */
[----:B------:R-:W-:Y:S02]  /*2410*/  IMAD R0, R11, c[0x0][0x17c], R0 ;  /* 0x00005f000b007a24 */ /* 0x000fe400078e0200 */
[----:B------:R-:W-:Y:S02]  /*2420*/  IMAD.IADD R5, R142, 0x1, R5 ;  /* 0x000000018e057824 */ /* 0x000fe400078e0205 */
[----:B------:R-:W-:Y:S01]  /*2430*/  IMAD.IADD R3, R3, 0x1, R0 ;  /* 0x0000000103037824 */ /* 0x000fe200078e0200 */
[----:B------:R-:W-:Y:S01]  /*2440*/  SEL R6, R12, RZ, !P4 ;  /* 0x000000ff0c067207 */ /* 0x000fe20006000000 */
[----:B------:R-:W-:Y:S01]  /*2450*/  @P5 IMAD.HI.U32 R7, R5, c[0x0][0x2c8], RZ ;  /* 0x0000b20005075a27 */ /* 0x000fe200078e00ff */
[----:B------:R-:W-:-:S03]  /*2460*/  SEL R4, R19, RZ, !P4 ;  /* 0x000000ff13047207 */ /* 0x000fc60006000000 */
[----:B------:R-:W-:-:S04]  /*2470*/  IMAD.WIDE.U32 R2, R24, c[0x0][0x1b8], R2 ;  /* 0x00006e0018027a25 */ /* 0x000fc800078e0002 */
[----:B------:R-:W-:Y:S01]  /*2480*/  IMAD.MOV.U32 R0, RZ, RZ, R5 ;  /* 0x000000ffff007224 */ /* 0x000fe200078e0005 */
[----:B------:R-:W-:Y:S01]  /*2490*/  @P5 SHF.R.U32.HI R0, RZ, c[0x0][0x2cc], R7 ;  /* 0x0000b300ff005a19 */ /* 0x000fe20000011607 */
[----:B------:R-:W-:Y:S02]  /*24a0*/  IMAD R3, R24, c[0x0][0x1bc], R3 ;  /* 0x00006f0018037a24 */ /* 0x000fe400078e0203 */
[----:B------:R-:W-:Y:S01]  /*24b0*/  IMAD R6, R6, c[0x0][0x1c0], RZ ;  /* 0x0000700006067a24 */ /* 0x000fe200078e02ff */
[----:B------:R-:W-:Y:S01]  /*24c0*/  SHF.R.S32.HI R7, RZ, 0x1f, R0 ;  /* 0x0000001fff077819 */ /* 0x000fe20000011400 */
[----:B------:R-:W-:-:S04]  /*24d0*/  IMAD.WIDE.U32 R2, R4, c[0x0][0x1c0], R2 ;  /* 0x0000700004027a25 */ /* 0x000fc800078e0002 */
[----:B------:R-:W-:Y:S02]  /*24e0*/  IMAD R6, R4, c[0x0][0x1c4], R6 ;  /* 0x0000710004067a24 */ /* 0x000fe400078e0206 */
[----:B------:R-:W-:-:S04]  /*24f0*/  IMAD.MOV R4, RZ, RZ, -R0 ;  /* 0x000000ffff047224 */ /* 0x000fc800078e0a00 */
[----:B------:R-:W-:Y:S02]  /*2500*/  IMAD R4, R4, c[0x0][0x2c4], R5 ;  /* 0x0000b10004047a24 */ /* 0x000fe400078e0205 */
[----:B------:R-:W-:Y:S02]  /*2510*/  IMAD R5, R7, c[0x0][0x1b0], RZ ;  /* 0x00006c0007057a24 */ /* 0x000fe400078e02ff */
[----:B------:R-:W-:Y:S02]  /*2520*/  IMAD.IADD R3, R3, 0x1, R6 ;  /* 0x0000000103037824 */ /* 0x000fe400078e0206 */
[C---:B------:R-:W-:Y:S01]  /*2530*/  IMAD R6, R0.reuse, c[0x0][0x1b4], R5 ;  /* 0x00006d0000067a24 */ /* 0x040fe200078e0205 */
[----:B------:R-:W-:Y:S01]  /*2540*/  SHF.R.S32.HI R5, RZ, 0x1f, R4 ;  /* 0x0000001fff057819 */ /* 0x000fe20000011404 */
[----:B------:R-:W-:-:S04]  /*2550*/  IMAD.WIDE.U32 R2, R0, c[0x0][0x1b0], R2 ;  /* 0x00006c0000027a25 */ /* 0x000fc800078e0002 */
[----:B------:R-:W-:Y:S02]  /*2560*/  IMAD R0, R5, c[0x0][0x1a8], RZ ;  /* 0x00006a0005007a24 */ /* 0x000fe400078e02ff */
[----:B------:R-:W-:Y:S02]  /*2570*/  IMAD.IADD R3, R3, 0x1, R6 ;  /* 0x0000000103037824 */ /* 0x000fe400078e0206 */
[C---:B------:R-:W-:Y:S02]  /*2580*/  IMAD R0, R4.reuse, c[0x0][0x1ac], R0 ;  /* 0x00006b0004007a24 */ /* 0x040fe400078e0200 */
[----:B------:R-:W-:-:S04]  /*2590*/  IMAD.WIDE.U32 R2, R4, c[0x0][0x1a8], R2 ;  /* 0x00006a0004027a25 */ /* 0x000fc800078e0002 */
[----:B------:R-:W-:Y:S01]  /*25a0*/  IMAD.IADD R0, R3, 0x1, R0 ;  /* 0x0000000103007824 */ /* 0x000fe200078e0200 */
[----:B------:R-:W-:Y:S01]  /*25b0*/  LEA R9, P0, R2, c[0x0][0x160], 0x1 ;  /* 0x0000580002097a11 */ /* 0x000fe200078008ff */
[----:B------:R-:W-:Y:S01]  /*25c0*/  WARPSYNC 0xffffffff ;  /* 0xffffffff00007948 */ /* 0x000fe20003800000 */
[----:B------:R-:W-:Y:S01]  /*25d0*/  IMAD R15, R154, c[0x0][0x2c4], RZ ;  /* 0x0000b1009a0f7a24 */ /* 0x000fe200078e02ff */
[----:B------:R-:W-:Y:S01]  /*25e0*/  BAR.SYNC.DEFER_BLOCKING 0x0 ;  /* 0x0000000000007b1d */ /* 0x000fe20000010000 */
[----:B------:R-:W-:-:S05]  /*25f0*/  LEA.HI.X R8, R2, c[0x0][0x164], R0, 0x1, P0 ;  /* 0x0000590002087a11 */ /* 0x000fca00000f0c00 */
[----:B------:R-:W4:Y:S01]  /*2600*/  SHFL.IDX PT, R0, R9, RZ, 0x181f ;  /* 0x00181fff09007589 */ /* 0x000f2200000e0000 */
[C---:B------:R-:W-:Y:S01]  /*2610*/  IMAD.IADD R10, R23.reuse, 0x1, R142 ;  /* 0x00000001170a7824 */ /* 0x040fe200078e028e */
[----:B------:R-:W-:Y:S01]  /*2620*/  SHF.R.S32.HI R3, RZ, 0x1f, R13 ;  /* 0x0000001fff037819 */ /* 0x000fe2000001140d */
[----:B------:R-:W-:Y:S01]  /*2630*/  ULDC.64 UR4, c[0x0][0x208] ;  /* 0x0000820000047ab9 */ /* 0x000fe20000000a00 */
[----:B------:R-:W5:Y:S02]  /*2640*/  SHFL.IDX PT, R2, R8, RZ, 0x181f ;  /* 0x00181fff08027589 */ /* 0x000f6400000e0000 */
[----:B------:R-:W-:Y:S02]  /*2650*/  ISETP.GE.AND P1, PT, R10, R15, PT ;  /* 0x0000000f0a00720c */ /* 0x000fe40003f26270 */
[----:B------:R-:W1:Y:S01]  /*2660*/  SHFL.IDX PT, R11, R9, 0x1, 0x181f ;  /* 0x00381f00090b7f89 */ /* 0x000e6200000e0000 */
[----:B------:R-:W-:Y:S02]  /*2670*/  IADD3 R16, P2, R23, R13, RZ ;  /* 0x0000000d17107210 */ /* 0x000fe40007f5e0ff */
[----:B------:R-:W-:-:S04]  /*2680*/  IADD3 R141, R152, -0x1, RZ ;  /* 0xffffffff988d7810 */ /* 0x000fc80007ffe0ff */
[----:B------:R-:W-:Y:S01]  /*2690*/  SHF.R.S32.HI R22, RZ, 0x1f, R141 ;  /* 0x0000001fff167819 */ /* 0x000fe2000001148d */
[----:B--2---:R-:W-:-:S05]  /*26a0*/  IMAD.MOV.U32 R26, RZ, RZ, R20 ;  /* 0x000000ffff1a7224 */ /* 0x004fca00078e0014 */
[----:B------:R-:W-:Y:S02]  /*26b0*/  SHF.R.S32.HI R27, RZ, 0x1f, R26 ;  /* 0x0000001fff1b7819 */ /* 0x000fe4000001141a */
[----:B----4-:R-:W-:-:S04]  /*26c0*/  @!P1 LEA R6, P0, R26, R0, 0x1 ;  /* 0x000000001a069211 */ /* 0x010fc800078008ff */
[----:B-----5:R-:W-:Y:S02]  /*26d0*/  @!P1 LEA.HI.X R7, R26, R2, R27, 0x1, P0 ;  /* 0x000000021a079211 */ /* 0x020fe400000f0c1b */
[----:B---3--:R-:W-:Y:S02]  /*26e0*/  @!P1 LEA R4, P0, R25, R0, 0x1 ;  /* 0x0000000019049211 */ /* 0x008fe400078008ff */
[----:B------:R-:W2:Y:S01]  /*26f0*/  SHFL.IDX PT, R0, R8, 0x1, 0x181f ;  /* 0x00381f0008007f89 */ /* 0x000ea200000e0000 */
[----:B------:R-:W-:Y:S02]  /*2700*/  SHF.R.S32.HI R18, RZ, 0x1f, R25 ;  /* 0x0000001fff127819 */ /* 0x000fe40000011419 */
[----:B------:R-:W-:Y:S02]  /*2710*/  LEA.HI.X.SX32 R20, R23, R3, 0x1, P2 ;  /* 0x0000000317147211 */ /* 0x000fe400010f0eff */
[----:B------:R-:W-:Y:S02]  /*2720*/  IADD3 R3, R10, 0x20, RZ ;  /* 0x000000200a037810 */ /* 0x000fe40007ffe0ff */
[----:B------:R-:W-:-:S02]  /*2730*/  ISETP.GE.AND P5, PT, R26, c[0x0][0x198], PT ;  /* 0x000066001a007a0c */ /* 0x000fc40003fa6270 */
[----:B------:R-:W-:Y:S02]  /*2740*/  @!P1 LEA.HI.X R5, R25, R2, R18, 0x1, P0 ;  /* 0x0000000219059211 */ /* 0x000fe400000f0c12 */
[----:B------:R-:W-:Y:S02]  /*2750*/  ISETP.GE.AND P0, PT, R3, R15, PT ;  /* 0x0000000f0300720c */ /* 0x000fe40003f06270 */
[----:B------:R-:W-:Y:S01]  /*2760*/  ISETP.GE.AND P4, PT, R25, c[0x0][0x198], PT ;  /* 0x0000660019007a0c */ /* 0x000fe20003f86270 */
[----:B------:R-:W-:-:S06]  /*2770*/  IMAD R14, R20, c[0x0][0x1e0], RZ ;  /* 0x00007800140e7a24 */ /* 0x000fcc00078e02ff */
[----:B------:R3:W-:Y:S01]  /*2780*/  @!P1 LDGSTS.E.BYPASS.LTC128B.128 [R216+0x100], [R6.64], !P5 ;  /* 0x0010000006d89fae */ /* 0x0007e2000e901d46 */
[----:B------:R-:W-:Y:S01]  /*2790*/  @P3 SHF.R.S32.HI R13, RZ, 0x1f, R17 ;  /* 0x0000001fff0d3819 */ /* 0x000fe20000011411 */
[----:B------:R-:W-:-:S04]  /*27a0*/  @!P3 IMAD.MOV.U32 R13, RZ, RZ, R12 ;  /* 0x000000ffff0db224 */ /* 0x000fc800078e000c */
[----:B------:R4:W-:Y:S01]  /*27b0*/  @!P1 LDGSTS.E.BYPASS.LTC128B.128 [R216+0x4100], [R4.64], !P4 ;  /* 0x0410000004d89fae */ /* 0x0009e2000e101d46 */
[C---:B------:R-:W-:Y:S02]  /*27c0*/  IMAD R12, R16.reuse, c[0x0][0x1e4], R14 ;  /* 0x00007900100c7a24 */ /* 0x040fe400078e020e */
[----:B------:R-:W-:-:S04]  /*27d0*/  IMAD.WIDE.U32 R2, R16, c[0x0][0x1e0], R26 ;  /* 0x0000780010027a25 */ /* 0x000fc800078e001a */
[----:B------:R-:W-:Y:S01]  /*27e0*/  @!P3 IMAD.MOV.U32 R17, RZ, RZ, R19 ;  /* 0x000000ffff11b224 */ /* 0x000fe200078e0013 */
[----:B---3--:R-:W-:Y:S02]  /*27f0*/  IADD3 R7, R10, 0x40, RZ ;  /* 0x000000400a077810 */ /* 0x008fe40007ffe0ff */
[C---:B-1----:R-:W-:Y:S02]  /*2800*/  @!P0 LEA R6, P2, R26.reuse, R11, 0x1 ;  /* 0x0000000b1a068211 */ /* 0x042fe400078408ff */
[----:B------:R-:W-:Y:S02]  /*2810*/  ISETP.GE.AND P1, PT, R7, R15, PT ;  /* 0x0000000f0700720c */ /* 0x000fe40003f26270 */
[----:B--2---:R-:W-:Y:S02]  /*2820*/  @!P0 LEA.HI.X R7, R26, R0, R27, 0x1, P2 ;  /* 0x000000001a078211 */ /* 0x004fe400010f0c1b */
[----:B----4-:R-:W-:Y:S02]  /*2830*/  @!P0 LEA R4, P2, R25, R11, 0x1 ;  /* 0x0000000b19048211 */ /* 0x010fe400078408ff */
[----:B------:R-:W-:Y:S01]  /*2840*/  IADD3 R11, R10, 0x60, RZ ;  /* 0x000000600a0b7810 */ /* 0x000fe20007ffe0ff */
[----:B------:R-:W-:Y:S01]  /*2850*/  IMAD.IADD R3, R3, 0x1, R12 ;  /* 0x0000000103037824 */ /* 0x000fe200078e020c */
[----:B------:R-:W1:Y:S02]  /*2860*/  SHFL.IDX PT, R10, R9, 0x2, 0x181f ;  /* 0x00581f00090a7f89 */ /* 0x000e6400000e0000 */
[----:B------:R-:W-:-:S02]  /*2870*/  ISETP.GE.AND P3, PT, R11, R15, PT ;  /* 0x0000000f0b00720c */ /* 0x000fc40003f66270 */
[----:B------:R-:W2:Y:S01]  /*2880*/  SHFL.IDX PT, R11, R8, 0x2, 0x181f ;  /* 0x00581f00080b7f89 */ /* 0x000ea200000e0000 */
[----:B------:R-:W-:-:S03]  /*2890*/  IMAD.MOV.U32 R21, RZ, RZ, 0x70 ;  /* 0x00000070ff157424 */ /* 0x000fc600078e00ff */
[----:B------:R-:W3:Y:S01]  /*28a0*/  SHFL.IDX PT, R12, R9, 0x3, 0x181f ;  /* 0x00781f00090c7f89 */ /* 0x000ee200000e0000 */
[----:B------:R-:W-:-:S03]  /*28b0*/  IMAD R21, R152, -0x70, R21 ;  /* 0xffffff9098157824 */ /* 0x000fc600078e0215 */
[----:B------:R4:W5:Y:S01]  /*28c0*/  SHFL.IDX PT, R9, R8, 0x3, 0x181f ;  /* 0x00781f0008097f89 */ /* 0x00096200000e0000 */
[----:B------:R-:W-:Y:S01]  /*28d0*/  IMAD.IADD R140, R153, 0x1, R21 ;  /* 0x00000001998c7824 */ /* 0x000fe200078e0215 */
[----:B------:R-:W-:Y:S01]  /*28e0*/  @!P0 LEA.HI.X R5, R25, R0, R18, 0x1, P2 ;  /* 0x0000000019058211 */ /* 0x000fe200010f0c12 */
[----:B------:R-:W-:Y:S01]  /*28f0*/  IMAD.WIDE.U32 R2, R24, c[0x0][0x1e8], R2 ;  /* 0x00007a0018027a25 */ /* 0x000fe200078e0002 */
[----:B------:R-:W-:Y:S01]  /*2900*/  SEL R19, R13, RZ, !P6 ;  /* 0x000000ff0d137207 */ /* 0x000fe20007000000 */
[----:B------:R1:W-:Y:S01]  /*2910*/  @!P0 LDGSTS.E.BYPASS.LTC128B.128 [R216+0x1100], [R6.64], !P5 ;  /* 0x0110000006d88fae */ /* 0x0003e2000e901d46 */
[----:B------:R-:W-:Y:S02]  /*2920*/  IMNMX R0, R140, 0x70, PT ;  /* 0x000000708c007817 */ /* 0x000fe40003800200 */
[----:B------:R-:W-:Y:S01]  /*2930*/  SEL R17, R17, RZ, !P6 ;  /* 0x000000ff11117207 */ /* 0x000fe20007000000 */
[----:B------:R2:W-:Y:S01]  /*2940*/  @!P0 LDGSTS.E.BYPASS.LTC128B.128 [R216+0x5100], [R4.64], !P4 ;  /* 0x0510000004d88fae */ /* 0x0005e2000e101d46 */
[----:B------:R-:W-:Y:S01]  /*2950*/  ISETP.GE.AND P6, PT, R25, c[0x0][0x198], PT ;  /* 0x0000660019007a0c */ /* 0x000fe20003fc6270 */
[----:B------:R-:W-:-:S02]  /*2960*/  IMAD R3, R24, c[0x0][0x1ec], R3 ;  /* 0x00007b0018037a24 */ /* 0x000fc400078e0203 */
[----:B------:R-:W-:Y:S02]  /*2970*/  IMAD.IADD R0, R0, 0x1, -R23 ;  /* 0x0000000100007824 */ /* 0x000fe400078e0a17 */
[----:B------:R-:W-:-:S03]  /*2980*/  IMAD.WIDE.U32 R146, R17, c[0x0][0x1f0], R2 ;  /* 0x00007c0011927a25 */ /* 0x000fc600078e0002 */
[----:B------:R-:W-:Y:S01]  /*2990*/  ISETP.GE.AND P4, PT, R0, 0x1, PT ;  /* 0x000000010000780c */ /* 0x000fe20003f86270 */
[----:B------:R-:W-:Y:S01]  /*29a0*/  IMAD.WIDE.U32 R14, R141, c[0x0][0x1e0], RZ ;  /* 0x000078008d0e7a25 */ /* 0x000fe200078e00ff */
[----:B-1----:R-:W-:-:S03]  /*29b0*/  @!P1 LEA R6, P0, R26, R10, 0x1 ;  /* 0x0000000a1a069211 */ /* 0x002fc600078008ff */
[----:B--2---:R-:W-:Y:S02]  /*29c0*/  IMAD R4, R22, c[0x0][0x1e0], RZ ;  /* 0x0000780016047a24 */ /* 0x004fe400078e02ff */
[----:B------:R-:W-:Y:S01]  /*29d0*/  IMAD R5, R19, c[0x0][0x1f0], RZ ;  /* 0x00007c0013057a24 */ /* 0x000fe200078e02ff */
[CC--:B------:R-:W-:Y:S01]  /*29e0*/  @!P1 LEA.HI.X R7, R26.reuse, R11.reuse, R27, 0x1, P0 ;  /* 0x0000000b1a079211 */ /* 0x0c0fe200000f0c1b */
[----:B------:R-:W-:Y:S01]  /*29f0*/  IMAD R13, R141, c[0x0][0x1e4], R4 ;  /* 0x000079008d0d7a24 */ /* 0x000fe200078e0204 */
[----:B------:R-:W-:Y:S01]  /*2a00*/  @!P1 LEA R4, P2, R25, R10, 0x1 ;  /* 0x0000000a19049211 */ /* 0x000fe200078408ff */
[----:B----4-:R-:W-:Y:S01]  /*2a10*/  IMAD R8, R17, c[0x0][0x1f4], R5 ;  /* 0x00007d0011087a24 */ /* 0x010fe200078e0205 */
[CC--:B---3--:R-:W-:Y:S01]  /*2a20*/  @!P3 LEA R10, P0, R26.reuse, R12.reuse, 0x1 ;  /* 0x0000000c1a0ab211 */ /* 0x0c8fe200078008ff */
[----:B------:R-:W-:Y:S01]  /*2a30*/  IMAD.MOV.U32 R144, RZ, RZ, R146 ;  /* 0x000000ffff907224 */ /* 0x000fe200078e0092 */
[----:B------:R-:W-:Y:S01]  /*2a40*/  @!P1 LEA.HI.X R5, R25, R11, R18, 0x1, P2 ;  /* 0x0000000b19059211 */ /* 0x000fe200010f0c12 */
[----:B------:R-:W-:Y:S01]  /*2a50*/  IMAD.IADD R145, R147, 0x1, R8 ;  /* 0x0000000193917824 */ /* 0x000fe200078e0208 */
[----:B-----5:R-:W-:Y:S01]  /*2a60*/  @!P3 LEA.HI.X R11, R26, R9, R27, 0x1, P0 ;  /* 0x000000091a0bb211 */ /* 0x020fe200000f0c1b */
[----:B------:R1:W-:Y:S01]  /*2a70*/  @!P1 LDGSTS.E.BYPASS.LTC128B.128 [R216+0x2100], [R6.64], !P5 ;  /* 0x0210000006d89fae */ /* 0x0003e2000e901d46 */
[----:B------:R-:W-:Y:S01]  /*2a80*/  @!P3 LEA R8, P0, R25, R12, 0x1 ;  /* 0x0000000c1908b211 */ /* 0x000fe200078008ff */
[----:B------:R-:W-:-:S02]  /*2a90*/  IMAD.IADD R12, R15, 0x1, R13 ;  /* 0x000000010f0c7824 */ /* 0x000fc400078e020d */
[----:B------:R2:W-:Y:S01]  /*2aa0*/  @!P1 LDGSTS.E.BYPASS.LTC128B.128 [R216+0x6100], [R4.64], !P6 ;  /* 0x0610000004d89fae */ /* 0x0005e2000f101d46 */
[C---:B------:R-:W-:Y:S01]  /*2ab0*/  ISETP.GE.AND P1, PT, R25.reuse, c[0x0][0x198], PT ;  /* 0x0000660019007a0c */ /* 0x040fe20003f26270 */
[----:B------:R-:W-:Y:S01]  /*2ac0*/  IMAD.WIDE.U32 R2, R14, 0x70, R144 ;  /* 0x000000700e027825 */ /* 0x000fe200078e0090 */
[----:B------:R-:W-:Y:S01]  /*2ad0*/  ISETP.GE.AND P6, PT, R26, c[0x0][0x1d4], PT ;  /* 0x000075001a007a0c */ /* 0x000fe20003fc6270 */
[----:B------:R3:W-:Y:S02]  /*2ae0*/  @!P3 LDGSTS.E.BYPASS.LTC128B.128 [R216+0x3100], [R10.64], !P5 ;  /* 0x031000000ad8bfae */ /* 0x0007e4000e901d46 */
[----:B------:R-:W-:Y:S01]  /*2af0*/  IMAD R12, R12, 0x70, RZ ;  /* 0x000000700c0c7824 */ /* 0x000fe200078e02ff */
[C---:B------:R-:W-:Y:S02]  /*2b00*/  ISETP.GE.AND P5, PT, R25.reuse, c[0x0][0x1d4], PT ;  /* 0x0000750019007a0c */ /* 0x040fe40003fa6270 */
[----:B------:R-:W-:Y:S01]  /*2b10*/  @!P3 LEA.HI.X R9, R25, R9, R18, 0x1, P0 ;  /* 0x000000091909b211 */ /* 0x000fe200000f0c12 */
[----:B------:R-:W-:Y:S01]  /*2b20*/  IMAD.IADD R3, R3, 0x1, R12 ;  /* 0x0000000103037824 */ /* 0x000fe200078e020c */
[----:B------:R-:W-:-:S03]  /*2b30*/  ISETP.GE.AND P2, PT, R0, 0x21, PT ;  /* 0x000000210000780c */ /* 0x000fc60003f46270 */
[----:B------:R4:W-:Y:S01]  /*2b40*/  @!P3 LDGSTS.E.BYPASS.LTC128B.128 [R216+0x7100], [R8.64], !P1 ;  /* 0x0710000008d8bfae */ /* 0x0009e2000c901d46 */
[----:B------:R-:W-:-:S03]  /*2b50*/  ISETP.GE.AND P1, PT, R0, 0x41, PT ;  /* 0x000000410000780c */ /* 0x000fc60003f26270 */
[----:B------:R-:W0:Y:S01]  /*2b60*/  LDGDEPBAR ;  /* 0x00000000000079af */ /* 0x000e220000000000 */
[----:B--2---:R-:W-:Y:S01]  /*2b70*/  @P4 LEA R4, P0, R2, c[0x0][0x1c8], 0x1 ;  /* 0x0000720002044a11 */ /* 0x004fe200078008ff */
[----:B---3--:R-:W-:-:S03]  /*2b80*/  IMAD.MOV.U32 R10, RZ, RZ, 0x20 ;  /* 0x00000020ff0a7424 */ /* 0x008fc600078e00ff */
[----:B------:R-:W-:Y:S01]  /*2b90*/  @P4 LEA.HI.X R5, R2, c[0x0][0x1cc], R3, 0x1, P0 ;  /* 0x0000730002054a11 */ /* 0x000fe200000f0c03 */
[----:B-1----:R-:W-:Y:S01]  /*2ba0*/  IMAD.WIDE.U32 R6, R10, c[0x0][0x1e0], RZ ;  /* 0x000078000a067a25 */ /* 0x002fe200078e00ff */
[----:B------:R-:W-:-:S03]  /*2bb0*/  ISETP.GE.AND P0, PT, R0, 0x61, PT ;  /* 0x000000610000780c */ /* 0x000fc60003f06270 */
[----:B------:R1:W-:Y:S04]  /*2bc0*/  @P4 LDGSTS.E.BYPASS.LTC128B.128 [R216+0x8100], [R4.64], !P6 ;  /* 0x0810000004d84fae */ /* 0x0003e8000f101d46 */
[----:B------:R1:W-:Y:S01]  /*2bd0*/  @P4 LDGSTS.E.BYPASS.LTC128B.128 [R216+0xb900], [R4.64+0x80], !P5 ;  /* 0x0b90008004d84fae */ /* 0x0003e2000e901d46 */
[----:B------:R-:W-:Y:S01]  /*2be0*/  @P2 IADD3 R0, P3, R2, R6, RZ ;  /* 0x0000000602002210 */ /* 0x000fe20007f7e0ff */
[----:B------:R-:W-:Y:S02]  /*2bf0*/  IMAD.MOV.U32 R11, RZ, RZ, 0x40 ;  /* 0x00000040ff0b7424 */ /* 0x000fe400078e00ff */
[----:B-1----:R-:W-:-:S05]  /*2c00*/  IMAD R4, R10, c[0x0][0x1e4], RZ ;  /* 0x000079000a047a24 */ /* 0x002fca00078e02ff */
[----:B------:R-:W-:Y:S01]  /*2c10*/  @P2 IADD3.X R4, R3, R7, R4, P3, !PT ;  /* 0x0000000703042210 */ /* 0x000fe20001ffe404 */
[----:B------:R-:W-:Y:S01]  /*2c20*/  IMAD.WIDE.U32 R6, R11, c[0x0][0x1e0], RZ ;  /* 0x000078000b067a25 */ /* 0x000fe200078e00ff */
[----:B----4-:R-:W-:-:S03]  /*2c30*/  @P2 LEA R8, P3, R0, c[0x0][0x1c8], 0x1 ;  /* 0x0000720000082a11 */ /* 0x010fc600078608ff */
[----:B------:R-:W-:Y:S01]  /*2c40*/  IMAD R5, R11, c[0x0][0x1e4], RZ ;  /* 0x000079000b057a24 */ /* 0x000fe200078e02ff */
        /* <DEDUP_REMOVED lines=16> */
[----:B------:R3:W-:Y:S04]  /*2d50*/  @P0 LDGSTS.E.BYPASS.LTC128B.128 [R216+0xe900], [R4.64+0x80], !P5 ;  /* 0x0e90008004d80fae */ /* 0x0007e8000e901d46 */
[----:B------:R-:W0:Y:S01]  /*2d60*/  LDGDEPBAR ;  /* 0x00000000000079af */ /* 0x000e220000000000 */
[----:B------:R-:W-:-:S04]  /*2d70*/  DEPBAR.LE SB0, 0x1 ;  /* 0x000080400000791a */ /* 0x000fc80000000000 */
[----:B------:R-:W-:Y:S01]  /*2d80*/  BAR.SYNC.DEFER_BLOCKING 0x0 ;  /* 0x0000000000007b1d */ /* 0x000fe20000010000 */
[----:B------:R-:W-:Y:S02]  /*2d90*/  IMAD R0, R20, c[0x0][0x208], RZ ;  /* 0x0000820014007a24 */ /* 0x000fe400078e02ff */
[----:B------:R-:W-:-:S04]  /*2da0*/  IMAD.WIDE.U32 R2, R16, c[0x0][0x208], R26 ;  /* 0x0000820010027a25 */ /* 0x000fc800078e001a */
[----:B------:R-:W-:Y:S01]  /*2db0*/  IMAD R0, R16, c[0x0][0x20c], R0 ;  /* 0x0000830010007a24 */ /* 0x000fe200078e0200 */
        /* <DEDUP_REMOVED lines=8> */
[----:B------:R-:W-:Y:S01]  /*2e40*/  BAR.SYNC.DEFER_BLOCKING 0x0 ;  /* 0x0000000000007b1d */ /* 0x000fe20000010000 */
[----:B------:R-:W-:-:S04]  /*2e50*/  IMAD.IADD R3, R3, 0x1, R0 ;  /* 0x0000000103037824 */ /* 0x000fc800078e0200 */
[----:B------:R-:W-:-:S04]  /*2e60*/  IMAD.WIDE.U32 R2, R24, c[0x0][0x210], R2 ;  /* 0x0000840018027a25 */ /* 0x000fc800078e0002 */
[----:B------:R-:W-:Y:S01]  /*2e70*/  IMAD R3, R24, c[0x0][0x214], R3 ;  /* 0x0000850018037a24 */ /* 0x000fe200078e0203 */
[----:B------:R-:W-:Y:S03]  /*2e80*/  STL [R1+0x34], R27 ;  /* 0x0000341b01007387 */ /* 0x000fe60000100800 */
[----:B-1----:R-:W-:Y:S01]  /*2e90*/  IMAD.WIDE.U32 R8, R17, c[0x0][0x218], R2 ;  /* 0x0000860011087a25 */ /* 0x002fe200078e0002 */
[----:B------:R-:W-:Y:S01]  /*2ea0*/  STL.64 [R1+0x18], R146 ;  /* 0x0000189201007387 */ /* 0x000fe20000100a00 */
[----:B------:R-:W-:-:S04]  /*2eb0*/  DEPBAR.LE SB0, 0x0 ;  /* 0x000080000000791a */ /* 0x000fc80000000000 */
[----:B------:R-:W-:Y:S01]  /*2ec0*/  BAR.SYNC.DEFER_BLOCKING 0x0 ;  /* 0x0000000000007b1d */ /* 0x000fe20000010000 */
[----:B--2---:R-:W-:-:S05]  /*2ed0*/  IMAD.MOV.U32 R6, RZ, RZ, R8 ;  /* 0x000000ffff067224 */ /* 0x004fca00078e0008 */
[----:B------:R-:W-:Y:S04]  /*2ee0*/  STL.64 [R1+0x10], R144 ;  /* 0x0000109001007387 */ /* 0x000fe80000100a00 */
[----:B------:R1:W-:Y:S01]  /*2ef0*/  STL.64 [R1+0x8], R8 ;  /* 0x0000080801007387 */ /* 0x0003e20000100a00 */
[----:B------:R-:W-:Y:S02]  /*2f00*/  IMAD R0, R19, c[0x0][0x218], RZ ;  /* 0x0000860013007a24 */ /* 0x000fe400078e02ff */
[----:B---3--:R-:W-:Y:S02]  /*2f10*/  IMAD R4, R22, c[0x0][0x208], RZ ;  /* 0x0000820016047a24 */ /* 0x008fe400078e02ff */
[----:B------:R-:W-:Y:S02]  /*2f20*/  IMAD R0, R17, c[0x0][0x21c], R0 ;  /* 0x0000870011007a24 */ /* 0x000fe400078e0200 */
[----:B------:R-:W-:-:S04]  /*2f30*/  IMAD.WIDE.U32 R2, R141, c[0x0][0x208], RZ ;  /* 0x000082008d027a25 */ /* 0x000fc800078e00ff */
[----:B------:R-:W-:Y:S02]  /*2f40*/  IMAD R4, R141, c[0x0][0x20c], R4 ;  /* 0x000083008d047a24 */ /* 0x000fe400078e0204 */
[----:B------:R-:W-:Y:S01]  /*2f50*/  IMAD.IADD R7, R9, 0x1, R0 ;  /* 0x0000000109077824 */ /* 0x000fe200078e0200 */
[----:B------:R-:W2:Y:S01]  /*2f60*/  LDSM.16.M88.4 R32, [R188+0x800] ;  /* 0x00080000bc20783b */ /* 0x000ea20000000200 */
[----:B------:R-:W-:Y:S02]  /*2f70*/  LOP3.LUT P1, RZ, R110, 0x2, RZ, 0xc0, !PT ;  /* 0x000000026eff7812 */ /* 0x000fe4000782c0ff */
[----:B------:R-:W-:Y:S01]  /*2f80*/  SEL R5, RZ, 0x1, P6 ;  /* 0x00000001ff057807 */ /* 0x000fe20003000000 */
[----:B------:R-:W-:Y:S01]  /*2f90*/  USHF.L.U32 UR9, UR4, 0x6, URZ ;  /* 0x0000000604097899 */ /* 0x000fe2000800063f */
[----:B------:R-:W-:Y:S01]  /*2fa0*/  IADD3 R195, R188, 0x20, RZ ;  /* 0x00000020bcc37810 */ /* 0x000fe20007ffe0ff */
[----:B------:R-:W-:Y:S01]  /*2fb0*/  UMOV UR8, 0x6 ;  /* 0x0000000600087882 */ /* 0x000fe20000000000 */
[----:B------:R-:W3:Y:S04]  /*2fc0*/  LDSM.16.M88.4 R12, [R188] ;  /* 0x00000000bc0c783b */ /* 0x000ee80000000200 */
[----:B------:R-:W-:Y:S04]  /*2fd0*/  LDSM.16.M88.4 R44, [R188+0x1800] ;  /* 0x00180000bc2c783b */ /* 0x000fe80000000200 */
[----:B-1----:R-:W1:Y:S01]  /*2fe0*/  S2R R8, SR_TID.X ;  /* 0x0000000000087919 */ /* 0x002e620000002100 */
[----:B------:R-:W-:Y:S01]  /*2ff0*/  IMAD.IADD R0, R3, 0x1, R4 ;  /* 0x0000000103007824 */ /* 0x000fe200078e0204 */
[----:B------:R-:W-:Y:S01]  /*3000*/  SEL R4, RZ, 0x2, P5 ;  /* 0x00000002ff047807 */ /* 0x000fe20002800000 */
[----:B------:R-:W-:Y:S01]  /*3010*/  IMAD.WIDE.U32 R2, R2, 0x70, R6 ;  /* 0x0000007002027825 */ /* 0x000fe200078e0006 */
[----:B------:R-:W-:Y:S03]  /*3020*/  LDSM.16.M88.4 R56, [R188+0x1000] ;  /* 0x00100000bc38783b */ /* 0x000fe60000000200 */
[----:B------:R-:W-:Y:S01]  /*3030*/  IMAD R0, R0, 0x70, RZ ;  /* 0x0000007000007824 */ /* 0x000fe200078e02ff */
[----:B------:R4:W-:Y:S01]  /*3040*/  STL.64 [R1], R6 ;  /* 0x0000000601007387 */ /* 0x0009e20000100a00 */
[----:B------:R-:W-:-:S02]  /*3050*/  IMAD.IADD R10, R5, 0x1, R4 ;  /* 0x00000001050a7824 */ /* 0x000fc400078e0204 */
[----:B------:R-:W-:Y:S01]  /*3060*/  IMAD.IADD R0, R3, 0x1, R0 ;  /* 0x0000000103007824 */ /* 0x000fe200078e0200 */
[----:B------:R-:W-:Y:S01]  /*3070*/  USHF.L.U64.HI UR5, UR4, UR8, UR5 ;  /* 0x0000000804057299 */ /* 0x000fe20008010205 */
[----:B------:R-:W-:Y:S01]  /*3080*/  @P1 IADD3 R195, R188, -0x20, RZ ;  /* 0xffffffe0bcc31810 */ /* 0x000fe20007ffe0ff */
[----:B------:R-:W-:Y:S01]  /*3090*/  LDSM.16.M88.4 R48, [R188+0x2000] ;  /* 0x00200000bc30783b */ /* 0x000fe20000000200 */
[----:B------:R-:W-:-:S03]  /*30a0*/  LOP3.LUT P1, RZ, R10, 0x1, RZ, 0xc0, !PT ;  /* 0x000000010aff7812 */ /* 0x000fc6000782c0ff */
[----:B------:R-:W5:Y:S04]  /*30b0*/  LDSM.16.M88.4 R24, [R195+0x800] ;  /* 0x00080000c318783b */ /* 0x000f680000000200 */
[----:B------:R-:W2:Y:S01]  /*30c0*/  LDSM.16.M88.4 R28, [R195] ;  /* 0x00000000c31c783b */ /* 0x000ea20000000200 */
[----:B-1----:R-:W-:-:S03]  /*30d0*/  ISETP.GT.AND P3, PT, R8, 0x7f, PT ;  /* 0x0000007f0800780c */ /* 0x002fc60003f64270 */
[----:B------:R-:W-:Y:S04]  /*30e0*/  LDSM.16.M88.4 R60, [R188+0x2800] ;  /* 0x00280000bc3c783b */ /* 0x000fe80000000200 */
[----:B------:R-:W1:Y:S04]  /*30f0*/  LDSM.16.M88.4 R64, [R188+0x3000] ;  /* 0x00300000bc40783b */ /* 0x000e680000000200 */
[----:B------:R-:W-:Y:S01]  /*3100*/  LDSM.16.M88.4 R68, [R195+0x1800] ;  /* 0x00180000c344783b */ /* 0x000fe20000000200 */
[----:B----4-:R-:W-:-:S03]  /*3110*/  LEA R6, P0, R2, c[0x0][0x1f8], 0x1 ;  /* 0x00007e0002067a11 */ /* 0x010fc600078008ff */
[----:B------:R-:W-:Y:S01]  /*3120*/  LDSM.16.M88.4 R72, [R195+0x2000] ;  /* 0x00200000c348783b */ /* 0x000fe20000000200 */
[----:B------:R-:W-:Y:S02]  /*3130*/  LEA.HI.X R7, R2, c[0x0][0x1fc], R0, 0x1, P0 ;  /* 0x00007f0002077a11 */ /* 0x000fe400000f0c00 */
[----:B------:R-:W-:Y:S01]  /*3140*/  IADD3 R4, P0, R6, UR9, RZ ;  /* 0x0000000906047c10 */ /* 0x000fe2000ff1e0ff */
[----:B------:R-:W-:Y:S01]  /*3150*/  LDSM.16.M88.4 R76, [R195+0x2800] ;  /* 0x00280000c34c783b */ /* 0x000fe20000000200 */
[----:B------:R-:W-:Y:S02]  /*3160*/  IADD3 R0, R21, R153, -R23 ;  /* 0x0000009915007210 */ /* 0x000fe40007ffe817 */
[----:B------:R-:W-:Y:S01]  /*3170*/  IADD3.X R5, R7, UR5, RZ, P0, !PT ;  /* 0x0000000507057c10 */ /* 0x000fe200087fe4ff */
[----:B------:R-:W4:Y:S01]  /*3180*/  LDSM.16.M88.4 R20, [R195+0x1000] ;  /* 0x00100000c314783b */ /* 0x000f220000000200 */
[----:B------:R-:W-:Y:S02]  /*3190*/  IADD3 R2, P0, R4, UR9, RZ ;  /* 0x0000000904027c10 */ /* 0x000fe4000ff1e0ff */
[----:B------:R-:W-:Y:S01]  /*31a0*/  ISETP.LT.OR P2, PT, R0, 0x1, !P1 ;  /* 0x000000010000780c */ /* 0x000fe20004f41670 */
[----:B------:R-:W-:Y:S01]  /*31b0*/  LDSM.16.M88.4 R80, [R195+0x3000] ;  /* 0x00300000c350783b */ /* 0x000fe20000000200 */
[----:B------:R-:W-:-:S02]  /*31c0*/  IADD3.X R3, R5, UR5, RZ, P0, !PT ;  /* 0x0000000505037c10 */ /* 0x000fc400087fe4ff */
[----:B------:R-:W-:-:S04]  /*31d0*/  @!P3 IADD3 R8, P0, R2, UR9, RZ ;  /* 0x000000090208bc10 */ /* 0x000fc8000ff1e0ff */
[----:B------:R-:W-:Y:S02]  /*31e0*/  @!P3 IADD3.X R9, R3, UR5, RZ, P0, !PT ;  /* 0x000000050309bc10 */ /* 0x000fe400087fe4ff */
[----:B------:R-:W-:-:S03]  /*31f0*/  LOP3.LUT P0, RZ, R10, 0x2, RZ, 0xc0, !PT ;  /* 0x000000020aff7812 */ /* 0x000fc6000780c0ff */
[----:B------:R-:W-:Y:S01]  /*3200*/  @!PT LDS RZ, [RZ] ;  /* 0x00000000fffff984 */ /* 0x000fe20000000800 */
[----:B------:R-:W-:Y:S01]  /*3210*/  @!PT LDS RZ, [RZ] ;  /* 0x00000000fffff984 */ /* 0x000fe20000000800 */
[----:B------:R-:W-:Y:S01]  /*3220*/  @!PT LDS RZ, [RZ] ;  /* 0x00000000fffff984 */ /* 0x000fe20000000800 */
[----:B------:R1:W-:Y:S01]  /*3230*/  LDGSTS.E.BYPASS.LTC128B.128 [R216+0x100], [R6.64], !P2 ;  /* 0x0010000006d87fae */ /* 0x0003e2000d101d46 */
[C---:B------:R-:W-:Y:S01]  /*3240*/  ISETP.LT.OR P2, PT, R0.reuse, 0x1, !P0 ;  /* 0x000000010000780c */ /* 0x040fe20004741670 */
[C---:B--2---:R-:W-:Y:S08]  /*3250*/  HMMA.16816.F32 R36, R128.reuse, R32, RZ ;  /* 0x000000208024723c */ /* 0x044ff000000018ff */
[----:B------:R-:W-:Y:S04]  /*3260*/  HMMA.16816.F32 R32, R128, R34, RZ ;  /* 0x000000228020723c */ /* 0x000fe800000018ff */
[----:B------:R1:W-:Y:S01]  /*3270*/  LDGSTS.E.BYPASS.LTC128B.128 [R216+0x3900], [R6.64+0x80], !P2 ;  /* 0x0390008006d87fae */ /* 0x0003e2000d101d46 */
[----:B------:R-:W-:-:S02]  /*3280*/  ISETP.LT.OR P2, PT, R0, 0x21, !P1 ;  /* 0x000000210000780c */ /* 0x000fc40004f41670 */
[C---:B------:R-:W-:Y:S01]  /*3290*/  ISETP.LT.OR P1, PT, R0.reuse, 0x41, !P1 ;  /* 0x000000410000780c */ /* 0x040fe20004f21670 */
[----:B---3--:R-:W-:Y:S10]  /*32a0*/  HMMA.16816.F32 R52, R128, R12, RZ ;  /* 0x0000000c8034723c */ /* 0x008ff400000018ff */
[----:B------:R1:W-:Y:S01]  /*32b0*/  LDGSTS.E.BYPASS.LTC128B.128 [R216+0x1100], [R4.64], !P2 ;  /* 0x0110000004d87fae */ /* 0x0003e2000d101d46 */
[----:B------:R-:W-:-:S02]  /*32c0*/  ISETP.LT.OR P2, PT, R0, 0x21, !P0 ;  /* 0x000000210000780c */ /* 0x000fc40004741670 */
[C---:B------:R-:W-:Y:S01]  /*32d0*/  ISETP.LT.OR P0, PT, R0.reuse, 0x41, !P0 ;  /* 0x000000410000780c */ /* 0x040fe20004701670 */
[----:B------:R-:W-:Y:S08]  /*32e0*/  HMMA.16816.F32 R40, R128, R14, RZ ;  /* 0x0000000e8028723c */ /* 0x000ff000000018ff */
[----:B-----5:R-:W-:Y:S02]  /*32f0*/  HMMA.16816.F32 R84, R132, R26, R32 ;  /* 0x0000001a8454723c */ /* 0x020fe40000001820 */
[----:B------:R1:W-:Y:S06]  /*3300*/  LDGSTS.E.BYPASS.LTC128B.128 [R216+0x4900], [R4.64+0x80], !P2 ;  /* 0x0490008004d87fae */ /* 0x0003ec000d101d46 */
[----:B------:R-:W-:Y:S01]  /*3310*/  HMMA.16816.F32 R32, R128, R44, RZ ;  /* 0x0000002c8020723c */ /* 0x000fe200000018ff */
[C---:B------:R-:W-:Y:S01]  /*3320*/  @!P3 ISETP.LT.OR P2, PT, R0.reuse, 0x61, P6 ;  /* 0x000000610000b80c */ /* 0x040fe20003741670 */
[----:B------:R2:W-:Y:S01]  /*3330*/  LDGSTS.E.BYPASS.LTC128B.128 [R216+0x2100], [R2.64], !P1 ;  /* 0x0210000002d87fae */ /* 0x0005e2000c901d46 */
[----:B------:R-:W-:-:S03]  /*3340*/  @!P3 ISETP.LT.OR P1, PT, R0, 0x61, P5 ;  /* 0x000000610000b80c */ /* 0x000fc60002f21670 */
[----:B------:R2:W-:Y:S01]  /*3350*/  LDGSTS.E.BYPASS.LTC128B.128 [R216+0x5900], [R2.64+0x80], !P0 ;  /* 0x0590008002d87fae */ /* 0x0005e2000c101d46 */
[----:B------:R-:W-:Y:S01]  /*3360*/  LOP3.LUT P0, RZ, R110, 0x4, RZ, 0xc0, !PT ;  /* 0x000000046eff7812 */ /* 0x000fe2000780c0ff */
[----:B------:R-:W-:Y:S03]  /*3370*/  HMMA.16816.F32 R16, R128, R56, RZ ;  /* 0x000000388010723c */ /* 0x000fe600000018ff */
[----:B------:R-:W-:-:S03]  /*3380*/  SEL R0, R11, 0xffffffc0, !P0 ;  /* 0xffffffc00b007807 */ /* 0x000fc60004000000 */
[----:B------:R3:W-:Y:S02]  /*3390*/  @!P3 LDGSTS.E.BYPASS.LTC128B.128 [R216+0x3100], [R8.64], !P2 ;  /* 0x0310000008d8bfae */ /* 0x0007e4000d101d46 */
[----:B------:R-:W-:Y:S01]  /*33a0*/  HMMA.16816.F32 R12, R128, R58, RZ ;  /* 0x0000003a800c723c */ /* 0x000fe200000018ff */
[--C-:B------:R-:W-:Y:S01]  /*33b0*/  IMAD.IADD R190, R188, 0x1, R0.reuse ;  /* 0x00000001bcbe7824 */ /* 0x100fe200078e0200 */
[----:B------:R3:W-:Y:S06]  /*33c0*/  @!P3 LDGSTS.E.BYPASS.LTC128B.128 [R216+0x6900], [R8.64+0x80], !P1 ;  /* 0x0690008008d8bfae */ /* 0x0007ec000c901d46 */
[C---:B------:R-:W-:Y:S01]  /*33d0*/  HMMA.16816.F32 R88, R132.reuse, R28, R52 ;  /* 0x0000001c8458723c */ /* 0x040fe20000001834 */
[----:B------:R-:W5:Y:S07]  /*33e0*/  LDSM.16.M88.4 R52, [R190+0x800] ;  /* 0x00080000be34783b */ /* 0x000f6e0000000200 */
[----:B------:R-:W-:Y:S08]  /*33f0*/  HMMA.16816.F32 R100, R132, R30, R40 ;  /* 0x0000001e8464723c */ /* 0x000ff00000001828 */
[----:B-1----:R-:W-:Y:S08]  /*3400*/  HMMA.16816.F32 R4, R128, R64, RZ ;  /* 0x000000408004723c */ /* 0x002ff000000018ff */
[C---:B------:R-:W-:Y:S08]  /*3410*/  HMMA.16816.F32 R96, R132.reuse, R24, R36 ;  /* 0x000000188460723c */ /* 0x040ff00000001824 */
[----:B----4-:R-:W-:Y:S01]  /*3420*/  HMMA.16816.F32 R92, R132, R20, R16 ;  /* 0x00000014845c723c */ /* 0x010fe20000001810 */
[----:B------:R-:W-:Y:S01]  /*3430*/  IMAD.IADD R189, R195, 0x1, R0 ;  /* 0x00000001c3bd7824 */ /* 0x000fe200078e0200 */
[----:B------:R-:W-:Y:S04]  /*3440*/  LDSM.16.M88.4 R136, [R195+0x6000] ;  /* 0x00600000c388783b */ /* 0x000fe80000000200 */
[----:B------:R-:W0:Y:S02]  /*3450*/  LDGDEPBAR ;  /* 0x00000000000079af */ /* 0x000e240000000000 */
[C---:B------:R-:W-:Y:S02]  /*3460*/  HMMA.16816.F32 R28, R128.reuse, R46, RZ ;  /* 0x0000002e801c723c */ /* 0x040fe400000018ff */
[----:B------:R-:W-:Y:S06]  /*3470*/  LDSM.16.M88.4 R44, [R190] ;  /* 0x00000000be2c783b */ /* 0x000fec0000000200 */
[----:B---3--:R-:W-:Y:S08]  /*3480*/  HMMA.16816.F32 R8, R128, R66, RZ ;  /* 0x000000428008723c */ /* 0x008ff000000018ff */
[----:B------:R-:W-:Y:S01]  /*3490*/  HMMA.16816.F32 R64, R132, R68, R32 ;  /* 0x000000448440723c */ /* 0x000fe20000001820 */
[----:B------:R-:W1:Y:S07]  /*34a0*/  LDSM.16.M88.4 R32, [R190+0x1000] ;  /* 0x00100000be20783b */ /* 0x000e6e0000000200 */
[----:B------:R-:W-:Y:S08]  /*34b0*/  HMMA.16816.F32 R24, R128, R48, RZ ;  /* 0x000000308018723c */ /* 0x000ff000000018ff */
[----:B------:R-:W-:Y:S08]  /*34c0*/  HMMA.16816.F32 R104, R132, R22, R12 ;  /* 0x000000168468723c */ /* 0x000ff0000000180c */
[C---:B------:R-:W-:Y:S08]  /*34d0*/  HMMA.16816.F32 R16, R128.reuse, R60, RZ ;  /* 0x0000003c8010723c */ /* 0x040ff000000018ff */
[C---:B------:R-:W-:Y:S08]  /*34e0*/  HMMA.16816.F32 R12, R128.reuse, R62, RZ ;  /* 0x0000003e800c723c */ /* 0x040ff000000018ff */
[----:B------:R-:W-:Y:S08]  /*34f0*/  HMMA.16816.F32 R20, R128, R50, RZ ;  /* 0x000000328014723c */ /* 0x000ff000000018ff */
[C---:B------:R-:W-:Y:S01]  /*3500*/  HMMA.16816.F32 R60, R132.reuse, R70, R28 ;  /* 0x00000046843c723c */ /* 0x040fe2000000181c */
[----:B------:R-:W3:Y:S07]  /*3510*/  LDSM.16.M88.4 R28, [R190+0x1800] ;  /* 0x00180000be1c783b */ /* 0x000eee0000000200 */
[C---:B------:R-:W-:Y:S01]  /*3520*/  HMMA.16816.F32 R56, R132.reuse, R72, R24 ;  /* 0x000000488438723c */ /* 0x040fe20000001818 */
[----:B------:R-:W4:Y:S07]  /*3530*/  LDSM.16.M88.4 R24, [R190+0x2000] ;  /* 0x00200000be18783b */ /* 0x000f2e0000000200 */
[C---:B------:R-:W-:Y:S01]  /*3540*/  HMMA.16816.F32 R40, R132.reuse, R76, R16 ;  /* 0x0000004c8428723c */ /* 0x040fe20000001810 */
[----:B------:R-:W-:Y:S07]  /*3550*/  LDSM.16.M88.4 R16, [R190+0x3000] ;  /* 0x00300000be10783b */ /* 0x000fee0000000200 */
[C---:B------:R-:W-:Y:S08]  /*3560*/  HMMA.16816.F32 R36, R132.reuse, R78, R12 ;  /* 0x0000004e8424723c */ /* 0x040ff0000000180c */
[----:B------:R-:W-:Y:S01]  /*3570*/  HMMA.16816.F32 R48, R132, R74, R20 ;  /* 0x0000004a8430723c */ /* 0x000fe20000001814 */
[----:B------:R-:W2:Y:S07]  /*3580*/  LDSM.16.M88.4 R20, [R190+0x2800] ;  /* 0x00280000be14783b */ /* 0x000eae0000000200 */
[C---:B-----5:R-:W-:Y:S08]  /*3590*/  HMMA.16816.F32 R76, R164.reuse, R54, R84 ;  /* 0x00000036a44c723c */ /* 0x060ff00000001854 */
[C---:B-1----:R-:W-:Y:S08]  /*35a0*/  HMMA.16816.F32 R84, R164.reuse, R32, R92 ;  /* 0x00000020a454723c */ /* 0x042ff0000000185c */
[----:B------:R-:W-:Y:S01]  /*35b0*/  HMMA.16816.F32 R104, R164, R34, R104 ;  /* 0x00000022a468723c */ /* 0x000fe20000001868 */
[----:B------:R-:W1:Y:S07]  /*35c0*/  LDSM.16.M88.4 R32, [R189] ;  /* 0x00000000bd20783b */ /* 0x000e6e0000000200 */
[----:B------:R-:W-:Y:S08]  /*35d0*/  HMMA.16816.F32 R12, R132, R80, R4 ;  /* 0x00000050840c723c */ /* 0x000ff00000001804 */
[----:B------:R-:W-:Y:S08]  /*35e0*/  HMMA.16816.F32 R4, R164, R44, R88 ;  /* 0x0000002ca404723c */ /* 0x000ff00000001858 */
[----:B------:R-:W-:Y:S08]  /*35f0*/  HMMA.16816.F32 R8, R132, R82, R8 ;  /* 0x000000528408723c */ /* 0x000ff00000001808 */
[C---:B------:R-:W-:Y:S08]  /*3600*/  HMMA.16816.F32 R68, R164.reuse, R46, R100 ;  /* 0x0000002ea444723c */ /* 0x040ff00000001864 */
[C---:B---3--:R-:W-:Y:S08]  /*3610*/  HMMA.16816.F32 R80, R164.reuse, R28, R64 ;  /* 0x0000001ca450723c */ /* 0x048ff00000001840 */
[C---:B------:R-:W-:Y:S01]  /*3620*/  HMMA.16816.F32 R64, R164.reuse, R30, R60 ;  /* 0x0000001ea440723c */ /* 0x040fe2000000183c */
[----:B------:R-:W3:Y:S07]  /*3630*/  LDSM.16.M88.4 R28, [R189+0x800] ;  /* 0x00080000bd1c783b */ /* 0x000eee0000000200 */
[C---:B----4-:R-:W-:Y:S08]  /*3640*/  HMMA.16816.F32 R60, R164.reuse, R24, R56 ;  /* 0x00000018a43c723c */ /* 0x050ff00000001838 */
[C---:B------:R-:W-:Y:S01]  /*3650*/  HMMA.16816.F32 R56, R164.reuse, R26, R48 ;  /* 0x0000001aa438723c */ /* 0x040fe20000001830 */
[----:B------:R-:W4:Y:S07]  /*3660*/  LDSM.16.M88.4 R24, [R189+0x1000] ;  /* 0x00100000bd18783b */ /* 0x000f2e0000000200 */
[C---:B------:R-:W-:Y:S08]  /*3670*/  HMMA.16816.F32 R72, R164.reuse, R52, R96 ;  /* 0x00000034a448723c */ /* 0x040ff00000001860 */
[C---:B--2---:R-:W-:Y:S08]  /*3680*/  HMMA.16816.F32 R48, R164.reuse, R22, R36 ;  /* 0x00000016a430723c */ /* 0x044ff00000001824 */
[----:B------:R-:W-:Y:S01]  /*3690*/  HMMA.16816.F32 R52, R164, R20, R40 ;  /* 0x00000014a434723c */ /* 0x000fe20000001828 */
[----:B------:R-:W-:Y:S07]  /*36a0*/  LDSM.16.M88.4 R20, [R189+0x1800] ;  /* 0x00180000bd14783b */ /* 0x000fee0000000200 */
[----:B-1----:R-:W-:Y:S01]  /*36b0*/  HMMA.16816.F32 R36, R168, R32, R4 ;  /* 0x00000020a824723c */ /* 0x002fe20000001804 */
[----:B------:R-:W1:Y:S07]  /*36c0*/  LDSM.16.M88.4 R4, [R189+0x2000] ;  /* 0x00200000bd04783b */ /* 0x000e6e0000000200 */
[C---:B------:R-:W-:Y:S08]  /*36d0*/  HMMA.16816.F32 R44, R164.reuse, R16, R12 ;  /* 0x00000010a42c723c */ /* 0x040ff0000000180c */
[----:B------:R-:W-:Y:S08]  /*36e0*/  HMMA.16816.F32 R40, R164, R18, R8 ;  /* 0x00000012a428723c */ /* 0x000ff00000001808 */
[C---:B------:R-:W-:Y:S01]  /*36f0*/  HMMA.16816.F32 R16, R168.reuse, R34, R68 ;  /* 0x00000022a810723c */ /* 0x040fe20000001844 */
[----:B------:R-:W2:Y:S07]  /*3700*/  LDSM.16.M88.4 R32, [R189+0x2800] ;  /* 0x00280000bd20783b */ /* 0x000eae0000000200 */
[C---:B---3--:R-:W-:Y:S01]  /*3710*/  HMMA.16816.F32 R12, R168.reuse, R28, R72 ;  /* 0x0000001ca80c723c */ /* 0x048fe20000001848 */
[----:B------:R-:W-:Y:S07]  /*3720*/  LDSM.16.M88.4 R72, [R195+0x3800] ;  /* 0x00380000c348783b */ /* 0x000fee0000000200 */
[C---:B------:R-:W-:Y:S01]  /*3730*/  HMMA.16816.F32 R8, R168.reuse, R30, R76 ;  /* 0x0000001ea808723c */ /* 0x040fe2000000184c */
[----:B------:R-:W3:Y:S07]  /*3740*/  LDSM.16.M88.4 R28, [R189+0x3000] ;  /* 0x00300000bd1c783b */ /* 0x000eee0000000200 */
[C---:B----4-:R-:W-:Y:S08]  /*3750*/  HMMA.16816.F32 R84, R168.reuse, R24, R84 ;  /* 0x00000018a854723c */ /* 0x050ff00000001854 */
[C---:B------:R-:W-:Y:S01]  /*3760*/  HMMA.16816.F32 R104, R168.reuse, R26, R104 ;  /* 0x0000001aa868723c */ /* 0x040fe20000001868 */
[----:B------:R-:W4:Y:S07]  /*3770*/  LDSM.16.M88.4 R24, [R188+0x3800] ;  /* 0x00380000bc18783b */ /* 0x000f2e0000000200 */
[C---:B-1----:R-:W-:Y:S08]  /*3780*/  HMMA.16816.F32 R116, R168.reuse, R4, R60 ;  /* 0x00000004a874723c */ /* 0x042ff0000000183c */
[C---:B------:R-:W-:Y:S01]  /*3790*/  HMMA.16816.F32 R112, R168.reuse, R6, R56 ;  /* 0x00000006a870723c */ /* 0x040fe20000001838 */
[----:B------:R-:W1:Y:S04]  /*37a0*/  LDSM.16.M88.4 R4, [R188+0x4800] ;  /* 0x00480000bc04783b */ /* 0x000e680000000200 */
[----:B------:R-:W-:Y:S03]  /*37b0*/  LDSM.16.M88.4 R56, [R188+0x5000] ;  /* 0x00500000bc38783b */ /* 0x000fe60000000200 */
[C---:B------:R-:W-:Y:S01]  /*37c0*/  HMMA.16816.F32 R124, R168.reuse, R20, R80 ;  /* 0x00000014a87c723c */ /* 0x040fe20000001850 */
[----:B------:R-:W-:Y:S07]  /*37d0*/  LDSM.16.M88.4 R80, [R195+0x4000] ;  /* 0x00400000c350783b */ /* 0x000fee0000000200 */
[C---:B------:R-:W-:Y:S01]  /*37e0*/  HMMA.16816.F32 R120, R168.reuse, R22, R64 ;  /* 0x00000016a878723c */ /* 0x040fe20000001840 */
[----:B------:R-:W5:Y:S04]  /*37f0*/  LDSM.16.M88.4 R20, [R188+0x4000] ;  /* 0x00400000bc14783b */ /* 0x000f680000000200 */
[----:B------:R-:W-:Y:S03]  /*3800*/  LDSM.16.M88.4 R64, [R188+0x6800] ;  /* 0x00680000bc40783b */ /* 0x000fe60000000200 */
[C---:B--2---:R-:W-:Y:S01]  /*3810*/  HMMA.16816.F32 R100, R168.reuse, R34, R48 ;  /* 0x00000022a864723c */ /* 0x044fe20000001830 */
[----:B------:R-:W2:Y:S07]  /*3820*/  LDSM.16.M88.4 R48, [R188+0x5800] ;  /* 0x00580000bc30783b */ /* 0x000eae0000000200 */
[C---:B------:R-:W-:Y:S01]  /*3830*/  HMMA.16816.F32 R108, R168.reuse, R32, R52 ;  /* 0x00000020a86c723c */ /* 0x040fe20000001834 */
[----:B------:R-:W2:Y:S04]  /*3840*/  LDSM.16.M88.4 R52, [R188+0x6000] ;  /* 0x00600000bc34783b */ /* 0x000ea80000000200 */
[----:B------:R-:W-:Y:S03]  /*3850*/  LDSM.16.M88.4 R32, [R195+0x5800] ;  /* 0x00580000c320783b */ /* 0x000fe60000000200 */
[----:B---3--:R-:W-:Y:S01]  /*3860*/  HMMA.16816.F32 R96, R168, R28, R44 ;  /* 0x0000001ca860723c */ /* 0x008fe2000000182c */
[----:B------:R-:W3:Y:S07]  /*3870*/  LDSM.16.M88.4 R44, [R195+0x4800] ;  /* 0x00480000c32c783b */ /* 0x000eee0000000200 */
[----:B----4-:R-:W-:Y:S01]  /*3880*/  HMMA.16816.F32 R88, R172, R24, R36 ;  /* 0x00000018ac58723c */ /* 0x010fe20000001824 */
[----:B------:R-:W4:Y:S07]  /*3890*/  LDSM.16.M88.4 R36, [R195+0x5000] ;  /* 0x00500000c324783b */ /* 0x000f2e0000000200 */
[----:B------:R-:W-:Y:S08]  /*38a0*/  HMMA.16816.F32 R92, R168, R30, R40 ;  /* 0x0000001ea85c723c */ /* 0x000ff00000001828 */
[C---:B-1----:R-:W-:Y:S08]  /*38b0*/  HMMA.16816.F32 R40, R172.reuse, R4, R84 ;  /* 0x00000004ac28723c */ /* 0x042ff00000001854 */
[C---:B------:R-:W-:Y:S08]  /*38c0*/  HMMA.16816.F32 R68, R172.reuse, R26, R16 ;  /* 0x0000001aac44723c */ /* 0x040ff00000001810 */
[C---:B------:R-:W-:Y:S08]  /*38d0*/  HMMA.16816.F32 R28, R172.reuse, R6, R104 ;  /* 0x00000006ac1c723c */ /* 0x040ff00000001868 */
[C---:B-----5:R-:W-:Y:S08]  /*38e0*/  HMMA.16816.F32 R76, R172.reuse, R20, R12 ;  /* 0x00000014ac4c723c */ /* 0x060ff0000000180c */
[C---:B------:R-:W-:Y:S08]  /*38f0*/  HMMA.16816.F32 R60, R172.reuse, R22, R8 ;  /* 0x00000016ac3c723c */ /* 0x040ff00000001808 */
[C---:B------:R-:W-:Y:S01]  /*3900*/  HMMA.16816.F32 R24, R172.reuse, R56, R124 ;  /* 0x00000038ac18723c */ /* 0x040fe2000000187c */
[----:B------:R-:W1:Y:S07]  /*3910*/  LDSM.16.M88.4 R124, [R195+0x6800] ;  /* 0x00680000c37c783b */ /* 0x000e6e0000000200 */
[C---:B--2---:R-:W-:Y:S08]  /*3920*/  HMMA.16816.F32 R16, R172.reuse, R48, R116 ;  /* 0x00000030ac10723c */ /* 0x044ff00000001874 */
[C---:B------:R-:W-:Y:S01]  /*3930*/  HMMA.16816.F32 R12, R172.reuse, R50, R112 ;  /* 0x00000032ac0c723c */ /* 0x040fe20000001870 */
[----:B------:R-:W-:Y:S07]  /*3940*/  LDSM.16.M88.4 R112, [R190+0x4000] ;  /* 0x00400000be70783b */ /* 0x000fee0000000200 */
[C---:B------:R-:W-:Y:S08]  /*3950*/  HMMA.16816.F32 R8, R172.reuse, R52, R108 ;  /* 0x00000034ac08723c */ /* 0x040ff0000000186c */
[C---:B------:R-:W-:Y:S01]  /*3960*/  HMMA.16816.F32 R4, R172.reuse, R54, R100 ;  /* 0x00000036ac04723c */ /* 0x040fe20000001864 */
[----:B------:R-:W2:Y:S07]  /*3970*/  LDSM.16.M88.4 R52, [R190+0x3800] ;  /* 0x00380000be34783b */ /* 0x000eae0000000200 */
[C---:B------:R-:W-:Y:S01]  /*3980*/  HMMA.16816.F32 R20, R172.reuse, R58, R120 ;  /* 0x0000003aac14723c */ /* 0x040fe20000001878 */
[----:B------:R-:W-:Y:S07]  /*3990*/  LDSM.16.M88.4 R120, [R189+0x6000] ;  /* 0x00600000bd78783b */ /* 0x000fee0000000200 */
[C---:B------:R-:W-:Y:S01]  /*39a0*/  HMMA.16816.F32 R48, R172.reuse, R64, R96 ;  /* 0x00000040ac30723c */ /* 0x040fe20000001860 */
[----:B------:R-:W-:Y:S07]  /*39b0*/  LDSM.16.M88.4 R96, [R189+0x3800] ;  /* 0x00380000bd60783b */ /* 0x000fee0000000200 */
[----:B------:R-:W-:Y:S08]  /*39c0*/  HMMA.16816.F32 R92, R172, R66, R92 ;  /* 0x00000042ac5c723c */ /* 0x000ff0000000185c */
[C---:B---3--:R-:W-:Y:S08]  /*39d0*/  HMMA.16816.F32 R108, R176.reuse, R44, R40 ;  /* 0x0000002cb06c723c */ /* 0x048ff00000001828 */
[C---:B------:R-:W-:Y:S08]  /*39e0*/  HMMA.16816.F32 R40, R176.reuse, R46, R28 ;  /* 0x0000002eb028723c */ /* 0x040ff0000000181c */
[C---:B------:R-:W-:Y:S01]  /*39f0*/  HMMA.16816.F32 R84, R176.reuse, R72, R88 ;  /* 0x00000048b054723c */ /* 0x040fe20000001858 */
[----:B------:R-:W-:Y:S07]  /*3a00*/  LDSM.16.M88.4 R88, [R190+0x6800] ;  /* 0x00680000be58783b */ /* 0x000fee0000000200 */
[C---:B------:R-:W-:Y:S01]  /*3a10*/  HMMA.16816.F32 R56, R176.reuse, R74, R68 ;  /* 0x0000004ab038723c */ /* 0x040fe20000001844 */
[----:B------:R-:W-:Y:S04]  /*3a20*/  LDSM.16.M88.4 R72, [R189+0x4000] ;  /* 0x00400000bd48783b */ /* 0x000fe80000000200 */
[----:B------:R-:W-:Y:S03]  /*3a30*/  LDSM.16.M88.4 R68, [R189+0x4800] ;  /* 0x00480000bd44783b */ /* 0x000fe60000000200 */
[C---:B------:R-:W-:Y:S08]  /*3a40*/  HMMA.16816.F32 R64, R176.reuse, R80, R76 ;  /* 0x00000050b040723c */ /* 0x040ff0000000184c */
[C---:B------:R-:W-:Y:S01]  /*3a50*/  HMMA.16816.F32 R116, R176.reuse, R82, R60 ;  /* 0x00000052b074723c */ /* 0x040fe2000000183c */
[----:B------:R-:W-:Y:S07]  /*3a60*/  LDSM.16.M88.4 R60, [R189+0x5800] ;  /* 0x00580000bd3c783b */ /* 0x000fee0000000200 */
[C---:B----4-:R-:W-:Y:S08]  /*3a70*/  HMMA.16816.F32 R104, R176.reuse, R36, R24 ;  /* 0x00000024b068723c */ /* 0x050ff00000001818 */
[C---:B------:R-:W-:Y:S08]  /*3a80*/  HMMA.16816.F32 R28, R176.reuse, R32, R16 ;  /* 0x00000020b01c723c */ /* 0x040ff00000001810 */
[C---:B------:R-:W-:Y:S01]  /*3a90*/  HMMA.16816.F32 R24, R176.reuse, R34, R12 ;  /* 0x00000022b018723c */ /* 0x040fe2000000180c */
[----:B------:R-:W3:Y:S07]  /*3aa0*/  LDSM.16.M88.4 R12, [R190+0x4800] ;  /* 0x00480000be0c783b */ /* 0x000eee0000000200 */
[C---:B------:R-:W-:Y:S01]  /*3ab0*/  HMMA.16816.F32 R16, R176.reuse, R136, R8 ;  /* 0x00000088b010723c */ /* 0x040fe20000001808 */
[----:B------:R-:W4:Y:S07]  /*3ac0*/  LDSM.16.M88.4 R8, [R190+0x5000] ;  /* 0x00500000be08783b */ /* 0x000f2e0000000200 */
[C---:B------:R-:W-:Y:S01]  /*3ad0*/  HMMA.16816.F32 R80, R176.reuse, R138, R4 ;  /* 0x0000008ab050723c */ /* 0x040fe20000001804 */
[----:B------:R-:W5:Y:S07]  /*3ae0*/  LDSM.16.M88.4 R4, [R190+0x5800] ;  /* 0x00580000be04783b */ /* 0x000f6e0000000200 */
[C---:B------:R-:W-:Y:S01]  /*3af0*/  HMMA.16816.F32 R100, R176.reuse, R38, R20 ;  /* 0x00000026b064723c */ /* 0x040fe20000001814 */
[----:B------:R-:W3:Y:S07]  /*3b00*/  LDSM.16.M88.4 R20, [R190+0x6000] ;  /* 0x00600000be14783b */ /* 0x000eee0000000200 */
[C---:B-1----:R-:W-:Y:S08]  /*3b10*/  HMMA.16816.F32 R76, R176.reuse, R124, R48 ;  /* 0x0000007cb04c723c */ /* 0x042ff00000001830 */
[----:B------:R-:W-:Y:S08]  /*3b20*/  HMMA.16816.F32 R92, R176, R126, R92 ;  /* 0x0000007eb05c723c */ /* 0x000ff0000000185c */
[C---:B--2---:R-:W-:Y:S08]  /*3b30*/  HMMA.16816.F32 R84, R180.reuse, R52, R84 ;  /* 0x00000034b454723c */ /* 0x044ff00000001854 */
[C---:B------:R-:W-:Y:S08]  /*3b40*/  HMMA.16816.F32 R56, R180.reuse, R54, R56 ;  /* 0x00000036b438723c */ /* 0x040ff00000001838 */
[C---:B------:R-:W-:Y:S01]  /*3b50*/  HMMA.16816.F32 R52, R180.reuse, R112, R64 ;  /* 0x00000070b434723c */ /* 0x040fe20000001840 */
[----:B------:R-:W1:Y:S07]  /*3b60*/  LDSM.16.M88.4 R64, [R189+0x5000] ;  /* 0x00500000bd40783b */ /* 0x000e6e0000000200 */
[----:B------:R-:W-:Y:S01]  /*3b70*/  HMMA.16816.F32 R48, R180, R114, R116 ;  /* 0x00000072b430723c */ /* 0x000fe20000001874 */
[----:B------:R-:W2:Y:S01]  /*3b80*/  LDSM.16.M88.4 R112, [R189+0x6800] ;  /* 0x00680000bd70783b */ /* 0x000ea20000000200 */
[----:B------:R-:W-:Y:S01]  /*3b90*/  ISETP.GT.AND P0, PT, R141, R149, PT ;  /* 0x000000958d00720c */ /* 0x000fe20003f04270 */
[----:B------:R-:W-:-:S05]  /*3ba0*/  DEPBAR.LE SB0, 0x0 ;  /* 0x000080000000791a */ /* 0x000fca0000000000 */
[C---:B---3--:R-:W-:Y:S08]  /*3bb0*/  HMMA.16816.F32 R44, R180.reuse, R12, R108 ;  /* 0x0000000cb42c723c */ /* 0x048ff0000000186c */
        /* <DEDUP_REMOVED lines=8> */
[----:B------:R-:W-:Y:S01]  /*3c40*/  HMMA.16816.F32 R4, R180, R90, R92 ;  /* 0x0000005ab404723c */ /* 0x000fe2000000185c */
[----:B------:R-:W-:Y:S01]  /*3c50*/  BSSY B0, `(.L_x_1017) ;  /* 0x0000053000007945 */ /* 0x000fe20003800000 */
[----:B------:R-:W-:-:S06]  /*3c60*/  IADD3 R209, R195, 0x3000, RZ ;  /* 0x00003000c3d17810 */ /* 0x000fcc0007ffe0ff */
[----:B------:R-:W-:Y:S01]  /*3c70*/  HMMA.16816.F32 R76, R184, R72, R52 ;  /* 0x00000048b84c723c */ /* 0x000fe20000001834 */
[C---:B------:R-:W-:Y:S02]  /*3c80*/  IADD3 R208, R195.reuse, 0x2800, RZ ;  /* 0x00002800c3d07810 */ /* 0x040fe40007ffe0ff */
[----:B------:R-:W-:-:S05]  /*3c90*/  IADD3 R207, R195, 0x2000, RZ ;  /* 0x00002000c3cf7810 */ /* 0x000fca0007ffe0ff */
        /* <DEDUP_REMOVED lines=12> */
[----:B-1----:R-:W-:Y:S01]  /*3d60*/  HMMA.16816.F32 R20, R184, R64, R36 ;  /* 0x00000040b814723c */ /* 0x002fe20000001824 */
[C---:B------:R-:W-:Y:S02]  /*3d70*/  IADD3 R198, R195.reuse, 0x4800, RZ ;  /* 0x00004800c3c67810 */ /* 0x040fe40007ffe0ff */
[----:B------:R-:W-:-:S05]  /*3d80*/  IADD3 R197, R195, 0x4000, RZ ;  /* 0x00004000c3c57810 */ /* 0x000fca0007ffe0ff */
[C---:B------:R-:W-:Y:S08]  /*3d90*/  HMMA.16816.F32 R40, R184.reuse, R70, R40 ;  /* 0x00000046b828723c */ /* 0x040ff00000001828 */
[C---:B------:R-:W-:Y:S08]  /*3da0*/  HMMA.16816.F32 R64, R184.reuse, R66, R32 ;  /* 0x00000042b840723c */ /* 0x040ff00000001820 */
[C---:B------:R-:W-:Y:S08]  /*3db0*/  HMMA.16816.F32 R28, R184.reuse, R60, R28 ;  /* 0x0000003cb81c723c */ /* 0x040ff0000000181c */
[C---:B------:R-:W-:Y:S08]  /*3dc0*/  HMMA.16816.F32 R24, R184.reuse, R62, R24 ;  /* 0x0000003eb818723c */ /* 0x040ff00000001818 */
[C---:B------:R-:W-:Y:S08]  /*3dd0*/  HMMA.16816.F32 R44, R184.reuse, R120, R16 ;  /* 0x00000078b82c723c */ /* 0x040ff00000001810 */
[C---:B------:R-:W-:Y:S08]  /*3de0*/  HMMA.16816.F32 R12, R184.reuse, R122, R12 ;  /* 0x0000007ab80c723c */ /* 0x040ff0000000180c */
[C---:B--2---:R-:W-:Y:S08]  /*3df0*/  HMMA.16816.F32 R52, R184.reuse, R112, R8 ;  /* 0x00000070b834723c */ /* 0x044ff00000001808 */
[----:B------:R-:W-:Y:S01]  /*3e00*/  HMMA.16816.F32 R56, R184, R114, R4 ;  /* 0x00000072b838723c */ /* 0x000fe20000001804 */
[----:B------:R-:W-:Y:S06]  /*3e10*/  BAR.SYNC.DEFER_BLOCKING 0x0 ;  /* 0x0000000000007b1d */ /* 0x000fec0000010000 */
[----:B------:R-:W-:Y:S01]  /*3e20*/  @!UPT UIADD3 URZ, URZ, URZ, URZ ;  /* 0x0000003f3f3ff290 */ /* 0x000fe2000fffe03f */
[----:B------:R-:W-:Y:S11]  /*3e30*/  @!P0 BRA `(.L_x_1018) ;  /* 0x0000034000008947 */ /* 0x000ff60003800000 */
[----:B------:R-:W-:Y:S02]  /*3e40*/  IADD3 R0, R152, -0x2, RZ ;  /* 0xfffffffe98007810 */ /* 0x000fe40007ffe0ff */
[----:B------:R-:W-:-:S02]  /*3e50*/  ISETP.GE.AND P0, PT, R220, 0x1, PT ;  /* 0x00000001dc00780c */ /* 0x000fc40003f06270 */
[----:B------:R-:W-:Y:S02]  /*3e60*/  SHF.R.S32.HI R2, RZ, 0x1f, R0 ;  /* 0x0000001fff027819 */ /* 0x000fe40000011400 */
[----:B------:R-:W-:-:S03]  /*3e70*/  ISETP.GE.AND P2, PT, R220, 0x21, PT ;  /* 0x00000021dc00780c */ /* 0x000fc60003f46270 */
[----:B------:R-:W-:Y:S02]  /*3e80*/  IMAD R4, R2, c[0x0][0x1e0], RZ ;  /* 0x0000780002047a24 */ /* 0x000fe400078e02ff */
[----:B------:R-:W-:-:S04]  /*3e90*/  IMAD.WIDE.U32 R2, R0, c[0x0][0x1e0], RZ ;  /* 0x0000780000027a25 */ /* 0x000fc800078e00ff */
[----:B------:R-:W-:-:S04]  /*3ea0*/  IMAD R0, R0, c[0x0][0x1e4], R4 ;  /* 0x0000790000007a24 */ /* 0x000fc800078e0204 */
[----:B------:R-:W-:Y:S02]  /*3eb0*/  IMAD.IADD R0, R3, 0x1, R0 ;  /* 0x0000000103007824 */ /* 0x000fe400078e0200 */
[----:B------:R-:W-:-:S04]  /*3ec0*/  IMAD.WIDE.U32 R2, R2, 0x70, RZ ;  /* 0x0000007002027825 */ /* 0x000fc800078e00ff */
[----:B------:R-:W-:Y:S01]  /*3ed0*/  IMAD R4, R0, 0x70, RZ ;  /* 0x0000007000047824 */ /* 0x000fe200078e02ff */
[-C--:B------:R-:W-:Y:S01]  /*3ee0*/  @P0 IADD3 R0, P1, R146, R2.reuse, RZ ;  /* 0x0000000292000210 */ /* 0x080fe20007f3e0ff */
[----:B------:R-:W-:Y:S02]  /*3ef0*/  @P2 IMAD.MOV.U32 R6, RZ, RZ, c[0x0][0x1e0] ;  /* 0x00007800ff062624 */ /* 0x000fe400078e00ff */
[----:B------:R-:W-:Y:S01]  /*3f00*/  IMAD.IADD R3, R3, 0x1, R4 ;  /* 0x0000000103037824 */ /* 0x000fe200078e0204 */
[----:B------:R-:W-:Y:S01]  /*3f10*/  @P0 LEA R4, P4, R0, c[0x0][0x1c8], 0x1 ;  /* 0x0000720000040a11 */ /* 0x000fe200078808ff */
[----:B------:R-:W-:Y:S01]  /*3f20*/  @P2 IMAD.MOV.U32 R8, RZ, RZ, c[0x0][0x1e4] ;  /* 0x00007900ff082624 */ /* 0x000fe200078e00ff */
[----:B------:R-:W-:Y:S01]  /*3f30*/  @P2 LEA R7, P3, R6, R2, 0x5 ;  /* 0x0000000206072211 */ /* 0x000fe200078628ff */
[----:B------:R-:W-:Y:S01]  /*3f40*/  @P0 IMAD.X R5, R3, 0x1, R145, P1 ;  /* 0x0000000103050824 */ /* 0x000fe200008e0691 */
[----:B------:R-:W-:Y:S02]  /*3f50*/  ISETP.GE.AND P1, PT, R220, 0x41, PT ;  /* 0x00000041dc00780c */ /* 0x000fe40003f26270 */
[----:B------:R-:W-:-:S02]  /*3f60*/  @P2 LEA.HI.X R6, R6, R3, R8, 0x5, P3 ;  /* 0x0000000306062211 */ /* 0x000fc400018f2c08 */
[----:B------:R-:W-:Y:S02]  /*3f70*/  @P0 LEA.HI.X R5, R0, c[0x0][0x1cc], R5, 0x1, P4 ;  /* 0x0000730000050a11 */ /* 0x000fe400020f0c05 */
[----:B------:R-:W-:-:S03]  /*3f80*/  @P2 IADD3 R0, P3, R7, R146, RZ ;  /* 0x0000009207002210 */ /* 0x000fc60007f7e0ff */
[----:B------:R-:W-:Y:S01]  /*3f90*/  @!PT LDS RZ, [RZ] ;  /* 0x00000000fffff984 */ /* 0x000fe20000000800 */
[----:B------:R-:W-:Y:S01]  /*3fa0*/  @!PT LDS RZ, [RZ] ;  /* 0x00000000fffff984 */ /* 0x000fe20000000800 */
[----:B------:R-:W-:Y:S01]  /*3fb0*/  @!PT LDS RZ, [RZ] ;  /* 0x00000000fffff984 */ /* 0x000fe20000000800 */
[----:B------:R1:W-:Y:S04]  /*3fc0*/  @P0 LDGSTS.E.BYPASS.LTC128B.128 [R216+0x8100], [R4.64], !P6 ;  /* 0x0810000004d80fae */ /* 0x0003e8000f101d46 */
[----:B------:R1:W-:Y:S01]  /*3fd0*/  @P0 LDGSTS.E.BYPASS.LTC128B.128 [R216+0xb900], [R4.64+0x80], !P5 ;  /* 0x0b90008004d80fae */ /* 0x0003e2000e901d46 */
[----:B------:R-:W-:-:S13]  /*3fe0*/  ISETP.GE.AND P0, PT, R220, 0x61, PT ;  /* 0x00000061dc00780c */ /* 0x000fda0003f06270 */
[----:B------:R-:W-:Y:S02]  /*3ff0*/  @P0 IMAD.MOV.U32 R9, RZ, RZ, c[0x0][0x1e0] ;  /* 0x00007800ff090624 */ /* 0x000fe400078e00ff */
[----:B------:R-:W-:-:S04]  /*4000*/  @P0 IMAD.MOV.U32 R8, RZ, RZ, c[0x0][0x1e4] ;  /* 0x00007900ff080624 */ /* 0x000fc800078e00ff */
[----:B------:R-:W-:Y:S02]  /*4010*/  @P0 IMAD R8, R8, 0x60, RZ ;  /* 0x0000006008080824 */ /* 0x000fe400078e02ff */
[----:B-1----:R-:W-:Y:S01]  /*4020*/  @P2 IMAD.X R4, R6, 0x1, R145, P3 ;  /* 0x0000000106042824 */ /* 0x002fe200018e0691 */
[----:B------:R-:W-:Y:S01]  /*4030*/  @P2 LEA R6, P3, R0, c[0x0][0x1c8], 0x1 ;  /* 0x0000720000062a11 */ /* 0x000fe200078608ff */
[----:B------:R-:W-:-:S03]  /*4040*/  @P1 IMAD.MOV.U32 R5, RZ, RZ, c[0x0][0x1e0] ;  /* 0x00007800ff051624 */ /* 0x000fc600078e00ff */
[----:B------:R-:W-:Y:S01]  /*4050*/  @P2 LEA.HI.X R7, R0, c[0x0][0x1cc], R4, 0x1, P3 ;  /* 0x0000730000072a11 */ /* 0x000fe200018f0c04 */
[----:B------:R-:W-:Y:S01]  /*4060*/  @P1 IMAD.MOV.U32 R4, RZ, RZ, c[0x0][0x1e4] ;  /* 0x00007900ff041624 */ /* 0x000fe200078e00ff */
[----:B------:R-:W-:-:S03]  /*4070*/  @P1 LEA R0, P3, R5, R2, 0x6 ;  /* 0x0000000205001211 */ /* 0x000fc600078630ff */
[----:B------:R1:W-:Y:S01]  /*4080*/  @P2 LDGSTS.E.BYPASS.LTC128B.128 [R216+0x9100], [R6.64], !P6 ;  /* 0x0910000006d82fae */ /* 0x0003e2000f101d46 */
[----:B------:R-:W-:Y:S01]  /*4090*/  @P1 LEA.HI.X R4, R5, R3, R4, 0x6, P3 ;  /* 0x0000000305041211 */ /* 0x000fe200018f3404 */
[----:B------:R-:W-:Y:S01]  /*40a0*/  @P0 IMAD.WIDE.U32 R2, R9, 0x60, R2 ;  /* 0x0000006009020825 */ /* 0x000fe200078e0002 */
[----:B------:R-:W-:Y:S01]  /*40b0*/  @P1 IADD3 R0, P3, R0, R146, RZ ;  /* 0x0000009200001210 */ /* 0x000fe20007f7e0ff */
[----:B------:R1:W-:Y:S04]  /*40c0*/  @P2 LDGSTS.E.BYPASS.LTC128B.128 [R216+0xc900], [R6.64+0x80], !P5 ;  /* 0x0c90008006d82fae */ /* 0x0003e8000e901d46 */
[----:B------:R-:W-:Y:S01]  /*40d0*/  @P1 IMAD.X R5, R4, 0x1, R145, P3 ;  /* 0x0000000104051824 */ /* 0x000fe200018e0691 */
[----:B------:R-:W-:-:S04]  /*40e0*/  @P1 LEA R4, P3, R0, c[0x0][0x1c8], 0x1 ;  /* 0x0000720000041a11 */ /* 0x000fc800078608ff */
[----:B------:R-:W-:Y:S02]  /*40f0*/  @P1 LEA.HI.X R5, R0, c[0x0][0x1cc], R5, 0x1, P3 ;  /* 0x0000730000051a11 */ /* 0x000fe400018f0c05 */
        /* <DEDUP_REMOVED lines=8> */
.L_x_1018:
[----:B------:R-:W-:Y:S05]  /*4180*/  BSYNC B0 ;  /* 0x0000000000007941 */ /* 0x000fea0003800000 */
.L_x_1017:
[----:B------:R-:W2:Y:S04]  /*4190*/  LDL R0, [R1+0x90] ;  /* 0x0000900001007983 */ /* 0x000ea80000100800 */
[----:B-1----:R-:W3:Y:S01]  /*41a0*/  LDL R3, [R1+0x58] ;  /* 0x0000580001037983 */ /* 0x002ee20000100800 */
[----:B------:R-:W-:-:S03]  /*41b0*/  ISETP.NE.AND P0, PT, R143, 0x1, PT ;  /* 0x000000018f00780c */ /* 0x000fc60003f05270 */
[----:B------:R-:W0:Y:S01]  /*41c0*/  LDGDEPBAR ;  /* 0x00000000000079af */ /* 0x000e220000000000 */
[----:B--2---:R-:W-:-:S09]  /*41d0*/  IMAD.IADD R0, R0, 0x1, R142 ;  /* 0x0000000100007824 */ /* 0x004fd200078e028e */
[----:B------:R-:W-:-:S05]  /*41e0*/  @P0 IMAD.HI.U32 R2, R0, c[0x0][0x2c8], RZ ;  /* 0x0000b20000020a27 */ /* 0x000fca00078e00ff */
[----:B------:R-:W-:-:S05]  /*41f0*/  @P0 SHF.R.U32.HI R0, RZ, c[0x0][0x2cc], R2 ;  /* 0x0000b300ff000a19 */ /* 0x000fca0000011602 */
[----:B------:R-:W1:Y:S04]  /*4200*/  SHFL.IDX PT, R4, R0, RZ, 0x1c1f ;  /* 0x001c1fff00047589 */ /* 0x000e6800000e0000 */
[----:B------:R3:W2:Y:S02]  /*4210*/  SHFL.IDX PT, R2, R0, 0x1, 0x1c1f ;  /* 0x003c1f0000027f89 */ /* 0x0006a400000e0000 */
[----:B---3--:R-:W-:Y:S01]  /*4220*/  IADD3 R0, -R3, 0x1, R140 ;  /* 0x0000000103007810 */ /* 0x008fe20007ffe18c */
[----:B------:R-:W-:-:S04]  /*4230*/  IMAD.IADD R3, R140, 0x1, -R3 ;  /* 0x000000018c037824 */ /* 0x000fc800078e0a03 */
[----:B------:R-:W-:-:S04]  /*4240*/  IMAD.IADD R0, R0, 0x1, -R154 ;  /* 0x0000000100007824 */ /* 0x000fc800078e0a9a */
[C---:B-1----:R-:W-:Y:S02]  /*4250*/  IMAD.IADD R4, R0.reuse, 0x1, R4 ;  /* 0x0000000100047824 */ /* 0x042fe400078e0204 */
[----:B--2---:R-:W-:-:S03]  /*4260*/  IMAD.IADD R0, R0, 0x1, R2 ;  /* 0x0000000100007824 */ /* 0x004fc600078e0202 */
[C---:B------:R-:W-:Y:S02]  /*4270*/  IMNMX R2, R3.reuse, R4, PT ;  /* 0x0000000403027217 */ /* 0x040fe40003800200 */
[----:B------:R-:W-:Y:S02]  /*4280*/  IMNMX R0, R3, R0, PT ;  /* 0x0000000003007217 */ /* 0x000fe40003800200 */
[C---:B------:R-:W-:Y:S02]  /*4290*/  ISETP.GT.AND P3, PT, R2.reuse, RZ, PT ;  /* 0x000000ff0200720c */ /* 0x040fe40003f64270 */
[----:B------:R-:W-:Y:S02]  /*42a0*/  ISETP.GT.AND P2, PT, R2, 0x1, PT ;  /* 0x000000010200780c */ /* 0x000fe40003f44270 */
[----:B------:R-:W-:Y:S02]  /*42b0*/  FSEL R6, R84, -INF , P3 ;  /* 0xff80000054067808 */ /* 0x000fe40001800000 */
[----:B------:R-:W-:-:S02]  /*42c0*/  ISETP.GT.AND P3, PT, R2, 0x8, PT ;  /* 0x000000080200780c */ /* 0x000fc40003f64270 */
[----:B------:R-:W-:Y:S02]  /*42d0*/  FSEL R7, R85, -INF , P2 ;  /* 0xff80000055077808 */ /* 0x000fe40001000000 */
[----:B------:R-:W-:Y:S02]  /*42e0*/  ISETP.GT.AND P0, PT, R0, 0x1, PT ;  /* 0x000000010000780c */ /* 0x000fe40003f04270 */
[----:B------:R-:W-:Y:S02]  /*42f0*/  ISETP.GT.AND P2, PT, R2, 0x9, PT ;  /* 0x000000090200780c */ /* 0x000fe40003f44270 */
[----:B------:R-:W-:Y:S02]  /*4300*/  FSEL R8, R96, -INF , P3 ;  /* 0xff80000060087808 */ /* 0x000fe40001800000 */
[----:B------:R-:W-:Y:S02]  /*4310*/  FMNMX.FTZ R3, R6, R7, !PT ;  /* 0x0000000706037209 */ /* 0x000fe40007810000 */
[----:B------:R-:W-:-:S02]  /*4320*/  FSEL R16, R87, -INF , P0 ;  /* 0xff80000057107808 */ /* 0x000fc40000000000 */
[C---:B------:R-:W-:Y:S02]  /*4330*/  ISETP.GT.AND P0, PT, R0.reuse, 0x9, PT ;  /* 0x000000090000780c */ /* 0x040fe40003f04270 */
[----:B------:R-:W-:Y:S02]  /*4340*/  ISETP.GT.AND P1, PT, R0, RZ, PT ;  /* 0x000000ff0000720c */ /* 0x000fe40003f24270 */
[----:B------:R-:W-:Y:S02]  /*4350*/  FSEL R9, R97, -INF , P2 ;  /* 0xff80000061097808 */ /* 0x000fe40001000000 */
[----:B------:R-:W-:Y:S02]  /*4360*/  ISETP.GT.AND P3, PT, R2, 0x10, PT ;  /* 0x000000100200780c */ /* 0x000fe40003f64270 */
[----:B------:R-:W-:Y:S02]  /*4370*/  FMNMX.FTZ R3, R8, R3, !PT ;  /* 0x0000000308037209 */ /* 0x000fe40007810000 */
[----:B------:R-:W-:-:S02]  /*4380*/  FSEL R18, R99, -INF , P0 ;  /* 0xff80000063127808 */ /* 0x000fc40000000000 */
[----:B------:R-:W-:Y:S02]  /*4390*/  FSEL R10, R86, -INF , P1 ;  /* 0xff800000560a7808 */ /* 0x000fe40000800000 */
[----:B------:R-:W-:Y:S02]  /*43a0*/  ISETP.GT.AND P2, PT, R2, 0x11, PT ;  /* 0x000000110200780c */ /* 0x000fe40003f44270 */
[----:B------:R-:W-:Y:S02]  /*43b0*/  FSEL R19, R76, -INF , P3 ;  /* 0xff8000004c137808 */ /* 0x000fe40001800000 */
[C---:B------:R-:W-:Y:S02]  /*43c0*/  ISETP.GT.AND P0, PT, R0.reuse, 0x11, PT ;  /* 0x000000110000780c */ /* 0x040fe40003f04270 */
        /* <DEDUP_REMOVED lines=8> */
[----:B------:R-:W-:Y:S02]  /*4450*/  ISETP.GT.AND P1, PT, R0, 0x10, PT ;  /* 0x000000100000780c */ /* 0x000fe40003f24270 */
[----:B------:R-:W-:Y:S02]  /*4460*/  ISETP.GT.AND P2, PT, R2, 0x19, PT ;  /* 0x000000190200780c */ /* 0x000fe40003f44270 */
[----:B------:R-:W-:Y:S02]  /*4470*/  FSEL R33, R72, -INF , P3 ;  /* 0xff80000048217808 */ /* 0x000fe40001800000 */
[----:B------:R-:W-:Y:S02]  /*4480*/  FMNMX.FTZ R3, R32, R3, !PT ;  /* 0x0000000320037209 */ /* 0x000fe40007810000 */
[----:B------:R-:W-:Y:S02]  /*4490*/  FSEL R38, R75, -INF , P0 ;  /* 0xff8000004b267808 */ /* 0x000fe40000000000 */
[----:B------:R-:W-:-:S02]  /*44a0*/  FSEL R35, R78, -INF , P1 ;  /* 0xff8000004e237808 */ /* 0x000fc40000800000 */
[----:B------:R-:W-:Y:S02]  /*44b0*/  ISETP.GT.AND P0, PT, R2, 0x28, PT ;  /* 0x000000280200780c */ /* 0x000fe40003f04270 */
[----:B------:R-:W-:Y:S02]  /*44c0*/  ISETP.GT.AND P1, PT, R0, 0x18, PT ;  /* 0x000000180000780c */ /* 0x000fe40003f24270 */
[----:B------:R-:W-:Y:S02]  /*44d0*/  FSEL R34, R73, -INF , P2 ;  /* 0xff80000049227808 */ /* 0x000fe40001000000 */
[----:B------:R-:W-:Y:S02]  /*44e0*/  ISETP.GT.AND P2, PT, R2, 0x20, PT ;  /* 0x000000200200780c */ /* 0x000fe40003f44270 */
[----:B------:R-:W-:Y:S02]  /*44f0*/  FMNMX.FTZ R4, R10, R16, !PT ;  /* 0x000000100a047209 */ /* 0x000fe40007810000 */
[----:B------:R-:W-:-:S02]  /*4500*/  FMNMX.FTZ R3, R33, R3, !PT ;  /* 0x0000000321037209 */ /* 0x000fc40007810000 */
[----:B------:R-:W-:Y:S02]  /*4510*/  FSEL R111, R40, -INF , P0 ;  /* 0xff800000286f7808 */ /* 0x000fe40000000000 */
[----:B------:R-:W-:Y:S02]  /*4520*/  FSEL R37, R74, -INF , P1 ;  /* 0xff8000004a257808 */ /* 0x000fe40000800000 */
[----:B------:R-:W-:Y:S02]  /*4530*/  ISETP.GT.AND P0, PT, R0, 0x29, PT ;  /* 0x000000290000780c */ /* 0x000fe40003f04270 */
        /* <DEDUP_REMOVED lines=13> */
[C---:B------:R-:W-:Y:S02]  /*4610*/  ISETP.GT.AND P0, PT, R0.reuse, 0x31, PT ;  /* 0x000000310000780c */ /* 0x040fe40003f04270 */
[----:B------:R-:W-:-:S02]  /*4620*/  ISETP.GT.AND P2, PT, R0, 0x21, PT ;  /* 0x000000210000780c */ /* 0x000fc40003f44270 */
[----:B------:R-:W-:Y:S02]  /*4630*/  FSEL R110, R41, -INF , P4 ;  /* 0xff800000296e7808 */ /* 0x000fe40002000000 */
[----:B------:R-:W-:Y:S02]  /*4640*/  FMNMX.FTZ R4, R36, R4, !PT ;  /* 0x0000000424047209 */ /* 0x000fe40007810000 */
[----:B------:R-:W-:Y:S02]  /*4650*/  FMNMX.FTZ R3, R111, R3, !PT ;  /* 0x000000036f037209 */ /* 0x000fe40007810000 */
[----:B------:R-:W-:Y:S02]  /*4660*/  FSEL R142, R23, -INF , P0 ;  /* 0xff800000178e7808 */ /* 0x000fe40000000000 */
[----:B------:R-:W-:Y:S02]  /*4670*/  ISETP.GT.AND P0, PT, R2, 0x38, PT ;  /* 0x000000380200780c */ /* 0x000fe40003f04270 */
[----:B------:R-:W-:-:S02]  /*4680*/  FSEL R136, R51, -INF , P2 ;  /* 0xff80000033887808 */ /* 0x000fc40001000000 */
[----:B------:R-:W-:Y:S02]  /*4690*/  ISETP.GT.AND P3, PT, R0, 0x20, PT ;  /* 0x000000200000780c */ /* 0x000fe40003f64270 */
[----:B------:R-:W-:Y:S02]  /*46a0*/  ISETP.GT.AND P2, PT, R2, 0x31, PT ;  /* 0x000000310200780c */ /* 0x000fe40003f44270 */
[----:B------:R-:W-:Y:S02]  /*46b0*/  FMNMX.FTZ R4, R37, R4, !PT ;  /* 0x0000000425047209 */ /* 0x000fe40007810000 */
[----:B------:R-:W-:Y:S02]  /*46c0*/  FMNMX.FTZ R3, R110, R3, !PT ;  /* 0x000000036e037209 */ /* 0x000fe40007810000 */
[----:B------:R-:W-:Y:S02]  /*46d0*/  FSEL R138, R64, -INF , P0 ;  /* 0xff800000408a7808 */ /* 0x000fe40000000000 */
[----:B------:R-:W-:-:S02]  /*46e0*/  ISETP.GT.AND P0, PT, R0, 0x39, PT ;  /* 0x000000390000780c */ /* 0x000fc40003f04270 */
[----:B------:R-:W-:Y:S02]  /*46f0*/  FSEL R112, R50, -INF , P3 ;  /* 0xff80000032707808 */ /* 0x000fe40001800000 */
[----:B------:R-:W-:Y:S02]  /*4700*/  FSEL R141, R21, -INF , P2 ;  /* 0xff800000158d7808 */ /* 0x000fe40001000000 */
[----:B------:R-:W-:Y:S02]  /*4710*/  FMNMX.FTZ R4, R38, R4, !PT ;  /* 0x0000000426047209 */ /* 0x000fe40007810000 */
[----:B------:R-:W-:Y:S02]  /*4720*/  FMNMX.FTZ R3, R139, R3, !PT ;  /* 0x000000038b037209 */ /* 0x000fe40007810000 */
[----:B------:R-:W-:Y:S02]  /*4730*/  FSEL R144, R67, -INF , P0 ;  /* 0xff80000043907808 */ /* 0x000fe40000000000 */
[----:B------:R-:W-:-:S02]  /*4740*/  ISETP.GT.AND P1, PT, R0, 0x28, PT ;  /* 0x000000280000780c */ /* 0x000fc40003f24270 */
[C---:B------:R-:W-:Y:S02]  /*4750*/  ISETP.GT.AND P2, PT, R2.reuse, 0x39, PT ;  /* 0x000000390200780c */ /* 0x040fe40003f44270 */
[----:B------:R-:W-:Y:S02]  /*4760*/  ISETP.GT.AND P0, PT, R2, 0x40, PT ;  /* 0x000000400200780c */ /* 0x000fe40003f04270 */
[----:B------:R-:W-:Y:S02]  /*4770*/  FMNMX.FTZ R4, R112, R4, !PT ;  /* 0x0000000470047209 */ /* 0x000fe40007810000 */
[----:B------:R-:W-:Y:S02]  /*4780*/  FMNMX.FTZ R3, R141, R3, !PT ;  /* 0x000000038d037209 */ /* 0x000fe40007810000 */
[----:B------:R-:W-:Y:S02]  /*4790*/  FSEL R115, R42, -INF , P1 ;  /* 0xff8000002a737808 */ /* 0x000fe40000800000 */
[----:B------:R-:W-:-:S02]  /*47a0*/  FSEL R140, R65, -INF , P2 ;  /* 0xff800000418c7808 */ /* 0x000fc40001000000 */
[----:B------:R-:W-:Y:S02]  /*47b0*/  FSEL R147, R28, -INF , P0 ;  /* 0xff8000001c937808 */ /* 0x000fe40000000000 */
[----:B------:R-:W-:Y:S02]  /*47c0*/  FMNMX.FTZ R4, R136, R4, !PT ;  /* 0x0000000488047209 */ /* 0x000fe40007810000 */
[----:B------:R-:W-:Y:S02]  /*47d0*/  FMNMX.FTZ R3, R138, R3, !PT ;  /* 0x000000038a037209 */ /* 0x000fe40007810000 */
[C---:B------:R-:W-:Y:S02]  /*47e0*/  ISETP.GT.AND P0, PT, R0.reuse, 0x41, PT ;  /* 0x000000410000780c */ /* 0x040fe40003f04270 */
[----:B------:R-:W-:Y:S02]  /*47f0*/  ISETP.GT.AND P1, PT, R0, 0x30, PT ;  /* 0x000000300000780c */ /* 0x000fe40003f24270 */
[----:B------:R-:W-:-:S02]  /*4800*/  ISETP.GT.AND P2, PT, R2, 0x41, PT ;  /* 0x000000410200780c */ /* 0x000fc40003f44270 */
[----:B------:R-:W-:Y:S02]  /*4810*/  FMNMX.FTZ R4, R115, R4, !PT ;  /* 0x0000000473047209 */ /* 0x000fe40007810000 */
[----:B------:R-:W-:Y:S02]  /*4820*/  FMNMX.FTZ R3, R140, R3, !PT ;  /* 0x000000038c037209 */ /* 0x000fe40007810000 */
[----:B------:R-:W-:Y:S02]  /*4830*/  FSEL R158, R31, -INF , P0 ;  /* 0xff8000001f9e7808 */ /* 0x000fe40000000000 */
[----:B------:R-:W-:Y:S02]  /*4840*/  ISETP.GT.AND P0, PT, R2, 0x48, PT ;  /* 0x000000480200780c */ /* 0x000fe40003f04270 */
[----:B------:R-:W-:Y:S02]  /*4850*/  FSEL R143, R22, -INF , P1 ;  /* 0xff800000168f7808 */ /* 0x000fe40000800000 */
[----:B------:R-:W-:Y:S01]  /*4860*/  FSEL R148, R29, -INF , P2 ;  /* 0xff8000001d947808 */ /* 0x000fe20001000000 */
[----:B------:R-:W-:Y:S01]  /*4870*/  LDSM.16.MT88.4 R20, [R192] ;  /* 0x00000000c014783b */ /* 0x000fe20000004200 */
[----:B------:R-:W-:-:S02]  /*4880*/  FMNMX.FTZ R4, R137, R4, !PT ;  /* 0x0000000489047209 */ /* 0x000fc40007810000 */
[----:B------:R-:W-:Y:S02]  /*4890*/  FMNMX.FTZ R3, R147, R3, !PT ;  /* 0x0000000393037209 */ /* 0x000fe40007810000 */
[----:B------:R-:W-:Y:S02]  /*48a0*/  FSEL R146, R24, -INF , P0 ;  /* 0xff80000018927808 */ /* 0x000fe40000000000 */
[C---:B------:R-:W-:Y:S02]  /*48b0*/  ISETP.GT.AND P0, PT, R0.reuse, 0x49, PT ;  /* 0x000000490000780c */ /* 0x040fe40003f04270 */
[----:B------:R-:W-:Y:S02]  /*48c0*/  ISETP.GT.AND P1, PT, R0, 0x38, PT ;  /* 0x000000380000780c */ /* 0x000fe40003f24270 */
[----:B------:R-:W-:Y:S02]  /*48d0*/  ISETP.GT.AND P2, PT, R2, 0x49, PT ;  /* 0x000000490200780c */ /* 0x000fe40003f44270 */
[----:B------:R-:W-:-:S02]  /*48e0*/  FMNMX.FTZ R4, R143, R4, !PT ;  /* 0x000000048f047209 */ /* 0x000fc40007810000 */
[----:B------:R-:W-:Y:S02]  /*48f0*/  FMNMX.FTZ R3, R148, R3, !PT ;  /* 0x0000000394037209 */ /* 0x000fe40007810000 */
[----:B------:R-:W-:Y:S02]  /*4900*/  FSEL R155, R27, -INF , P0 ;  /* 0xff8000001b9b7808 */ /* 0x000fe40000000000 */
[----:B------:R-:W-:Y:S02]  /*4910*/  FSEL R145, R66, -INF , P1 ;  /* 0xff80000042917808 */ /* 0x000fe40000800000 */
[----:B------:R-:W-:Y:S02]  /*4920*/  FSEL R151, R25, -INF , P2 ;  /* 0xff80000019977808 */ /* 0x000fe40001000000 */
[----:B------:R-:W-:Y:S02]  /*4930*/  ISETP.GT.AND P0, PT, R2, 0x50, PT ;  /* 0x000000500200780c */ /* 0x000fe40003f04270 */
[----:B------:R-:W-:-:S02]  /*4940*/  FMNMX.FTZ R4, R142, R4, !PT ;  /* 0x000000048e047209 */ /* 0x000fc40007810000 */
[----:B------:R-:W-:Y:S02]  /*4950*/  FMNMX.FTZ R3, R146, R3, !PT ;  /* 0x0000000392037209 */ /* 0x000fe40007810000 */
[----:B------:R-:W-:Y:S02]  /*4960*/  ISETP.GT.AND P1, PT, R0, 0x40, PT ;  /* 0x000000400000780c */ /* 0x000fe40003f24270 */
[----:B------:R-:W-:Y:S02]  /*4970*/  ISETP.GT.AND P2, PT, R2, 0x51, PT ;  /* 0x000000510200780c */ /* 0x000fe40003f44270 */
[----:B------:R-:W-:Y:S02]  /*4980*/  FSEL R214, R44, -INF , P0 ;  /* 0xff8000002cd67808 */ /* 0x000fe40000000000 */
[----:B------:R-:W-:Y:S02]  /*4990*/  FMNMX.FTZ R4, R145, R4, !PT ;  /* 0x0000000491047209 */ /* 0x000fe40007810000 */
[----:B------:R-:W-:-:S02]  /*49a0*/  FMNMX.FTZ R3, R151, R3, !PT ;  /* 0x0000000397037209 */ /* 0x000fc40007810000 */
[----:B------:R-:W-:Y:S02]  /*49b0*/  FSEL R157, R30, -INF , P1 ;  /* 0xff8000001e9d7808 */ /* 0x000fe40000800000 */
[----:B------:R-:W-:Y:S01]  /*49c0*/  ISETP.GT.AND P1, PT, R0, 0x48, PT ;  /* 0x000000480000780c */ /* 0x000fe20003f24270 */
[----:B------:R-:W-:Y:S01]  /*49d0*/  LDSM.16.MT88.4 R28, [R196] ;  /* 0x00000000c41c783b */ /* 0x000fe20000004200 */
[----:B------:R-:W-:Y:S02]  /*49e0*/  ISETP.GT.AND P3, PT, R2, 0x58, PT ;  /* 0x000000580200780c */ /* 0x000fe40003f64270 */
[----:B------:R-:W-:Y:S02]  /*49f0*/  FSEL R163, R45, -INF , P2 ;  /* 0xff8000002da37808 */ /* 0x000fe40001000000 */
        /* <DEDUP_REMOVED lines=8> */
[----:B------:R-:W-:-:S02]  /*4a80*/  ISETP.GT.AND P0, PT, R2, 0x60, PT ;  /* 0x000000600200780c */ /* 0x000fc40003f04270 */
[----:B------:R-:W-:Y:S02]  /*4a90*/  FSEL R217, R13, -INF , P1 ;  /* 0xff8000000dd97808 */ /* 0x000fe40000800000 */
[----:B------:R-:W-:Y:S02]  /*4aa0*/  FMNMX.FTZ R4, R158, R4, !PT ;  /* 0x000000049e047209 */ /* 0x000fe40007810000 */
[----:B------:R-:W-:Y:S02]  /*4ab0*/  FMNMX.FTZ R3, R218, R3, !PT ;  /* 0x00000003da037209 */ /* 0x000fe40007810000 */
[C---:B------:R-:W-:Y:S02]  /*4ac0*/  ISETP.GT.AND P4, PT, R2.reuse, 0x61, PT ;  /* 0x000000610200780c */ /* 0x040fe40003f84270 */
[C---:B------:R-:W-:Y:S02]  /*4ad0*/  ISETP.GT.AND P3, PT, R2.reuse, 0x68, PT ;  /* 0x000000680200780c */ /* 0x040fe40003f64270 */
[----:B------:R-:W-:-:S02]  /*4ae0*/  ISETP.GT.AND P2, PT, R2, 0x69, PT ;  /* 0x000000690200780c */ /* 0x000fc40003f44270 */
[----:B------:R-:W-:Y:S02]  /*4af0*/  FSEL R234, R52, -INF , P0 ;  /* 0xff80000034ea7808 */ /* 0x000fe40000000000 */
[----:B------:R-:W-:Y:S02]  /*4b00*/  ISETP.GT.AND P1, PT, R0, 0x50, PT ;  /* 0x000000500000780c */ /* 0x000fe40003f24270 */
[----:B------:R-:W-:Y:S02]  /*4b10*/  FMNMX.FTZ R2, R156, R4, !PT ;  /* 0x000000049c027209 */ /* 0x000fe40007810000 */
[----:B------:R-:W-:Y:S02]  /*4b20*/  FMNMX.FTZ R3, R217, R3, !PT ;  /* 0x00000003d9037209 */ /* 0x000fe40007810000 */
[----:B------:R-:W-:Y:S02]  /*4b30*/  ISETP.GT.AND P0, PT, R0, 0x51, PT ;  /* 0x000000510000780c */ /* 0x000fe40003f04270 */
[----:B------:R-:W-:-:S02]  /*4b40*/  FSEL R215, R46, -INF , P1 ;  /* 0xff8000002ed77808 */ /* 0x000fc40000800000 */
[----:B------:R-:W-:Y:S02]  /*4b50*/  FSEL R233, R53, -INF , P4 ;  /* 0xff80000035e97808 */ /* 0x000fe40002000000 */
[----:B------:R-:W-:Y:S02]  /*4b60*/  FMNMX.FTZ R2, R155, R2, !PT ;  /* 0x000000029b027209 */ /* 0x000fe40007810000 */
[----:B------:R-:W-:Y:S02]  /*4b70*/  FMNMX.FTZ R3, R234, R3, !PT ;  /* 0x00000003ea037209 */ /* 0x000fe40007810000 */
[----:B------:R-:W-:Y:S02]  /*4b80*/  FSEL R219, R47, -INF , P0 ;  /* 0xff8000002fdb7808 */ /* 0x000fe40000000000 */
[----:B------:R-:W-:Y:S02]  /*4b90*/  ISETP.GT.AND P1, PT, R0, 0x58, PT ;  /* 0x000000580000780c */ /* 0x000fe40003f24270 */
[----:B------:R-:W-:-:S02]  /*4ba0*/  FSEL R232, R56, -INF , P3 ;  /* 0xff80000038e87808 */ /* 0x000fc40001800000 */
[----:B------:R-:W-:Y:S02]  /*4bb0*/  FMNMX.FTZ R2, R215, R2, !PT ;  /* 0x00000002d7027209 */ /* 0x000fe40007810000 */
[----:B------:R-:W-:Y:S02]  /*4bc0*/  FMNMX.FTZ R3, R233, R3, !PT ;  /* 0x00000003e9037209 */ /* 0x000fe40007810000 */
[----:B------:R-:W-:Y:S02]  /*4bd0*/  ISETP.GT.AND P0, PT, R0, 0x59, PT ;  /* 0x000000590000780c */ /* 0x000fe40003f04270 */
[----:B------:R-:W-:Y:S02]  /*4be0*/  FSEL R231, R57, -INF , P2 ;  /* 0xff80000039e77808 */ /* 0x000fe40001000000 */
[----:B------:R-:W-:Y:S02]  /*4bf0*/  FSEL R162, R14, -INF , P1 ;  /* 0xff8000000ea27808 */ /* 0x000fe40000800000 */
[----:B------:R-:W-:-:S02]  /*4c00*/  FMNMX.FTZ R2, R219, R2, !PT ;  /* 0x00000002db027209 */ /* 0x000fc40007810000 */
[----:B------:R-:W-:Y:S02]  /*4c10*/  FMNMX.FTZ R3, R232, R3, !PT ;  /* 0x00000003e8037209 */ /* 0x000fe40007810000 */
[----:B------:R-:W-:Y:S02]  /*4c20*/  FSEL R221, R15, -INF , P0 ;  /* 0xff8000000fdd7808 */ /* 0x000fe40000000000 */
[----:B------:R-:W-:Y:S01]  /*4c30*/  ISETP.GT.AND P1, PT, R0, 0x60, PT ;  /* 0x000000600000780c */ /* 0x000fe20003f24270 */
[----:B------:R-:W-:Y:S01]  /*4c40*/  LDSM.16.MT88.4 R12, [R193] ;  /* 0x00000000c10c783b */ /* 0x000fe20000004200 */
[----:B------:R-:W-:Y:S02]  /*4c50*/  FMNMX.FTZ R2, R162, R2, !PT ;  /* 0x00000002a2027209 */ /* 0x000fe40007810000 */
[----:B------:R-:W-:Y:S02]  /*4c60*/  FMNMX.FTZ R3, R231, R3, !PT ;  /* 0x00000003e7037209 */ /* 0x000fe40007810000 */
[----:B------:R-:W-:-:S02]  /*4c70*/  ISETP.GT.AND P0, PT, R0, 0x61, PT ;  /* 0x000000610000780c */ /* 0x000fc40003f04270 */
[----:B------:R-:W-:Y:S01]  /*4c80*/  FSEL R230, R54, -INF , P1 ;  /* 0xff80000036e67808 */ /* 0x000fe20000800000 */
[----:B------:R-:W1:Y:S01]  /*4c90*/  SHFL.BFLY PT, R5, R3, 0x2, 0x1f ;  /* 0x0c401f0003057f89 */ /* 0x000e6200000e0000 */
[----:B------:R-:W-:Y:S02]  /*4ca0*/  FMNMX.FTZ R2, R221, R2, !PT ;  /* 0x00000002dd027209 */ /* 0x000fe40007810000 */
[----:B------:R-:W-:Y:S02]  /*4cb0*/  FSEL R237, R55, -INF , P0 ;  /* 0xff80000037ed7808 */ /* 0x000fe40000000000 */
[----:B------:R-:W-:Y:S02]  /*4cc0*/  ISETP.GT.AND P1, PT, R0, 0x68, PT ;  /* 0x000000680000780c */ /* 0x000fe40003f24270 */
[----:B------:R-:W-:Y:S02]  /*4cd0*/  FMNMX.FTZ R2, R230, R2, !PT ;  /* 0x00000002e6027209 */ /* 0x000fe40007810000 */
[----:B------:R-:W-:-:S02]  /*4ce0*/  ISETP.GT.AND P0, PT, R0, 0x69, PT ;  /* 0x000000690000780c */ /* 0x000fc40003f04270 */
[----:B------:R-:W-:Y:S02]  /*4cf0*/  FSEL R236, R58, -INF , P1 ;  /* 0xff8000003aec7808 */ /* 0x000fe40000800000 */
[----:B------:R-:W-:Y:S02]  /*4d00*/  FMNMX.FTZ R2, R237, R2, !PT ;  /* 0x00000002ed027209 */ /* 0x000fe40007810000 */
[----:B------:R-:W-:Y:S02]  /*4d10*/  FSEL R235, R59, -INF , P0 ;  /* 0xff8000003beb7808 */ /* 0x000fe40000000000 */
[----:B------:R-:W-:-:S04]  /*4d20*/  FMNMX.FTZ R2, R236, R2, !PT ;  /* 0x00000002ec027209 */ /* 0x000fc80007810000 */
[----:B------:R-:W-:Y:S02]  /*4d30*/  FMNMX.FTZ R2, R235, R2, !PT ;  /* 0x00000002eb027209 */ /* 0x000fe40007810000 */
        /* <DEDUP_REMOVED lines=9> */
[----:B------:R-:W-:-:S04]  /*4dd0*/  FFMA.FTZ R0, R6, c[0x0][0x2d0], -R2 ;  /* 0x0000b40006007a23 */ /* 0x000fc80000010802 */
[----:B------:R2:W-:Y:S01]  /*4de0*/  MUFU.EX2 R252, R0 ;  /* 0x0000000000fc7308 */ /* 0x0005e20000000800 */
[----:B-1----:R-:W-:Y:S01]  /*4df0*/  FMNMX.FTZ R113, R3, R4, !PT ;  /* 0x0000000403717209 */ /* 0x002fe20007810000 */
[----:B------:R-:W-:-:S03]  /*4e00*/  FFMA.FTZ R3, R8, c[0x0][0x2d0], -R2 ;  /* 0x0000b40008037a23 */ /* 0x000fc60000010802 */
[----:B------:R-:W-:-:S03]  /*4e10*/  FSETP.NEU.FTZ.AND P0, PT, R113, -INF , PT ;  /* 0xff8000007100780b */ /* 0x000fc60003f1d000 */
[----:B------:R1:W-:Y:S01]  /*4e20*/  MUFU.EX2 R250, R3 ;  /* 0x0000000300fa7308 */ /* 0x0003e20000000800 */
[----:B--2---:R-:W-:-:S07]  /*4e30*/  FFMA.FTZ R0, R7, c[0x0][0x2d0], -R2 ;  /* 0x0000b40007007a23 */ /* 0x004fce0000010802 */
[----:B------:R2:W3:Y:S01]  /*4e40*/  MUFU.EX2 R251, R0 ;  /* 0x0000000000fb7308 */ /* 0x0004e20000000800 */
[----:B-1----:R-:W-:-:S07]  /*4e50*/  FFMA.FTZ R3, R9, c[0x0][0x2d0], -R2 ;  /* 0x0000b40009037a23 */ /* 0x002fce0000010802 */
[----:B------:R1:W4:Y:S01]  /*4e60*/  MUFU.EX2 R150, R3 ;  /* 0x0000000300967308 */ /* 0x0003220000000800 */
[----:B--2---:R-:W-:Y:S01]  /*4e70*/  FMUL.FTZ R0, R113, c[0x0][0x2d0] ;  /* 0x0000b40071007a20 */ /* 0x004fe20000410000 */
[----:B---3--:R-:W-:-:S04]  /*4e80*/  F2FP.PACK_AB R4, R251, R252 ;  /* 0x000000fcfb04723e */ /* 0x008fc800000000ff */
[----:B------:R-:W-:-:S05]  /*4e90*/  FSEL R0, R0, RZ, P0 ;  /* 0x000000ff00007208 */ /* 0x000fca0000000000 */
[--C-:B-1----:R-:W-:Y:S01]  /*4ea0*/  FFMA.FTZ R3, R10, c[0x0][0x2d0], -R0.reuse ;  /* 0x0000b4000a037a23 */ /* 0x102fe20000010800 */
[----:B----4-:R-:W-:Y:S01]  /*4eb0*/  F2FP.PACK_AB R6, R150, R250 ;  /* 0x000000fa9606723e */ /* 0x010fe200000000ff */
[----:B------:R-:W1:Y:S02]  /*4ec0*/  LDSM.16.MT88.4 R8, [R191] ;  /* 0x00000000bf08783b */ /* 0x000e640000004200 */
[----:B------:R2:W-:Y:S02]  /*4ed0*/  MUFU.EX2 R246, R3 ;  /* 0x0000000300f67308 */ /* 0x0005e40000000800 */
[----:B--2---:R-:W-:-:S06]  /*4ee0*/  FFMA.FTZ R3, R16, c[0x0][0x2d0], -R0 ;  /* 0x0000b40010037a23 */ /* 0x004fcc0000010800 */
[----:B------:R2:W3:Y:S02]  /*4ef0*/  MUFU.EX2 R243, R3 ;  /* 0x0000000300f37308 */ /* 0x0004e40000000800 */
[----:B--2---:R-:W-:Y:S01]  /*4f00*/  FFMA.FTZ R3, R17, c[0x0][0x2d0], -R0 ;  /* 0x0000b40011037a23 */ /* 0x004fe20000010800 */
[----:B---3--:R-:W-:-:S05]  /*4f10*/  F2FP.PACK_AB R5, R243, R246 ;  /* 0x000000f6f305723e */ /* 0x008fca00000000ff */
[----:B------:R2:W-:Y:S02]  /*4f20*/  MUFU.EX2 R242, R3 ;  /* 0x0000000300f27308 */ /* 0x0005e40000000800 */
[----:B--2---:R-:W-:-:S06]  /*4f30*/  FFMA.FTZ R3, R18, c[0x0][0x2d0], -R0 ;  /* 0x0000b40012037a23 */ /* 0x004fcc0000010800 */
[----:B------:R-:W2:Y:S02]  /*4f40*/  MUFU.EX2 R249, R3 ;  /* 0x0000000300f97308 */ /* 0x000ea40000000800 */
[----:B--2---:R-:W-:Y:S01]  /*4f50*/  F2FP.PACK_AB R7, R249, R242 ;  /* 0x000000f2f907723e */ /* 0x004fe200000000ff */
[--C-:B------:R-:W-:Y:S02]  /*4f60*/  FFMA.FTZ R3, R19, c[0x0][0x2d0], -R2.reuse ;  /* 0x0000b40013037a23 */ /* 0x100fe40000010802 */
[----:B------:R-:W-:Y:S03]  /*4f70*/  LDSM.16.MT88.4 R16, [R193+0x3800] ;  /* 0x00380000c110783b */ /* 0x000fe60000004200 */
[----:B------:R2:W-:Y:S01]  /*4f80*/  MUFU.EX2 R245, R3 ;  /* 0x0000000300f57308 */ /* 0x0005e20000000800 */
[C---:B-1----:R-:W-:Y:S08]  /*4f90*/  HMMA.16816.F32 R56, R4.reuse, R8, RZ ;  /* 0x000000080438723c */ /* 0x042ff000000018ff */
[----:B------:R-:W-:Y:S01]  /*4fa0*/  HMMA.16816.F32 R68, R4, R10, RZ ;  /* 0x0000000a0444723c */ /* 0x000fe200000018ff */
[----:B------:R-:W1:Y:S01]  /*4fb0*/  LDSM.16.MT88.4 R8, [R194+0x3800] ;  /* 0x00380000c208783b */ /* 0x000e620000004200 */
[----:B--2---:R-:W-:-:S06]  /*4fc0*/  FFMA.FTZ R3, R32, c[0x0][0x2d0], -R2 ;  /* 0x0000b40020037a23 */ /* 0x004fcc0000010802 */
[C---:B------:R-:W-:Y:S01]  /*4fd0*/  HMMA.16816.F32 R72, R4.reuse, R12, RZ ;  /* 0x0000000c0448723c */ /* 0x040fe200000018ff */
[----:B------:R2:W3:Y:S07]  /*4fe0*/  MUFU.EX2 R247, R3 ;  /* 0x0000000300f77308 */ /* 0x0004ee0000000800 */
[C---:B------:R-:W-:Y:S01]  /*4ff0*/  HMMA.16816.F32 R64, R4.reuse, R14, RZ ;  /* 0x0000000e0440723c */ /* 0x040fe200000018ff */
[----:B------:R-:W4:Y:S07]  /*5000*/  LDSM.16.MT88.4 R12, [R192+0x3800] ;  /* 0x00380000c00c783b */ /* 0x000f2e0000004200 */
[----:B------:R-:W-:Y:S01]  /*5010*/  HMMA.16816.F32 R60, R4, R20, RZ ;  /* 0x00000014043c723c */ /* 0x000fe200000018ff */
[----:B--2---:R-:W-:-:S04]  /*5020*/  FFMA.FTZ R3, R33, c[0x0][0x2d0], -R2 ;  /* 0x0000b40021037a23 */ /* 0x004fc80000010802 */
[----:B------:R2:W-:Y:S03]  /*5030*/  MUFU.EX2 R244, R3 ;  /* 0x0000000300f47308 */ /* 0x0005e60000000800 */
[C---:B------:R-:W-:Y:S01]  /*5040*/  HMMA.16816.F32 R52, R4.reuse, R22, RZ ;  /* 0x000000160434723c */ /* 0x040fe200000018ff */
[----:B------:R-:W-:Y:S07]  /*5050*/  LDSM.16.MT88.4 R20, [R191+0x800] ;  /* 0x00080000bf14783b */ /* 0x000fee0000004200 */
[----:B------:R-:W-:Y:S01]  /*5060*/  HMMA.16816.F32 R40, R4, R24, RZ ;  /* 0x000000180428723c */ /* 0x000fe200000018ff */
[----:B--2---:R-:W-:-:S07]  /*5070*/  FFMA.FTZ R3, R34, c[0x0][0x2d0], -R2 ;  /* 0x0000b40022037a23 */ /* 0x004fce0000010802 */
[C---:B-1----:R-:W-:Y:S01]  /*5080*/  HMMA.16816.F32 R104, R4.reuse, R8, RZ ;  /* 0x000000080468723c */ /* 0x042fe200000018ff */
[----:B------:R1:W-:Y:S07]  /*5090*/  MUFU.EX2 R248, R3 ;  /* 0x0000000300f87308 */ /* 0x0003ee0000000800 */
[C---:B------:R-:W-:Y:S01]  /*50a0*/  HMMA.16816.F32 R92, R4.reuse, R10, RZ ;  /* 0x0000000a045c723c */ /* 0x040fe200000018ff */
[----:B------:R-:W2:Y:S07]  /*50b0*/  LDSM.16.MT88.4 R8, [R192+0x800] ;  /* 0x00080000c008783b */ /* 0x000eae0000004200 */
[----:B----4-:R-:W-:Y:S01]  /*50c0*/  HMMA.16816.F32 R76, R4, R14, RZ ;  /* 0x0000000e044c723c */ /* 0x010fe200000018ff */
[----:B-1----:R-:W-:-:S04]  /*50d0*/  FFMA.FTZ R3, R35, c[0x0][0x2d0], -R0 ;  /* 0x0000b40023037a23 */ /* 0x002fc80000010800 */
[----:B------:R1:W-:Y:S03]  /*50e0*/  MUFU.EX2 R239, R3 ;  /* 0x0000000300ef7308 */ /* 0x0003e60000000800 */
[C---:B------:R-:W-:Y:S08]  /*50f0*/  HMMA.16816.F32 R48, R4.reuse, R28, RZ ;  /* 0x0000001c0430723c */ /* 0x040ff000000018ff */
[----:B------:R-:W-:Y:S01]  /*5100*/  HMMA.16816.F32 R44, R4, R30, RZ ;  /* 0x0000001e042c723c */ /* 0x000fe200000018ff */
[----:B-1----:R-:W-:-:S07]  /*5110*/  FFMA.FTZ R3, R36, c[0x0][0x2d0], -R0 ;  /* 0x0000b40024037a23 */ /* 0x002fce0000010800 */
[C---:B------:R-:W-:Y:S01]  /*5120*/  HMMA.16816.F32 R32, R4.reuse, R16, RZ ;  /* 0x000000100420723c */ /* 0x040fe200000018ff */
[----:B------:R1:W4:Y:S07]  /*5130*/  MUFU.EX2 R240, R3 ;  /* 0x0000000300f07308 */ /* 0x00032e0000000800 */
[----:B------:R-:W-:Y:S01]  /*5140*/  HMMA.16816.F32 R28, R4, R18, RZ ;  /* 0x00000012041c723c */ /* 0x000fe200000018ff */
[----:B------:R-:W-:Y:S01]  /*5150*/  LDSM.16.MT88.4 R16, [R194+0x800] ;  /* 0x00080000c210783b */ /* 0x000fe20000004200 */
[----:B-1----:R-:W-:-:S04]  /*5160*/  FFMA.FTZ R3, R37, c[0x0][0x2d0], -R0 ;  /* 0x0000b40025037a23 */ /* 0x002fc80000010800 */
[----:B------:R1:W-:Y:S02]  /*5170*/  MUFU.EX2 R238, R3 ;  /* 0x0000000300ee7308 */ /* 0x0003e40000000800 */
[----:B-1----:R-:W-:Y:S02]  /*5180*/  FFMA.FTZ R3, R38, c[0x0][0x2d0], -R0 ;  /* 0x0000b40026037a23 */ /* 0x002fe40000010800 */
[C---:B------:R-:W-:Y:S04]  /*5190*/  HMMA.16816.F32 R36, R4.reuse, R26, RZ ;  /* 0x0000001a0424723c */ /* 0x040fe800000018ff */
[----:B------:R1:W5:Y:S04]  /*51a0*/  MUFU.EX2 R241, R3 ;  /* 0x0000000300f17308 */ /* 0x0003680000000800 */
[----:B------:R-:W-:Y:S01]  /*51b0*/  HMMA.16816.F32 R24, R4, R12, RZ ;  /* 0x0000000c0418723c */ /* 0x000fe200000018ff */
[----:B------:R-:W2:Y:S06]  /*51c0*/  LDSM.16.MT88.4 R12, [R193+0x800] ;  /* 0x00080000c10c783b */ /* 0x000eac0000004200 */
[----:B---3--:R-:W-:-:S02]  /*51d0*/  F2FP.PACK_AB R4, R247, R245 ;  /* 0x000000f5f704723e */ /* 0x008fc400000000ff */
[----:B----4-:R-:W-:Y:S01]  /*51e0*/  F2FP.PACK_AB R5, R240, R239 ;  /* 0x000000eff005723e */ /* 0x010fe200000000ff */
[--C-:B-1----:R-:W-:Y:S01]  /*51f0*/  FFMA.FTZ R3, R109, c[0x0][0x2d0], -R2.reuse ;  /* 0x0000b4006d037a23 */ /* 0x102fe20000010802 */
[----:B------:R-:W-:Y:S02]  /*5200*/  F2FP.PACK_AB R6, R248, R244 ;  /* 0x000000f4f806723e */ /* 0x000fe400000000ff */
[----:B-----5:R-:W-:Y:S01]  /*5210*/  F2FP.PACK_AB R7, R241, R238 ;  /* 0x000000eef107723e */ /* 0x020fe200000000ff */
[----:B------:R1:W-:Y:S06]  /*5220*/  MUFU.EX2 R227, R3 ;  /* 0x0000000300e37308 */ /* 0x0003ec0000000800 */
[C---:B--2---:R-:W-:Y:S08]  /*5230*/  HMMA.16816.F32 R124, R4.reuse, R8, R60 ;  /* 0x00000008047c723c */ /* 0x044ff0000000183c */
[----:B------:R-:W-:Y:S01]  /*5240*/  HMMA.16816.F32 R116, R4, R10, R52 ;  /* 0x0000000a0474723c */ /* 0x000fe20000001834 */
[----:B------:R-:W2:Y:S01]  /*5250*/  LDSM.16.MT88.4 R8, [R193+0x4000] ;  /* 0x00400000c108783b */ /* 0x000ea20000004200 */
[----:B-1----:R-:W-:-:S04]  /*5260*/  FFMA.FTZ R3, R108, c[0x0][0x2d0], -R2 ;  /* 0x0000b4006c037a23 */ /* 0x002fc80000010802 */
[----:B------:R1:W3:Y:S02]  /*5270*/  MUFU.EX2 R229, R3 ;  /* 0x0000000300e57308 */ /* 0x0002e40000000800 */
[C---:B------:R-:W-:Y:S08]  /*5280*/  HMMA.16816.F32 R100, R4.reuse, R20, R56 ;  /* 0x000000140464723c */ /* 0x040ff00000001838 */
[----:B------:R-:W-:Y:S01]  /*5290*/  HMMA.16816.F32 R88, R4, R22, R68 ;  /* 0x000000160458723c */ /* 0x000fe20000001844 */
[----:B------:R-:W4:Y:S01]  /*52a0*/  LDSM.16.MT88.4 R20, [R191+0x4000] ;  /* 0x00400000bf14783b */ /* 0x000f220000004200 */
[----:B-1----:R-:W-:-:S06]  /*52b0*/  FFMA.FTZ R3, R111, c[0x0][0x2d0], -R2 ;  /* 0x0000b4006f037a23 */ /* 0x002fcc0000010802 */
[C---:B------:R-:W-:Y:S01]  /*52c0*/  HMMA.16816.F32 R84, R4.reuse, R12, R72 ;  /* 0x0000000c0454723c */ /* 0x040fe20000001848 */
[----:B------:R1:W-:Y:S07]  /*52d0*/  MUFU.EX2 R226, R3 ;  /* 0x0000000300e27308 */ /* 0x0003ee0000000800 */
[C---:B------:R-:W-:Y:S01]  /*52e0*/  HMMA.16816.F32 R120, R4.reuse, R14, R64 ;  /* 0x0000000e0478723c */ /* 0x040fe20000001840 */
[----:B------:R-:W5:Y:S07]  /*52f0*/  LDSM.16.MT88.4 R12, [R192+0x4000] ;  /* 0x00400000c00c783b */ /* 0x000f6e0000004200 */
[----:B------:R-:W-:Y:S01]  /*5300*/  HMMA.16816.F32 R96, R4, R16, R48 ;  /* 0x000000100460723c */ /* 0x000fe20000001830 */
[----:B-1----:R-:W-:-:S04]  /*5310*/  FFMA.FTZ R3, R110, c[0x0][0x2d0], -R2 ;  /* 0x0000b4006e037a23 */ /* 0x002fc80000010802 */
[----:B------:R1:W-:Y:S03]  /*5320*/  MUFU.EX2 R228, R3 ;  /* 0x0000000300e47308 */ /* 0x0003e60000000800 */
[C---:B--2---:R-:W-:Y:S08]  /*5330*/  HMMA.16816.F32 R64, R4.reuse, R8, R32 ;  /* 0x000000080440723c */ /* 0x044ff00000001820 */
[----:B------:R-:W-:Y:S01]  /*5340*/  HMMA.16816.F32 R56, R4, R10, R28 ;  /* 0x0000000a0438723c */ /* 0x000fe2000000181c */
[----:B------:R-:W2:Y:S01]  /*5350*/  LDSM.16.MT88.4 R8, [R194+0x4000] ;  /* 0x00400000c208783b */ /* 0x000ea20000004200 */
[----:B-1----:R-:W-:-:S06]  /*5360*/  FFMA.FTZ R3, R112, c[0x0][0x2d0], -R0 ;  /* 0x0000b40070037a23 */ /* 0x002fcc0000010800 */
[C---:B----4-:R-:W-:Y:S01]  /*5370*/  HMMA.16816.F32 R72, R4.reuse, R20, R40 ;  /* 0x000000140448723c */ /* 0x050fe20000001828 */
[----:B------:R-:W-:Y:S01]  /*5380*/  IMAD.MOV.U32 R112, RZ, RZ, R150 ;  /* 0x000000ffff707224 */ /* 0x000fe200078e0096 */
[----:B------:R1:W-:Y:S06]  /*5390*/  MUFU.EX2 R225, R3 ;  /* 0x0000000300e17308 */ /* 0x0003ec0000000800 */
[C---:B------:R-:W-:Y:S01]  /*53a0*/  HMMA.16816.F32 R80, R4.reuse, R18, R44 ;  /* 0x000000120450723c */ /* 0x040fe2000000182c */
[----:B------:R-:W-:Y:S07]  /*53b0*/  LDSM.16.MT88.4 R16, [R191+0x4800] ;  /* 0x00480000bf10783b */ /* 0x000fee0000004200 */
[----:B-----5:R-:W-:Y:S01]  /*53c0*/  HMMA.16816.F32 R40, R4, R12, R24 ;  /* 0x0000000c0428723c */ /* 0x020fe20000001818 */
[----:B-1----:R-:W-:-:S02]  /*53d0*/  FFMA.FTZ R3, R136, c[0x0][0x2d0], -R0 ;  /* 0x0000b40088037a23 */ /* 0x002fc40000010800 */
[----:B------:R-:W-:Y:S02]  /*53e0*/  IMAD.MOV.U32 R136, RZ, RZ, R149 ;  /* 0x000000ffff887224 */ /* 0x000fe400078e0095 */
[----:B------:R1:W4:Y:S03]  /*53f0*/  MUFU.EX2 R223, R3 ;  /* 0x0000000300df7308 */ /* 0x0003260000000800 */
[C---:B------:R-:W-:Y:S01]  /*5400*/  HMMA.16816.F32 R32, R4.reuse, R14, R76 ;  /* 0x0000000e0420723c */ /* 0x040fe2000000184c */
[----:B------:R-:W5:Y:S07]  /*5410*/  LDSM.16.MT88.4 R12, [R191+0x1000] ;  /* 0x00100000bf0c783b */ /* 0x000f6e0000004200 */
[----:B------:R-:W-:Y:S01]  /*5420*/  HMMA.16816.F32 R68, R4, R22, R36 ;  /* 0x000000160444723c */ /* 0x000fe20000001824 */
[----:B------:R-:W5:Y:S01]  /*5430*/  LDSM.16.MT88.4 R20, [R193+0x1000] ;  /* 0x00100000c114783b */ /* 0x000f620000004200 */
[----:B-1----:R-:W-:-:S06]  /*5440*/  FFMA.FTZ R3, R115, c[0x0][0x2d0], -R0 ;  /* 0x0000b40073037a23 */ /* 0x002fcc0000010800 */
[C---:B--2---:R-:W-:Y:S01]  /*5450*/  HMMA.16816.F32 R28, R4.reuse, R8, R104 ;  /* 0x00000008041c723c */ /* 0x044fe20000001868 */
[----:B------:R1:W-:Y:S07]  /*5460*/  MUFU.EX2 R222, R3 ;  /* 0x0000000300de7308 */ /* 0x0003ee0000000800 */
[----:B------:R-:W-:Y:S01]  /*5470*/  HMMA.16816.F32 R24, R4, R10, R92 ;  /* 0x0000000a0418723c */ /* 0x000fe2000000185c */
[----:B------:R-:W2:Y:S06]  /*5480*/  LDSM.16.MT88.4 R8, [R194+0x1000] ;  /* 0x00100000c208783b */ /* 0x000eac0000004200 */
[----:B---3--:R-:W-:-:S02]  /*5490*/  F2FP.PACK_AB R4, R229, R227 ;  /* 0x000000e3e504723e */ /* 0x008fc400000000ff */
[----:B----4-:R-:W-:Y:S01]  /*54a0*/  F2FP.PACK_AB R5, R223, R225 ;  /* 0x000000e1df05723e */ /* 0x010fe200000000ff */
[----:B-1----:R-:W-:Y:S01]  /*54b0*/  FFMA.FTZ R3, R137, c[0x0][0x2d0], -R0 ;  /* 0x0000b40089037a23 */ /* 0x002fe20000010800 */
[----:B------:R-:W-:-:S03]  /*54c0*/  F2FP.PACK_AB R6, R228, R226 ;  /* 0x000000e2e406723e */ /* 0x000fc600000000ff */
[----:B------:R-:W1:Y:S02]  /*54d0*/  MUFU.EX2 R224, R3 ;  /* 0x0000000300e07308 */ /* 0x000e640000000800 */
[----:B-1----:R-:W-:Y:S01]  /*54e0*/  F2FP.PACK_AB R7, R224, R222 ;  /* 0x000000dee007723e */ /* 0x002fe200000000ff */
[----:B------:R-:W-:-:S06]  /*54f0*/  FFMA.FTZ R3, R139, c[0x0][0x2d0], -R2 ;  /* 0x0000b4008b037a23 */ /* 0x000fcc0000010802 */
[C---:B-----5:R-:W-:Y:S08]  /*5500*/  HMMA.16816.F32 R60, R4.reuse, R12, R100 ;  /* 0x0000000c043c723c */ /* 0x060ff00000001864 */
[C---:B------:R-:W-:Y:S01]  /*5510*/  HMMA.16816.F32 R52, R4.reuse, R14, R88 ;  /* 0x0000000e0434723c */ /* 0x040fe20000001858 */
[----:B------:R-:W1:Y:S07]  /*5520*/  LDSM.16.MT88.4 R12, [R192+0x1000] ;  /* 0x00100000c00c783b */ /* 0x000e6e0000004200 */
[C---:B------:R-:W-:Y:S08]  /*5530*/  HMMA.16816.F32 R48, R4.reuse, R20, R84 ;  /* 0x000000140430723c */ /* 0x040ff00000001854 */
[C---:B------:R-:W-:Y:S01]  /*5540*/  HMMA.16816.F32 R44, R4.reuse, R22, R120 ;  /* 0x00000016042c723c */ /* 0x040fe20000001878 */
[----:B------:R-:W3:Y:S04]  /*5550*/  LDSM.16.MT88.4 R20, [R193+0x4800] ;  /* 0x00480000c114783b */ /* 0x000ee80000004200 */
[----:B------:R-:W-:Y:S03]  /*5560*/  LDSM.16.MT88.4 R120, [R191+0x3000] ;  /* 0x00300000bf78783b */ /* 0x000fe60000004200 */
[C---:B--2---:R-:W-:Y:S08]  /*5570*/  HMMA.16816.F32 R100, R4.reuse, R10, R80 ;  /* 0x0000000a0464723c */ /* 0x044ff00000001850 */
[C---:B------:R-:W-:Y:S08]  /*5580*/  HMMA.16816.F32 R88, R4.reuse, R16, R72 ;  /* 0x000000100458723c */ /* 0x040ff00000001848 */
[C---:B------:R-:W-:Y:S01]  /*5590*/  HMMA.16816.F32 R80, R4.reuse, R18, R68 ;  /* 0x000000120450723c */ /* 0x040fe20000001844 */
[----:B------:R-:W-:Y:S07]  /*55a0*/  LDSM.16.MT88.4 R16, [R191+0x1800] ;  /* 0x00180000bf10783b */ /* 0x000fee0000004200 */
[C---:B-1----:R-:W-:Y:S08]  /*55b0*/  HMMA.16816.F32 R104, R4.reuse, R14, R116 ;  /* 0x0000000e0468723c */ /* 0x042ff00000001874 */
[C---:B------:R-:W-:Y:S01]  /*55c0*/  HMMA.16816.F32 R116, R4.reuse, R8, R96 ;  /* 0x000000080474723c */ /* 0x040fe20000001860 */
[----:B------:R-:W1:Y:S07]  /*55d0*/  LDSM.16.MT88.4 R8, [R192+0x4800] ;  /* 0x00480000c008783b */ /* 0x000e6e0000004200 */
[C---:B------:R-:W-:Y:S01]  /*55e0*/  HMMA.16816.F32 R36, R4.reuse, R12, R124 ;  /* 0x0000000c0424723c */ /* 0x040fe2000000187c */
[----:B------:R2:W-:Y:S01]  /*55f0*/  MUFU.EX2 R124, R3 ;  /* 0x00000003007c7308 */ /* 0x0005e20000000800 */
[----:B------:R-:W4:Y:S05]  /*5600*/  LDSM.16.MT88.4 R12, [R194+0x4800] ;  /* 0x00480000c20c783b */ /* 0x000f2a0000004200 */
[----:B------:R-:W-:Y:S01]  /*5610*/  IMAD.MOV.U32 R127, RZ, RZ, R154 ;  /* 0x000000ffff7f7224 */ /* 0x000fe200078e009a */
[----:B---3--:R-:W-:Y:S01]  /*5620*/  HMMA.16816.F32 R72, R4, R22, R56 ;  /* 0x000000160448723c */ /* 0x008fe20000001838 */
[----:B------:R-:W-:-:S02]  /*5630*/  IMAD.MOV.U32 R126, RZ, RZ, R153 ;  /* 0x000000ffff7e7224 */ /* 0x000fc400078e0099 */
[----:B------:R-:W-:-:S05]  /*5640*/  IMAD.MOV.U32 R125, RZ, RZ, R152 ;  /* 0x000000ffff7d7224 */ /* 0x000fca00078e0098 */
[C---:B------:R-:W-:Y:S01]  /*5650*/  HMMA.16816.F32 R76, R4.reuse, R20, R64 ;  /* 0x00000014044c723c */ /* 0x040fe20000001840 */
[--C-:B--2---:R-:W-:Y:S01]  /*5660*/  FFMA.FTZ R3, R141, c[0x0][0x2d0], -R2.reuse ;  /* 0x0000b4008d037a23 */ /* 0x104fe20000010802 */
[----:B------:R-:W-:Y:S03]  /*5670*/  LDSM.16.MT88.4 R20, [R192+0x1800] ;  /* 0x00180000c014783b */ /* 0x000fe60000004200 */
[----:B------:R2:W3:Y:S03]  /*5680*/  MUFU.EX2 R161, R3 ;  /* 0x0000000300a17308 */ /* 0x0004e60000000800 */
[----:B-1----:R-:W-:Y:S01]  /*5690*/  HMMA.16816.F32 R56, R4, R8, R40 ;  /* 0x000000080438723c */ /* 0x002fe20000001828 */
[----:B--2---:R-:W-:-:S04]  /*56a0*/  FFMA.FTZ R3, R138, c[0x0][0x2d0], -R2 ;  /* 0x0000b4008a037a23 */ /* 0x004fc80000010802 */
[----:B------:R1:W-:Y:S03]  /*56b0*/  MUFU.EX2 R160, R3 ;  /* 0x0000000300a07308 */ /* 0x0003e60000000800 */
[C---:B------:R-:W-:Y:S01]  /*56c0*/  HMMA.16816.F32 R68, R4.reuse, R10, R32 ;  /* 0x0000000a0444723c */ /* 0x040fe20000001820 */
[----:B------:R-:W2:Y:S07]  /*56d0*/  LDSM.16.MT88.4 R8, [R193+0x1800] ;  /* 0x00180000c108783b */ /* 0x000eae0000004200 */
[----:B----4-:R-:W-:Y:S01]  /*56e0*/  HMMA.16816.F32 R84, R4, R12, R28 ;  /* 0x0000000c0454723c */ /* 0x010fe2000000181c */
[----:B-1----:R-:W-:-:S07]  /*56f0*/  FFMA.FTZ R3, R140, c[0x0][0x2d0], -R2 ;  /* 0x0000b4008c037a23 */ /* 0x002fce0000010802 */
[----:B------:R-:W-:Y:S01]  /*5700*/  HMMA.16816.F32 R64, R4, R14, R24 ;  /* 0x0000000e0440723c */ /* 0x000fe20000001818 */
[----:B------:R-:W1:Y:S01]  /*5710*/  LDSM.16.MT88.4 R12, [R194+0x1800] ;  /* 0x00180000c20c783b */ /* 0x000e620000004200 */
[----:B------:R4:W5:Y:S05]  /*5720*/  MUFU.EX2 R159, R3 ;  /* 0x00000003009f7308 */ /* 0x00096a0000000800 */
[----:B---3--:R-:W-:Y:S01]  /*5730*/  F2FP.PACK_AB R4, R161, R124 ;  /* 0x0000007ca104723e */ /* 0x008fe200000000ff */
[----:B----4-:R-:W-:Y:S01]  /*5740*/  FFMA.FTZ R3, R143, c[0x0][0x2d0], -R0 ;  /* 0x0000b4008f037a23 */ /* 0x010fe20000010800 */
[----:B-----5:R-:W-:-:S03]  /*5750*/  F2FP.PACK_AB R6, R159, R160 ;  /* 0x000000a09f06723e */ /* 0x020fc600000000ff */
[----:B------:R3:W-:Y:S02]  /*5760*/  MUFU.EX2 R154, R3 ;  /* 0x00000003009a7308 */ /* 0x0007e40000000800 */
[----:B---3--:R-:W-:-:S06]  /*5770*/  FFMA.FTZ R3, R142, c[0x0][0x2d0], -R0 ;  /* 0x0000b4008e037a23 */ /* 0x008fcc0000010800 */
[----:B------:R3:W4:Y:S02]  /*5780*/  MUFU.EX2 R150, R3 ;  /* 0x0000000300967308 */ /* 0x0007240000000800 */
[----:B---3--:R-:W-:Y:S01]  /*5790*/  FFMA.FTZ R3, R145, c[0x0][0x2d0], -R0 ;  /* 0x0000b40091037a23 */ /* 0x008fe20000010800 */
[----:B----4-:R-:W-:-:S05]  /*57a0*/  F2FP.PACK_AB R5, R150, R154 ;  /* 0x0000009a9605723e */ /* 0x010fca00000000ff */
[----:B------:R3:W-:Y:S02]  /*57b0*/  MUFU.EX2 R153, R3 ;  /* 0x0000000300997308 */ /* 0x0007e40000000800 */
[----:B---3--:R-:W-:-:S06]  /*57c0*/  FFMA.FTZ R3, R144, c[0x0][0x2d0], -R0 ;  /* 0x0000b40090037a23 */ /* 0x008fcc0000010800 */
        /* <DEDUP_REMOVED lines=8> */
[C---:B------:R-:W-:Y:S01]  /*5850*/  HMMA.16816.F32 R44, R4.reuse, R20, R36 ;  /* 0x00000014042c723c */ /* 0x040fe20000001824 */
[----:B------:R3:W4:Y:S07]  /*5860*/  MUFU.EX2 R149, R3 ;  /* 0x0000000300957308 */ /* 0x00072e0000000800 */
[C---:B------:R-:W-:Y:S01]  /*5870*/  HMMA.16816.F32 R40, R4.reuse, R22, R104 ;  /* 0x000000160428723c */ /* 0x040fe20000001868 */
[----:B------:R-:W5:Y:S07]  /*5880*/  LDSM.16.MT88.4 R20, [R192+0x5000] ;  /* 0x00500000c014783b */ /* 0x000f6e0000004200 */
[----:B------:R-:W-:Y:S01]  /*5890*/  HMMA.16816.F32 R60, R4, R16, R60 ;  /* 0x00000010043c723c */ /* 0x000fe2000000183c */
[----:B---3--:R-:W-:-:S04]  /*58a0*/  FFMA.FTZ R3, R146, c[0x0][0x2d0], -R2 ;  /* 0x0000b40092037a23 */ /* 0x008fc80000010802 */
[----:B------:R3:W-:Y:S03]  /*58b0*/  MUFU.EX2 R146, R3 ;  /* 0x0000000300927308 */ /* 0x0007e60000000800 */
[C---:B------:R-:W-:Y:S01]  /*58c0*/  HMMA.16816.F32 R96, R4.reuse, R18, R52 ;  /* 0x000000120460723c */ /* 0x040fe20000001834 */
[----:B------:R-:W4:Y:S07]  /*58d0*/  LDSM.16.MT88.4 R16, [R193+0x5000] ;  /* 0x00500000c110783b */ /* 0x000f2e0000004200 */
[----:B-1----:R-:W-:Y:S01]  /*58e0*/  HMMA.16816.F32 R28, R4, R12, R116 ;  /* 0x0000000c041c723c */ /* 0x002fe20000001874 */
[----:B---3--:R-:W-:-:S07]  /*58f0*/  FFMA.FTZ R3, R151, c[0x0][0x2d0], -R2 ;  /* 0x0000b40097037a23 */ /* 0x008fce0000010802 */
[C---:B--2---:R-:W-:Y:S01]  /*5900*/  HMMA.16816.F32 R24, R4.reuse, R8, R88 ;  /* 0x000000080418723c */ /* 0x044fe20000001858 */
[----:B------:R-:W-:Y:S01]  /*5910*/  IMAD.MOV.U32 R151, RZ, RZ, R136 ;  /* 0x000000ffff977224 */ /* 0x000fe200078e0088 */
[----:B------:R1:W-:Y:S06]  /*5920*/  MUFU.EX2 R148, R3 ;  /* 0x0000000300947308 */ /* 0x0003ec0000000800 */
[C---:B------:R-:W-:Y:S01]  /*5930*/  HMMA.16816.F32 R32, R4.reuse, R10, R80 ;  /* 0x0000000a0420723c */ /* 0x040fe20000001850 */
[----:B------:R-:W2:Y:S07]  /*5940*/  LDSM.16.MT88.4 R8, [R194+0x5000] ;  /* 0x00500000c208783b */ /* 0x000eae0000004200 */
[----:B-----5:R-:W-:Y:S01]  /*5950*/  HMMA.16816.F32 R56, R4, R20, R56 ;  /* 0x000000140438723c */ /* 0x020fe20000001838 */
[----:B-1----:R-:W-:-:S02]  /*5960*/  FFMA.FTZ R3, R157, c[0x0][0x2d0], -R0 ;  /* 0x0000b4009d037a23 */ /* 0x002fc40000010800 */
[----:B------:R-:W-:Y:S02]  /*5970*/  IMAD.MOV.U32 R157, RZ, RZ, R112 ;  /* 0x000000ffff9d7224 */ /* 0x000fe400078e0070 */
[----:B------:R1:W-:Y:S03]  /*5980*/  MUFU.EX2 R142, R3 ;  /* 0x00000003008e7308 */ /* 0x0003e60000000800 */
[C---:B------:R-:W-:Y:S01]  /*5990*/  HMMA.16816.F32 R68, R4.reuse, R22, R68 ;  /* 0x000000160444723c */ /* 0x040fe20000001844 */
[----:B------:R-:W3:Y:S07]  /*59a0*/  LDSM.16.MT88.4 R20, [R191+0x2000] ;  /* 0x00200000bf14783b */ /* 0x000eee0000004200 */
[----:B------:R-:W-:Y:S01]  /*59b0*/  HMMA.16816.F32 R36, R4, R14, R100 ;  /* 0x0000000e0424723c */ /* 0x000fe20000001864 */
[----:B------:R-:W-:Y:S01]  /*59c0*/  LDSM.16.MT88.4 R12, [R193+0x2000] ;  /* 0x00200000c10c783b */ /* 0x000fe20000004200 */
[----:B-1----:R-:W-:-:S06]  /*59d0*/  FFMA.FTZ R3, R158, c[0x0][0x2d0], -R0 ;  /* 0x0000b4009e037a23 */ /* 0x002fcc0000010800 */
[C---:B----4-:R-:W-:Y:S01]  /*59e0*/  HMMA.16816.F32 R48, R4.reuse, R16, R76 ;  /* 0x000000100430723c */ /* 0x050fe2000000184c */
[----:B------:R-:W-:Y:S01]  /*59f0*/  IMAD.MOV.U32 R158, RZ, RZ, R125 ;  /* 0x000000ffff9e7224 */ /* 0x000fe200078e007d */
[----:B------:R1:W4:Y:S06]  /*5a00*/  MUFU.EX2 R143, R3 ;  /* 0x00000003008f7308 */ /* 0x00032c0000000800 */
[C---:B------:R-:W-:Y:S01]  /*5a10*/  HMMA.16816.F32 R52, R4.reuse, R18, R72 ;  /* 0x000000120434723c */ /* 0x040fe20000001848 */
[----:B------:R-:W-:Y:S07]  /*5a20*/  LDSM.16.MT88.4 R16, [R194+0x2000] ;  /* 0x00200000c210783b */ /* 0x000fee0000004200 */
[----:B--2---:R-:W-:Y:S01]  /*5a30*/  HMMA.16816.F32 R80, R4, R8, R84 ;  /* 0x000000080450723c */ /* 0x004fe20000001854 */
[----:B-1----:R-:W-:-:S02]  /*5a40*/  FFMA.FTZ R3, R156, c[0x0][0x2d0], -R0 ;  /* 0x0000b4009c037a23 */ /* 0x002fc40000010800 */
[----:B------:R-:W-:Y:S02]  /*5a50*/  IMAD.MOV.U32 R156, RZ, RZ, R126 ;  /* 0x000000ffff9c7224 */ /* 0x000fe400078e007e */
[----:B------:R1:W-:Y:S03]  /*5a60*/  MUFU.EX2 R144, R3 ;  /* 0x0000000300907308 */ /* 0x0003e60000000800 */
[----:B------:R-:W-:Y:S01]  /*5a70*/  HMMA.16816.F32 R64, R4, R10, R64 ;  /* 0x0000000a0440723c */ /* 0x000fe20000001840 */
[----:B------:R-:W2:Y:S06]  /*5a80*/  LDSM.16.MT88.4 R8, [R192+0x2000] ;  /* 0x00200000c008783b */ /* 0x000eac0000004200 */
[----:B------:R-:W-:-:S02]  /*5a90*/  F2FP.PACK_AB R4, R149, R147 ;  /* 0x000000939504723e */ /* 0x000fc400000000ff */
[----:B----4-:R-:W-:Y:S02]  /*5aa0*/  F2FP.PACK_AB R5, R143, R142 ;  /* 0x0000008e8f05723e */ /* 0x010fe400000000ff */
[----:B------:R-:W-:Y:S01]  /*5ab0*/  F2FP.PACK_AB R6, R148, R146 ;  /* 0x000000929406723e */ /* 0x000fe200000000ff */
[----:B-1----:R-:W-:Y:S02]  /*5ac0*/  FFMA.FTZ R3, R155, c[0x0][0x2d0], -R0 ;  /* 0x0000b4009b037a23 */ /* 0x002fe40000010800 */
[----:B------:R-:W-:Y:S02]  /*5ad0*/  IMAD.MOV.U32 R155, RZ, RZ, R127 ;  /* 0x000000ffff9b7224 */ /* 0x000fe400078e007f */
[----:B------:R-:W1:Y:S02]  /*5ae0*/  MUFU.EX2 R145, R3 ;  /* 0x0000000300917308 */ /* 0x000e640000000800 */
[----:B-1----:R-:W-:Y:S01]  /*5af0*/  F2FP.PACK_AB R7, R145, R144 ;  /* 0x000000909107723e */ /* 0x002fe200000000ff */
[----:B------:R-:W-:-:S05]  /*5b00*/  FFMA.FTZ R3, R214, c[0x0][0x2d0], -R2 ;  /* 0x0000b400d6037a23 */ /* 0x000fca0000010802 */
[----:B------:R1:W-:Y:S01]  /*5b10*/  MUFU.EX2 R138, R3 ;  /* 0x00000003008a7308 */ /* 0x0003e20000000800 */
[C---:B---3--:R-:W-:Y:S08]  /*5b20*/  HMMA.16816.F32 R116, R4.reuse, R20, R60 ;  /* 0x000000140474723c */ /* 0x048ff0000000183c */
[----:B------:R-:W-:Y:S01]  /*5b30*/  HMMA.16816.F32 R72, R4, R22, R96 ;  /* 0x000000160448723c */ /* 0x000fe20000001860 */
[----:B------:R-:W3:Y:S01]  /*5b40*/  LDSM.16.MT88.4 R20, [R191+0x5800] ;  /* 0x00580000bf14783b */ /* 0x000ee20000004200 */
[----:B-1----:R-:W-:-:S06]  /*5b50*/  FFMA.FTZ R3, R163, c[0x0][0x2d0], -R2 ;  /* 0x0000b400a3037a23 */ /* 0x002fcc0000010802 */
[C---:B--2---:R-:W-:Y:S01]  /*5b60*/  HMMA.16816.F32 R100, R4.reuse, R8, R44 ;  /* 0x000000080464723c */ /* 0x044fe2000000182c */
[----:B------:R1:W2:Y:S07]  /*5b70*/  MUFU.EX2 R140, R3 ;  /* 0x00000003008c7308 */ /* 0x0002ae0000000800 */
[C---:B------:R-:W-:Y:S01]  /*5b80*/  HMMA.16816.F32 R84, R4.reuse, R10, R40 ;  /* 0x0000000a0454723c */ /* 0x040fe20000001828 */
[----:B------:R-:W4:Y:S07]  /*5b90*/  LDSM.16.MT88.4 R8, [R193+0x5800] ;  /* 0x00580000c108783b */ /* 0x000f2e0000004200 */
[----:B------:R-:W-:Y:S01]  /*5ba0*/  HMMA.16816.F32 R88, R4, R18, R36 ;  /* 0x000000120458723c */ /* 0x000fe20000001824 */
[----:B-1----:R-:W-:-:S04]  /*5bb0*/  FFMA.FTZ R3, R218, c[0x0][0x2d0], -R2 ;  /* 0x0000b400da037a23 */ /* 0x002fc80000010802 */
[----:B------:R1:W-:Y:S03]  /*5bc0*/  MUFU.EX2 R139, R3 ;  /* 0x00000003008b7308 */ /* 0x0003e60000000800 */
[C---:B------:R-:W-:Y:S01]  /*5bd0*/  HMMA.16816.F32 R76, R4.reuse, R12, R108 ;  /* 0x0000000c044c723c */ /* 0x040fe2000000186c */
[----:B------:R-:W-:Y:S01]  /*5be0*/  IMAD.MOV.U32 R214, RZ, RZ, c[0x0][0x2c4] ;  /* 0x0000b100ffd67624 */ /* 0x000fe200078e00ff */
[----:B------:R-:W-:Y:S06]  /*5bf0*/  LDSM.16.MT88.4 R108, [R192+0x6800] ;  /* 0x00680000c06c783b */ /* 0x000fec0000004200 */
[----:B------:R-:W-:Y:S01]  /*5c00*/  HMMA.16816.F32 R96, R4, R14, R92 ;  /* 0x0000000e0460723c */ /* 0x000fe2000000185c */
[----:B------:R-:W5:Y:S01]  /*5c10*/  LDSM.16.MT88.4 R12, [R192+0x5800] ;  /* 0x00580000c00c783b */ /* 0x000f620000004200 */
[----:B-1----:R-:W-:-:S06]  /*5c20*/  FFMA.FTZ R3, R217, c[0x0][0x2d0], -R2 ;  /* 0x0000b400d9037a23 */ /* 0x002fcc0000010802 */
[C---:B---3--:R-:W-:Y:S01]  /*5c30*/  HMMA.16816.F32 R60, R4.reuse, R20, R24 ;  /* 0x00000014043c723c */ /* 0x048fe20000001818 */
[----:B------:R1:W-:Y:S07]  /*5c40*/  MUFU.EX2 R141, R3 ;  /* 0x00000003008d7308 */ /* 0x0003ee0000000800 */
[C---:B------:R-:W-:Y:S01]  /*5c50*/  HMMA.16816.F32 R40, R4.reuse, R22, R32 ;  /* 0x000000160428723c */ /* 0x040fe20000001820 */
[----:B------:R-:W-:Y:S07]  /*5c60*/  LDSM.16.MT88.4 R20, [R193+0x2800] ;  /* 0x00280000c114783b */ /* 0x000fee0000004200 */
[----:B----4-:R-:W-:Y:S01]  /*5c70*/  HMMA.16816.F32 R36, R4, R8, R48 ;  /* 0x000000080424723c */ /* 0x010fe20000001830 */
[----:B-1----:R-:W-:-:S04]  /*5c80*/  FFMA.FTZ R3, R215, c[0x0][0x2d0], -R0 ;  /* 0x0000b400d7037a23 */ /* 0x002fc80000010800 */
[----:B------:R1:W-:Y:S03]  /*5c90*/  MUFU.EX2 R137, R3 ;  /* 0x0000000300897308 */ /* 0x0003e60000000800 */
[C---:B------:R-:W-:Y:S01]  /*5ca0*/  HMMA.16816.F32 R24, R4.reuse, R10, R52 ;  /* 0x0000000a0418723c */ /* 0x040fe20000001834 */
[----:B------:R-:W3:Y:S07]  /*5cb0*/  LDSM.16.MT88.4 R8, [R194+0x5800] ;  /* 0x00580000c208783b */ /* 0x000eee0000004200 */
[----:B------:R-:W-:Y:S01]  /*5cc0*/  HMMA.16816.F32 R92, R4, R16, R28 ;  /* 0x00000010045c723c */ /* 0x000fe2000000181c */
[----:B------:R-:W4:Y:S01]  /*5cd0*/  LDSM.16.MT88.4 R16, [R192+0x2800] ;  /* 0x00280000c010783b */ /* 0x000f220000004200 */
[----:B-1----:R-:W-:-:S06]  /*5ce0*/  FFMA.FTZ R3, R219, c[0x0][0x2d0], -R0 ;  /* 0x0000b400db037a23 */ /* 0x002fcc0000010800 */
[C---:B-----5:R-:W-:Y:S01]  /*5cf0*/  HMMA.16816.F32 R44, R4.reuse, R12, R56 ;  /* 0x0000000c042c723c */ /* 0x060fe20000001838 */
[----:B------:R1:W5:Y:S07]  /*5d00*/  MUFU.EX2 R115, R3 ;  /* 0x0000000300737308 */ /* 0x00036e0000000800 */
[----:B------:R-:W-:Y:S01]  /*5d10*/  HMMA.16816.F32 R28, R4, R14, R68 ;  /* 0x0000000e041c723c */ /* 0x000fe20000001844 */
[----:B------:R-:W-:Y:S01]  /*5d20*/  LDSM.16.MT88.4 R12, [R191+0x2800] ;  /* 0x00280000bf0c783b */ /* 0x000fe20000004200 */
[----:B-1----:R-:W-:-:S04]  /*5d30*/  FFMA.FTZ R3, R162, c[0x0][0x2d0], -R0 ;  /* 0x0000b400a2037a23 */ /* 0x002fc80000010800 */
[----:B------:R1:W-:Y:S02]  /*5d40*/  MUFU.EX2 R112, R3 ;  /* 0x0000000300707308 */ /* 0x0003e40000000800 */
[C---:B---3--:R-:W-:Y:S01]  /*5d50*/  HMMA.16816.F32 R48, R4.reuse, R8, R80 ;  /* 0x000000080430723c */ /* 0x048fe20000001850 */
[----:B------:R-:W-:Y:S01]  /*5d60*/  ISETP.NE.AND P4, PT, R214, 0x1, PT ;  /* 0x00000001d600780c */ /* 0x000fe20003f85270 */
[----:B------:R-:W-:Y:S06]  /*5d70*/  LDSM.16.MT88.4 R80, [R192+0x3000] ;  /* 0x00300000c050783b */ /* 0x000fec0000004200 */
[----:B------:R-:W-:Y:S01]  /*5d80*/  HMMA.16816.F32 R32, R4, R10, R64 ;  /* 0x0000000a0420723c */ /* 0x000fe20000001840 */
[----:B------:R-:W3:Y:S01]  /*5d90*/  LDSM.16.MT88.4 R8, [R191+0x6000] ;  /* 0x00600000bf08783b */ /* 0x000ee20000004200 */
[----:B-1----:R-:W-:-:S05]  /*5da0*/  FFMA.FTZ R3, R221, c[0x0][0x2d0], -R0 ;  /* 0x0000b400dd037a23 */ /* 0x002fca0000010800 */
[----:B--2---:R-:W-:Y:S01]  /*5db0*/  F2FP.PACK_AB R4, R140, R138 ;  /* 0x0000008a8c04723e */ /* 0x004fe200000000ff */
[----:B------:R-:W1:Y:S01]  /*5dc0*/  MUFU.EX2 R136, R3 ;  /* 0x0000000300887308 */ /* 0x000e620000000800 */
[----:B-----5:R-:W-:Y:S02]  /*5dd0*/  F2FP.PACK_AB R5, R115, R137 ;  /* 0x000000897305723e */ /* 0x020fe400000000ff */
[----:B------:R-:W-:Y:S02]  /*5de0*/  F2FP.PACK_AB R6, R141, R139 ;  /* 0x0000008b8d06723e */ /* 0x000fe400000000ff */
[----:B-1----:R-:W-:Y:S01]  /*5df0*/  F2FP.PACK_AB R7, R136, R112 ;  /* 0x000000708807723e */ /* 0x002fe200000000ff */
[----:B------:R-:W-:-:S06]  /*5e00*/  FFMA.FTZ R3, R234, c[0x0][0x2d0], -R2 ;  /* 0x0000b400ea037a23 */ /* 0x000fcc0000010802 */
[C---:B------:R-:W-:Y:S08]  /*5e10*/  HMMA.16816.F32 R68, R4.reuse, R20, R76 ;  /* 0x000000140444723c */ /* 0x040ff0000000184c */
[C---:B----4-:R-:W-:Y:S01]  /*5e20*/  HMMA.16816.F32 R76, R4.reuse, R16, R100 ;  /* 0x00000010044c723c */ /* 0x050fe20000001864 */
[----:B------:R1:W-:Y:S01]  /*5e30*/  MUFU.EX2 R17, R3 ;  /* 0x0000000300117308 */ /* 0x0003e20000000800 */
[----:B------:R-:W-:Y:S06]  /*5e40*/  LDSM.16.MT88.4 R100, [R193+0x6800] ;  /* 0x00680000c164783b */ /* 0x000fec0000004200 */
[C---:B---3--:R-:W-:Y:S08]  /*5e50*/  HMMA.16816.F32 R60, R4.reuse, R8, R60 ;  /* 0x00000008043c723c */ /* 0x048ff0000000183c */
[----:B------:R-:W-:Y:S01]  /*5e60*/  HMMA.16816.F32 R40, R4, R10, R40 ;  /* 0x0000000a0428723c */ /* 0x000fe20000001828 */
[----:B------:R-:W2:Y:S01]  /*5e70*/  LDSM.16.MT88.4 R8, [R192+0x6000] ;  /* 0x00600000c008783b */ /* 0x000ea20000004200 */
[----:B-1----:R-:W-:-:S06]  /*5e80*/  FFMA.FTZ R3, R233, c[0x0][0x2d0], -R2 ;  /* 0x0000b400e9037a23 */ /* 0x002fcc0000010802 */
[C---:B------:R-:W-:Y:S01]  /*5e90*/  HMMA.16816.F32 R84, R4.reuse, R18, R84 ;  /* 0x000000120454723c */ /* 0x040fe20000001854 */
[----:B------:R1:W3:Y:S07]  /*5ea0*/  MUFU.EX2 R18, R3 ;  /* 0x0000000300127308 */ /* 0x0002ee0000000800 */
[C---:B------:R-:W-:Y:S01]  /*5eb0*/  HMMA.16816.F32 R56, R4.reuse, R22, R96 ;  /* 0x000000160438723c */ /* 0x040fe20000001860 */
[----:B------:R-:W4:Y:S04]  /*5ec0*/  LDSM.16.MT88.4 R20, [R193+0x6000] ;  /* 0x00600000c114783b */ /* 0x000f280000004200 */
[----:B------:R-:W-:Y:S03]  /*5ed0*/  LDSM.16.MT88.4 R96, [R191+0x6800] ;  /* 0x00680000bf60783b */ /* 0x000fe60000004200 */
[----:B------:R-:W-:Y:S01]  /*5ee0*/  HMMA.16816.F32 R116, R4, R12, R116 ;  /* 0x0000000c0474723c */ /* 0x000fe20000001874 */
[--C-:B-1----:R-:W-:Y:S01]  /*5ef0*/  FFMA.FTZ R3, R232, c[0x0][0x2d0], -R2.reuse ;  /* 0x0000b400e8037a23 */ /* 0x102fe20000010802 */
[----:B------:R-:W-:Y:S01]  /*5f00*/  IADD3 R217, R158, -0x2, RZ ;  /* 0xfffffffe9ed97810 */ /* 0x000fe20007ffe0ff */
[----:B------:R-:W-:Y:S01]  /*5f10*/  FFMA.FTZ R2, R231, c[0x0][0x2d0], -R2 ;  /* 0x0000b400e7027a23 */ /* 0x000fe20000010802 */
[----:B---3--:R-:W-:-:S03]  /*5f20*/  F2FP.PACK_AB R64, R18, R17 ;  /* 0x000000111240723e */ /* 0x008fc600000000ff */
[----:B------:R1:W-:Y:S01]  /*5f30*/  MUFU.EX2 R19, R2 ;  /* 0x0000000200137308 */ /* 0x0003e20000000800 */
[C---:B------:R-:W-:Y:S01]  /*5f40*/  HMMA.16816.F32 R52, R4.reuse, R14, R72 ;  /* 0x0000000e0434723c */ /* 0x040fe20000001848 */
[----:B------:R-:W3:Y:S04]  /*5f50*/  LDSM.16.MT88.4 R12, [R194+0x2800] ;  /* 0x00280000c20c783b */ /* 0x000ee80000004200 */
[----:B------:R-:W-:Y:S03]  /*5f60*/  LDSM.16.MT88.4 R72, [R193+0x3000] ;  /* 0x00300000c148783b */ /* 0x000fe60000004200 */
[----:B--2---:R-:W-:Y:S01]  /*5f70*/  HMMA.16816.F32 R44, R4, R8, R44 ;  /* 0x00000008042c723c */ /* 0x004fe2000000182c */
[----:B-1----:R-:W-:-:S07]  /*5f80*/  FFMA.FTZ R2, R230, c[0x0][0x2d0], -R0 ;  /* 0x0000b400e6027a23 */ /* 0x002fce0000010800 */
[C---:B------:R-:W-:Y:S01]  /*5f90*/  HMMA.16816.F32 R28, R4.reuse, R10, R28 ;  /* 0x0000000a041c723c */ /* 0x040fe2000000181c */
[----:B------:R1:W-:Y:S07]  /*5fa0*/  MUFU.EX2 R16, R2 ;  /* 0x0000000200107308 */ /* 0x0003ee0000000800 */
[C---:B----4-:R-:W-:Y:S01]  /*5fb0*/  HMMA.16816.F32 R36, R4.reuse, R20, R36 ;  /* 0x000000140424723c */ /* 0x050fe20000001824 */
[----:B------:R-:W2:Y:S07]  /*5fc0*/  MUFU.EX2 R20, R3 ;  /* 0x0000000300147308 */ /* 0x000eae0000000800 */
[----:B------:R-:W-:Y:S01]  /*5fd0*/  HMMA.16816.F32 R24, R4, R22, R24 ;  /* 0x000000160418723c */ /* 0x000fe20000001818 */
[----:B-1----:R-:W-:-:S04]  /*5fe0*/  FFMA.FTZ R2, R237, c[0x0][0x2d0], -R0 ;  /* 0x0000b400ed027a23 */ /* 0x002fc80000010800 */
[----:B------:R1:W4:Y:S03]  /*5ff0*/  MUFU.EX2 R9, R2 ;  /* 0x0000000200097308 */ /* 0x0003260000000800 */
[----:B---3--:R-:W-:Y:S01]  /*6000*/  HMMA.16816.F32 R92, R4, R12, R92 ;  /* 0x0000000c045c723c */ /* 0x008fe2000000185c */
[----:B--2---:R-:W-:-:S07]  /*6010*/  F2FP.PACK_AB R66, R19, R20 ;  /* 0x000000141342723e */ /* 0x004fce00000000ff */
[----:B------:R-:W-:Y:S01]  /*6020*/  HMMA.16816.F32 R104, R4, R14, R88 ;  /* 0x0000000e0468723c */ /* 0x000fe20000001858 */
[----:B------:R-:W2:Y:S04]  /*6030*/  LDSM.16.MT88.4 R12, [R194+0x6000] ;  /* 0x00600000c20c783b */ /* 0x000ea80000004200 */
[----:B------:R-:W3:Y:S01]  /*6040*/  LDSM.16.MT88.4 R88, [R194+0x3000] ;  /* 0x00300000c258783b */ /* 0x000ee20000004200 */
[--C-:B-1----:R-:W-:Y:S01]  /*6050*/  FFMA.FTZ R2, R236, c[0x0][0x2d0], -R0.reuse ;  /* 0x0000b400ec027a23 */ /* 0x102fe20000010800 */
[----:B----4-:R-:W-:Y:S01]  /*6060*/  F2FP.PACK_AB R65, R9, R16 ;  /* 0x000000100941723e */ /* 0x010fe200000000ff */
[----:B------:R-:W-:Y:S02]  /*6070*/  FFMA.FTZ R0, R235, c[0x0][0x2d0], -R0 ;  /* 0x0000b400eb007a23 */ /* 0x000fe40000010800 */
[----:B------:R1:W-:Y:S08]  /*6080*/  MUFU.EX2 R10, R2 ;  /* 0x00000002000a7308 */ /* 0x0003f00000000800 */
[----:B------:R-:W4:Y:S01]  /*6090*/  MUFU.EX2 R8, R0 ;  /* 0x0000000000087308 */ /* 0x000f220000000800 */
[----:B-1----:R-:W-:-:S04]  /*60a0*/  FADD.FTZ R2, R252, R251 ;  /* 0x000000fbfc027221 */ /* 0x002fc80000010000 */
[----:B------:R-:W-:-:S04]  /*60b0*/  FADD.FTZ R2, R250, R2 ;  /* 0x00000002fa027221 */ /* 0x000fc80000010000 */
[----:B------:R-:W-:Y:S01]  /*60c0*/  FADD.FTZ R2, R157, R2 ;  /* 0x000000029d027221 */ /* 0x000fe20000010000 */
[----:B----4-:R-:W-:Y:S01]  /*60d0*/  F2FP.PACK_AB R67, R8, R10 ;  /* 0x0000000a0843723e */ /* 0x010fe200000000ff */
[----:B------:R-:W4:Y:S01]  /*60e0*/  LDL R157, [R1+0x64] ;  /* 0x00006400019d7983 */ /* 0x000f220000100800 */
[----:B------:R-:W-:-:S04]  /*60f0*/  FADD.FTZ R0, R246, R243 ;  /* 0x000000f3f6007221 */ /* 0x000fc80000010000 */
[----:B------:R-:W-:Y:S01]  /*6100*/  FADD.FTZ R0, R242, R0 ;  /* 0x00000000f2007221 */ /* 0x000fe20000010000 */
[C---:B--2---:R-:W-:Y:S01]  /*6110*/  HMMA.16816.F32 R48, R4.reuse, R12, R48 ;  /* 0x0000000c0430723c */ /* 0x044fe20000001830 */
[----:B------:R-:W-:Y:S02]  /*6120*/  FADD.FTZ R2, R245, R2 ;  /* 0x00000002f5027221 */ /* 0x000fe40000010000 */
[----:B------:R-:W-:Y:S02]  /*6130*/  FADD.FTZ R0, R249, R0 ;  /* 0x00000000f9007221 */ /* 0x000fe40000010000 */
[----:B------:R-:W-:Y:S02]  /*6140*/  FADD.FTZ R2, R247, R2 ;  /* 0x00000002f7027221 */ /* 0x000fe40000010000 */
[----:B------:R-:W-:Y:S01]  /*6150*/  FADD.FTZ R0, R239, R0 ;  /* 0x00000000ef007221 */ /* 0x000fe20000010000 */
[----:B------:R-:W-:Y:S01]  /*6160*/  HMMA.16816.F32 R32, R4, R14, R32 ;  /* 0x0000000e0420723c */ /* 0x000fe20000001820 */
[----:B------:R-:W-:Y:S01]  /*6170*/  FADD.FTZ R3, R244, R2 ;  /* 0x00000002f4037221 */ /* 0x000fe20000010000 */
[----:B------:R-:W1:Y:S01]  /*6180*/  LDSM.16.MT88.4 R12, [R194+0x6800] ;  /* 0x00680000c20c783b */ /* 0x000e620000004200 */
[----:B------:R-:W-:-:S04]  /*6190*/  FADD.FTZ R0, R240, R0 ;  /* 0x00000000f0007221 */ /* 0x000fc80000010000 */
        /* <DEDUP_REMOVED lines=16> */
[C---:B---3--:R-:W-:Y:S01]  /*62a0*/  HMMA.16816.F32 R84, R64.reuse, R88, R92 ;  /* 0x000000584054723c */ /* 0x048fe2000000185c */
        /* <DEDUP_REMOVED lines=14> */
[----:B------:R-:W-:Y:S01]  /*6390*/  HMMA.16816.F32 R92, R64, R96, R60 ;  /* 0x00000060405c723c */ /* 0x000fe2000000183c */
[----:B------:R-:W-:-:S04]  /*63a0*/  FADD.FTZ R2, R148, R2 ;  /* 0x0000000294027221 */ /* 0x000fc80000010000 */
[----:B------:R-:W-:-:S03]  /*63b0*/  FADD.FTZ R2, R138, R2 ;  /* 0x000000028a027221 */ /* 0x000fc60000010000 */
        /* <DEDUP_REMOVED lines=8> */
[----:B------:R-:W-:Y:S01]  /*6440*/  HMMA.16816.F32 R64, R64, R14, R32 ;  /* 0x0000000e4040723c */ /* 0x000fe20000001820 */
[----:B----4-:R-:W-:-:S04]  /*6450*/  @P4 IMAD.HI.U32 R4, R157, c[0x0][0x2c8], RZ ;  /* 0x0000b2009d044a27 */ /* 0x010fc800078e00ff */
[----:B------:R-:W-:Y:S01]  /*6460*/  IMAD.MOV.U32 R0, RZ, RZ, R157 ;  /* 0x000000ffff007224 */ /* 0x000fe200078e009d */
[----:B------:R-:W-:Y:S01]  /*6470*/  @P4 SHF.R.U32.HI R0, RZ, c[0x0][0x2cc], R4 ;  /* 0x0000b300ff004a19 */ /* 0x000fe20000011604 */
[----:B------:R-:W-:-:S03]  /*6480*/  FADD.FTZ R4, R145, R3 ;  /* 0x0000000391047221 */ /* 0x000fc60000010000 */
[----:B------:R-:W-:Y:S01]  /*6490*/  IADD3 R3, R0, R156, -R155 ;  /* 0x0000009c00037210 */ /* 0x000fe20007ffe89b */
[----:B------:R-:W-:Y:S02]  /*64a0*/  FADD.FTZ R0, R140, R2 ;  /* 0x000000028c007221 */ /* 0x000fe40000010000 */
[----:B------:R-:W-:Y:S02]  /*64b0*/  IMAD.MOV.U32 R2, RZ, RZ, RZ ;  /* 0x000000ffff027224 */ /* 0x000fe400078e00ff */
[----:B------:R-:W-:Y:S02]  /*64c0*/  FADD.FTZ R4, R137, R4 ;  /* 0x0000000489047221 */ /* 0x000fe40000010000 */
[----:B------:R-:W-:-:S04]  /*64d0*/  IMAD.HI R2, R3, -0x6db6db6d, R2 ;  /* 0x9249249303027827 */ /* 0x000fc800078e0202 */
[----:B------:R-:W-:Y:S02]  /*64e0*/  FADD.FTZ R3, R115, R4 ;  /* 0x0000000473037221 */ /* 0x000fe40000010000 */
[----:B------:R-:W-:Y:S02]  /*64f0*/  FADD.FTZ R0, R139, R0 ;  /* 0x000000008b007221 */ /* 0x000fe40000010000 */
[----:B------:R-:W-:Y:S02]  /*6500*/  FADD.FTZ R3, R112, R3 ;  /* 0x0000000370037221 */ /* 0x000fe40000010000 */
[----:B------:R-:W-:Y:S01]  /*6510*/  FADD.FTZ R4, R141, R0 ;  /* 0x000000008d047221 */ /* 0x000fe20000010000 */
[----:B------:R-:W-:Y:S01]  /*6520*/  SHF.R.U32.HI R0, RZ, 0x1f, R2 ;  /* 0x0000001fff007819 */ /* 0x000fe20000011602 */
[----:B------:R-:W-:-:S03]  /*6530*/  FADD.FTZ R3, R136, R3 ;  /* 0x0000000388037221 */ /* 0x000fc60000010000 */
[----:B------:R-:W-:Y:S01]  /*6540*/  LEA.HI.SX32 R2, R2, R0, 0x1a ;  /* 0x0000000002027211 */ /* 0x000fe200078fd2ff */
[----:B------:R-:W-:Y:S02]  /*6550*/  FADD.FTZ R0, R17, R4 ;  /* 0x0000000411007221 */ /* 0x000fe40000010000 */
[----:B------:R-:W-:Y:S01]  /*6560*/  FADD.FTZ R3, R16, R3 ;  /* 0x0000000310037221 */ /* 0x000fe20000010000 */
[----:B------:R-:W-:Y:S01]  /*6570*/  IMNMX R4, R151, R2, !PT ;  /* 0x0000000297047217 */ /* 0x000fe20007800200 */
[----:B------:R-:W-:Y:S02]  /*6580*/  FADD.FTZ R0, R18, R0 ;  /* 0x0000000012007221 */ /* 0x000fe40000010000 */
[----:B------:R-:W-:Y:S02]  /*6590*/  FADD.FTZ R2, R9, R3 ;  /* 0x0000000309027221 */ /* 0x000fe40000010000 */
[----:B------:R-:W-:Y:S02]  /*65a0*/  FADD.FTZ R0, R20, R0 ;  /* 0x0000000014007221 */ /* 0x000fe40000010000 */
[----:B------:R-:W-:-:S02]  /*65b0*/  FADD.FTZ R2, R10, R2 ;  /* 0x000000020a027221 */ /* 0x000fc40000010000 */
[----:B------:R-:W-:Y:S02]  /*65c0*/  FADD.FTZ R3, R19, R0 ;  /* 0x0000000013037221 */ /* 0x000fe40000010000 */
[----:B------:R-:W-:Y:S01]  /*65d0*/  FADD.FTZ R0, R8, R2 ;  /* 0x0000000208007221 */ /* 0x000fe20000010000 */
[----:B------:R1:W-:Y:S04]  /*65e0*/  STL [R1+0x3c], R4 ;  /* 0x00003c0401007387 */ /* 0x0003e80000100800 */
[----:B------:R1:W-:Y:S04]  /*65f0*/  STL [R1+0x20], R0 ;  /* 0x0000200001007387 */ /* 0x0003e80000100800 */
[----:B------:R1:W-:Y:S01]  /*6600*/  STL [R1+0x24], R3 ;  /* 0x0000240301007387 */ /* 0x0003e20000100800 */
[----:B------:R-:W-:Y:S11]  /*6610*/  ISETP.GE.AND P0, PT, R217, R4, PT ;  /* 0x00000004d900720c */ /* 0x000ff60003f06270 */
[----:B------:R-:W-:Y:S02]  /*6620*/  @!UPT UIADD3 URZ, URZ, URZ, URZ ;  /* 0x0000003f3f3ff290 */ /* 0x000fe4000fffe03f */
[----:B------:R-:W-:Y:S05]  /*6630*/  @!P0 BRA `(.L_x_1019) ;  /* 0x00003c4000008947 */ /* 0x000fea0003800000 */
[----:B------:R-:W2:Y:S01]  /*6640*/  LDL R151, [R1+0x90] ;  /* 0x0000900001977983 */ /* 0x000ea20000100800 */
[----:B------:R-:W-:Y:S01]  /*6650*/  IMAD.MOV.U32 R115, RZ, RZ, R113 ;  /* 0x000000ffff737224 */ /* 0x000fe200078e0071 */
[----:B-1----:R-:W-:Y:S02]  /*6660*/  MOV R3, R114 ;  /* 0x0000007200037202 */ /* 0x002fe40000000f00 */
[----:B------:R-:W-:Y:S01]  /*6670*/  MOV R214, R217 ;  /* 0x000000d900d67202 */ /* 0x000fe20000000f00 */
[----:B--2---:R-:W-:-:S05]  /*6680*/  IMAD.IADD R0, R151, 0x1, R157 ;  /* 0x0000000197007824 */ /* 0x004fca00078e029d */
[----:B------:R1:W-:Y:S02]  /*6690*/  STL [R1+0x38], R0 ;  /* 0x0000380001007387 */ /* 0x0003e40000100800 */
[----:B-1----:R-:W-:-:S05]  /*66a0*/  @P4 IMAD.HI.U32 R0, R0, c[0x0][0x2c8], RZ ;  /* 0x0000b20000004a27 */ /* 0x002fca00078e00ff */
[----:B------:R-:W-:-:S05]  /*66b0*/  @P4 SHF.R.U32.HI R0, RZ, c[0x0][0x2cc], R0 ;  /* 0x0000b300ff004a19 */ /* 0x000fca0000011600 */
[----:B------:R1:W-:Y:S02]  /*66c0*/  @P4 STL [R1+0x40], R0 ;  /* 0x0000400001004387 */ /* 0x0003e40000100800 */
.L_x_1024:
[----:B------:R-:W2:Y:S01]  /*66d0*/  LDL R112, [R1+0x28] ;  /* 0x0000280001707983 */ /* 0x000ea20000100800 */
[----:B------:R-:W-:Y:S04]  /*66e0*/  DEPBAR.LE SB0, 0x0 ;  /* 0x000080000000791a */ /* 0x000fe80000000000 */
[----:B------:R-:W-:Y:S01]  /*66f0*/  WARPSYNC 0xffffffff ;  /* 0xffffffff00007948 */ /* 0x000fe20003800000 */
[----:B------:R-:W-:Y:S06]  /*6700*/  BAR.SYNC.DEFER_BLOCKING 0x0 ;  /* 0x0000000000007b1d */ /* 0x000fec0000010000 */
[----:B------:R3:W4:Y:S01]  /*6710*/  LDSM.16.M88.4 R8, [R188] ;  /* 0x00000000bc08783b */ /* 0x0007220000000200 */
[----:B------:R-:W-:Y:S03]  /*6720*/  BSSY B0, `(.L_x_1020) ;  /* 0x000004b000007945 */ /* 0x000fe60003800000 */
[----:B------:R3:W1:Y:S04]  /*6730*/  LDSM.16.M88.4 R16, [R188+0x800] ;  /* 0x00080000bc10783b */ /* 0x0006680000000200 */
[----:B------:R3:W1:Y:S04]  /*6740*/  LDSM.16.M88.4 R24, [R188+0x1000] ;  /* 0x00100000bc18783b */ /* 0x0006680000000200 */
[----:B------:R3:W1:Y:S04]  /*6750*/  LDSM.16.M88.4 R32, [R188+0x1800] ;  /* 0x00180000bc20783b */ /* 0x0006680000000200 */
[----:B------:R3:W1:Y:S04]  /*6760*/  LDSM.16.M88.4 R40, [R188+0x2000] ;  /* 0x00200000bc28783b */ /* 0x0006680000000200 */
[----:B------:R3:W1:Y:S04]  /*6770*/  LDSM.16.M88.4 R48, [R188+0x2800] ;  /* 0x00280000bc30783b */ /* 0x0006680000000200 */
[----:B------:R3:W1:Y:S04]  /*6780*/  LDSM.16.M88.4 R56, [R188+0x3000] ;  /* 0x00300000bc38783b */ /* 0x0006680000000200 */
[----:B------:R3:W1:Y:S04]  /*6790*/  LDSM.16.M88.4 R136, [R195] ;  /* 0x00000000c388783b */ /* 0x0006680000000200 */
[----:B------:R3:W1:Y:S04]  /*67a0*/  LDSM.16.M88.4 R140, [R204] ;  /* 0x00000000cc8c783b */ /* 0x0006680000000200 */
[----:B------:R3:W1:Y:S04]  /*67b0*/  LDSM.16.M88.4 R144, [R205] ;  /* 0x00000000cd90783b */ /* 0x0006680000000200 */
[----:B------:R3:W1:Y:S04]  /*67c0*/  LDSM.16.M88.4 R148, [R206] ;  /* 0x00000000ce94783b */ /* 0x0006680000000200 */
[----:B------:R3:W1:Y:S04]  /*67d0*/  LDSM.16.M88.4 R152, [R207] ;  /* 0x00000000cf98783b */ /* 0x0006680000000200 */
[----:B------:R3:W1:Y:S04]  /*67e0*/  LDSM.16.M88.4 R156, [R208] ;  /* 0x00000000d09c783b */ /* 0x0006680000000200 */
[----:B------:R3:W1:Y:S01]  /*67f0*/  LDSM.16.M88.4 R160, [R209] ;  /* 0x00000000d1a0783b */ /* 0x0006620000000200 */
[----:B--2---:R-:W-:Y:S11]  /*6800*/  ISETP.GT.AND P0, PT, R112, R214, PT ;  /* 0x000000d67000720c */ /* 0x004ff60003f04270 */
[----:B------:R-:W-:Y:S02]  /*6810*/  @!UPT UIADD3 URZ, URZ, URZ, URZ ;  /* 0x0000003f3f3ff290 */ /* 0x000fe4000fffe03f */
[----:B------:R-:W-:-:S05]  /*6820*/  @P0 BRA `(.L_x_1021) ;  /* 0x000003a000000947 */ /* 0x000fca0003800000 */
[----:B-1-34-:R-:W-:Y:S01]  /*6830*/  IMAD.WIDE.U32 R22, R214, c[0x0][0x208], RZ ;  /* 0x00008200d6167a25 */ /* 0x01afe200078e00ff */
[----:B------:R-:W2:Y:S01]  /*6840*/  LDL.64 R30, [R1+0x8] ;  /* 0x00000800011e7983 */ /* 0x000ea20000100a00 */
[----:B------:R-:W-:Y:S01]  /*6850*/  ULDC.64 UR4, c[0x0][0x208] ;  /* 0x0000820000047ab9 */ /* 0x000fe20000000a00 */
[----:B------:R-:W-:Y:S01]  /*6860*/  SHF.R.S32.HI R0, RZ, 0x1f, R214 ;  /* 0x0000001fff007819 */ /* 0x000fe200000114d6 */
[----:B------:R-:W-:Y:S01]  /*6870*/  USHF.L.U32 UR9, UR4, 0x5, URZ ;  /* 0x0000000504097899 */ /* 0x000fe2000800063f */
[----:B------:R-:W3:Y:S01]  /*6880*/  LDL.64 R28, [R1] ;  /* 0x00000000011c7983 */ /* 0x000ee20000100a00 */
[----:B------:R-:W-:Y:S02]  /*6890*/  UMOV UR8, 0x5 ;  /* 0x0000000500087882 */ /* 0x000fe40000000000 */
[----:B------:R-:W-:Y:S01]  /*68a0*/  IMAD R0, R0, c[0x0][0x208], RZ ;  /* 0x0000820000007a24 */ /* 0x000fe200078e02ff */
[----:B------:R-:W1:Y:S01]  /*68b0*/  S2R R12, SR_TID.X ;  /* 0x00000000000c7919 */ /* 0x000e620000002100 */
[----:B------:R-:W-:Y:S01]  /*68c0*/  USHF.L.U64.HI UR5, UR4, UR8, UR5 ;  /* 0x0000000804057299 */ /* 0x000fe20008010205 */
[----:B------:R-:W-:Y:S01]  /*68d0*/  IMAD.U32 R4, RZ, RZ, UR9 ;  /* 0x00000009ff047e24 */ /* 0x000fe2000f8e00ff */
[----:B------:R-:W-:Y:S01]  /*68e0*/  UIADD3 UR8, UP0, UR9, UR9, URZ ;  /* 0x0000000909087290 */ /* 0x000fe2000ff1e03f */
[----:B------:R-:W-:Y:S03]  /*68f0*/  IMAD R0, R214, c[0x0][0x20c], R0 ;  /* 0x00008300d6007a24 */ /* 0x000fe600078e0200 */
[----:B------:R-:W-:Y:S01]  /*6900*/  IMAD.U32 R5, RZ, RZ, UR5 ;  /* 0x00000005ff057e24 */ /* 0x000fe2000f8e00ff */
[----:B------:R-:W-:Y:S01]  /*6910*/  UIADD3.X UR4, UR5, UR5, URZ, UP0, !UPT ;  /* 0x0000000505047290 */ /* 0x000fe200087fe43f */
[----:B------:R-:W-:Y:S02]  /*6920*/  IMAD.IADD R0, R23, 0x1, R0 ;  /* 0x0000000117007824 */ /* 0x000fe400078e0200 */
[----:B------:R-:W-:Y:S04]  /*6930*/  IMAD.WIDE.U32 R6, R22, 0x70, R4 ;  /* 0x0000007016067825 */ /* 0x000fe800078e0004 */
[----:B------:R-:W-:Y:S01]  /*6940*/  IMAD R21, R0, 0x70, RZ ;  /* 0x0000007000157824 */ /* 0x000fe200078e02ff */
[----:B------:R-:W-:Y:S01]  /*6950*/  IADD3 R20, P1, R6, UR9, RZ ;  /* 0x0000000906147c10 */ /* 0x000fe2000ff3e0ff */
[----:B------:R-:W-:Y:S02]  /*6960*/  IMAD.U32 R14, RZ, RZ, UR8 ;  /* 0x00000008ff0e7e24 */ /* 0x000fe4000f8e00ff */
[----:B------:R-:W-:Y:S02]  /*6970*/  IMAD.IADD R0, R21, 0x1, R7 ;  /* 0x0000000115007824 */ /* 0x000fe400078e0207 */
[----:B------:R-:W-:Y:S01]  /*6980*/  IMAD.U32 R15, RZ, RZ, UR4 ;  /* 0x00000004ff0f7e24 */ /* 0x000fe2000f8e00ff */
[----:B-1----:R-:W-:Y:S03]  /*6990*/  ISETP.GT.AND P3, PT, R12, 0x7f, PT ;  /* 0x0000007f0c00780c */ /* 0x002fe60003f64270 */
[----:B------:R-:W-:Y:S01]  /*69a0*/  IMAD.WIDE.U32 R14, R22, 0x70, R14 ;  /* 0x00000070160e7825 */ /* 0x000fe200078e000e */
[----:B--2---:R-:W-:Y:S03]  /*69b0*/  IADD3 R2, P0, R30, R6, RZ ;  /* 0x000000061e027210 */ /* 0x004fe60007f1e0ff */
[----:B------:R-:W-:Y:S02]  /*69c0*/  IMAD.MOV.U32 R4, RZ, RZ, R30 ;  /* 0x000000ffff047224 */ /* 0x000fe400078e001e */
[--C-:B---3--:R-:W-:Y:S02]  /*69d0*/  IMAD.MOV.U32 R5, RZ, RZ, R29.reuse ;  /* 0x000000ffff057224 */ /* 0x108fe400078e001d */
[----:B------:R-:W-:Y:S01]  /*69e0*/  IMAD.X R7, R0, 0x1, R29, P0 ;  /* 0x0000000100077824 */ /* 0x000fe200000e061d */
[----:B------:R-:W-:Y:S01]  /*69f0*/  LEA R6, P0, R2, c[0x0][0x1f8], 0x1 ;  /* 0x00007e0002067a11 */ /* 0x000fe200078008ff */
[----:B------:R-:W-:Y:S01]  /*6a00*/  IMAD.WIDE.U32 R4, R22, 0x70, R4 ;  /* 0x0000007016047825 */ /* 0x000fe200078e0004 */
[----:B------:R-:W-:Y:S02]  /*6a10*/  IADD3.X R0, R0, UR5, RZ, P1, !PT ;  /* 0x0000000500007c10 */ /* 0x000fe40008ffe4ff */
[----:B------:R-:W-:Y:S01]  /*6a20*/  LEA.HI.X R7, R2, c[0x0][0x1fc], R7, 0x1, P0 ;  /* 0x00007f0002077a11 */ /* 0x000fe200000f0c07 */
[----:B------:R-:W-:Y:S01]  /*6a30*/  IMAD.IADD R5, R5, 0x1, R21 ;  /* 0x0000000105057824 */ /* 0x000fe200078e0215 */
[C---:B------:R-:W-:Y:S04]  /*6a40*/  LEA R12, P2, R4.reuse, c[0x0][0x1f8], 0x1 ;  /* 0x00007e00040c7a11 */ /* 0x040fe800078408ff */
[----:B------:R-:W-:Y:S02]  /*6a50*/  LEA.HI.X R13, R4, c[0x0][0x1fc], R5, 0x1, P2 ;  /* 0x00007f00040d7a11 */ /* 0x000fe400010f0c05 */
[----:B------:R-:W-:Y:S02]  /*6a60*/  IADD3 R2, P2, R20, R30, RZ ;  /* 0x0000001e14027210 */ /* 0x000fe40007f5e0ff */
[----:B------:R-:W-:Y:S01]  /*6a70*/  @!P3 IADD3 R5, P1, P0, R30, UR9, R20 ;  /* 0x000000091e05bc10 */ /* 0x000fe2000f83e014 */
[----:B------:R-:W-:Y:S01]  /*6a80*/  @!PT LDS RZ, [RZ] ;  /* 0x00000000fffff984 */ /* 0x000fe20000000800 */
[----:B------:R-:W-:Y:S01]  /*6a90*/  @!PT LDS RZ, [RZ] ;  /* 0x00000000fffff984 */ /* 0x000fe20000000800 */
[----:B------:R-:W-:Y:S01]  /*6aa0*/  @!PT LDS RZ, [RZ] ;  /* 0x00000000fffff984 */ /* 0x000fe20000000800 */
[----:B------:R1:W-:Y:S02]  /*6ab0*/  LDGSTS.E.BYPASS.LTC128B.128 [R216+0x100], [R12.64], !P6 ;  /* 0x001000000cd87fae */ /* 0x0003e4000f101d46 */
[----:B------:R-:W-:Y:S01]  /*6ac0*/  IMAD.X R23, R0, 0x1, R29, P2 ;  /* 0x0000000100177824 */ /* 0x000fe200010e061d */
[----:B------:R-:W-:Y:S01]  /*6ad0*/  LEA R20, P2, R2, c[0x0][0x1f8], 0x1 ;  /* 0x00007e0002147a11 */ /* 0x000fe200078408ff */
[----:B------:R1:W-:Y:S01]  /*6ae0*/  LDGSTS.E.BYPASS.LTC128B.128 [R216+0x3900], [R12.64+0x80], !P5 ;  /* 0x039000800cd87fae */ /* 0x0003e2000e901d46 */
[----:B------:R-:W-:Y:S02]  /*6af0*/  @!P3 IADD3.X R22, R29, UR5, R0, P1, P0 ;  /* 0x000000051d16bc10 */ /* 0x000fe40008fe0400 */
[C---:B------:R-:W-:Y:S01]  /*6b00*/  @!P3 LEA R4, P0, R5.reuse, c[0x0][0x1f8], 0x1 ;  /* 0x00007e000504ba11 */ /* 0x040fe200078008ff */
[----:B------:R1:W-:Y:S01]  /*6b10*/  LDGSTS.E.BYPASS.LTC128B.128 [R216+0x1100], [R6.64], !P6 ;  /* 0x0110000006d87fae */ /* 0x0003e2000f101d46 */
[----:B------:R-:W-:Y:S02]  /*6b20*/  IADD3 R0, P1, R30, R14, RZ ;  /* 0x0000000e1e007210 */ /* 0x000fe40007f3e0ff */
[----:B------:R-:W-:Y:S01]  /*6b30*/  @!P3 LEA.HI.X R5, R5, c[0x0][0x1fc], R22, 0x1, P0 ;  /* 0x00007f000505ba11 */ /* 0x000fe200000f0c16 */
[----:B------:R1:W-:Y:S01]  /*6b40*/  LDGSTS.E.BYPASS.LTC128B.128 [R216+0x4900], [R6.64+0x80], !P5 ;  /* 0x0490008006d87fae */ /* 0x0003e2000e901d46 */
[----:B------:R-:W-:Y:S02]  /*6b50*/  LEA R14, P0, R0, c[0x0][0x1f8], 0x1 ;  /* 0x00007e00000e7a11 */ /* 0x000fe400078008ff */
[----:B------:R-:W-:Y:S02]  /*6b60*/  IADD3.X R15, R29, R21, R15, P1, !PT ;  /* 0x000000151d0f7210 */ /* 0x000fe40000ffe40f */
[----:B------:R-:W-:Y:S02]  /*6b70*/  LEA.HI.X R21, R2, c[0x0][0x1fc], R23, 0x1, P2 ;  /* 0x00007f0002157a11 */ /* 0x000fe400010f0c17 */
[----:B------:R-:W-:Y:S03]  /*6b80*/  LEA.HI.X R15, R0, c[0x0][0x1fc], R15, 0x1, P0 ;  /* 0x00007f00000f7a11 */ /* 0x000fe600000f0c0f */
[----:B------:R1:W-:Y:S04]  /*6b90*/  LDGSTS.E.BYPASS.LTC128B.128 [R216+0x2100], [R20.64], !P6 ;  /* 0x0210000014d87fae */ /* 0x0003e8000f101d46 */
[----:B------:R1:W-:Y:S04]  /*6ba0*/  LDGSTS.E.BYPASS.LTC128B.128 [R216+0x5900], [R14.64+0x80], !P5 ;  /* 0x059000800ed87fae */ /* 0x0003e8000e901d46 */
[----:B------:R1:W-:Y:S04]  /*6bb0*/  @!P3 LDGSTS.E.BYPASS.LTC128B.128 [R216+0x3100], [R4.64], !P6 ;  /* 0x0310000004d8bfae */ /* 0x0003e8000f101d46 */
[----:B------:R1:W-:Y:S02]  /*6bc0*/  @!P3 LDGSTS.E.BYPASS.LTC128B.128 [R216+0x6900], [R4.64+0x80], !P5 ;  /* 0x0690008004d8bfae */ /* 0x0003e4000e901d46 */
.L_x_1021:
[----:B-1-34-:R-:W-:Y:S05]  /*6bd0*/  BSYNC B0 ;  /* 0x0000000000007941 */ /* 0x01afea0003800000 */
.L_x_1020:
[C---:B------:R-:W-:Y:S01]  /*6be0*/  HMMA.16816.F32 R4, R128.reuse, R8, RZ ;  /* 0x000000088004723c */ /* 0x040fe200000018ff */
[----:B------:R-:W0:Y:S01]  /*6bf0*/  LDGDEPBAR ;  /* 0x00000000000079af */ /* 0x000e220000000000 */
[----:B------:R-:W-:Y:S01]  /*6c00*/  BSSY B0, `(.L_x_1022) ;  /* 0x00000d5000007945 */ /* 0x000fe20003800000 */
[----:B------:R-:W-:Y:S05]  /*6c10*/  ISETP.GT.AND P0, PT, R214, R112, PT ;  /* 0x00000070d600720c */ /* 0x000fea0003f04270 */
[C---:B------:R-:W-:Y:S08]  /*6c20*/  HMMA.16816.F32 R8, R128.reuse, R10, RZ ;  /* 0x0000000a8008723c */ /* 0x040ff000000018ff */
        /* <DEDUP_REMOVED lines=11> */
[----:B------:R-:W-:Y:S08]  /*6ce0*/  HMMA.16816.F32 R56, R128, R58, RZ ;  /* 0x0000003a8038723c */ /* 0x000ff000000018ff */
[C---:B------:R-:W-:Y:S08]  /*6cf0*/  HMMA.16816.F32 R4, R132.reuse, R136, R4 ;  /* 0x000000888404723c */ /* 0x040ff00000001804 */
[C---:B------:R-:W-:Y:S01]  /*6d00*/  HMMA.16816.F32 R8, R132.reuse, R138, R8 ;  /* 0x0000008a8408723c */ /* 0x040fe20000001808 */
[----:B------:R-:W1:Y:S07]  /*6d10*/  LDSM.16.M88.4 R136, [R190] ;  /* 0x00000000be88783b */ /* 0x000e6e0000000200 */
        /* <DEDUP_REMOVED lines=16> */
[----:B------:R-:W-:Y:S08]  /*6e20*/  HMMA.16816.F32 R56, R132, R162, R56 ;  /* 0x000000a28438723c */ /* 0x000ff00000001838 */
[C---:B-1----:R-:W-:Y:S08]  /*6e30*/  HMMA.16816.F32 R4, R164.reuse, R136, R4 ;  /* 0x00000088a404723c */ /* 0x042ff00000001804 */
[C---:B------:R-:W-:Y:S01]  /*6e40*/  HMMA.16816.F32 R8, R164.reuse, R138, R8 ;  /* 0x0000008aa408723c */ /* 0x040fe20000001808 */
[----:B------:R-:W1:Y:S07]  /*6e50*/  LDSM.16.M88.4 R136, [R190+0x3000] ;  /* 0x00300000be88783b */ /* 0x000e6e0000000200 */
        /* <DEDUP_REMOVED lines=14> */
[----:B------:R-:W4:Y:S07]  /*6f40*/  LDSM.16.M88.4 R156, [R189+0x2000] ;  /* 0x00200000bd9c783b */ /* 0x000f2e0000000200 */
[C---:B-1----:R-:W-:Y:S08]  /*6f50*/  HMMA.16816.F32 R52, R164.reuse, R136, R52 ;  /* 0x00000088a434723c */ /* 0x042ff00000001834 */
[----:B------:R-:W-:Y:S01]  /*6f60*/  HMMA.16816.F32 R56, R164, R138, R56 ;  /* 0x0000008aa438723c */ /* 0x000fe20000001838 */
[----:B------:R-:W1:Y:S07]  /*6f70*/  LDSM.16.M88.4 R136, [R189+0x2800] ;  /* 0x00280000bd88783b */ /* 0x000e6e0000000200 */
[C---:B--2---:R-:W-:Y:S08]  /*6f80*/  HMMA.16816.F32 R4, R168.reuse, R140, R4 ;  /* 0x0000008ca804723c */ /* 0x044ff00000001804 */
[C---:B------:R-:W-:Y:S01]  /*6f90*/  HMMA.16816.F32 R8, R168.reuse, R142, R8 ;  /* 0x0000008ea808723c */ /* 0x040fe20000001808 */
[----:B------:R-:W2:Y:S07]  /*6fa0*/  LDSM.16.M88.4 R140, [R189+0x3000] ;  /* 0x00300000bd8c783b */ /* 0x000eae0000000200 */
        /* <DEDUP_REMOVED lines=27> */
[C---:B------:R-:W-:Y:S08]  /*7160*/  HMMA.16816.F32 R28, R172.reuse, R156, R28 ;  /* 0x0000009cac1c723c */ /* 0x040ff0000000181c */
[C---:B------:R-:W-:Y:S01]  /*7170*/  HMMA.16816.F32 R32, R172.reuse, R158, R32 ;  /* 0x0000009eac20723c */ /* 0x040fe20000001820 */
[----:B------:R-:W4:Y:S07]  /*7180*/  LDSM.16.M88.4 R156, [R198] ;  /* 0x00000000c69c783b */ /* 0x000f2e0000000200 */
[C---:B-1----:R-:W-:Y:S08]  /*7190*/  HMMA.16816.F32 R36, R172.reuse, R136, R36 ;  /* 0x00000088ac24723c */ /* 0x042ff00000001824 */
[C---:B------:R-:W-:Y:S01]  /*71a0*/  HMMA.16816.F32 R40, R172.reuse, R138, R40 ;  /* 0x0000008aac28723c */ /* 0x040fe20000001828 */
[----:B------:R-:W1:Y:S07]  /*71b0*/  LDSM.16.M88.4 R136, [R199] ;  /* 0x00000000c788783b */ /* 0x000e6e0000000200 */
[C---:B--2---:R-:W-:Y:S08]  /*71c0*/  HMMA.16816.F32 R44, R172.reuse, R140, R44 ;  /* 0x0000008cac2c723c */ /* 0x044ff0000000182c */
[C---:B------:R-:W-:Y:S01]  /*71d0*/  HMMA.16816.F32 R48, R172.reuse, R142, R48 ;  /* 0x0000008eac30723c */ /* 0x040fe20000001830 */
[----:B------:R-:W2:Y:S07]  /*71e0*/  LDSM.16.M88.4 R140, [R200] ;  /* 0x00000000c88c783b */ /* 0x000eae0000000200 */
[C---:B---3--:R-:W-:Y:S08]  /*71f0*/  HMMA.16816.F32 R52, R172.reuse, R144, R52 ;  /* 0x00000090ac34723c */ /* 0x048ff00000001834 */
[----:B------:R-:W-:Y:S01]  /*7200*/  HMMA.16816.F32 R56, R172, R146, R56 ;  /* 0x00000092ac38723c */ /* 0x000fe20000001838 */
[----:B------:R-:W3:Y:S07]  /*7210*/  LDSM.16.M88.4 R144, [R201] ;  /* 0x00000000c990783b */ /* 0x000eee0000000200 */
[C---:B----4-:R-:W-:Y:S08]  /*7220*/  HMMA.16816.F32 R4, R176.reuse, R148, R4 ;  /* 0x00000094b004723c */ /* 0x050ff00000001804 */
[C---:B------:R-:W-:Y:S01]  /*7230*/  HMMA.16816.F32 R8, R176.reuse, R150, R8 ;  /* 0x00000096b008723c */ /* 0x040fe20000001808 */
[----:B------:R-:W4:Y:S07]  /*7240*/  LDSM.16.M88.4 R148, [R202] ;  /* 0x00000000ca94783b */ /* 0x000f2e0000000200 */
        /* <DEDUP_REMOVED lines=37> */
[----:B------:R-:W-:Y:S01]  /*74a0*/  HMMA.16816.F32 R56, R180, R154, R56 ;  /* 0x0000009ab438723c */ /* 0x000fe20000001838 */
[----:B------:R-:W5:Y:S07]  /*74b0*/  LDSM.16.M88.4 R152, [R189+0x6000] ;  /* 0x00600000bd98783b */ /* 0x000f6e0000000200 */
[C---:B------:R-:W-:Y:S08]  /*74c0*/  HMMA.16816.F32 R4, R184.reuse, R156, R4 ;  /* 0x0000009cb804723c */ /* 0x040ff00000001804 */
[C---:B------:R-:W-:Y:S01]  /*74d0*/  HMMA.16816.F32 R8, R184.reuse, R158, R8 ;  /* 0x0000009eb808723c */ /* 0x040fe20000001808 */
[----:B------:R-:W4:Y:S01]  /*74e0*/  LDSM.16.M88.4 R156, [R189+0x6800] ;  /* 0x00680000bd9c783b */ /* 0x000f220000000200 */
[----:B------:R-:W-:Y:S06]  /*74f0*/  DEPBAR.LE SB0, 0x0 ;  /* 0x000080000000791a */ /* 0x000fec0000000000 */
[C---:B-1----:R-:W-:Y:S01]  /*7500*/  HMMA.16816.F32 R12, R184.reuse, R136, R12 ;  /* 0x00000088b80c723c */ /* 0x042fe2000000180c */
[----:B------:R-:W-:Y:S07]  /*7510*/  BAR.SYNC.DEFER_BLOCKING 0x0 ;  /* 0x0000000000007b1d */ /* 0x000fee0000010000 */
[C---:B------:R-:W-:Y:S08]  /*7520*/  HMMA.16816.F32 R16, R184.reuse, R138, R16 ;  /* 0x0000008ab810723c */ /* 0x040ff00000001810 */
[C---:B--2---:R-:W-:Y:S08]  /*7530*/  HMMA.16816.F32 R20, R184.reuse, R140, R20 ;  /* 0x0000008cb814723c */ /* 0x044ff00000001814 */
[C---:B------:R-:W-:Y:S08]  /*7540*/  HMMA.16816.F32 R24, R184.reuse, R142, R24 ;  /* 0x0000008eb818723c */ /* 0x040ff00000001818 */
[C---:B---3--:R-:W-:Y:S08]  /*7550*/  HMMA.16816.F32 R28, R184.reuse, R144, R28 ;  /* 0x00000090b81c723c */ /* 0x048ff0000000181c */
[C---:B------:R-:W-:Y:S08]  /*7560*/  HMMA.16816.F32 R32, R184.reuse, R146, R32 ;  /* 0x00000092b820723c */ /* 0x040ff00000001820 */
[C---:B----4-:R-:W-:Y:S08]  /*7570*/  HMMA.16816.F32 R36, R184.reuse, R148, R36 ;  /* 0x00000094b824723c */ /* 0x050ff00000001824 */
[C---:B------:R-:W-:Y:S08]  /*7580*/  HMMA.16816.F32 R40, R184.reuse, R150, R40 ;  /* 0x00000096b828723c */ /* 0x040ff00000001828 */
[C---:B-----5:R-:W-:Y:S08]  /*7590*/  HMMA.16816.F32 R44, R184.reuse, R152, R44 ;  /* 0x00000098b82c723c */ /* 0x060ff0000000182c */
[C---:B------:R-:W-:Y:S08]  /*75a0*/  HMMA.16816.F32 R48, R184.reuse, R154, R48 ;  /* 0x0000009ab830723c */ /* 0x040ff00000001830 */
[C---:B------:R-:W-:Y:S08]  /*75b0*/  HMMA.16816.F32 R52, R184.reuse, R156, R52 ;  /* 0x0000009cb834723c */ /* 0x040ff00000001834 */
[----:B------:R-:W-:Y:S01]  /*75c0*/  HMMA.16816.F32 R56, R184, R158, R56 ;  /* 0x0000009eb838723c */ /* 0x000fe20000001838 */
[----:B------:R-:W-:Y:S07]  /*75d0*/  @!UPT UIADD3 URZ, URZ, URZ, URZ ;  /* 0x0000003f3f3ff290 */ /* 0x000fee000fffe03f */
[----:B------:R-:W-:-:S11]  /*75e0*/  @!P0 BRA `(.L_x_1023) ;  /* 0x0000036000008947 */ /* 0x000fd60003800000 */
[----:B------:R-:W-:Y:S01]  /*75f0*/  IADD3 R0, R214, -0x1, RZ ;  /* 0xffffffffd6007810 */ /* 0x000fe20007ffe0ff */
[----:B------:R-:W2:Y:S01]  /*7600*/  LDL.64 R222, [R1+0x18] ;  /* 0x0000180001de7983 */ /* 0x000ea20000100a00 */
[----:B------:R-:W-:Y:S02]  /*7610*/  ISETP.GE.AND P2, PT, R220, 0x21, PT ;  /* 0x00000021dc00780c */ /* 0x000fe40003f46270 */
[----:B------:R-:W-:Y:S01]  /*7620*/  SHF.R.S32.HI R2, RZ, 0x1f, R0 ;  /* 0x0000001fff027819 */ /* 0x000fe20000011400 */
[----:B------:R-:W-:Y:S01]  /*7630*/  IMAD.WIDE.U32 R112, R0, c[0x0][0x1e0], RZ ;  /* 0x0000780000707a25 */ /* 0x000fe200078e00ff */
[C---:B------:R-:W-:Y:S01]  /*7640*/  ISETP.GE.AND P1, PT, R220.reuse, 0x41, PT ;  /* 0x00000041dc00780c */ /* 0x040fe20003f26270 */
[----:B------:R-:W3:Y:S01]  /*7650*/  LDL.64 R218, [R1+0x10] ;  /* 0x0000100001da7983 */ /* 0x000ee20000100a00 */
[----:B------:R-:W-:Y:S01]  /*7660*/  ISETP.GE.AND P3, PT, R220, 0x1, PT ;  /* 0x00000001dc00780c */ /* 0x000fe20003f66270 */
[----:B------:R-:W-:Y:S04]  /*7670*/  IMAD R2, R2, c[0x0][0x1e0], RZ ;  /* 0x0000780002027a24 */ /* 0x000fe800078e02ff */
[----:B------:R-:W-:Y:S02]  /*7680*/  IMAD R0, R0, c[0x0][0x1e4], R2 ;  /* 0x0000790000007a24 */ /* 0x000fe400078e0202 */
[----:B------:R-:W-:Y:S02]  /*7690*/  @P2 IMAD.MOV.U32 R2, RZ, RZ, c[0x0][0x1e0] ;  /* 0x00007800ff022624 */ /* 0x000fe400078e00ff */
[----:B------:R-:W-:Y:S02]  /*76a0*/  IMAD.IADD R0, R113, 0x1, R0 ;  /* 0x0000000171007824 */ /* 0x000fe400078e0200 */
[----:B------:R-:W-:Y:S04]  /*76b0*/  IMAD.WIDE.U32 R112, R112, 0x70, RZ ;  /* 0x0000007070707825 */ /* 0x000fe800078e00ff */
[----:B------:R-:W-:Y:S01]  /*76c0*/  IMAD R0, R0, 0x70, RZ ;  /* 0x0000007000007824 */ /* 0x000fe200078e02ff */
[CC--:B------:R-:W-:Y:S01]  /*76d0*/  @P2 LEA R136, P0, R2.reuse, R112.reuse, 0x5 ;  /* 0x0000007002882211 */ /* 0x0c0fe200078028ff */
[----:B------:R-:W-:Y:S02]  /*76e0*/  @P2 IMAD.MOV.U32 R114, RZ, RZ, c[0x0][0x1e4] ;  /* 0x00007900ff722624 */ /* 0x000fe400078e00ff */
[----:B------:R-:W-:Y:S02]  /*76f0*/  IMAD.IADD R113, R113, 0x1, R0 ;  /* 0x0000000171717824 */ /* 0x000fe400078e0200 */
[----:B------:R-:W-:Y:S03]  /*7700*/  @P1 IMAD.MOV.U32 R0, RZ, RZ, c[0x0][0x1e0] ;  /* 0x00007800ff001624 */ /* 0x000fe600078e00ff */
[-C--:B------:R-:W-:Y:S01]  /*7710*/  @P2 LEA.HI.X R114, R2, R113.reuse, R114, 0x5, P0 ;  /* 0x0000007102722211 */ /* 0x080fe200000f2c72 */
[----:B------:R-:W-:Y:S01]  /*7720*/  @P1 IMAD.MOV.U32 R2, RZ, RZ, c[0x0][0x1e4] ;  /* 0x00007900ff021624 */ /* 0x000fe200078e00ff */
[CC--:B------:R-:W-:Y:S04]  /*7730*/  @P1 LEA R137, P0, R0.reuse, R112.reuse, 0x6 ;  /* 0x0000007000891211 */ /* 0x0c0fe800078030ff */
[----:B------:R-:W-:Y:S02]  /*7740*/  @P1 LEA.HI.X R138, R0, R113, R2, 0x6, P0 ;  /* 0x00000071008a1211 */ /* 0x000fe400000f3402 */
[----:B--2---:R-:W-:Y:S05]  /*7750*/  @P3 IADD3 R0, P0, R222, R112, RZ ;  /* 0x00000070de003210 */ /* 0x004fea0007f1e0ff */
[--C-:B---3--:R-:W-:Y:S01]  /*7760*/  @P3 IMAD.X R2, R113, 0x1, R219.reuse, P0 ;  /* 0x0000000171023824 */ /* 0x108fe200000e06db */
        /* <DEDUP_REMOVED lines=25> */
[----:B------:R-:W-:Y:S02]  /*7900*/  @P0 IADD3.X R2, R219, R2, R113, P4, !PT ;  /* 0x00000002db020210 */ /* 0x000fe400027fe471 */
[C---:B------:R-:W-:Y:S04]  /*7910*/  @P0 LEA R112, P4, R0.reuse, c[0x0][0x1c8], 0x1 ;  /* 0x0000720000700a11 */ /* 0x040fe800078808ff */
[----:B------:R-:W-:Y:S05]  /*7920*/  @P0 LEA.HI.X R113, R0, c[0x0][0x1cc], R2, 0x1, P4 ;  /* 0x0000730000710a11 */ /* 0x000fea00020f0c02 */
[----:B------:R1:W-:Y:S04]  /*7930*/  @P0 LDGSTS.E.BYPASS.LTC128B.128 [R216+0xb100], [R112.64], !P6 ;  /* 0x0b10000070d80fae */ /* 0x0003e8000f101d46 */
[----:B------:R1:W-:Y:S02]  /*7940*/  @P0 LDGSTS.E.BYPASS.LTC128B.128 [R216+0xe900], [R112.64+0x80], !P5 ;  /* 0x0e90008070d80fae */ /* 0x0003e4000e901d46 */
.L_x_1023:
[----:B------:R-:W-:Y:S05]  /*7950*/  BSYNC B0 ;  /* 0x0000000000007941 */ /* 0x000fea0003800000 */
.L_x_1022:
[----:B------:R-:W-:Y:S01]  /*7960*/  IMAD.MOV.U32 R0, RZ, RZ, c[0x0][0x2c4] ;  /* 0x0000b100ff007624 */ /* 0x000fe200078e00ff */
[----:B------:R-:W2:Y:S04]  /*7970*/  LDL R2, [R1+0x40] ;  /* 0x0000400001027983 */ /* 0x000ea80000100800 */
[----:B------:R-:W-:Y:S01]  /*7980*/  ISETP.NE.AND P0, PT, R0, 0x1, PT ;  /* 0x000000010000780c */ /* 0x000fe20003f05270 */
[----:B-1----:R-:W3:Y:S04]  /*7990*/  LDL R137, [R1+0x58] ;  /* 0x0000580001897983 */ /* 0x002ee80000100800 */
[----:B------:R1:W2:Y:S04]  /*79a0*/  LDL R0, [R1+0x38] ;  /* 0x0000380001007983 */ /* 0x0002a80000100800 */
[----:B------:R-:W4:Y:S04]  /*79b0*/  LDL R136, [R1+0x4c] ;  /* 0x00004c0001887983 */ /* 0x000f280000100800 */
[----:B------:R-:W4:Y:S04]  /*79c0*/  LDL R114, [R1+0x44] ;  /* 0x0000440001727983 */ /* 0x000f280000100800 */
[----:B------:R-:W0:Y:S01]  /*79d0*/  LDGDEPBAR ;  /* 0x00000000000079af */ /* 0x000e220000000000 */
[----:B--2---:R-:W-:Y:S02]  /*79e0*/  @P0 IMAD.MOV.U32 R0, RZ, RZ, R2 ;  /* 0x000000ffff000224 */ /* 0x004fe400078e0002 */
[----:B------:R-:W-:Y:S05]  /*79f0*/  IMAD R2, R214, -0x70, RZ ;  /* 0xffffff90d6027824 */ /* 0x000fea00078e02ff */
[----:B------:R-:W2:Y:S01]  /*7a00*/  SHFL.IDX PT, R112, R0, 0x1, 0x1c1f ;  /* 0x003c1f0000707f89 */ /* 0x000ea200000e0000 */
[----:B---3--:R-:W-:Y:S04]  /*7a10*/  IADD3 R2, -R137, 0x1, R2 ;  /* 0x0000000189027810 */ /* 0x008fe80007ffe102 */
[----:B----4-:R-:W-:Y:S03]  /*7a20*/  IADD3 R2, -R114, R2, R136 ;  /* 0x0000000272027210 */ /* 0x010fe60007ffe188 */
[----:B------:R2:W3:Y:S02]  /*7a30*/  SHFL.IDX PT, R113, R0, RZ, 0x1c1f ;  /* 0x001c1fff00717589 */ /* 0x0004e400000e0000 */
[C---:B--2---:R-:W-:Y:S02]  /*7a40*/  IMAD.IADD R0, R2.reuse, 0x1, R112 ;  /* 0x0000000102007824 */ /* 0x044fe400078e0270 */
[----:B---3--:R-:W-:Y:S03]  /*7a50*/  IMAD.IADD R112, R2, 0x1, R113 ;  /* 0x0000000102707824 */ /* 0x008fe600078e0271 */
[C---:B------:R-:W-:Y:S02]  /*7a60*/  ISETP.GT.AND P1, PT, R0.reuse, RZ, PT ;  /* 0x000000ff0000720c */ /* 0x040fe40003f24270 */
[----:B------:R-:W-:Y:S02]  /*7a70*/  ISETP.GT.AND P0, PT, R0, 0x1, PT ;  /* 0x000000010000780c */ /* 0x000fe40003f04270 */
[----:B------:R-:W-:Y:S02]  /*7a80*/  FSEL R6, R6, -INF , P1 ;  /* 0xff80000006067808 */ /* 0x000fe40000800000 */
[----:B------:R-:W-:Y:S02]  /*7a90*/  ISETP.GT.AND P1, PT, R0, 0x8, PT ;  /* 0x000000080000780c */ /* 0x000fe40003f24270 */
[----:B------:R-:W-:Y:S02]  /*7aa0*/  FMNMX.FTZ R2, R6, R115, !PT ;  /* 0x0000007306027209 */ /* 0x000fe40007810000 */
[----:B------:R-:W-:Y:S02]  /*7ab0*/  FSEL R114, R7, -INF , P0 ;  /* 0xff80000007727808 */ /* 0x000fe40000000000 */
[----:B------:R-:W-:Y:S02]  /*7ac0*/  ISETP.GT.AND P0, PT, R0, 0x9, PT ;  /* 0x000000090000780c */ /* 0x000fe40003f04270 */
[----:B------:R-:W-:Y:S02]  /*7ad0*/  FSEL R7, R10, -INF , P1 ;  /* 0xff8000000a077808 */ /* 0x000fe40000800000 */
[----:B------:R-:W-:Y:S02]  /*7ae0*/  FMNMX.FTZ R2, R114, R2, !PT ;  /* 0x0000000272027209 */ /* 0x000fe40007810000 */
[----:B------:R-:W-:Y:S02]  /*7af0*/  ISETP.GT.AND P1, PT, R0, 0x10, PT ;  /* 0x000000100000780c */ /* 0x000fe40003f24270 */
[----:B------:R-:W-:Y:S02]  /*7b00*/  FSEL R11, R11, -INF , P0 ;  /* 0xff8000000b0b7808 */ /* 0x000fe40000000000 */
[----:B------:R-:W-:Y:S02]  /*7b10*/  FMNMX.FTZ R2, R7, R2, !PT ;  /* 0x0000000207027209 */ /* 0x000fe40007810000 */
[----:B------:R-:W-:Y:S02]  /*7b20*/  FSEL R144, R14, -INF , P1 ;  /* 0xff8000000e907808 */ /* 0x000fe40000800000 */
[----:B------:R-:W-:Y:S02]  /*7b30*/  ISETP.GT.AND P0, PT, R0, 0x11, PT ;  /* 0x000000110000780c */ /* 0x000fe40003f04270 */
[----:B------:R-:W-:Y:S02]  /*7b40*/  FMNMX.FTZ R2, R11, R2, !PT ;  /* 0x000000020b027209 */ /* 0x000fe40007810000 */
[----:B------:R-:W-:Y:S02]  /*7b50*/  ISETP.GT.AND P3, PT, R112, RZ, PT ;  /* 0x000000ff7000720c */ /* 0x000fe40003f64270 */
        /* <DEDUP_REMOVED lines=9> */
[----:B------:R-:W-:Y:S02]  /*7bf0*/  ISETP.GT.AND P3, PT, R112, 0x8, PT ;  /* 0x000000087000780c */ /* 0x000fe40003f64270 */
[----:B------:R-:W-:Y:S02]  /*7c00*/  FMNMX.FTZ R4, R136, R3, !PT ;  /* 0x0000000388047209 */ /* 0x000fe40007810000 */
[----:B------:R-:W-:Y:S02]  /*7c10*/  FSEL R149, R19, -INF , P0 ;  /* 0xff80000013957808 */ /* 0x000fe40000000000 */
[----:B------:R-:W-:Y:S02]  /*7c20*/  ISETP.GT.AND P1, PT, R0, 0x20, PT ;  /* 0x000000200000780c */ /* 0x000fe40003f24270 */
[----:B------:R-:W-:Y:S02]  /*7c30*/  FMNMX.FTZ R5, R148, R2, !PT ;  /* 0x0000000294057209 */ /* 0x000fe40007810000 */
[----:B------:R-:W-:Y:S02]  /*7c40*/  ISETP.GT.AND P2, PT, R112, 0x9, PT ;  /* 0x000000097000780c */ /* 0x000fe40003f44270 */
[----:B------:R-:W-:Y:S02]  /*7c50*/  FSEL R8, R8, -INF , P3 ;  /* 0xff80000008087808 */ /* 0x000fe40001800000 */
        /* <DEDUP_REMOVED lines=8> */
[----:B------:R-:W-:Y:S02]  /*7ce0*/  FMNMX.FTZ R2, R152, R5, !PT ;  /* 0x0000000598027209 */ /* 0x000fe40007810000 */
[----:B------:R-:W-:Y:S02]  /*7cf0*/  ISETP.GT.AND P1, PT, R0, 0x28, PT ;  /* 0x000000280000780c */ /* 0x000fe40003f24270 */
[----:B------:R-:W-:Y:S02]  /*7d00*/  FSEL R142, R12, -INF , P3 ;  /* 0xff8000000c8e7808 */ /* 0x000fe40001800000 */
[----:B------:R-:W-:Y:S02]  /*7d10*/  ISETP.GT.AND P2, PT, R112, 0x11, PT ;  /* 0x000000117000780c */ /* 0x000fe40003f44270 */
[----:B------:R-:W-:Y:S02]  /*7d20*/  FMNMX.FTZ R4, R9, R4, !PT ;  /* 0x0000000409047209 */ /* 0x000fe40007810000 */
[----:B------:R-:W-:Y:S02]  /*7d30*/  FSEL R156, R26, -INF , P1 ;  /* 0xff8000001a9c7808 */ /* 0x000fe40000800000 */
[----:B------:R-:W-:Y:S02]  /*7d40*/  FMNMX.FTZ R2, R153, R2, !PT ;  /* 0x0000000299027209 */ /* 0x000fe40007810000 */
[----:B------:R-:W-:Y:S02]  /*7d50*/  ISETP.GT.AND P0, PT, R0, 0x29, PT ;  /* 0x000000290000780c */ /* 0x000fe40003f04270 */
[----:B------:R-:W-:Y:S02]  /*7d60*/  FSEL R143, R13, -INF , P2 ;  /* 0xff8000000d8f7808 */ /* 0x000fe40001000000 */
[----:B------:R-:W-:Y:S01]  /*7d70*/  ISETP.GT.AND P3, PT, R112, 0x18, PT ;  /* 0x000000187000780c */ /* 0x000fe20003f64270 */
[----:B------:R-:W-:Y:S01]  /*7d80*/  LDSM.16.MT88.4 R12, [R191] ;  /* 0x00000000bf0c783b */ /* 0x000fe20000004200 */
        /* <DEDUP_REMOVED lines=19> */
[----:B------:R-:W-:Y:S02]  /*7ec0*/  FMNMX.FTZ R2, R163, R2, !PT ;  /* 0x00000002a3027209 */ /* 0x000fe40007810000 */
[----:B------:R-:W-:Y:S02]  /*7ed0*/  ISETP.GT.AND P0, PT, R0, 0x39, PT ;  /* 0x000000390000780c */ /* 0x000fe40003f04270 */
[----:B------:R-:W-:Y:S02]  /*7ee0*/  FSEL R215, R34, -INF , P1 ;  /* 0xff80000022d77808 */ /* 0x000fe40000800000 */
[----:B------:R-:W-:Y:S02]  /*7ef0*/  FSEL R150, R21, -INF , P2 ;  /* 0xff80000015967808 */ /* 0x000fe40001000000 */
[----:B------:R-:W-:Y:S01]  /*7f00*/  FMNMX.FTZ R4, R151, R4, !PT ;  /* 0x0000000497047209 */ /* 0x000fe20007810000 */
[----:B------:R-:W-:Y:S01]  /*7f10*/  LDSM.16.MT88.4 R20, [R193] ;  /* 0x00000000c114783b */ /* 0x000fe20000004200 */
[----:B------:R-:W-:Y:S02]  /*7f20*/  ISETP.GT.AND P3, PT, R112, 0x28, PT ;  /* 0x000000287000780c */ /* 0x000fe40003f64270 */
[----:B------:R-:W-:Y:S02]  /*7f30*/  FSEL R217, R35, -INF , P0 ;  /* 0xff80000023d97808 */ /* 0x000fe40000000000 */
[----:B------:R-:W-:Y:S02]  /*7f40*/  ISETP.GT.AND P1, PT, R0, 0x40, PT ;  /* 0x000000400000780c */ /* 0x000fe40003f24270 */
[----:B------:R-:W-:Y:S02]  /*7f50*/  ISETP.GT.AND P2, PT, R112, 0x29, PT ;  /* 0x000000297000780c */ /* 0x000fe40003f44270 */
[----:B------:R-:W-:Y:S02]  /*7f60*/  FMNMX.FTZ R5, R215, R2, !PT ;  /* 0x00000002d7057209 */ /* 0x000fe40007810000 */
[----:B------:R-:W-:Y:S02]  /*7f70*/  FSEL R154, R24, -INF , P3 ;  /* 0xff800000189a7808 */ /* 0x000fe40001800000 */
[----:B------:R-:W-:Y:S02]  /*7f80*/  FMNMX.FTZ R2, R150, R4, !PT ;  /* 0x0000000496027209 */ /* 0x000fe40007810000 */
[----:B------:R-:W-:Y:S02]  /*7f90*/  FSEL R224, R38, -INF , P1 ;  /* 0xff80000026e07808 */ /* 0x000fe40000800000 */
[----:B------:R-:W-:Y:S02]  /*7fa0*/  FSEL R155, R25, -INF , P2 ;  /* 0xff800000199b7808 */ /* 0x000fe40001000000 */
[----:B------:R-:W-:Y:S02]  /*7fb0*/  ISETP.GT.AND P2, PT, R112, 0x31, PT ;  /* 0x000000317000780c */ /* 0x000fe40003f44270 */
[----:B------:R-:W-:Y:S02]  /*7fc0*/  ISETP.GT.AND P0, PT, R0, 0x41, PT ;  /* 0x000000410000780c */ /* 0x000fe40003f04270 */
[----:B------:R-:W-:Y:S02]  /*7fd0*/  FMNMX.FTZ R5, R217, R5, !PT ;  /* 0x00000005d9057209 */ /* 0x000fe40007810000 */
[----:B------:R-:W-:Y:S02]  /*7fe0*/  ISETP.GT.AND P3, PT, R112, 0x30, PT ;  /* 0x000000307000780c */ /* 0x000fe40003f64270 */
[----:B------:R-:W-:Y:S02]  /*7ff0*/  FMNMX.FTZ R4, R154, R2, !PT ;  /* 0x000000029a047209 */ /* 0x000fe40007810000 */
[----:B------:R-:W-:Y:S02]  /*8000*/  FSEL R159, R29, -INF , P2 ;  /* 0xff8000001d9f7808 */ /* 0x000fe40001000000 */
[----:B------:R-:W-:Y:S02]  /*8010*/  FSEL R225, R39, -INF , P0 ;  /* 0xff80000027e17808 */ /* 0x000fe40000000000 */
[----:B------:R-:W-:Y:S02]  /*8020*/  ISETP.GT.AND P2, PT, R112, 0x39, PT ;  /* 0x000000397000780c */ /* 0x000fe40003f44270 */
[----:B------:R-:W-:Y:S02]  /*8030*/  ISETP.GT.AND P1, PT, R0, 0x48, PT ;  /* 0x000000480000780c */ /* 0x000fe40003f24270 */
[----:B------:R-:W-:Y:S02]  /*8040*/  FMNMX.FTZ R2, R224, R5, !PT ;  /* 0x00000005e0027209 */ /* 0x000fe40007810000 */
[----:B------:R-:W-:Y:S02]  /*8050*/  FSEL R158, R28, -INF , P3 ;  /* 0xff8000001c9e7808 */ /* 0x000fe40001800000 */
[----:B------:R-:W-:Y:S01]  /*8060*/  FMNMX.FTZ R4, R155, R4, !PT ;  /* 0x000000049b047209 */ /* 0x000fe20007810000 */
[----:B------:R-:W-:Y:S01]  /*8070*/  LDSM.16.MT88.4 R28, [R192] ;  /* 0x00000000c01c783b */ /* 0x000fe20000004200 */
[C---:B------:R-:W-:Y:S02]  /*8080*/  ISETP.GT.AND P3, PT, R112.reuse, 0x38, PT ;  /* 0x000000387000780c */ /* 0x040fe40003f64270 */
[----:B------:R-:W-:Y:S02]  /*8090*/  FSEL R162, R33, -INF , P2 ;  /* 0xff80000021a27808 */ /* 0x000fe40001000000 */
[----:B------:R-:W-:Y:S02]  /*80a0*/  ISETP.GT.AND P2, PT, R112, 0x41, PT ;  /* 0x000000417000780c */ /* 0x000fe40003f44270 */
[----:B------:R-:W-:Y:S02]  /*80b0*/  ISETP.GT.AND P0, PT, R0, 0x49, PT ;  /* 0x000000490000780c */ /* 0x000fe40003f04270 */
[----:B------:R-:W-:Y:S02]  /*80c0*/  FSEL R235, R42, -INF , P1 ;  /* 0xff8000002aeb7808 */ /* 0x000fe40000800000 */
[----:B------:R-:W-:Y:S02]  /*80d0*/  FMNMX.FTZ R2, R225, R2, !PT ;  /* 0x00000002e1027209 */ /* 0x000fe40007810000 */
[----:B------:R-:W-:Y:S02]  /*80e0*/  FMNMX.FTZ R5, R158, R4, !PT ;  /* 0x000000049e057209 */ /* 0x000fe40007810000 */
[----:B------:R-:W-:Y:S02]  /*80f0*/  FSEL R221, R37, -INF , P2 ;  /* 0xff80000025dd7808 */ /* 0x000fe40001000000 */
[----:B------:R-:W-:Y:S02]  /*8100*/  FSEL R161, R32, -INF , P3 ;  /* 0xff80000020a17808 */ /* 0x000fe40001800000 */
[C---:B------:R-:W-:Y:S02]  /*8110*/  ISETP.GT.AND P3, PT, R112.reuse, 0x40, PT ;  /* 0x000000407000780c */ /* 0x040fe40003f64270 */
[----:B------:R-:W-:Y:S02]  /*8120*/  ISETP.GT.AND P2, PT, R112, 0x49, PT ;  /* 0x000000497000780c */ /* 0x000fe40003f44270 */
[----:B------:R-:W-:Y:S02]  /*8130*/  FSEL R240, R43, -INF , P0 ;  /* 0xff8000002bf07808 */ /* 0x000fe40000000000 */
[----:B------:R-:W-:Y:S02]  /*8140*/  ISETP.GT.AND P0, PT, R0, 0x50, PT ;  /* 0x000000500000780c */ /* 0x000fe40003f04270 */
[----:B------:R-:W-:Y:S02]  /*8150*/  FMNMX.FTZ R2, R235, R2, !PT ;  /* 0x00000002eb027209 */ /* 0x000fe40007810000 */
[----:B------:R-:W-:Y:S02]  /*8160*/  FMNMX.FTZ R5, R159, R5, !PT ;  /* 0x000000059f057209 */ /* 0x000fe40007810000 */
[----:B------:R-:W-:Y:S02]  /*8170*/  FSEL R219, R36, -INF , P3 ;  /* 0xff80000024db7808 */ /* 0x000fe40001800000 */
[----:B------:R-:W-:Y:S01]  /*8180*/  FSEL R243, R46, -INF , P0 ;  /* 0xff8000002ef37808 */ /* 0x000fe20000000000 */
[----:B------:R-:W-:Y:S01]  /*8190*/  LDSM.16.MT88.4 R36, [R196] ;  /* 0x00000000c424783b */ /* 0x000fe20000004200 */
[----:B------:R-:W-:Y:S02]  /*81a0*/  FSEL R227, R41, -INF , P2 ;  /* 0xff80000029e37808 */ /* 0x000fe40001000000 */
[----:B------:R-:W-:Y:S02]  /*81b0*/  ISETP.GT.AND P2, PT, R0, 0x51, PT ;  /* 0x000000510000780c */ /* 0x000fe40003f44270 */
        /* <DEDUP_REMOVED lines=12> */
[C---:B------:R-:W-:Y:S02]  /*8280*/  ISETP.GT.AND P1, PT, R0.reuse, 0x60, PT ;  /* 0x000000600000780c */ /* 0x040fe40003f24270 */
[C---:B------:R-:W-:Y:S02]  /*8290*/  ISETP.GT.AND P0, PT, R0.reuse, 0x61, PT ;  /* 0x000000610000780c */ /* 0x040fe40003f04270 */
[C---:B------:R-:W-:Y:S02]  /*82a0*/  ISETP.GT.AND P2, PT, R0.reuse, 0x68, PT ;  /* 0x000000680000780c */ /* 0x040fe40003f44270 */
        /* <DEDUP_REMOVED lines=10> */
[----:B------:R-:W-:Y:S02]  /*8350*/  FSEL R239, R44, -INF , P1 ;  /* 0xff8000002cef7808 */ /* 0x000fe40000800000 */
[----:B------:R-:W-:Y:S02]  /*8360*/  ISETP.GT.AND P0, PT, R112, 0x51, PT ;  /* 0x000000517000780c */ /* 0x000fe40003f04270 */
[----:B------:R-:W-:Y:S02]  /*8370*/  FMNMX.FTZ R2, R227, R2, !PT ;  /* 0x00000002e3027209 */ /* 0x000fe40007810000 */
[----:B------:R-:W-:Y:S02]  /*8380*/  FSEL R223, R58, -INF , P2 ;  /* 0xff8000003adf7808 */ /* 0x000fe40001000000 */
[----:B------:R-:W-:Y:S02]  /*8390*/  FMNMX.FTZ R0, R222, R0, !PT ;  /* 0x00000000de007209 */ /* 0x000fe40007810000 */
[----:B------:R-:W-:Y:S02]  /*83a0*/  FSEL R238, R45, -INF , P0 ;  /* 0xff8000002dee7808 */ /* 0x000fe40000000000 */
[----:B------:R-:W-:Y:S01]  /*83b0*/  ISETP.GT.AND P1, PT, R112, 0x58, PT ;  /* 0x000000587000780c */ /* 0x000fe20003f24270 */
[----:B------:R-:W-:Y:S01]  /*83c0*/  LDSM.16.MT88.4 R44, [R191+0x3800] ;  /* 0x00380000bf2c783b */ /* 0x000fe20000004200 */
[----:B------:R-:W-:Y:S02]  /*83d0*/  FMNMX.FTZ R2, R239, R2, !PT ;  /* 0x00000002ef027209 */ /* 0x000fe40007810000 */
[----:B------:R-:W-:Y:S02]  /*83e0*/  FSEL R113, R59, -INF , P3 ;  /* 0xff8000003b717808 */ /* 0x000fe40001800000 */
[----:B------:R-:W-:Y:S02]  /*83f0*/  FMNMX.FTZ R0, R223, R0, !PT ;  /* 0x00000000df007209 */ /* 0x000fe40007810000 */
[----:B------:R-:W-:Y:S02]  /*8400*/  FSEL R234, R48, -INF , P1 ;  /* 0xff80000030ea7808 */ /* 0x000fe40000800000 */
[----:B------:R-:W-:Y:S02]  /*8410*/  FMNMX.FTZ R2, R238, R2, !PT ;  /* 0x00000002ee027209 */ /* 0x000fe40007810000 */
[----:B------:R-:W-:Y:S02]  /*8420*/  FMNMX.FTZ R0, R113, R0, !PT ;  /* 0x0000000071007209 */ /* 0x000fe40007810000 */
[----:B------:R-:W-:Y:S02]  /*8430*/  FMNMX.FTZ R4, R234, R2, !PT ;  /* 0x00000002ea047209 */ /* 0x000fe40007810000 */
[C---:B------:R-:W-:Y:S01]  /*8440*/  ISETP.GT.AND P0, PT, R112.reuse, 0x59, PT ;  /* 0x000000597000780c */ /* 0x040fe20003f04270 */
[----:B------:R-:W2:Y:S01]  /*8450*/  SHFL.BFLY PT, R2, R0, 0x2, 0x1f ;  /* 0x0c401f0000027f89 */ /* 0x000ea200000e0000 */
[C---:B------:R-:W-:Y:S02]  /*8460*/  ISETP.GT.AND P1, PT, R112.reuse, 0x60, PT ;  /* 0x000000607000780c */ /* 0x040fe40003f24270 */
[----:B------:R-:W-:Y:S02]  /*8470*/  FSEL R232, R49, -INF , P0 ;  /* 0xff80000031e87808 */ /* 0x000fe40000000000 */
[----:B------:R-:W-:Y:S02]  /*8480*/  ISETP.GT.AND P0, PT, R112, 0x61, PT ;  /* 0x000000617000780c */ /* 0x000fe40003f04270 */
[----:B------:R-:W-:Y:S02]  /*8490*/  FSEL R231, R52, -INF , P1 ;  /* 0xff80000034e77808 */ /* 0x000fe40000800000 */
[----:B------:R-:W-:Y:S02]  /*84a0*/  FSEL R230, R53, -INF , P0 ;  /* 0xff80000035e67808 */ /* 0x000fe40000000000 */
[C---:B------:R-:W-:Y:S01]  /*84b0*/  ISETP.GT.AND P1, PT, R112.reuse, 0x68, PT ;  /* 0x000000687000780c */ /* 0x040fe20003f24270 */
[----:B------:R-:W-:Y:S01]  /*84c0*/  LDSM.16.MT88.4 R52, [R193+0x3800] ;  /* 0x00380000c134783b */ /* 0x000fe20000004200 */
[----:B------:R-:W-:Y:S02]  /*84d0*/  ISETP.GT.AND P0, PT, R112, 0x69, PT ;  /* 0x000000697000780c */ /* 0x000fe40003f04270 */
[----:B------:R-:W-:Y:S02]  /*84e0*/  FMNMX.FTZ R4, R232, R4, !PT ;  /* 0x00000004e8047209 */ /* 0x000fe40007810000 */
[----:B------:R-:W-:Y:S02]  /*84f0*/  FSEL R228, R57, -INF , P0 ;  /* 0xff80000039e47808 */ /* 0x000fe40000000000 */
[----:B------:R-:W-:Y:S02]  /*8500*/  FMNMX.FTZ R4, R231, R4, !PT ;  /* 0x00000004e7047209 */ /* 0x000fe40007810000 */
[----:B------:R-:W-:Y:S02]  /*8510*/  FSEL R229, R56, -INF , P1 ;  /* 0xff80000038e57808 */ /* 0x000fe40000800000 */
[----:B------:R-:W-:Y:S02]  /*8520*/  FMNMX.FTZ R4, R230, R4, !PT ;  /* 0x00000004e6047209 */ /* 0x000fe40007810000 */
[----:B--2---:R-:W-:Y:S02]  /*8530*/  FMNMX.FTZ R0, R0, R2, !PT ;  /* 0x0000000200007209 */ /* 0x004fe40007810000 */
[----:B------:R-:W-:Y:S03]  /*8540*/  FMNMX.FTZ R4, R229, R4, !PT ;  /* 0x00000004e5047209 */ /* 0x000fe60007810000 */
[----:B------:R-:W2:Y:S01]  /*8550*/  SHFL.BFLY PT, R2, R0, 0x1, 0x1f ;  /* 0x0c201f0000027f89 */ /* 0x000ea200000e0000 */
[----:B------:R-:W-:Y:S07]  /*8560*/  FMNMX.FTZ R4, R228, R4, !PT ;  /* 0x00000004e4047209 */ /* 0x000fee0007810000 */
[----:B------:R-:W3:Y:S01]  /*8570*/  SHFL.BFLY PT, R5, R4, 0x2, 0x1f ;  /* 0x0c401f0004057f89 */ /* 0x000ee200000e0000 */
[----:B--2---:R-:W-:Y:S04]  /*8580*/  FMNMX.FTZ R112, R0, R2, !PT ;  /* 0x0000000200707209 */ /* 0x004fe80007810000 */
[C---:B------:R-:W-:Y:S01]  /*8590*/  FSETP.NEU.FTZ.AND P0, PT, R112.reuse, -INF , PT ;  /* 0xff8000007000780b */ /* 0x040fe20003f1d000 */
[----:B------:R-:W-:Y:S01]  /*85a0*/  FMUL.FTZ R0, R112, c[0x0][0x2d0] ;  /* 0x0000b40070007a20 */ /* 0x000fe20000410000 */
[----:B---3--:R-:W-:Y:S04]  /*85b0*/  FMNMX.FTZ R4, R4, R5, !PT ;  /* 0x0000000504047209 */ /* 0x008fe80007810000 */
[----:B------:R-:W-:Y:S01]  /*85c0*/  FSEL R141, R0, RZ, P0 ;  /* 0x000000ff008d7208 */ /* 0x000fe20000000000 */
[----:B------:R-:W2:Y:S04]  /*85d0*/  SHFL.BFLY PT, R2, R4, 0x1, 0x1f ;  /* 0x0c201f0004027f89 */ /* 0x000ea800000e0000 */
[--C-:B------:R-:W-:Y:S04]  /*85e0*/  FFMA.FTZ R0, R6, c[0x0][0x2d0], -R141.reuse ;  /* 0x0000b40006007a23 */ /* 0x100fe8000001088d */
[----:B------:R3:W-:Y:S02]  /*85f0*/  MUFU.EX2 R244, R0 ;  /* 0x0000000000f47308 */ /* 0x0007e40000000800 */
[--C-:B---3--:R-:W-:Y:S01]  /*8600*/  FFMA.FTZ R0, R114, c[0x0][0x2d0], -R141.reuse ;  /* 0x0000b40072007a23 */ /* 0x108fe2000001088d */
[----:B--2---:R-:W-:Y:S07]  /*8610*/  FMNMX.FTZ R114, R4, R2, !PT ;  /* 0x0000000204727209 */ /* 0x004fee0007810000 */
[----:B------:R2:W3:Y:S01]  /*8620*/  MUFU.EX2 R247, R0 ;  /* 0x0000000000f77308 */ /* 0x0004e20000000800 */
[C---:B------:R-:W-:Y:S01]  /*8630*/  FSETP.NEU.FTZ.AND P1, PT, R114.reuse, -INF , PT ;  /* 0xff8000007200780b */ /* 0x040fe20003f3d000 */
[----:B------:R-:W-:Y:S05]  /*8640*/  FMUL.FTZ R2, R114, c[0x0][0x2d0] ;  /* 0x0000b40072027a20 */ /* 0x000fea0000410000 */
[----:B------:R-:W-:Y:S05]  /*8650*/  FSEL R140, R2, RZ, P1 ;  /* 0x000000ff028c7208 */ /* 0x000fea0000800000 */
[--C-:B------:R-:W-:Y:S02]  /*8660*/  FFMA.FTZ R2, R9, c[0x0][0x2d0], -R140.reuse ;  /* 0x0000b40009027a23 */ /* 0x100fe4000001088c */
[--C-:B------:R-:W-:Y:S02]  /*8670*/  FFMA.FTZ R4, R137, c[0x0][0x2d0], -R140.reuse ;  /* 0x0000b40089047a23 */ /* 0x100fe4000001088c */
[----:B------:R4:W-:Y:S01]  /*8680*/  MUFU.EX2 R233, R2 ;  /* 0x0000000200e97308 */ /* 0x0009e20000000800 */
[--C-:B------:R-:W-:Y:S02]  /*8690*/  FFMA.FTZ R5, R136, c[0x0][0x2d0], -R140.reuse ;  /* 0x0000b40088057a23 */ /* 0x100fe4000001088c */
[--C-:B--2---:R-:W-:Y:S01]  /*86a0*/  FFMA.FTZ R0, R7, c[0x0][0x2d0], -R141.reuse ;  /* 0x0000b40007007a23 */ /* 0x104fe2000001088d */
[----:B---3--:R-:W-:Y:S06]  /*86b0*/  F2FP.PACK_AB R137, R247, R244 ;  /* 0x000000f4f789723e */ /* 0x008fec00000000ff */
[----:B------:R-:W-:Y:S10]  /*86c0*/  MUFU.EX2 R138, R4 ;  /* 0x00000004008a7308 */ /* 0x000ff40000000800 */
[----:B------:R2:W-:Y:S01]  /*86d0*/  MUFU.EX2 R241, R0 ;  /* 0x0000000000f17308 */ /* 0x0005e20000000800 */
[----:B----4-:R-:W-:Y:S09]  /*86e0*/  FSEL R2, R112, RZ, P0 ;  /* 0x000000ff70027208 */ /* 0x010ff20000000000 */
[----:B------:R-:W-:Y:S01]  /*86f0*/  MUFU.EX2 R245, R5 ;  /* 0x0000000500f57308 */ /* 0x000fe20000000800 */
[----:B--2---:R-:W-:Y:S09]  /*8700*/  FFMA.FTZ R0, R11, c[0x0][0x2d0], -R141 ;  /* 0x0000b4000b007a23 */ /* 0x004ff2000001088d */
[----:B------:R2:W3:Y:S02]  /*8710*/  MUFU.EX2 R236, R0 ;  /* 0x0000000000ec7308 */ /* 0x0004e40000000800 */
[--C-:B--2---:R-:W-:Y:S01]  /*8720*/  FFMA.FTZ R0, R8, c[0x0][0x2d0], -R140.reuse ;  /* 0x0000b40008007a23 */ /* 0x104fe2000001088c */
[----:B---3--:R-:W-:Y:S07]  /*8730*/  F2FP.PACK_AB R139, R236, R241 ;  /* 0x000000f1ec8b723e */ /* 0x008fee00000000ff */
[----:B------:R2:W-:Y:S02]  /*8740*/  MUFU.EX2 R237, R0 ;  /* 0x0000000000ed7308 */ /* 0x0005e40000000800 */
[----:B--2---:R-:W-:Y:S05]  /*8750*/  FSEL R0, R114, RZ, P1 ;  /* 0x000000ff72007208 */ /* 0x004fea0000800000 */
[----:B------:R-:W-:Y:S04]  /*8760*/  FADD.FTZ R0, -R0, R3 ;  /* 0x0000000300007221 */ /* 0x000fe80000010100 */
[----:B------:R-:W-:Y:S04]  /*8770*/  FMUL.FTZ R0, R0, c[0x0][0x2d0] ;  /* 0x0000b40000007a20 */ /* 0x000fe80000410000 */
[----:B------:R2:W3:Y:S02]  /*8780*/  MUFU.EX2 R3, R0 ;  /* 0x0000000000037308 */ /* 0x0004e40000000800 */
[----:B--2---:R-:W-:Y:S02]  /*8790*/  FADD.FTZ R0, -R2, R115 ;  /* 0x0000007302007221 */ /* 0x004fe40000010100 */
[----:B------:R-:W-:Y:S02]  /*87a0*/  FFMA.FTZ R2, R142, c[0x0][0x2d0], -R140 ;  /* 0x0000b4008e027a23 */ /* 0x000fe4000001088c */
[C---:B---3--:R-:W-:Y:S04]  /*87b0*/  FMUL.FTZ R9, R3.reuse, R121 ;  /* 0x0000007903097220 */ /* 0x048fe80000410000 */
[----:B------:R2:W-:Y:S01]  /*87c0*/  MUFU.EX2 R121, R2 ;  /* 0x0000000200797308 */ /* 0x0005e20000000800 */
[C---:B------:R-:W-:Y:S02]  /*87d0*/  FMUL.FTZ R4, R3.reuse, R116 ;  /* 0x0000007403047220 */ /* 0x040fe40000410000 */
[----:B------:R-:W-:Y:S02]  /*87e0*/  FMUL.FTZ R0, R0, c[0x0][0x2d0] ;  /* 0x0000b40000007a20 */ /* 0x000fe40000410000 */
[C---:B------:R-:W-:Y:S02]  /*87f0*/  FMUL.FTZ R57, R3.reuse, R109 ;  /* 0x0000006d03397220 */ /* 0x040fe40000410000 */
[C---:B------:R-:W-:Y:S02]  /*8800*/  FMUL.FTZ R8, R3.reuse, R120 ;  /* 0x0000007803087220 */ /* 0x040fe40000410000 */
[----:B------:R-:W-:Y:S01]  /*8810*/  IMAD.MOV.U32 R120, RZ, RZ, R241 ;  /* 0x000000ffff787224 */ /* 0x000fe200078e00f1 */
[----:B------:R-:W3:Y:S01]  /*8820*/  MUFU.EX2 R0, R0 ;  /* 0x0000000000007308 */ /* 0x000ee20000000800 */
[----:B------:R-:W-:Y:S02]  /*8830*/  FMUL.FTZ R56, R3, R108 ;  /* 0x0000006c03387220 */ /* 0x000fe40000410000 */
[----:B------:R-:W-:Y:S01]  /*8840*/  IMAD.MOV.U32 R115, RZ, RZ, R138 ;  /* 0x000000ffff737224 */ /* 0x000fe200078e008a */
[----:B------:R-:W-:Y:S01]  /*8850*/  F2FP.PACK_AB R138, R233, R237 ;  /* 0x000000ede98a723e */ /* 0x000fe200000000ff */
[C---:B------:R-:W-:Y:S02]  /*8860*/  FMUL.FTZ R5, R3.reuse, R117 ;  /* 0x0000007503057220 */ /* 0x040fe40000410000 */
[----:B------:R-:W-:Y:S01]  /*8870*/  FMUL.FTZ R16, R3, R72 ;  /* 0x0000004803107220 */ /* 0x000fe20000410000 */
[----:B------:R-:W-:Y:S01]  /*8880*/  F2FP.PACK_AB R136, R115, R245 ;  /* 0x000000f57388723e */ /* 0x000fe200000000ff */
[C---:B------:R-:W-:Y:S02]  /*8890*/  FMUL.FTZ R17, R3.reuse, R73 ;  /* 0x0000004903117220 */ /* 0x040fe40000410000 */
[C---:B------:R-:W-:Y:S02]  /*88a0*/  FMUL.FTZ R24, R3.reuse, R80 ;  /* 0x0000005003187220 */ /* 0x040fe40000410000 */
[----:B------:R-:W-:Y:S02]  /*88b0*/  FMUL.FTZ R25, R3, R81 ;  /* 0x0000005103197220 */ /* 0x000fe40000410000 */
[----:B--2---:R-:W-:Y:S02]  /*88c0*/  FFMA.FTZ R2, R143, c[0x0][0x2d0], -R140 ;  /* 0x0000b4008f027a23 */ /* 0x004fe4000001088c */
[----:B------:R-:W-:Y:S02]  /*88d0*/  IMAD.MOV.U32 R117, RZ, RZ, R233 ;  /* 0x000000ffff757224 */ /* 0x000fe400078e00e9 */
[----:B------:R2:W4:Y:S01]  /*88e0*/  MUFU.EX2 R242, R2 ;  /* 0x0000000200f27308 */ /* 0x0005220000000800 */
[C---:B------:R-:W-:Y:S02]  /*88f0*/  FMUL.FTZ R33, R3.reuse, R89 ;  /* 0x0000005903217220 */ /* 0x040fe40000410000 */
[C---:B------:R-:W-:Y:S02]  /*8900*/  FMUL.FTZ R32, R3.reuse, R88 ;  /* 0x0000005803207220 */ /* 0x040fe40000410000 */
[C---:B---3--:R-:W-:Y:S02]  /*8910*/  FMUL.FTZ R58, R0.reuse, R110 ;  /* 0x0000006e003a7220 */ /* 0x048fe40000410000 */
[C---:B------:R-:W-:Y:S02]  /*8920*/  FMUL.FTZ R59, R0.reuse, R111 ;  /* 0x0000006f003b7220 */ /* 0x040fe40000410000 */
[C---:B------:R-:W-:Y:S02]  /*8930*/  FMUL.FTZ R6, R0.reuse, R118 ;  /* 0x0000007600067220 */ /* 0x040fe40000410000 */
[C---:B------:R-:W-:Y:S02]  /*8940*/  FMUL.FTZ R7, R0.reuse, R119 ;  /* 0x0000007700077220 */ /* 0x040fe40000410000 */
[----:B------:R-:W-:Y:S02]  /*8950*/  IMAD.MOV.U32 R119, RZ, RZ, R237 ;  /* 0x000000ffff777224 */ /* 0x000fe400078e00ed */
[C---:B------:R-:W-:Y:S02]  /*8960*/  FMUL.FTZ R18, R0.reuse, R74 ;  /* 0x0000004a00127220 */ /* 0x040fe40000410000 */
[C---:B------:R-:W-:Y:S01]  /*8970*/  FMUL.FTZ R19, R0.reuse, R75 ;  /* 0x0000004b00137220 */ /* 0x040fe20000410000 */
[C---:B------:R-:W-:Y:S01]  /*8980*/  HMMA.16816.F32 R4, R136.reuse, R12, R4 ;  /* 0x0000000c8804723c */ /* 0x040fe20000001804 */
[----:B------:R-:W-:Y:S04]  /*8990*/  LDSM.16.MT88.4 R72, [R194+0x3800] ;  /* 0x00380000c248783b */ /* 0x000fe80000004200 */
[----:B------:R-:W-:Y:S02]  /*89a0*/  FMUL.FTZ R10, R0, R122 ;  /* 0x0000007a000a7220 */ /* 0x000fe40000410000 */
[----:B--2---:R-:W-:Y:S02]  /*89b0*/  FFMA.FTZ R2, R144, c[0x0][0x2d0], -R141 ;  /* 0x0000b40090027a23 */ /* 0x004fe4000001088d */
[----:B----4-:R-:W-:Y:S02]  /*89c0*/  IMAD.MOV.U32 R111, RZ, RZ, R242 ;  /* 0x000000ffff6f7224 */ /* 0x010fe400078e00f2 */
[----:B------:R2:W-:Y:S01]  /*89d0*/  MUFU.EX2 R116, R2 ;  /* 0x0000000200747308 */ /* 0x0005e20000000800 */
[C---:B------:R-:W-:Y:S02]  /*89e0*/  FMUL.FTZ R11, R0.reuse, R123 ;  /* 0x0000007b000b7220 */ /* 0x040fe40000410000 */
[C---:B------:R-:W-:Y:S02]  /*89f0*/  FMUL.FTZ R12, R3.reuse, R68 ;  /* 0x00000044030c7220 */ /* 0x040fe40000410000 */
[----:B------:R-:W-:Y:S02]  /*8a00*/  FMUL.FTZ R13, R3, R69 ;  /* 0x00000045030d7220 */ /* 0x000fe40000410000 */
[C---:B------:R-:W-:Y:S01]  /*8a10*/  FMUL.FTZ R26, R0.reuse, R82 ;  /* 0x00000052001a7220 */ /* 0x040fe20000410000 */
[C---:B------:R-:W-:Y:S03]  /*8a20*/  HMMA.16816.F32 R8, R136.reuse, R14, R8 ;  /* 0x0000000e8808723c */ /* 0x040fe60000001808 */
[----:B------:R-:W-:Y:S02]  /*8a30*/  IMAD.MOV.U32 R118, RZ, RZ, R236 ;  /* 0x000000ffff767224 */ /* 0x000fe400078e00ec */
[C---:B------:R-:W-:Y:S02]  /*8a40*/  FMUL.FTZ R27, R0.reuse, R83 ;  /* 0x00000053001b7220 */ /* 0x040fe40000410000 */
[C---:B------:R-:W-:Y:S01]  /*8a50*/  FMUL.FTZ R14, R0.reuse, R70 ;  /* 0x00000046000e7220 */ /* 0x040fe20000410000 */
[----:B------:R-:W-:Y:S01]  /*8a60*/  LDSM.16.MT88.4 R80, [R193+0x800] ;  /* 0x00080000c150783b */ /* 0x000fe20000004200 */
[C---:B------:R-:W-:Y:S03]  /*8a70*/  FMUL.FTZ R15, R0.reuse, R71 ;  /* 0x00000047000f7220 */ /* 0x040fe60000410000 */
[C---:B------:R-:W-:Y:S02]  /*8a80*/  FMUL.FTZ R35, R0.reuse, R91 ;  /* 0x0000005b00237220 */ /* 0x040fe40000410000 */
[----:B------:R-:W-:Y:S02]  /*8a90*/  IMAD.MOV.U32 R122, RZ, RZ, R223 ;  /* 0x000000ffff7a7224 */ /* 0x000fe400078e00df */
[C---:B------:R-:W-:Y:S01]  /*8aa0*/  HMMA.16816.F32 R12, R136.reuse, R20, R12 ;  /* 0x00000014880c723c */ /* 0x040fe2000000180c */
[----:B------:R-:W3:Y:S02]  /*8ab0*/  LDSM.16.MT88.4 R68, [R192+0x3800] ;  /* 0x00380000c044783b */ /* 0x000ee40000004200 */
[--C-:B--2---:R-:W-:Y:S02]  /*8ac0*/  FFMA.FTZ R2, R145, c[0x0][0x2d0], -R141.reuse ;  /* 0x0000b40091027a23 */ /* 0x104fe4000001088d */
[----:B------:R-:W-:Y:S02]  /*8ad0*/  IMAD.MOV.U32 R123, RZ, RZ, R222 ;  /* 0x000000ffff7b7224 */ /* 0x000fe400078e00de */
[----:B------:R2:W4:Y:S01]  /*8ae0*/  MUFU.EX2 R252, R2 ;  /* 0x0000000200fc7308 */ /* 0x0005220000000800 */
[C---:B------:R-:W-:Y:S04]  /*8af0*/  HMMA.16816.F32 R16, R136.reuse, R22, R16 ;  /* 0x000000168810723c */ /* 0x040fe80000001810 */
[C---:B------:R-:W-:Y:S02]  /*8b00*/  FMUL.FTZ R20, R3.reuse, R76 ;  /* 0x0000004c03147220 */ /* 0x040fe40000410000 */
[C---:B------:R-:W-:Y:S02]  /*8b10*/  FMUL.FTZ R21, R3.reuse, R77 ;  /* 0x0000004d03157220 */ /* 0x040fe40000410000 */
[C---:B------:R-:W-:Y:S04]  /*8b20*/  FMUL.FTZ R22, R0.reuse, R78 ;  /* 0x0000004e00167220 */ /* 0x040fe80000410000 */
[----:B------:R-:W-:Y:S02]  /*8b30*/  FMUL.FTZ R23, R0, R79 ;  /* 0x0000004f00177220 */ /* 0x000fe40000410000 */
[----:B------:R-:W2:Y:S01]  /*8b40*/  LDSM.16.MT88.4 R76, [R191+0x800] ;  /* 0x00080000bf4c783b */ /* 0x000ea20000004200 */
[--C-:B------:R-:W-:Y:S02]  /*8b50*/  FFMA.FTZ R89, R234, c[0x0][0x2d0], -R140.reuse ;  /* 0x0000b400ea597a23 */ /* 0x100fe4000001088c */
[----:B------:R-:W-:Y:S02]  /*8b60*/  FMUL.FTZ R34, R0, R90 ;  /* 0x0000005a00227220 */ /* 0x000fe40000410000 */
[C---:B------:R-:W-:Y:S03]  /*8b70*/  HMMA.16816.F32 R20, R136.reuse, R28, R20 ;  /* 0x0000001c8814723c */ /* 0x040fe60000001814 */
[--C-:B------:R-:W-:Y:S02]  /*8b80*/  FFMA.FTZ R90, R232, c[0x0][0x2d0], -R140.reuse ;  /* 0x0000b400e85a7a23 */ /* 0x100fe4000001088c */
[--C-:B--2---:R-:W-:Y:S02]  /*8b90*/  FFMA.FTZ R2, R146, c[0x0][0x2d0], -R140.reuse ;  /* 0x0000b40092027a23 */ /* 0x104fe4000001088c */
[C---:B------:R-:W-:Y:S01]  /*8ba0*/  FMUL.FTZ R28, R3.reuse, R84 ;  /* 0x00000054031c7220 */ /* 0x040fe20000410000 */
[C---:B------:R-:W-:Y:S01]  /*8bb0*/  HMMA.16816.F32 R24, R136.reuse, R30, R24 ;  /* 0x0000001e8818723c */ /* 0x040fe20000001818 */
[----:B------:R2:W-:Y:S03]  /*8bc0*/  MUFU.EX2 R251, R2 ;  /* 0x0000000200fb7308 */ /* 0x0005e60000000800 */
[C---:B------:R-:W-:Y:S02]  /*8bd0*/  FMUL.FTZ R29, R3.reuse, R85 ;  /* 0x00000055031d7220 */ /* 0x040fe40000410000 */
[----:B------:R-:W-:Y:S02]  /*8be0*/  FMUL.FTZ R40, R3, R96 ;  /* 0x0000006003287220 */ /* 0x000fe40000410000 */
[C---:B------:R-:W-:Y:S04]  /*8bf0*/  FMUL.FTZ R30, R0.reuse, R86 ;  /* 0x00000056001e7220 */ /* 0x040fe80000410000 */
[----:B------:R-:W-:Y:S02]  /*8c00*/  FMUL.FTZ R31, R0, R87 ;  /* 0x00000057001f7220 */ /* 0x000fe40000410000 */
[----:B------:R-:W1:Y:S01]  /*8c10*/  LDSM.16.MT88.4 R84, [R192+0x800] ;  /* 0x00080000c054783b */ /* 0x000e620000004200 */
[--C-:B------:R-:W-:Y:S02]  /*8c20*/  FFMA.FTZ R96, R123, c[0x0][0x2d0], -R141.reuse ;  /* 0x0000b4007b607a23 */ /* 0x100fe4000001088d */
[----:B------:R-:W-:Y:S02]  /*8c30*/  FMUL.FTZ R41, R3, R97 ;  /* 0x0000006103297220 */ /* 0x000fe40000410000 */
[C---:B------:R-:W-:Y:S01]  /*8c40*/  HMMA.16816.F32 R28, R136.reuse, R36, R28 ;  /* 0x00000024881c723c */ /* 0x040fe2000000181c */
[----:B------:R-:W-:Y:S02]  /*8c50*/  MUFU.EX2 R143, R96 ;  /* 0x00000060008f7308 */ /* 0x000fe40000000800 */
[--C-:B------:R-:W-:Y:S02]  /*8c60*/  FFMA.FTZ R97, R122, c[0x0][0x2d0], -R141.reuse ;  /* 0x0000b4007a617a23 */ /* 0x100fe4000001088d */
[C---:B------:R-:W-:Y:S02]  /*8c70*/  FMUL.FTZ R42, R0.reuse, R98 ;  /* 0x00000062002a7220 */ /* 0x040fe40000410000 */
[--C-:B--2---:R-:W-:Y:S01]  /*8c80*/  FFMA.FTZ R2, R147, c[0x0][0x2d0], -R140.reuse ;  /* 0x0000b40093027a23 */ /* 0x104fe2000001088c */
[C---:B------:R-:W-:Y:S03]  /*8c90*/  HMMA.16816.F32 R32, R136.reuse, R38, R32 ;  /* 0x000000268820723c */ /* 0x040fe60000001820 */
[----:B------:R2:W-:Y:S01]  /*8ca0*/  MUFU.EX2 R248, R2 ;  /* 0x0000000200f87308 */ /* 0x0005e20000000800 */
[C---:B------:R-:W-:Y:S02]  /*8cb0*/  FMUL.FTZ R36, R3.reuse, R92 ;  /* 0x0000005c03247220 */ /* 0x040fe40000410000 */
[----:B------:R-:W-:Y:S01]  /*8cc0*/  FMUL.FTZ R37, R3, R93 ;  /* 0x0000005d03257220 */ /* 0x000fe20000410000 */
[----:B------:R-:W5:Y:S01]  /*8cd0*/  LDL.LU R92, [R1+0x20] ;  /* 0x00002000015c7983 */ /* 0x000f620000300800 */
[C---:B------:R-:W-:Y:S03]  /*8ce0*/  FMUL.FTZ R38, R0.reuse, R94 ;  /* 0x0000005e00267220 */ /* 0x040fe60000410000 */
[----:B------:R-:W5:Y:S01]  /*8cf0*/  LDL.LU R91, [R1+0x24] ;  /* 0x00002400015b7983 */ /* 0x000f620000300800 */
[C---:B------:R-:W-:Y:S02]  /*8d00*/  FMUL.FTZ R39, R0.reuse, R95 ;  /* 0x0000005f00277220 */ /* 0x040fe40000410000 */
[----:B------:R-:W-:Y:S02]  /*8d10*/  FMUL.FTZ R43, R0, R99 ;  /* 0x00000063002b7220 */ /* 0x000fe40000410000 */
[--C-:B------:R-:W-:Y:S02]  /*8d20*/  FFMA.FTZ R99, R231, c[0x0][0x2d0], -R140.reuse ;  /* 0x0000b400e7637a23 */ /* 0x100fe4000001088c */
[C---:B------:R-:W-:Y:S01]  /*8d30*/  FMUL.FTZ R48, R3.reuse, R100 ;  /* 0x0000006403307220 */ /* 0x040fe20000410000 */
[C---:B------:R-:W-:Y:S01]  /*8d40*/  HMMA.16816.F32 R36, R136.reuse, R44, R36 ;  /* 0x0000002c8824723c */ /* 0x040fe20000001824 */
[----:B------:R-:W-:Y:S02]  /*8d50*/  MUFU.EX2 R145, R99 ;  /* 0x0000006300917308 */ /* 0x000fe40000000800 */
[--C-:B------:R-:W-:Y:S02]  /*8d60*/  FFMA.FTZ R100, R230, c[0x0][0x2d0], -R140.reuse ;  /* 0x0000b400e6647a23 */ /* 0x100fe4000001088c */
[----:B------:R-:W-:Y:S02]  /*8d70*/  FMUL.FTZ R49, R3, R101 ;  /* 0x0000006503317220 */ /* 0x000fe40000410000 */
[----:B------:R-:W-:Y:S01]  /*8d80*/  FFMA.FTZ R101, R229, c[0x0][0x2d0], -R140 ;  /* 0x0000b400e5657a23 */ /* 0x000fe2000001088c */
[C---:B------:R-:W-:Y:S03]  /*8d90*/  HMMA.16816.F32 R40, R136.reuse, R46, R40 ;  /* 0x0000002e8828723c */ /* 0x040fe60000001828 */
[----:B------:R-:W-:Y:S01]  /*8da0*/  MUFU.EX2 R146, R100 ;  /* 0x0000006400927308 */ /* 0x000fe20000000800 */
[----:B--2---:R-:W-:Y:S02]  /*8db0*/  FFMA.FTZ R2, R148, c[0x0][0x2d0], -R141 ;  /* 0x0000b40094027a23 */ /* 0x004fe4000001088d */
[C---:B------:R-:W-:Y:S02]  /*8dc0*/  FMUL.FTZ R44, R3.reuse, R124 ;  /* 0x0000007c032c7220 */ /* 0x040fe40000410000 */
[C---:B------:R-:W-:Y:S04]  /*8dd0*/  FMUL.FTZ R46, R0.reuse, R126 ;  /* 0x0000007e002e7220 */ /* 0x040fe80000410000 */
[C---:B------:R-:W-:Y:S01]  /*8de0*/  FMUL.FTZ R47, R0.reuse, R127 ;  /* 0x0000007f002f7220 */ /* 0x040fe20000410000 */
[----:B------:R2:W-:Y:S01]  /*8df0*/  MUFU.EX2 R110, R2 ;  /* 0x00000002006e7308 */ /* 0x0005e20000000800 */
[C---:B------:R-:W-:Y:S02]  /*8e00*/  FMUL.FTZ R45, R3.reuse, R125 ;  /* 0x0000007d032d7220 */ /* 0x040fe40000410000 */
[C---:B------:R-:W-:Y:S02]  /*8e10*/  FMUL.FTZ R50, R0.reuse, R102 ;  /* 0x0000006600327220 */ /* 0x040fe40000410000 */
[----:B------:R-:W-:Y:S02]  /*8e20*/  IMAD.MOV.U32 R102, RZ, RZ, R120 ;  /* 0x000000ffff667224 */ /* 0x000fe400078e0078 */
[C---:B------:R-:W-:Y:S01]  /*8e30*/  FMUL.FTZ R51, R0.reuse, R103 ;  /* 0x0000006700337220 */ /* 0x040fe20000410000 */
[C---:B------:R-:W-:Y:S03]  /*8e40*/  HMMA.16816.F32 R44, R136.reuse, R52, R44 ;  /* 0x00000034882c723c */ /* 0x040fe6000000182c */
[----:B------:R-:W-:Y:S02]  /*8e50*/  IMAD.MOV.U32 R103, RZ, RZ, R115 ;  /* 0x000000ffff677224 */ /* 0x000fe400078e0073 */
[----:B------:R-:W-:Y:S02]  /*8e60*/  IMAD.MOV.U32 R142, RZ, RZ, R218 ;  /* 0x000000ffff8e7224 */ /* 0x000fe400078e00da */
[C---:B------:R-:W-:Y:S01]  /*8e70*/  FMUL.FTZ R60, R3.reuse, R60 ;  /* 0x0000003c033c7220 */ /* 0x040fe20000410000 */
[C---:B------:R-:W-:Y:S04]  /*8e80*/  HMMA.16816.F32 R48, R136.reuse, R54, R48 ;  /* 0x000000368830723c */ /* 0x040fe80000001830 */
[C---:B------:R-:W-:Y:S02]  /*8e90*/  FMUL.FTZ R52, R3.reuse, R104 ;  /* 0x0000006803347220 */ /* 0x040fe40000410000 */
[----:B------:R-:W-:Y:S02]  /*8ea0*/  FMUL.FTZ R53, R3, R105 ;  /* 0x0000006903357220 */ /* 0x000fe40000410000 */
[--C-:B--2---:R-:W-:Y:S04]  /*8eb0*/  FFMA.FTZ R2, R149, c[0x0][0x2d0], -R141.reuse ;  /* 0x0000b40095027a23 */ /* 0x104fe8000001088d */
[----:B------:R2:W1:Y:S01]  /*8ec0*/  MUFU.EX2 R109, R2 ;  /* 0x00000002006d7308 */ /* 0x0004620000000800 */
[C---:B------:R-:W-:Y:S02]  /*8ed0*/  FMUL.FTZ R54, R0.reuse, R106 ;  /* 0x0000006a00367220 */ /* 0x040fe40000410000 */
[C---:B------:R-:W-:Y:S02]  /*8ee0*/  FMUL.FTZ R55, R0.reuse, R107 ;  /* 0x0000006b00377220 */ /* 0x040fe40000410000 */
[C---:B------:R-:W-:Y:S02]  /*8ef0*/  FMUL.FTZ R61, R3.reuse, R61 ;  /* 0x0000003d033d7220 */ /* 0x040fe40000410000 */
[C---:B------:R-:W-:Y:S02]  /*8f00*/  FMUL.FTZ R62, R0.reuse, R62 ;  /* 0x0000003e003e7220 */ /* 0x040fe40000410000 */
[C---:B------:R-:W-:Y:S01]  /*8f10*/  FMUL.FTZ R63, R0.reuse, R63 ;  /* 0x0000003f003f7220 */ /* 0x040fe20000410000 */
[C---:B---3--:R-:W-:Y:S03]  /*8f20*/  HMMA.16816.F32 R52, R136.reuse, R68, R52 ;  /* 0x000000448834723c */ /* 0x048fe60000001834 */
[C---:B------:R-:W-:Y:S02]  /*8f30*/  FMUL.FTZ R64, R3.reuse, R64 ;  /* 0x0000004003407220 */ /* 0x040fe40000410000 */
[----:B------:R-:W-:Y:S02]  /*8f40*/  FMUL.FTZ R65, R3, R65 ;  /* 0x0000004103417220 */ /* 0x000fe40000410000 */
[----:B------:R-:W-:Y:S01]  /*8f50*/  F2FP.PACK_AB R68, R111, R121 ;  /* 0x000000796f44723e */ /* 0x000fe200000000ff */
[C---:B------:R-:W-:Y:S04]  /*8f60*/  HMMA.16816.F32 R56, R136.reuse, R70, R56 ;  /* 0x000000468838723c */ /* 0x040fe80000001838 */
[----:B------:R-:W-:Y:S01]  /*8f70*/  FMUL.FTZ R66, R0, R66 ;  /* 0x0000004200427220 */ /* 0x000fe20000410000 */
[----:B----4-:R-:W-:Y:S01]  /*8f80*/  F2FP.PACK_AB R69, R252, R116 ;  /* 0x00000074fc45723e */ /* 0x010fe200000000ff */
[--C-:B--2---:R-:W-:Y:S01]  /*8f90*/  FFMA.FTZ R2, R151, c[0x0][0x2d0], -R140.reuse ;  /* 0x0000b40097027a23 */ /* 0x104fe2000001088c */
[----:B-1----:R-:W-:Y:S01]  /*8fa0*/  F2FP.PACK_AB R71, R109, R110 ;  /* 0x0000006e6d47723e */ /* 0x002fe200000000ff */
[C---:B------:R-:W-:Y:S01]  /*8fb0*/  HMMA.16816.F32 R60, R136.reuse, R72, R60 ;  /* 0x00000048883c723c */ /* 0x040fe2000000183c */
[----:B------:R-:W-:Y:S03]  /*8fc0*/  MUFU.EX2 R151, R90 ;  /* 0x0000005a00977308 */ /* 0x000fe60000000800 */
[----:B------:R-:W-:Y:S01]  /*8fd0*/  FMUL.FTZ R67, R0, R67 ;  /* 0x0000004300437220 */ /* 0x000fe20000410000 */
[----:B------:R-:W-:Y:S01]  /*8fe0*/  F2FP.PACK_AB R70, R248, R251 ;  /* 0x000000fbf846723e */ /* 0x000fe200000000ff */
[--C-:B------:R-:W-:Y:S05]  /*8ff0*/  FFMA.FTZ R88, R225, c[0x0][0x2d0], -R141.reuse ;  /* 0x0000b400e1587a23 */ /* 0x100fea000001088d */
[----:B------:R-:W-:Y:S01]  /*9000*/  HMMA.16816.F32 R64, R136, R74, R64 ;  /* 0x0000004a8840723c */ /* 0x000fe20000001840 */
[----:B------:R1:W-:Y:S01]  /*9010*/  MUFU.EX2 R242, R2 ;  /* 0x0000000200f27308 */ /* 0x0003e20000000800 */
[----:B------:R-:W2:Y:S05]  /*9020*/  LDSM.16.MT88.4 R72, [R194+0x800] ;  /* 0x00080000c248783b */ /* 0x000eaa0000004200 */
[----:B------:R-:W-:Y:S01]  /*9030*/  F2FP.PACK_AB R136, R146, R145 ;  /* 0x000000919288723e */ /* 0x000fe200000000ff */
[C---:B------:R-:W-:Y:S03]  /*9040*/  HMMA.16816.F32 R4, R68.reuse, R76, R4 ;  /* 0x0000004c4404723c */ /* 0x040fe60000001804 */
[----:B------:R3:W-:Y:S05]  /*9050*/  MUFU.EX2 R105, R88 ;  /* 0x0000005800697308 */ /* 0x0007ea0000000800 */
[C---:B------:R-:W-:Y:S01]  /*9060*/  HMMA.16816.F32 R8, R68.reuse, R78, R8 ;  /* 0x0000004e4408723c */ /* 0x040fe20000001808 */
[----:B------:R-:W4:Y:S07]  /*9070*/  LDSM.16.MT88.4 R76, [R191+0x4000] ;  /* 0x00400000bf4c783b */ /* 0x000f2e0000004200 */
[C---:B------:R-:W-:Y:S04]  /*9080*/  HMMA.16816.F32 R12, R68.reuse, R80, R12 ;  /* 0x00000050440c723c */ /* 0x040fe8000000180c */
[--C-:B-1----:R-:W-:Y:S04]  /*9090*/  FFMA.FTZ R2, R150, c[0x0][0x2d0], -R140.reuse ;  /* 0x0000b40096027a23 */ /* 0x102fe8000001088c */
[C---:B------:R-:W-:Y:S01]  /*90a0*/  HMMA.16816.F32 R16, R68.reuse, R82, R16 ;  /* 0x000000524410723c */ /* 0x040fe20000001810 */
[----:B------:R1:W1:Y:S01]  /*90b0*/  MUFU.EX2 R241, R2 ;  /* 0x0000000200f17308 */ /* 0x0002620000000800 */
[----:B------:R-:W4:Y:S02]  /*90c0*/  LDSM.16.MT88.4 R80, [R193+0x4000] ;  /* 0x00400000c150783b */ /* 0x000f240000004200 */
[--C-:B---3--:R-:W-:Y:S04]  /*90d0*/  FFMA.FTZ R88, R238, c[0x0][0x2d0], -R140.reuse ;  /* 0x0000b400ee587a23 */ /* 0x108fe8000001088c */
[C---:B------:R-:W-:Y:S08]  /*90e0*/  HMMA.16816.F32 R20, R68.reuse, R84, R20 ;  /* 0x000000544414723c */ /* 0x040ff00000001814 */
[C---:B------:R-:W-:Y:S01]  /*90f0*/  HMMA.16816.F32 R24, R68.reuse, R86, R24 ;  /* 0x000000564418723c */ /* 0x040fe20000001818 */
[----:B------:R-:W3:Y:S07]  /*9100*/  LDSM.16.MT88.4 R84, [R192+0x4000] ;  /* 0x00400000c054783b */ /* 0x000eee0000004200 */
[C---:B--2---:R-:W-:Y:S04]  /*9110*/  HMMA.16816.F32 R28, R68.reuse, R72, R28 ;  /* 0x00000048441c723c */ /* 0x044fe8000000181c */
[--C-:B-1----:R-:W-:Y:S02]  /*9120*/  FFMA.FTZ R2, R152, c[0x0][0x2d0], -R141.reuse ;  /* 0x0000b40098027a23 */ /* 0x102fe4000001088d */
[----:B------:R-:W-:Y:S02]  /*9130*/  MUFU.EX2 R152, R89 ;  /* 0x0000005900987308 */ /* 0x000fe40000000800 */
[C---:B------:R-:W-:Y:S01]  /*9140*/  HMMA.16816.F32 R32, R68.reuse, R74, R32 ;  /* 0x0000004a4420723c */ /* 0x040fe20000001820 */
[----:B------:R-:W1:Y:S07]  /*9150*/  LDSM.16.MT88.4 R72, [R194+0x4000] ;  /* 0x00400000c248783b */ /* 0x000e6e0000004200 */
[C---:B----4-:R-:W-:Y:S01]  /*9160*/  HMMA.16816.F32 R36, R68.reuse, R76, R36 ;  /* 0x0000004c4424723c */ /* 0x050fe20000001824 */
[----:B------:R2:W-:Y:S07]  /*9170*/  MUFU.EX2 R108, R2 ;  /* 0x00000002006c7308 */ /* 0x0005ee0000000800 */
[C---:B------:R-:W-:Y:S01]  /*9180*/  HMMA.16816.F32 R40, R68.reuse, R78, R40 ;  /* 0x0000004e4428723c */ /* 0x040fe20000001828 */
[----:B------:R-:W4:Y:S07]  /*9190*/  LDSM.16.MT88.4 R76, [R191+0x1000] ;  /* 0x00100000bf4c783b */ /* 0x000f2e0000004200 */
[C---:B------:R-:W-:Y:S08]  /*91a0*/  HMMA.16816.F32 R44, R68.reuse, R80, R44 ;  /* 0x00000050442c723c */ /* 0x040ff0000000182c */
[C---:B------:R-:W-:Y:S01]  /*91b0*/  HMMA.16816.F32 R48, R68.reuse, R82, R48 ;  /* 0x000000524430723c */ /* 0x040fe20000001830 */
[----:B------:R-:W4:Y:S03]  /*91c0*/  LDSM.16.MT88.4 R80, [R193+0x1000] ;  /* 0x00100000c150783b */ /* 0x000f260000004200 */
[--C-:B--2---:R-:W-:Y:S02]  /*91d0*/  FFMA.FTZ R2, R153, c[0x0][0x2d0], -R141.reuse ;  /* 0x0000b40099027a23 */ /* 0x104fe4000001088d */
[----:B------:R-:W-:Y:S02]  /*91e0*/  MUFU.EX2 R153, R88 ;  /* 0x0000005800997308 */ /* 0x000fe40000000800 */
[C---:B---3--:R-:W-:Y:S08]  /*91f0*/  HMMA.16816.F32 R52, R68.reuse, R84, R52 ;  /* 0x000000544434723c */ /* 0x048ff00000001834 */
[C---:B------:R-:W-:Y:S01]  /*9200*/  HMMA.16816.F32 R56, R68.reuse, R86, R56 ;  /* 0x000000564438723c */ /* 0x040fe20000001838 */
[----:B------:R2:W3:Y:S01]  /*9210*/  MUFU.EX2 R237, R2 ;  /* 0x0000000200ed7308 */ /* 0x0004e20000000800 */
[----:B------:R-:W4:Y:S06]  /*9220*/  LDSM.16.MT88.4 R84, [R192+0x1000] ;  /* 0x00100000c054783b */ /* 0x000f2c0000004200 */
[C---:B-1----:R-:W-:Y:S08]  /*9230*/  HMMA.16816.F32 R60, R68.reuse, R72, R60 ;  /* 0x00000048443c723c */ /* 0x042ff0000000183c */
[----:B------:R-:W-:Y:S01]  /*9240*/  HMMA.16816.F32 R64, R68, R74, R64 ;  /* 0x0000004a4440723c */ /* 0x000fe20000001840 */
[----:B------:R-:W1:Y:S06]  /*9250*/  LDSM.16.MT88.4 R72, [R194+0x1000] ;  /* 0x00100000c248783b */ /* 0x000e6c0000004200 */
[----:B------:R-:W-:Y:S01]  /*9260*/  F2FP.PACK_AB R68, R241, R242 ;  /* 0x000000f2f144723e */ /* 0x000fe200000000ff */
[--C-:B--2---:R-:W-:Y:S01]  /*9270*/  FFMA.FTZ R2, R154, c[0x0][0x2d0], -R140.reuse ;  /* 0x0000b4009a027a23 */ /* 0x104fe2000001088c */
[----:B---3--:R-:W-:Y:S03]  /*9280*/  F2FP.PACK_AB R69, R237, R108 ;  /* 0x0000006ced45723e */ /* 0x008fe600000000ff */
[----:B------:R2:W-:Y:S02]  /*9290*/  MUFU.EX2 R236, R2 ;  /* 0x0000000200ec7308 */ /* 0x0005e40000000800 */
[----:B--2---:R-:W-:Y:S08]  /*92a0*/  FFMA.FTZ R2, R155, c[0x0][0x2d0], -R140 ;  /* 0x0000b4009b027a23 */ /* 0x004ff0000001088c */
[----:B------:R2:W3:Y:S02]  /*92b0*/  MUFU.EX2 R233, R2 ;  /* 0x0000000200e97308 */ /* 0x0004e40000000800 */
[----:B--2---:R-:W-:Y:S01]  /*92c0*/  FFMA.FTZ R2, R156, c[0x0][0x2d0], -R141 ;  /* 0x0000b4009c027a23 */ /* 0x004fe2000001088d */
[----:B---3--:R-:W-:Y:S07]  /*92d0*/  F2FP.PACK_AB R70, R233, R236 ;  /* 0x000000ece946723e */ /* 0x008fee00000000ff */
[----:B------:R2:W3:Y:S01]  /*92e0*/  MUFU.EX2 R223, R2 ;  /* 0x0000000200df7308 */ /* 0x0004e20000000800 */
[----:B-----5:R-:W-:Y:S02]  /*92f0*/  FFMA.FTZ R0, R0, R92, R244 ;  /* 0x0000005c00007223 */ /* 0x020fe400000100f4 */
[----:B------:R-:W-:Y:S01]  /*9300*/  LDSM.16.MT88.4 R92, [R193+0x6000] ;  /* 0x00600000c15c783b */ /* 0x000fe20000004200 */
[----:B------:R-:W-:Y:S02]  /*9310*/  FFMA.FTZ R98, R3, R91, R245 ;  /* 0x0000005b03627223 */ /* 0x000fe400000100f5 */
[----:B------:R-:W-:Y:S05]  /*9320*/  FADD.FTZ R0, R247, R0 ;  /* 0x00000000f7007221 */ /* 0x000fea0000010000 */
[----:B------:R-:W-:Y:S01]  /*9330*/  LDSM.16.MT88.4 R88, [R191+0x6000] ;  /* 0x00600000bf58783b */ /* 0x000fe20000004200 */
[----:B------:R-:W-:Y:S04]  /*9340*/  FADD.FTZ R0, R102, R0 ;  /* 0x0000000066007221 */ /* 0x000fe80000010000 */
[----:B------:R-:W-:Y:S02]  /*9350*/  FADD.FTZ R0, R118, R0 ;  /* 0x0000000076007221 */ /* 0x000fe40000010000 */
[--C-:B--2---:R-:W-:Y:S02]  /*9360*/  FFMA.FTZ R2, R157, c[0x0][0x2d0], -R141.reuse ;  /* 0x0000b4009d027a23 */ /* 0x104fe4000001088d */
[----:B------:R-:W-:Y:S02]  /*9370*/  FADD.FTZ R0, R116, R0 ;  /* 0x0000000074007221 */ /* 0x000fe40000010000 */
[----:B------:R2:W5:Y:S02]  /*9380*/  MUFU.EX2 R222, R2 ;  /* 0x0000000200de7308 */ /* 0x0005640000000800 */
[----:B------:R-:W-:Y:S04]  /*9390*/  FADD.FTZ R0, R252, R0 ;  /* 0x00000000fc007221 */ /* 0x000fe80000010000 */
[----:B------:R-:W-:Y:S04]  /*93a0*/  FADD.FTZ R0, R110, R0 ;  /* 0x000000006e007221 */ /* 0x000fe80000010000 */
[----:B------:R-:W-:Y:S04]  /*93b0*/  FADD.FTZ R0, R109, R0 ;  /* 0x000000006d007221 */ /* 0x000fe80000010000 */
[----:B------:R-:W-:Y:S04]  /*93c0*/  FADD.FTZ R0, R108, R0 ;  /* 0x000000006c007221 */ /* 0x000fe80000010000 */
[----:B------:R-:W-:Y:S04]  /*93d0*/  FADD.FTZ R0, R237, R0 ;  /* 0x00000000ed007221 */ /* 0x000fe80000010000 */
[----:B---3--:R-:W-:Y:S02]  /*93e0*/  FADD.FTZ R0, R223, R0 ;  /* 0x00000000df007221 */ /* 0x008fe40000010000 */
[----:B--2---:R-:W-:Y:S01]  /*93f0*/  FFMA.FTZ R2, R158, c[0x0][0x2d0], -R140 ;  /* 0x0000b4009e027a23 */ /* 0x004fe2000001088c */
[C---:B-----5:R-:W-:Y:S01]  /*9400*/  F2FP.PACK_AB R71, R222.reuse, R223 ;  /* 0x000000dfde47723e */ /* 0x060fe200000000ff */
[----:B------:R-:W-:Y:S02]  /*9410*/  FADD.FTZ R0, R222, R0 ;  /* 0x00000000de007221 */ /* 0x000fe40000010000 */
[----:B------:R2:W-:Y:S04]  /*9420*/  MUFU.EX2 R218, R2 ;  /* 0x0000000200da7308 */ /* 0x0005e80000000800 */
[C---:B----4-:R-:W-:Y:S08]  /*9430*/  HMMA.16816.F32 R4, R68.reuse, R76, R4 ;  /* 0x0000004c4404723c */ /* 0x050ff00000001804 */
[C---:B------:R-:W-:Y:S01]  /*9440*/  HMMA.16816.F32 R8, R68.reuse, R78, R8 ;  /* 0x0000004e4408723c */ /* 0x040fe20000001808 */
[----:B------:R-:W3:Y:S07]  /*9450*/  LDSM.16.MT88.4 R76, [R191+0x4800] ;  /* 0x00480000bf4c783b */ /* 0x000eee0000004200 */
[C---:B------:R-:W-:Y:S04]  /*9460*/  HMMA.16816.F32 R12, R68.reuse, R80, R12 ;  /* 0x00000050440c723c */ /* 0x040fe8000000180c */
[----:B--2---:R-:W-:Y:S04]  /*9470*/  FFMA.FTZ R2, R159, c[0x0][0x2d0], -R140 ;  /* 0x0000b4009f027a23 */ /* 0x004fe8000001088c */
[C---:B------:R-:W-:Y:S01]  /*9480*/  HMMA.16816.F32 R16, R68.reuse, R82, R16 ;  /* 0x000000524410723c */ /* 0x040fe20000001810 */
[----:B------:R2:W-:Y:S01]  /*9490*/  MUFU.EX2 R127, R2 ;  /* 0x00000002007f7308 */ /* 0x0005e20000000800 */
[----:B------:R-:W4:Y:S06]  /*94a0*/  LDSM.16.MT88.4 R80, [R193+0x4800] ;  /* 0x00480000c150783b */ /* 0x000f2c0000004200 */
[C---:B------:R-:W-:Y:S08]  /*94b0*/  HMMA.16816.F32 R20, R68.reuse, R84, R20 ;  /* 0x000000544414723c */ /* 0x040ff00000001814 */
[C---:B------:R-:W-:Y:S01]  /*94c0*/  HMMA.16816.F32 R24, R68.reuse, R86, R24 ;  /* 0x000000564418723c */ /* 0x040fe20000001818 */
[----:B------:R-:W5:Y:S07]  /*94d0*/  LDSM.16.MT88.4 R84, [R192+0x4800] ;  /* 0x00480000c054783b */ /* 0x000f6e0000004200 */
[C---:B-1----:R-:W-:Y:S04]  /*94e0*/  HMMA.16816.F32 R28, R68.reuse, R72, R28 ;  /* 0x00000048441c723c */ /* 0x042fe8000000181c */
[--C-:B--2---:R-:W-:Y:S04]  /*94f0*/  FFMA.FTZ R2, R160, c[0x0][0x2d0], -R141.reuse ;  /* 0x0000b400a0027a23 */ /* 0x104fe8000001088d */
[C---:B------:R-:W-:Y:S01]  /*9500*/  HMMA.16816.F32 R32, R68.reuse, R74, R32 ;  /* 0x0000004a4420723c */ /* 0x040fe20000001820 */
[----:B------:R1:W2:Y:S01]  /*9510*/  MUFU.EX2 R125, R2 ;  /* 0x00000002007d7308 */ /* 0x0002a20000000800 */
[----:B------:R-:W5:Y:S06]  /*9520*/  LDSM.16.MT88.4 R72, [R194+0x4800] ;  /* 0x00480000c248783b */ /* 0x000f6c0000004200 */
[C---:B---3--:R-:W-:Y:S08]  /*9530*/  HMMA.16816.F32 R36, R68.reuse, R76, R36 ;  /* 0x0000004c4424723c */ /* 0x048ff00000001824 */
[C---:B------:R-:W-:Y:S01]  /*9540*/  HMMA.16816.F32 R40, R68.reuse, R78, R40 ;  /* 0x0000004e4428723c */ /* 0x040fe20000001828 */
[----:B------:R-:W3:Y:S07]  /*9550*/  LDSM.16.MT88.4 R76, [R191+0x1800] ;  /* 0x00180000bf4c783b */ /* 0x000eee0000004200 */
[C---:B----4-:R-:W-:Y:S04]  /*9560*/  HMMA.16816.F32 R44, R68.reuse, R80, R44 ;  /* 0x00000050442c723c */ /* 0x050fe8000000182c */
[----:B-1----:R-:W-:Y:S02]  /*9570*/  FFMA.FTZ R2, R163, c[0x0][0x2d0], -R141 ;  /* 0x0000b400a3027a23 */ /* 0x002fe4000001088d */
[----:B------:R-:W-:Y:S02]  /*9580*/  IMAD.MOV.U32 R163, RZ, RZ, R121 ;  /* 0x000000ffffa37224 */ /* 0x000fe400078e0079 */
[C---:B------:R-:W-:Y:S01]  /*9590*/  HMMA.16816.F32 R48, R68.reuse, R82, R48 ;  /* 0x000000524430723c */ /* 0x040fe20000001830 */
[----:B------:R1:W4:Y:S01]  /*95a0*/  MUFU.EX2 R126, R2 ;  /* 0x00000002007e7308 */ /* 0x0003220000000800 */
[----:B------:R-:W3:Y:S02]  /*95b0*/  LDSM.16.MT88.4 R80, [R193+0x1800] ;  /* 0x00180000c150783b */ /* 0x000ee40000004200 */
[----:B--2---:R-:W-:Y:S04]  /*95c0*/  FADD.FTZ R0, R125, R0 ;  /* 0x000000007d007221 */ /* 0x004fe80000010000 */
[C---:B-----5:R-:W-:Y:S02]  /*95d0*/  HMMA.16816.F32 R52, R68.reuse, R84, R52 ;  /* 0x000000544434723c */ /* 0x060fe40000001834 */
[----:B------:R-:W-:Y:S06]  /*95e0*/  LDSM.16.MT88.4 R120, [R191+0x3000] ;  /* 0x00300000bf78783b */ /* 0x000fec0000004200 */
[C---:B------:R-:W-:Y:S02]  /*95f0*/  HMMA.16816.F32 R56, R68.reuse, R86, R56 ;  /* 0x000000564438723c */ /* 0x040fe40000001838 */
[----:B------:R-:W2:Y:S06]  /*9600*/  LDSM.16.MT88.4 R84, [R192+0x1800] ;  /* 0x00180000c054783b */ /* 0x000eac0000004200 */
[C---:B------:R-:W-:Y:S04]  /*9610*/  HMMA.16816.F32 R60, R68.reuse, R72, R60 ;  /* 0x00000048443c723c */ /* 0x040fe8000000183c */
[----:B-1----:R-:W-:Y:S02]  /*9620*/  FFMA.FTZ R2, R161, c[0x0][0x2d0], -R140 ;  /* 0x0000b400a1027a23 */ /* 0x002fe4000001088c */
[C---:B----4-:R-:W-:Y:S02]  /*9630*/  FADD.FTZ R0, R126.reuse, R0 ;  /* 0x000000007e007221 */ /* 0x050fe40000010000 */
[----:B------:R-:W-:Y:S01]  /*9640*/  HMMA.16816.F32 R64, R68, R74, R64 ;  /* 0x0000004a4440723c */ /* 0x000fe20000001840 */
[----:B------:R1:W-:Y:S01]  /*9650*/  MUFU.EX2 R161, R2 ;  /* 0x0000000200a17308 */ /* 0x0003e20000000800 */
[----:B------:R-:W4:Y:S05]  /*9660*/  LDSM.16.MT88.4 R72, [R194+0x1800] ;  /* 0x00180000c248783b */ /* 0x000f2a0000004200 */
[----:B------:R-:W-:Y:S02]  /*9670*/  F2FP.PACK_AB R68, R127, R218 ;  /* 0x000000da7f44723e */ /* 0x000fe400000000ff */
[----:B------:R-:W-:Y:S03]  /*9680*/  F2FP.PACK_AB R69, R126, R125 ;  /* 0x0000007d7e45723e */ /* 0x000fe600000000ff */
[----:B-1----:R-:W-:Y:S04]  /*9690*/  FFMA.FTZ R2, R162, c[0x0][0x2d0], -R140 ;  /* 0x0000b400a2027a23 */ /* 0x002fe8000001088c */
[----:B------:R1:W5:Y:S02]  /*96a0*/  MUFU.EX2 R160, R2 ;  /* 0x0000000200a07308 */ /* 0x0003640000000800 */
[--C-:B-1----:R-:W-:Y:S01]  /*96b0*/  FFMA.FTZ R2, R215, c[0x0][0x2d0], -R141.reuse ;  /* 0x0000b400d7027a23 */ /* 0x102fe2000001088d */
[----:B-----5:R-:W-:Y:S07]  /*96c0*/  F2FP.PACK_AB R70, R160, R161 ;  /* 0x000000a1a046723e */ /* 0x020fee00000000ff */
[----:B------:R1:W5:Y:S02]  /*96d0*/  MUFU.EX2 R124, R2 ;  /* 0x00000002007c7308 */ /* 0x0003640000000800 */
[--C-:B-1----:R-:W-:Y:S01]  /*96e0*/  FFMA.FTZ R2, R217, c[0x0][0x2d0], -R141.reuse ;  /* 0x0000b400d9027a23 */ /* 0x102fe2000001088d */
[----:B------:R-:W-:Y:S01]  /*96f0*/  IADD3 R217, R214, -0x1, RZ ;  /* 0xffffffffd6d97810 */ /* 0x000fe20007ffe0ff */
[----:B-----5:R-:W-:Y:S06]  /*9700*/  FADD.FTZ R0, R124, R0 ;  /* 0x000000007c007221 */ /* 0x020fec0000010000 */
[----:B------:R1:W5:Y:S02]  /*9710*/  MUFU.EX2 R159, R2 ;  /* 0x00000002009f7308 */ /* 0x0003640000000800 */
[----:B-1----:R-:W-:Y:S01]  /*9720*/  FFMA.FTZ R2, R219, c[0x0][0x2d0], -R140 ;  /* 0x0000b400db027a23 */ /* 0x002fe2000001088c */
[C---:B-----5:R-:W-:Y:S01]  /*9730*/  F2FP.PACK_AB R71, R159.reuse, R124 ;  /* 0x0000007c9f47723e */ /* 0x060fe200000000ff */
[----:B------:R-:W-:Y:S06]  /*9740*/  FADD.FTZ R0, R159, R0 ;  /* 0x000000009f007221 */ /* 0x000fec0000010000 */
[----:B------:R1:W-:Y:S01]  /*9750*/  MUFU.EX2 R158, R2 ;  /* 0x00000002009e7308 */ /* 0x0003e20000000800 */
[C---:B---3--:R-:W-:Y:S08]  /*9760*/  HMMA.16816.F32 R4, R68.reuse, R76, R4 ;  /* 0x0000004c4404723c */ /* 0x048ff00000001804 */
[C---:B------:R-:W-:Y:S01]  /*9770*/  HMMA.16816.F32 R8, R68.reuse, R78, R8 ;  /* 0x0000004e4408723c */ /* 0x040fe20000001808 */
[----:B------:R-:W3:Y:S07]  /*9780*/  LDSM.16.MT88.4 R76, [R191+0x5000] ;  /* 0x00500000bf4c783b */ /* 0x000eee0000004200 */
[C---:B------:R-:W-:Y:S04]  /*9790*/  HMMA.16816.F32 R12, R68.reuse, R80, R12 ;  /* 0x00000050440c723c */ /* 0x040fe8000000180c */
[--C-:B-1----:R-:W-:Y:S04]  /*97a0*/  FFMA.FTZ R2, R221, c[0x0][0x2d0], -R140.reuse ;  /* 0x0000b400dd027a23 */ /* 0x102fe8000001088c */
[C---:B------:R-:W-:Y:S01]  /*97b0*/  HMMA.16816.F32 R16, R68.reuse, R82, R16 ;  /* 0x000000524410723c */ /* 0x040fe20000001810 */
[----:B------:R1:W-:Y:S01]  /*97c0*/  MUFU.EX2 R107, R2 ;  /* 0x00000002006b7308 */ /* 0x0003e20000000800 */
[----:B------:R-:W5:Y:S06]  /*97d0*/  LDSM.16.MT88.4 R80, [R193+0x5000] ;  /* 0x00500000c150783b */ /* 0x000f6c0000004200 */
[C---:B--2---:R-:W-:Y:S08]  /*97e0*/  HMMA.16816.F32 R20, R68.reuse, R84, R20 ;  /* 0x000000544414723c */ /* 0x044ff00000001814 */
[C---:B------:R-:W-:Y:S01]  /*97f0*/  HMMA.16816.F32 R24, R68.reuse, R86, R24 ;  /* 0x000000564418723c */ /* 0x040fe20000001818 */
[----:B------:R-:W2:Y:S07]  /*9800*/  LDSM.16.MT88.4 R84, [R192+0x5000] ;  /* 0x00500000c054783b */ /* 0x000eae0000004200 */
[C---:B----4-:R-:W-:Y:S04]  /*9810*/  HMMA.16816.F32 R28, R68.reuse, R72, R28 ;  /* 0x00000048441c723c */ /* 0x050fe8000000181c */
[--C-:B-1----:R-:W-:Y:S04]  /*9820*/  FFMA.FTZ R2, R224, c[0x0][0x2d0], -R141.reuse ;  /* 0x0000b400e0027a23 */ /* 0x102fe8000001088d */
[C---:B------:R-:W-:Y:S01]  /*9830*/  HMMA.16816.F32 R32, R68.reuse, R74, R32 ;  /* 0x0000004a4420723c */ /* 0x040fe20000001820 */
[----:B------:R1:W4:Y:S01]  /*9840*/  MUFU.EX2 R106, R2 ;  /* 0x00000002006a7308 */ /* 0x0003220000000800 */
[----:B------:R-:W2:Y:S06]  /*9850*/  LDSM.16.MT88.4 R72, [R194+0x5000] ;  /* 0x00500000c248783b */ /* 0x000eac0000004200 */
[C---:B---3--:R-:W-:Y:S08]  /*9860*/  HMMA.16816.F32 R36, R68.reuse, R76, R36 ;  /* 0x0000004c4424723c */ /* 0x048ff00000001824 */
[C---:B------:R-:W-:Y:S01]  /*9870*/  HMMA.16816.F32 R40, R68.reuse, R78, R40 ;  /* 0x0000004e4428723c */ /* 0x040fe20000001828 */
[----:B------:R-:W3:Y:S07]  /*9880*/  LDSM.16.MT88.4 R76, [R191+0x2000] ;  /* 0x00200000bf4c783b */ /* 0x000eee0000004200 */
[C---:B-----5:R-:W-:Y:S04]  /*9890*/  HMMA.16816.F32 R44, R68.reuse, R80, R44 ;  /* 0x00000050442c723c */ /* 0x060fe8000000182c */
[----:B-1----:R-:W-:Y:S02]  /*98a0*/  FFMA.FTZ R2, R226, c[0x0][0x2d0], -R140 ;  /* 0x0000b400e2027a23 */ /* 0x002fe4000001088c */
[----:B----4-:R-:W-:Y:S02]  /*98b0*/  FADD.FTZ R0, R106, R0 ;  /* 0x000000006a007221 */ /* 0x010fe40000010000 */
[C---:B------:R-:W-:Y:S01]  /*98c0*/  HMMA.16816.F32 R48, R68.reuse, R82, R48 ;  /* 0x000000524430723c */ /* 0x040fe20000001830 */
[----:B------:R1:W-:Y:S01]  /*98d0*/  MUFU.EX2 R157, R2 ;  /* 0x00000002009d7308 */ /* 0x0003e20000000800 */
[----:B------:R-:W4:Y:S02]  /*98e0*/  LDSM.16.MT88.4 R80, [R193+0x2000] ;  /* 0x00200000c150783b */ /* 0x000f240000004200 */
[----:B------:R-:W-:Y:S04]  /*98f0*/  FADD.FTZ R0, R105, R0 ;  /* 0x0000000069007221 */ /* 0x000fe80000010000 */
[C---:B--2---:R-:W-:Y:S08]  /*9900*/  HMMA.16816.F32 R52, R68.reuse, R84, R52 ;  /* 0x000000544434723c */ /* 0x044ff00000001834 */
[C---:B------:R-:W-:Y:S01]  /*9910*/  HMMA.16816.F32 R56, R68.reuse, R86, R56 ;  /* 0x000000564438723c */ /* 0x040fe20000001838 */
[----:B------:R-:W-:Y:S07]  /*9920*/  LDSM.16.MT88.4 R84, [R194+0x2000] ;  /* 0x00200000c254783b */ /* 0x000fee0000004200 */
[C---:B------:R-:W-:Y:S04]  /*9930*/  HMMA.16816.F32 R60, R68.reuse, R72, R60 ;  /* 0x00000048443c723c */ /* 0x040fe8000000183c */
[----:B-1----:R-:W-:Y:S04]  /*9940*/  FFMA.FTZ R2, R227, c[0x0][0x2d0], -R140 ;  /* 0x0000b400e3027a23 */ /* 0x002fe8000001088c */
[----:B------:R-:W-:Y:S01]  /*9950*/  HMMA.16816.F32 R64, R68, R74, R64 ;  /* 0x0000004a4440723c */ /* 0x000fe20000001840 */
[----:B------:R1:W2:Y:S01]  /*9960*/  MUFU.EX2 R156, R2 ;  /* 0x00000002009c7308 */ /* 0x0002a20000000800 */
[----:B------:R-:W5:Y:S05]  /*9970*/  LDSM.16.MT88.4 R72, [R192+0x2000] ;  /* 0x00200000c048783b */ /* 0x000f6a0000004200 */
[----:B------:R-:W-:Y:S02]  /*9980*/  F2FP.PACK_AB R68, R107, R158 ;  /* 0x0000009e6b44723e */ /* 0x000fe400000000ff */
[----:B------:R-:W-:Y:S03]  /*9990*/  F2FP.PACK_AB R69, R105, R106 ;  /* 0x0000006a6945723e */ /* 0x000fe600000000ff */
[--C-:B-1----:R-:W-:Y:S01]  /*99a0*/  FFMA.FTZ R2, R235, c[0x0][0x2d0], -R141.reuse ;  /* 0x0000b400eb027a23 */ /* 0x102fe2000001088d */
[----:B--2---:R-:W-:Y:S03]  /*99b0*/  F2FP.PACK_AB R70, R156, R157 ;  /* 0x0000009d9c46723e */ /* 0x004fe600000000ff */
[----:B------:R1:W2:Y:S02]  /*99c0*/  MUFU.EX2 R104, R2 ;  /* 0x0000000200687308 */ /* 0x0002a40000000800 */
[--C-:B-1----:R-:W-:Y:S02]  /*99d0*/  FFMA.FTZ R2, R240, c[0x0][0x2d0], -R141.reuse ;  /* 0x0000b400f0027a23 */ /* 0x102fe4000001088d */
[----:B--2---:R-:W-:Y:S06]  /*99e0*/  FADD.FTZ R0, R104, R0 ;  /* 0x0000000068007221 */ /* 0x004fec0000010000 */
[----:B------:R1:W2:Y:S02]  /*99f0*/  MUFU.EX2 R155, R2 ;  /* 0x00000002009b7308 */ /* 0x0002a40000000800 */
[--C-:B-1----:R-:W-:Y:S01]  /*9a00*/  FFMA.FTZ R2, R239, c[0x0][0x2d0], -R140.reuse ;  /* 0x0000b400ef027a23 */ /* 0x102fe2000001088c */
[C---:B--2---:R-:W-:Y:S01]  /*9a10*/  F2FP.PACK_AB R71, R155.reuse, R104 ;  /* 0x000000689b47723e */ /* 0x044fe200000000ff */
[----:B------:R-:W-:Y:S06]  /*9a20*/  FFMA.FTZ R140, R228, c[0x0][0x2d0], -R140 ;  /* 0x0000b400e48c7a23 */ /* 0x000fec000001088c */
[----:B------:R1:W-:Y:S01]  /*9a30*/  MUFU.EX2 R154, R2 ;  /* 0x00000002009a7308 */ /* 0x0003e20000000800 */
[----:B------:R-:W-:Y:S01]  /*9a40*/  FADD.FTZ R0, R155, R0 ;  /* 0x000000009b007221 */ /* 0x000fe20000010000 */
[C---:B---3--:R-:W-:Y:S08]  /*9a50*/  HMMA.16816.F32 R4, R68.reuse, R76, R4 ;  /* 0x0000004c4404723c */ /* 0x048ff00000001804 */
[----:B------:R-:W-:Y:S01]  /*9a60*/  MUFU.EX2 R115, R140 ;  /* 0x0000008c00737308 */ /* 0x000fe20000000800 */
[C---:B------:R-:W-:Y:S01]  /*9a70*/  HMMA.16816.F32 R8, R68.reuse, R78, R8 ;  /* 0x0000004e4408723c */ /* 0x040fe20000001808 */
[----:B------:R-:W2:Y:S07]  /*9a80*/  LDSM.16.MT88.4 R76, [R191+0x5800] ;  /* 0x00580000bf4c783b */ /* 0x000eae0000004200 */
[C---:B----4-:R-:W-:Y:S04]  /*9a90*/  HMMA.16816.F32 R12, R68.reuse, R80, R12 ;  /* 0x00000050440c723c */ /* 0x050fe8000000180c */
        /* <DEDUP_REMOVED lines=8> */
[--C-:B-1----:R-:W-:Y:S02]  /*9b20*/  FFMA.FTZ R2, R246, c[0x0][0x2d0], -R141.reuse ;  /* 0x0000b400f6027a23 */ /* 0x102fe4000001088d */
[----:B---3--:R-:W-:Y:S02]  /*9b30*/  FADD.FTZ R0, R149, R0 ;  /* 0x0000000095007221 */ /* 0x008fe40000010000 */
[C---:B------:R-:W-:Y:S01]  /*9b40*/  HMMA.16816.F32 R32, R68.reuse, R86, R32 ;  /* 0x000000564420723c */ /* 0x040fe20000001820 */
[----:B------:R1:W3:Y:S01]  /*9b50*/  MUFU.EX2 R150, R2 ;  /* 0x0000000200967308 */ /* 0x0002e20000000800 */
[----:B------:R-:W5:Y:S06]  /*9b60*/  LDSM.16.MT88.4 R84, [R194+0x5800] ;  /* 0x00580000c254783b */ /* 0x000f6c0000004200 */
[C---:B--2---:R-:W-:Y:S08]  /*9b70*/  HMMA.16816.F32 R36, R68.reuse, R76, R36 ;  /* 0x0000004c4424723c */ /* 0x044ff00000001824 */
[C---:B------:R-:W-:Y:S01]  /*9b80*/  HMMA.16816.F32 R40, R68.reuse, R78, R40 ;  /* 0x0000004e4428723c */ /* 0x040fe20000001828 */
[----:B------:R-:W2:Y:S07]  /*9b90*/  LDSM.16.MT88.4 R76, [R191+0x2800] ;  /* 0x00280000bf4c783b */ /* 0x000eae0000004200 */
[C---:B----4-:R-:W-:Y:S04]  /*9ba0*/  HMMA.16816.F32 R44, R68.reuse, R80, R44 ;  /* 0x00000050442c723c */ /* 0x050fe8000000182c */
[--C-:B-1----:R-:W-:Y:S02]  /*9bb0*/  FFMA.FTZ R2, R249, c[0x0][0x2d0], -R141.reuse ;  /* 0x0000b400f9027a23 */ /* 0x102fe4000001088d */
[----:B---3--:R-:W-:Y:S02]  /*9bc0*/  FADD.FTZ R0, R150, R0 ;  /* 0x0000000096007221 */ /* 0x008fe40000010000 */
        /* <DEDUP_REMOVED lines=9> */
[----:B------:R-:W-:Y:S01]  /*9c60*/  HMMA.16816.F32 R64, R68, R86, R64 ;  /* 0x000000564440723c */ /* 0x000fe20000001840 */
[----:B------:R-:W1:Y:S01]  /*9c70*/  MUFU.EX2 R147, R2 ;  /* 0x0000000200937308 */ /* 0x000e620000000800 */
[----:B------:R-:W3:Y:S05]  /*9c80*/  LDSM.16.MT88.4 R84, [R194+0x2800] ;  /* 0x00280000c254783b */ /* 0x000eea0000004200 */
[----:B------:R-:W-:Y:S02]  /*9c90*/  F2FP.PACK_AB R68, R153, R154 ;  /* 0x0000009a9944723e */ /* 0x000fe400000000ff */
[----:B------:R-:W-:Y:S03]  /*9ca0*/  F2FP.PACK_AB R69, R150, R149 ;  /* 0x000000959645723e */ /* 0x000fe600000000ff */
[----:B------:R-:W-:Y:S02]  /*9cb0*/  F2FP.PACK_AB R70, R151, R152 ;  /* 0x000000989746723e */ /* 0x000fe400000000ff */
[----:B-1----:R-:W-:Y:S01]  /*9cc0*/  F2FP.PACK_AB R71, R147, R148 ;  /* 0x000000949347723e */ /* 0x002fe200000000ff */
[--C-:B------:R-:W-:Y:S02]  /*9cd0*/  FFMA.FTZ R2, R142, c[0x0][0x2d0], -R141.reuse ;  /* 0x0000b4008e027a23 */ /* 0x100fe4000001088d */
[----:B------:R-:W1:Y:S01]  /*9ce0*/  MUFU.EX2 R142, R101 ;  /* 0x00000065008e7308 */ /* 0x000e620000000800 */
[----:B------:R-:W-:Y:S02]  /*9cf0*/  FFMA.FTZ R141, R113, c[0x0][0x2d0], -R141 ;  /* 0x0000b400718d7a23 */ /* 0x000fe4000001088d */
[----:B------:R-:W-:Y:S01]  /*9d00*/  FADD.FTZ R0, R147, R0 ;  /* 0x0000000093007221 */ /* 0x000fe20000010000 */
[C---:B--2---:R-:W-:Y:S06]  /*9d10*/  HMMA.16816.F32 R4, R68.reuse, R76, R4 ;  /* 0x0000004c4404723c */ /* 0x044fec0000001804 */
[----:B------:R-:W-:Y:S02]  /*9d20*/  MUFU.EX2 R113, R97 ;  /* 0x0000006100717308 */ /* 0x000fe40000000800 */
[C---:B------:R-:W-:Y:S01]  /*9d30*/  HMMA.16816.F32 R8, R68.reuse, R78, R8 ;  /* 0x0000004e4408723c */ /* 0x040fe20000001808 */
[----:B------:R-:W2:Y:S07]  /*9d40*/  LDSM.16.MT88.4 R76, [R192+0x6000] ;  /* 0x00600000c04c783b */ /* 0x000eae0000004200 */
[C---:B----4-:R-:W-:Y:S01]  /*9d50*/  HMMA.16816.F32 R12, R68.reuse, R80, R12 ;  /* 0x00000050440c723c */ /* 0x050fe2000000180c */
[----:B------:R4:W3:Y:S03]  /*9d60*/  MUFU.EX2 R144, R2 ;  /* 0x0000000200907308 */ /* 0x0008e60000000800 */
[----:B-1----:R-:W-:Y:S04]  /*9d70*/  F2FP.PACK_AB R138, R115, R142 ;  /* 0x0000008e738a723e */ /* 0x002fe800000000ff */
[C---:B------:R-:W-:Y:S01]  /*9d80*/  HMMA.16816.F32 R16, R68.reuse, R82, R16 ;  /* 0x000000524410723c */ /* 0x040fe20000001810 */
[----:B------:R-:W1:Y:S02]  /*9d90*/  LDSM.16.MT88.4 R80, [R194+0x6000] ;  /* 0x00600000c250783b */ /* 0x000e640000004200 */
[----:B------:R-:W2:Y:S05]  /*9da0*/  MUFU.EX2 R3, R141 ;  /* 0x0000008d00037308 */ /* 0x000eaa0000000800 */
[C---:B-----5:R-:W-:Y:S08]  /*9db0*/  HMMA.16816.F32 R20, R68.reuse, R72, R20 ;  /* 0x000000484414723c */ /* 0x060ff00000001814 */
[C---:B------:R-:W-:Y:S01]  /*9dc0*/  HMMA.16816.F32 R24, R68.reuse, R74, R24 ;  /* 0x0000004a4418723c */ /* 0x040fe20000001818 */
[----:B------:R-:W5:Y:S03]  /*9dd0*/  LDSM.16.MT88.4 R72, [R193+0x3000] ;  /* 0x00300000c148783b */ /* 0x000f660000004200 */
[----:B----4-:R-:W-:Y:S01]  /*9de0*/  FADD.FTZ R2, R103, R98 ;  /* 0x0000006267027221 */ /* 0x010fe20000010000 */
[----:B---3--:R-:W-:Y:S01]  /*9df0*/  F2FP.PACK_AB R137, R143, R144 ;  /* 0x000000908f89723e */ /* 0x008fe200000000ff */
[----:B------:R-:W-:Y:S02]  /*9e00*/  FADD.FTZ R0, R144, R0 ;  /* 0x0000000090007221 */ /* 0x000fe40000010000 */
[C---:B------:R-:W-:Y:S01]  /*9e10*/  HMMA.16816.F32 R28, R68.reuse, R84, R28 ;  /* 0x00000054441c723c */ /* 0x040fe2000000181c */
[----:B------:R-:W-:Y:S03]  /*9e20*/  LDSM.16.MT88.4 R96, [R191+0x6800] ;  /* 0x00680000bf60783b */ /* 0x000fe60000004200 */
[----:B------:R-:W-:Y:S01]  /*9e30*/  FADD.FTZ R2, R119, R2 ;  /* 0x0000000277027221 */ /* 0x000fe20000010000 */
[----:B--2---:R-:W-:Y:S01]  /*9e40*/  F2FP.PACK_AB R139, R3, R113 ;  /* 0x00000071038b723e */ /* 0x004fe200000000ff */
[----:B------:R-:W-:Y:S02]  /*9e50*/  FADD.FTZ R0, R143, R0 ;  /* 0x000000008f007221 */ /* 0x000fe40000010000 */
[C---:B------:R-:W-:Y:S01]  /*9e60*/  HMMA.16816.F32 R32, R68.reuse, R86, R32 ;  /* 0x000000564420723c */ /* 0x040fe20000001820 */
[----:B------:R-:W2:Y:S03]  /*9e70*/  LDSM.16.MT88.4 R84, [R192+0x3000] ;  /* 0x00300000c054783b */ /* 0x000ea60000004200 */
[----:B------:R-:W-:Y:S02]  /*9e80*/  FADD.FTZ R2, R117, R2 ;  /* 0x0000000275027221 */ /* 0x000fe40000010000 */
[----:B------:R-:W-:Y:S02]  /*9e90*/  FADD.FTZ R0, R113, R0 ;  /* 0x0000000071007221 */ /* 0x000fe40000010000 */
[C---:B------:R-:W-:Y:S01]  /*9ea0*/  HMMA.16816.F32 R36, R68.reuse, R88, R36 ;  /* 0x000000584424723c */ /* 0x040fe20000001824 */
[----:B------:R-:W-:Y:S03]  /*9eb0*/  LDSM.16.MT88.4 R100, [R193+0x6800] ;  /* 0x00680000c164783b */ /* 0x000fe60000004200 */
[----:B------:R-:W-:Y:S02]  /*9ec0*/  FADD.FTZ R3, R3, R0 ;  /* 0x0000000003037221 */ /* 0x000fe40000010000 */
[----:B------:R-:W-:Y:S02]  /*9ed0*/  FADD.FTZ R2, R163, R2 ;  /* 0x00000002a3027221 */ /* 0x000fe40000010000 */
[C---:B------:R-:W-:Y:S01]  /*9ee0*/  HMMA.16816.F32 R40, R68.reuse, R90, R40 ;  /* 0x0000005a4428723c */ /* 0x040fe20000001828 */
[----:B------:R-:W3:Y:S03]  /*9ef0*/  LDSM.16.MT88.4 R88, [R194+0x3000] ;  /* 0x00300000c258783b */ /* 0x000ee60000004200 */
[----:B------:R-:W-:Y:S02]  /*9f00*/  FADD.FTZ R2, R111, R2 ;  /* 0x000000026f027221 */ /* 0x000fe40000010000 */
[----:B------:R-:W-:Y:S02]  /*9f10*/  IMAD.MOV.U32 R113, RZ, RZ, R112 ;  /* 0x000000ffff717224 */ /* 0x000fe400078e0070 */
[C---:B------:R-:W-:Y:S01]  /*9f20*/  HMMA.16816.F32 R44, R68.reuse, R92, R44 ;  /* 0x0000005c442c723c */ /* 0x040fe2000000182c */
[----:B------:R-:W2:Y:S03]  /*9f30*/  LDSM.16.MT88.4 R108, [R192+0x6800] ;  /* 0x00680000c06c783b */ /* 0x000ea60000004200 */
        /* <DEDUP_REMOVED lines=9> */
[----:B------:R-:W-:Y:S04]  /*9fd0*/  HMMA.16816.F32 R64, R68, R82, R64 ;  /* 0x000000524440723c */ /* 0x000fe80000001840 */
[----:B------:R-:W-:Y:S04]  /*9fe0*/  FADD.FTZ R2, R233, R2 ;  /* 0x00000002e9027221 */ /* 0x000fe80000010000 */
[C---:B------:R-:W-:Y:S01]  /*9ff0*/  HMMA.16816.F32 R116, R136.reuse, R120, R4 ;  /* 0x000000788874723c */ /* 0x040fe20000001804 */
[----:B------:R-:W1:Y:S04]  /*a000*/  LDSM.16.MT88.4 R4, [R194+0x6800] ;  /* 0x00680000c204783b */ /* 0x000e680000004200 */
[----:B------:R-:W-:Y:S03]  /*a010*/  FADD.FTZ R2, R218, R2 ;  /* 0x00000002da027221 */ /* 0x000fe60000010000 */
[C---:B------:R-:W-:Y:S01]  /*a020*/  HMMA.16816.F32 R120, R136.reuse, R122, R8 ;  /* 0x0000007a8878723c */ /* 0x040fe20000001808 */
[----:B------:R-:W4:Y:S03]  /*a030*/  LDL R8, [R1+0x3c] ;  /* 0x00003c0001087983 */ /* 0x000f260000100800 */
[----:B------:R-:W-:Y:S01]  /*a040*/  FADD.FTZ R2, R127, R2 ;  /* 0x000000027f027221 */ /* 0x000fe20000010000 */
[----:B------:R3:W-:Y:S03]  /*a050*/  STL [R1+0x20], R3 ;  /* 0x0000200301007387 */ /* 0x0007e60000100800 */
[C---:B-----5:R-:W-:Y:S04]  /*a060*/  HMMA.16816.F32 R68, R136.reuse, R72, R12 ;  /* 0x000000488844723c */ /* 0x060fe8000000180c */
[----:B------:R-:W-:Y:S04]  /*a070*/  FADD.FTZ R2, R161, R2 ;  /* 0x00000002a1027221 */ /* 0x000fe80000010000 */
[C---:B------:R-:W-:Y:S04]  /*a080*/  HMMA.16816.F32 R72, R136.reuse, R74, R16 ;  /* 0x0000004a8848723c */ /* 0x040fe80000001810 */
[----:B------:R-:W-:Y:S04]  /*a090*/  FADD.FTZ R2, R160, R2 ;  /* 0x00000002a0027221 */ /* 0x000fe80000010000 */
[C---:B--2---:R-:W-:Y:S04]  /*a0a0*/  HMMA.16816.F32 R76, R136.reuse, R84, R20 ;  /* 0x00000054884c723c */ /* 0x044fe80000001814 */
[----:B------:R-:W-:Y:S02]  /*a0b0*/  FADD.FTZ R2, R158, R2 ;  /* 0x000000029e027221 */ /* 0x000fe40000010000 */
[----:B---3--:R-:W-:Y:S02]  /*a0c0*/  IMAD.MOV.U32 R3, RZ, RZ, R114 ;  /* 0x000000ffff037224 */ /* 0x008fe400078e0072 */
        /* <DEDUP_REMOVED lines=21> */
[----:B------:R-:W-:Y:S02]  /*a220*/  FADD.FTZ R0, R115, R2 ;  /* 0x0000000273007221 */ /* 0x000fe40000010000 */
[----:B------:R-:W-:Y:S03]  /*a230*/  IMAD.MOV.U32 R115, RZ, RZ, R112 ;  /* 0x000000ffff737224 */ /* 0x000fe600078e0070 */
[----:B------:R1:W-:Y:S01]  /*a240*/  STL [R1+0x24], R0 ;  /* 0x0000240001007387 */ /* 0x0003e20000100800 */
[----:B----4-:R-:W-:Y:S02]  /*a250*/  ISETP.GT.AND P0, PT, R214, R8, PT ;  /* 0x00000008d600720c */ /* 0x010fe40003f04270 */
[----:B------:R-:W-:Y:S11]  /*a260*/  IMAD.MOV.U32 R214, RZ, RZ, R217 ;  /* 0x000000ffffd67224 */ /* 0x000ff600078e00d9 */
[----:B-1----:R-:W-:-:S05]  /*a270*/  @P0 BRA `(.L_x_1024) ;  /* 0xffffc45000000947 */ /* 0x002fca000383ffff */
.L_x_1019:
[----:B-1----:R-:W2:Y:S02]  /*a280*/  LDL R0, [R1+0x28] ;  /* 0x0000280001007983 */ /* 0x002ea40000100800 */
[----:B--2---:R-:W-:-:S13]  /*a290*/  ISETP.GE.AND P0, PT, R217, R0, PT ;  /* 0x00000000d900720c */ /* 0x004fda0003f06270 */
[----:B------:R-:W-:Y:S05]  /*a2a0*/  @!P0 BRA `(.L_x_1025) ;  /* 0x0000327000008947 */ /* 0x000fea0003800000 */
.L_x_1028:
[----:B------:R-:W2:Y:S01]  /*a2b0*/  LDL.64 R218, [R1+0x8] ;  /* 0x0000080001da7983 */ /* 0x000ea20000100a00 */
[----:B------:R-:W-:Y:S04]  /*a2c0*/  DEPBAR.LE SB0, 0x0 ;  /* 0x000080000000791a */ /* 0x000fe80000000000 */
[----:B------:R-:W3:Y:S01]  /*a2d0*/  LDL.64 R214, [R1] ;  /* 0x0000000001d67983 */ /* 0x000ee20000100a00 */
[----:B------:R-:W-:Y:S01]  /*a2e0*/  WARPSYNC 0xffffffff ;  /* 0xffffffff00007948 */ /* 0x000fe20003800000 */
[----:B-1----:R-:W-:Y:S01]  /*a2f0*/  SHF.R.S32.HI R0, RZ, 0x1f, R217 ;  /* 0x0000001fff007819 */ /* 0x002fe200000114d9 */
[C---:B------:R-:W-:Y:S01]  /*a300*/  IMAD.WIDE.U32 R28, R217.reuse, c[0x0][0x208], RZ ;  /* 0x00008200d91c7a25 */ /* 0x040fe200078e00ff */
[----:B------:R-:W-:Y:S01]  /*a310*/  ULDC.64 UR4, c[0x0][0x208] ;  /* 0x0000820000047ab9 */ /* 0x000fe20000000a00 */
[----:B------:R-:W4:Y:S01]  /*a320*/  LDL.64 R44, [R1+0x30] ;  /* 0x00003000012c7983 */ /* 0x000f220000100a00 */
[----:B------:R-:W-:Y:S01]  /*a330*/  UMOV UR9, 0x5 ;  /* 0x0000000500097882 */ /* 0x000fe20000000000 */
[----:B------:R-:W-:Y:S01]  /*a340*/  IMAD R0, R0, c[0x0][0x208], RZ ;  /* 0x0000820000007a24 */ /* 0x000fe200078e02ff */
[----:B------:R-:W-:Y:S01]  /*a350*/  USHF.L.U32 UR8, UR4, 0x5, URZ ;  /* 0x0000000504087899 */ /* 0x000fe2000800063f */
[----:B------:R-:W-:Y:S01]  /*a360*/  BSSY B0, `(.L_x_1026) ;  /* 0x000011e000007945 */ /* 0x000fe20003800000 */
[----:B------:R-:W5:Y:S01]  /*a370*/  LDL R31, [R1+0x2c] ;  /* 0x00002c00011f7983 */ /* 0x000f620000100800 */
[----:B------:R-:W-:Y:S01]  /*a380*/  IMAD R0, R217, c[0x0][0x20c], R0 ;  /* 0x00008300d9007a24 */ /* 0x000fe200078e0200 */
[----:B------:R-:W-:Y:S02]  /*a390*/  USHF.L.U64.HI UR9, UR4, UR9, UR5 ;  /* 0x0000000904097299 */ /* 0x000fe40008010205 */
[----:B------:R-:W-:Y:S01]  /*a3a0*/  UIADD3 UR5, UP0, UR8, UR8, URZ ;  /* 0x0000000808057290 */ /* 0x000fe2000ff1e03f */
[----:B------:R-:W-:Y:S01]  /*a3b0*/  BAR.SYNC.DEFER_BLOCKING 0x0 ;  /* 0x0000000000007b1d */ /* 0x000fe20000010000 */
[----:B------:R-:W-:Y:S02]  /*a3c0*/  IMAD.IADD R0, R29, 0x1, R0 ;  /* 0x000000011d007824 */ /* 0x000fe400078e0200 */
[----:B------:R-:W-:Y:S01]  /*a3d0*/  IMAD.U32 R20, RZ, RZ, UR8 ;  /* 0x00000008ff147e24 */ /* 0x000fe2000f8e00ff */
[----:B------:R-:W-:Y:S01]  /*a3e0*/  UIADD3.X UR4, UR9, UR9, URZ, UP0, !UPT ;  /* 0x0000000909047290 */ /* 0x000fe200087fe43f */
[----:B------:R-:W-:Y:S02]  /*a3f0*/  IMAD R47, R0, 0x70, RZ ;  /* 0x00000070002f7824 */ /* 0x000fe400078e02ff */
[----:B------:R-:W-:Y:S04]  /*a400*/  IMAD.U32 R21, RZ, RZ, UR9 ;  /* 0x00000009ff157e24 */ /* 0x000fe8000f8e00ff */
[----:B------:R-:W-:Y:S01]  /*a410*/  IMAD.WIDE.U32 R20, R28, 0x70, R20 ;  /* 0x000000701c147825 */ /* 0x000fe200078e0014 */
[----:B------:R-:W1:Y:S05]  /*a420*/  LDSM.16.M88.4 R8, [R188] ;  /* 0x00000000bc08783b */ /* 0x000e6a0000000200 */
[----:B------:R-:W1:Y:S05]  /*a430*/  LDSM.16.M88.4 R16, [R188+0x800] ;  /* 0x00080000bc10783b */ /* 0x000e6a0000000200 */
[----:B------:R-:W2:Y:S05]  /*a440*/  LDSM.16.M88.4 R24, [R188+0x1000] ;  /* 0x00100000bc18783b */ /* 0x000eaa0000000200 */
[----:B------:R-:W5:Y:S05]  /*a450*/  LDL R112, [R1+0x28] ;  /* 0x0000280001707983 */ /* 0x000f6a0000100800 */
[----:B------:R-:W2:Y:S05]  /*a460*/  LDSM.16.M88.4 R32, [R188+0x1800] ;  /* 0x00180000bc20783b */ /* 0x000eaa0000000200 */
[----:B------:R-:W2:Y:S05]  /*a470*/  LDSM.16.M88.4 R40, [R188+0x2000] ;  /* 0x00200000bc28783b */ /* 0x000eaa0000000200 */
[----:B------:R-:W2:Y:S05]  /*a480*/  LDSM.16.M88.4 R48, [R188+0x2800] ;  /* 0x00280000bc30783b */ /* 0x000eaa0000000200 */
[----:B------:R-:W2:Y:S01]  /*a490*/  LDSM.16.M88.4 R56, [R188+0x3000] ;  /* 0x00300000bc38783b */ /* 0x000ea20000000200 */
[C---:B-1----:R-:W-:Y:S04]  /*a4a0*/  HMMA.16816.F32 R4, R128.reuse, R8, RZ ;  /* 0x000000088004723c */ /* 0x042fe800000018ff */
[----:B------:R-:W1:Y:S05]  /*a4b0*/  LDSM.16.M88.4 R136, [R195] ;  /* 0x00000000c388783b */ /* 0x000e6a0000000200 */
[----:B------:R-:W1:Y:S01]  /*a4c0*/  LDSM.16.M88.4 R140, [R204] ;  /* 0x00000000cc8c783b */ /* 0x000e620000000200 */
[C---:B------:R-:W-:Y:S04]  /*a4d0*/  HMMA.16816.F32 R8, R128.reuse, R10, RZ ;  /* 0x0000000a8008723c */ /* 0x040fe800000018ff */
[----:B------:R-:W1:Y:S04]  /*a4e0*/  LDSM.16.M88.4 R144, [R205] ;  /* 0x00000000cd90783b */ /* 0x000e680000000200 */
[C---:B------:R-:W-:Y:S01]  /*a4f0*/  HMMA.16816.F32 R12, R128.reuse, R16, RZ ;  /* 0x00000010800c723c */ /* 0x040fe200000018ff */
[----:B------:R-:W1:Y:S05]  /*a500*/  LDSM.16.M88.4 R148, [R206] ;  /* 0x00000000ce94783b */ /* 0x000e6a0000000200 */
[----:B------:R-:W1:Y:S02]  /*a510*/  LDSM.16.M88.4 R152, [R207] ;  /* 0x00000000cf98783b */ /* 0x000e640000000200 */
[C---:B------:R-:W-:Y:S03]  /*a520*/  HMMA.16816.F32 R16, R128.reuse, R18, RZ ;  /* 0x000000128010723c */ /* 0x040fe600000018ff */
[----:B------:R-:W1:Y:S05]  /*a530*/  LDSM.16.M88.4 R156, [R208] ;  /* 0x00000000d09c783b */ /* 0x000e6a0000000200 */
[----:B------:R-:W1:Y:S05]  /*a540*/  LDSM.16.M88.4 R160, [R209] ;  /* 0x00000000d1a0783b */ /* 0x000e6a0000000200 */
[----:B------:R-:W1:Y:S02]  /*a550*/  S2R R30, SR_TID.X ;  /* 0x00000000001e7919 */ /* 0x000e640000002100 */
[----:B-1----:R-:W-:Y:S01]  /*a560*/  ISETP.GT.AND P4, PT, R30, 0x7f, PT ;  /* 0x0000007f1e00780c */ /* 0x002fe20003f84270 */
[----:B--2---:R-:W-:Y:S01]  /*a570*/  IMAD.MOV.U32 R2, RZ, RZ, R218 ;  /* 0x000000ffff027224 */ /* 0x004fe200078e00da */
[----:B------:R-:W-:Y:S01]  /*a580*/  IADD3 R38, P1, R218, R20, RZ ;  /* 0x00000014da267210 */ /* 0x000fe20007f3e0ff */
[----:B---3--:R-:W-:Y:S04]  /*a590*/  IMAD.MOV.U32 R3, RZ, RZ, R215 ;  /* 0x000000ffff037224 */ /* 0x008fe800078e00d7 */
[----:B------:R-:W-:Y:S01]  /*a5a0*/  IMAD.WIDE.U32 R2, R28, 0x70, R2 ;  /* 0x000000701c027825 */ /* 0x000fe200078e0002 */
[----:B----4-:R-:W-:Y:S03]  /*a5b0*/  ISETP.GE.AND P5, PT, R44, c[0x0][0x1d4], PT ;  /* 0x000075002c007a0c */ /* 0x010fe60003fa6270 */
[----:B------:R-:W-:Y:S01]  /*a5c0*/  IMAD.IADD R0, R3, 0x1, R47 ;  /* 0x0000000103007824 */ /* 0x000fe200078e022f */
[C---:B------:R-:W-:Y:S01]  /*a5d0*/  LEA R36, P0, R2.reuse, c[0x0][0x1f8], 0x1 ;  /* 0x00007e0002247a11 */ /* 0x040fe200078008ff */
[----:B------:R-:W-:Y:S01]  /*a5e0*/  IMAD.U32 R3, RZ, RZ, UR4 ;  /* 0x00000004ff037e24 */ /* 0x000fe2000f8e00ff */
[----:B-----5:R-:W-:Y:S02]  /*a5f0*/  ISETP.GE.AND P6, PT, R31, c[0x0][0x1d4], PT ;  /* 0x000075001f007a0c */ /* 0x020fe40003fc6270 */
[----:B------:R-:W-:Y:S01]  /*a600*/  LEA.HI.X R37, R2, c[0x0][0x1fc], R0, 0x1, P0 ;  /* 0x00007f0002257a11 */ /* 0x000fe200000f0c00 */
[----:B------:R-:W-:Y:S01]  /*a610*/  IMAD.IADD R0, R47, 0x1, R21 ;  /* 0x000000012f007824 */ /* 0x000fe200078e0215 */
[----:B------:R-:W-:Y:S01]  /*a620*/  IADD3 R39, P0, R20, UR8, RZ ;  /* 0x0000000814277c10 */ /* 0x000fe2000ff1e0ff */
[----:B------:R-:W-:Y:S01]  /*a630*/  IMAD.U32 R2, RZ, RZ, UR5 ;  /* 0x00000005ff027e24 */ /* 0x000fe2000f8e00ff */
[C---:B------:R-:W-:Y:S01]  /*a640*/  HMMA.16816.F32 R20, R128.reuse, R24, RZ ;  /* 0x000000188014723c */ /* 0x040fe200000018ff */
[----:B------:R-:W-:Y:S01]  /*a650*/  @!PT LDS RZ, [RZ] ;  /* 0x00000000fffff984 */ /* 0x000fe20000000800 */
[----:B------:R-:W-:Y:S01]  /*a660*/  @!PT LDS RZ, [RZ] ;  /* 0x00000000fffff984 */ /* 0x000fe20000000800 */
[----:B------:R-:W-:Y:S01]  /*a670*/  @!PT LDS RZ, [RZ] ;  /* 0x00000000fffff984 */ /* 0x000fe20000000800 */
[----:B------:R1:W-:Y:S01]  /*a680*/  LDGSTS.E.BYPASS.LTC128B.128 [R216+0x100], [R36.64], !P5 ;  /* 0x0010000024d87fae */ /* 0x0003e2000e901d46 */
[----:B------:R-:W-:Y:S01]  /*a690*/  IADD3.X R44, R0, UR9, RZ, P0, !PT ;  /* 0x00000009002c7c10 */ /* 0x000fe200087fe4ff */
[----:B------:R-:W-:Y:S04]  /*a6a0*/  IMAD.WIDE.U32 R52, R28, 0x70, R2 ;  /* 0x000000701c347825 */ /* 0x000fe800078e0002 */
[----:B------:R1:W-:Y:S01]  /*a6b0*/  LDGSTS.E.BYPASS.LTC128B.128 [R216+0x3900], [R36.64+0x80], !P6 ;  /* 0x0390008024d87fae */ /* 0x0003e2000f101d46 */
[C---:B------:R-:W-:Y:S01]  /*a6c0*/  HMMA.16816.F32 R24, R128.reuse, R26, RZ ;  /* 0x0000001a8018723c */ /* 0x040fe200000018ff */
[----:B------:R-:W-:Y:S03]  /*a6d0*/  IMAD.X R3, R0, 0x1, R215, P1 ;  /* 0x0000000100037824 */ /* 0x000fe600008e06d7 */
[C---:B------:R-:W-:Y:S02]  /*a6e0*/  LEA R2, P1, R38.reuse, c[0x0][0x1f8], 0x1 ;  /* 0x00007e0026027a11 */ /* 0x040fe400078208ff */
[----:B------:R-:W-:Y:S02]  /*a6f0*/  IADD3 R0, P0, R39, R218, RZ ;  /* 0x000000da27007210 */ /* 0x000fe40007f1e0ff */
[C---:B------:R-:W-:Y:S01]  /*a700*/  HMMA.16816.F32 R28, R128.reuse, R32, RZ ;  /* 0x00000020801c723c */ /* 0x040fe200000018ff */
[----:B------:R-:W-:Y:S03]  /*a710*/  LEA.HI.X R3, R38, c[0x0][0x1fc], R3, 0x1, P1 ;  /* 0x00007f0026037a11 */ /* 0x000fe600008f0c03 */
[----:B------:R-:W-:Y:S02]  /*a720*/  LEA R54, P2, R0, c[0x0][0x1f8], 0x1 ;  /* 0x00007e0000367a11 */ /* 0x000fe400078408ff */
[----:B------:R2:W-:Y:S01]  /*a730*/  LDGSTS.E.BYPASS.LTC128B.128 [R216+0x1100], [R2.64], !P5 ;  /* 0x0110000002d87fae */ /* 0x0005e2000e901d46 */
[----:B------:R-:W-:Y:S01]  /*a740*/  IADD3 R45, P3, R218, R52, RZ ;  /* 0x00000034da2d7210 */ /* 0x000fe20007f7e0ff */
[C---:B------:R-:W-:Y:S03]  /*a750*/  HMMA.16816.F32 R32, R128.reuse, R34, RZ ;  /* 0x000000228020723c */ /* 0x040fe600000018ff */
[----:B------:R2:W-:Y:S01]  /*a760*/  LDGSTS.E.BYPASS.LTC128B.128 [R216+0x4900], [R2.64+0x80], !P6 ;  /* 0x0490008002d87fae */ /* 0x0005e2000f101d46 */
[----:B------:R-:W-:Y:S01]  /*a770*/  IADD3.X R47, R215, R47, R53, P3, !PT ;  /* 0x0000002fd72f7210 */ /* 0x000fe20001ffe435 */
[----:B-1----:R-:W-:Y:S01]  /*a780*/  IMAD.X R36, R44, 0x1, R215, P0 ;  /* 0x000000012c247824 */ /* 0x002fe200000e06d7 */
[----:B------:R-:W-:Y:S02]  /*a790*/  @!P4 IADD3 R46, P1, P0, R218, UR8, R39 ;  /* 0x00000008da2ecc10 */ /* 0x000fe4000f83e027 */
[----:B------:R-:W-:Y:S01]  /*a7a0*/  ISETP.GT.AND P3, PT, R217, R112, PT ;  /* 0x00000070d900720c */ /* 0x000fe20003f64270 */
[----:B------:R-:W-:Y:S03]  /*a7b0*/  IMAD.MOV.U32 R112, RZ, RZ, R114 ;  /* 0x000000ffff707224 */ /* 0x000fe600078e0072 */
[----:B------:R-:W-:Y:S02]  /*a7c0*/  LEA.HI.X R55, R0, c[0x0][0x1fc], R36, 0x1, P2 ;  /* 0x00007f0000377a11 */ /* 0x000fe400010f0c24 */
[C---:B------:R-:W-:Y:S01]  /*a7d0*/  HMMA.16816.F32 R36, R128.reuse, R40, RZ ;  /* 0x000000288024723c */ /* 0x040fe200000018ff */
[----:B------:R-:W-:Y:S02]  /*a7e0*/  @!P4 IADD3.X R0, R215, UR9, R44, P1, P0 ;  /* 0x00000009d700cc10 */ /* 0x000fe40008fe042c */
[C---:B------:R-:W-:Y:S01]  /*a7f0*/  LEA R52, P1, R45.reuse, c[0x0][0x1f8], 0x1 ;  /* 0x00007e002d347a11 */ /* 0x040fe200078208ff */
[----:B------:R1:W-:Y:S01]  /*a800*/  LDGSTS.E.BYPASS.LTC128B.128 [R216+0x2100], [R54.64], !P5 ;  /* 0x0210000036d87fae */ /* 0x0003e2000e901d46 */
[C---:B------:R-:W-:Y:S02]  /*a810*/  @!P4 LEA R214, P0, R46.reuse, c[0x0][0x1f8], 0x1 ;  /* 0x00007e002ed6ca11 */ /* 0x040fe400078008ff */
[----:B------:R-:W-:Y:S01]  /*a820*/  LEA.HI.X R53, R45, c[0x0][0x1fc], R47, 0x1, P1 ;  /* 0x00007f002d357a11 */ /* 0x000fe200008f0c2f */
[C---:B------:R-:W-:Y:S01]  /*a830*/  HMMA.16816.F32 R40, R128.reuse, R42, RZ ;  /* 0x0000002a8028723c */ /* 0x040fe200000018ff */
[----:B------:R-:W-:Y:S03]  /*a840*/  @!P4 LEA.HI.X R215, R46, c[0x0][0x1fc], R0, 0x1, P0 ;  /* 0x00007f002ed7ca11 */ /* 0x000fe600000f0c00 */
[----:B------:R1:W-:Y:S04]  /*a850*/  LDGSTS.E.BYPASS.LTC128B.128 [R216+0x5900], [R52.64+0x80], !P6 ;  /* 0x0590008034d87fae */ /* 0x0003e8000f101d46 */
[C---:B------:R-:W-:Y:S01]  /*a860*/  HMMA.16816.F32 R44, R128.reuse, R48, RZ ;  /* 0x00000030802c723c */ /* 0x040fe200000018ff */
[----:B------:R2:W-:Y:S05]  /*a870*/  @!P4 LDGSTS.E.BYPASS.LTC128B.128 [R216+0x3100], [R214.64], !P5 ;  /* 0x03100000d6d8cfae */ /* 0x0005ea000e901d46 */
[----:B------:R2:W-:Y:S02]  /*a880*/  @!P4 LDGSTS.E.BYPASS.LTC128B.128 [R216+0x6900], [R214.64+0x80], !P6 ;  /* 0x06900080d6d8cfae */ /* 0x0005e4000f101d46 */
[C---:B------:R-:W-:Y:S03]  /*a890*/  HMMA.16816.F32 R48, R128.reuse, R50, RZ ;  /* 0x000000328030723c */ /* 0x040fe600000018ff */
[----:B------:R-:W0:Y:S05]  /*a8a0*/  LDGDEPBAR ;  /* 0x00000000000079af */ /* 0x000e2a0000000000 */
[C---:B-1----:R-:W-:Y:S08]  /*a8b0*/  HMMA.16816.F32 R52, R128.reuse, R56, RZ ;  /* 0x000000388034723c */ /* 0x042ff000000018ff */
[----:B------:R-:W-:Y:S08]  /*a8c0*/  HMMA.16816.F32 R56, R128, R58, RZ ;  /* 0x0000003a8038723c */ /* 0x000ff000000018ff */
[C---:B------:R-:W-:Y:S08]  /*a8d0*/  HMMA.16816.F32 R4, R132.reuse, R136, R4 ;  /* 0x000000888404723c */ /* 0x040ff00000001804 */
[C---:B------:R-:W-:Y:S01]  /*a8e0*/  HMMA.16816.F32 R8, R132.reuse, R138, R8 ;  /* 0x0000008a8408723c */ /* 0x040fe20000001808 */
[----:B------:R-:W1:Y:S07]  /*a8f0*/  LDSM.16.M88.4 R136, [R190] ;  /* 0x00000000be88783b */ /* 0x000e6e0000000200 */
        /* <DEDUP_REMOVED lines=11> */
[----:B------:R-:W2:Y:S07]  /*a9b0*/  LDSM.16.M88.4 R152, [R190+0x2000] ;  /* 0x00200000be98783b */ /* 0x000eae0000000200 */
[C---:B------:R-:W-:Y:S08]  /*a9c0*/  HMMA.16816.F32 R44, R132.reuse, R156, R44 ;  /* 0x0000009c842c723c */ /* 0x040ff0000000182c */
[C---:B------:R-:W-:Y:S01]  /*a9d0*/  HMMA.16816.F32 R48, R132.reuse, R158, R48 ;  /* 0x0000009e8430723c */ /* 0x040fe20000001830 */
[----:B------:R-:W2:Y:S07]  /*a9e0*/  LDSM.16.M88.4 R156, [R190+0x2800] ;  /* 0x00280000be9c783b */ /* 0x000eae0000000200 */
[C---:B------:R-:W-:Y:S08]  /*a9f0*/  HMMA.16816.F32 R52, R132.reuse, R160, R52 ;  /* 0x000000a08434723c */ /* 0x040ff00000001834 */
[----:B------:R-:W-:Y:S01]  /*aa00*/  HMMA.16816.F32 R56, R132, R162, R56 ;  /* 0x000000a28438723c */ /* 0x000fe20000001838 */
[----:B------:R-:W2:Y:S07]  /*aa10*/  LDSM.16.M88.4 R160, [R190+0x3000] ;  /* 0x00300000bea0783b */ /* 0x000eae0000000200 */
[C---:B-1----:R-:W-:Y:S08]  /*aa20*/  HMMA.16816.F32 R4, R164.reuse, R136, R4 ;  /* 0x00000088a404723c */ /* 0x042ff00000001804 */
[C---:B------:R-:W-:Y:S01]  /*aa30*/  HMMA.16816.F32 R8, R164.reuse, R138, R8 ;  /* 0x0000008aa408723c */ /* 0x040fe20000001808 */
[----:B------:R-:W1:Y:S07]  /*aa40*/  LDSM.16.M88.4 R136, [R189] ;  /* 0x00000000bd88783b */ /* 0x000e6e0000000200 */
        /* <DEDUP_REMOVED lines=54> */
[C---:B------:R-:W-:Y:S08]  /*adb0*/  HMMA.16816.F32 R44, R172.reuse, R156, R44 ;  /* 0x0000009cac2c723c */ /* 0x040ff0000000182c */
[C---:B------:R-:W-:Y:S01]  /*adc0*/  HMMA.16816.F32 R48, R172.reuse, R158, R48 ;  /* 0x0000009eac30723c */ /* 0x040fe20000001830 */
[----:B------:R-:W2:Y:S07]  /*add0*/  LDSM.16.M88.4 R156, [R201] ;  /* 0x00000000c99c783b */ /* 0x000eae0000000200 */
[C---:B------:R-:W-:Y:S08]  /*ade0*/  HMMA.16816.F32 R52, R172.reuse, R160, R52 ;  /* 0x000000a0ac34723c */ /* 0x040ff00000001834 */
[----:B------:R-:W-:Y:S01]  /*adf0*/  HMMA.16816.F32 R56, R172, R162, R56 ;  /* 0x000000a2ac38723c */ /* 0x000fe20000001838 */
[----:B------:R-:W2:Y:S07]  /*ae00*/  LDSM.16.M88.4 R160, [R202] ;  /* 0x00000000caa0783b */ /* 0x000eae0000000200 */
        /* <DEDUP_REMOVED lines=41> */
[----:B------:R-:W2:Y:S01]  /*b0a0*/  LDSM.16.M88.4 R160, [R189+0x6800] ;  /* 0x00680000bda0783b */ /* 0x000ea20000000200 */
[----:B------:R-:W-:Y:S04]  /*b0b0*/  DEPBAR.LE SB0, 0x0 ;  /* 0x000080000000791a */ /* 0x000fe80000000000 */
[----:B------:R-:W-:Y:S02]  /*b0c0*/  BAR.SYNC.DEFER_BLOCKING 0x0 ;  /* 0x0000000000007b1d */ /* 0x000fe40000010000 */
[C---:B-1----:R-:W-:Y:S08]  /*b0d0*/  HMMA.16816.F32 R4, R184.reuse, R136, R4 ;  /* 0x00000088b804723c */ /* 0x042ff00000001804 */
[C---:B------:R-:W-:Y:S08]  /*b0e0*/  HMMA.16816.F32 R8, R184.reuse, R138, R8 ;  /* 0x0000008ab808723c */ /* 0x040ff00000001808 */
[C---:B---3--:R-:W-:Y:S08]  /*b0f0*/  HMMA.16816.F32 R12, R184.reuse, R140, R12 ;  /* 0x0000008cb80c723c */ /* 0x048ff0000000180c */
[C---:B------:R-:W-:Y:S07]  /*b100*/  HMMA.16816.F32 R16, R184.reuse, R142, R16 ;  /* 0x0000008eb810723c */ /* 0x040fee0000001810 */
[----:B------:R-:W-:Y:S01]  /*b110*/  P2R R142, PR, RZ, 0x8 ;  /* 0x00000008ff8e7803 */ /* 0x000fe20000000000 */
[C---:B----4-:R-:W-:Y:S08]  /*b120*/  HMMA.16816.F32 R20, R184.reuse, R144, R20 ;  /* 0x00000090b814723c */ /* 0x050ff00000001814 */
[C---:B------:R-:W-:Y:S08]  /*b130*/  HMMA.16816.F32 R24, R184.reuse, R146, R24 ;  /* 0x00000092b818723c */ /* 0x040ff00000001818 */
[C---:B-----5:R-:W-:Y:S08]  /*b140*/  HMMA.16816.F32 R28, R184.reuse, R148, R28 ;  /* 0x00000094b81c723c */ /* 0x060ff0000000181c */
[C---:B------:R-:W-:Y:S08]  /*b150*/  HMMA.16816.F32 R32, R184.reuse, R150, R32 ;  /* 0x00000096b820723c */ /* 0x040ff00000001820 */
[C---:B--2---:R-:W-:Y:S08]  /*b160*/  HMMA.16816.F32 R36, R184.reuse, R152, R36 ;  /* 0x00000098b824723c */ /* 0x044ff00000001824 */
[C---:B------:R-:W-:Y:S08]  /*b170*/  HMMA.16816.F32 R40, R184.reuse, R154, R40 ;  /* 0x0000009ab828723c */ /* 0x040ff00000001828 */
[C---:B------:R-:W-:Y:S08]  /*b180*/  HMMA.16816.F32 R44, R184.reuse, R156, R44 ;  /* 0x0000009cb82c723c */ /* 0x040ff0000000182c */
[C---:B------:R-:W-:Y:S08]  /*b190*/  HMMA.16816.F32 R48, R184.reuse, R158, R48 ;  /* 0x0000009eb830723c */ /* 0x040ff00000001830 */
[C---:B------:R-:W-:Y:S08]  /*b1a0*/  HMMA.16816.F32 R52, R184.reuse, R160, R52 ;  /* 0x000000a0b834723c */ /* 0x040ff00000001834 */
[----:B------:R-:W-:Y:S01]  /*b1b0*/  HMMA.16816.F32 R56, R184, R162, R56 ;  /* 0x000000a2b838723c */ /* 0x000fe20000001838 */
[----:B------:R-:W-:Y:S07]  /*b1c0*/  @!UPT UIADD3 URZ, URZ, URZ, URZ ;  /* 0x0000003f3f3ff290 */ /* 0x000fee000fffe03f */
[----:B------:R-:W-:-:S11]  /*b1d0*/  @!P3 BRA `(.L_x_1027) ;  /* 0x000003600000b947 */ /* 0x000fd60003800000 */
[----:B------:R-:W-:Y:S01]  /*b1e0*/  IADD3 R0, R217, -0x1, RZ ;  /* 0xffffffffd9007810 */ /* 0x000fe20007ffe0ff */
[----:B------:R-:W2:Y:S01]  /*b1f0*/  LDL.64 R222, [R1+0x18] ;  /* 0x0000180001de7983 */ /* 0x000ea20000100a00 */
[C---:B------:R-:W-:Y:S02]  /*b200*/  ISETP.GE.AND P2, PT, R220.reuse, 0x21, PT ;  /* 0x00000021dc00780c */ /* 0x040fe40003f46270 */
[----:B------:R-:W-:Y:S01]  /*b210*/  SHF.R.S32.HI R2, RZ, 0x1f, R0 ;  /* 0x0000001fff027819 */ /* 0x000fe20000011400 */
[----:B------:R-:W3:Y:S01]  /*b220*/  LDL.64 R218, [R1+0x10] ;  /* 0x0000100001da7983 */ /* 0x000ee20000100a00 */
        /* <DEDUP_REMOVED lines=18> */
[----:B---3--:R-:W-:Y:S01]  /*b350*/  @P3 IMAD.X R115, R3, 0x1, R219, P0 ;  /* 0x0000000103733824 */ /* 0x008fe200000e06db */
        /* <DEDUP_REMOVED lines=30> */
.L_x_1027:
[----:B------:R-:W-:Y:S05]  /*b540*/  BSYNC B0 ;  /* 0x0000000000007941 */ /* 0x000fea0003800000 */
.L_x_1026:
        /* <DEDUP_REMOVED lines=11> */
[----:B------:R-:W2:Y:S01]  /*b600*/  LDL.LU R229, [R1+0x24] ;  /* 0x0000240001e57983 */ /* 0x000ea20000300800 */
[----:B------:R-:W-:Y:S02]  /*b610*/  FMNMX.FTZ R2, R14, R2, !PT ;  /* 0x000000020e027209 */ /* 0x000fe40007810000 */
[----:B------:R-:W-:Y:S01]  /*b620*/  FMNMX.FTZ R0, R13, R0, !PT ;  /* 0x000000000d007209 */ /* 0x000fe20007810000 */
[----:B------:R-:W3:Y:S01]  /*b630*/  LDL.LU R228, [R1+0x20] ;  /* 0x0000200001e47983 */ /* 0x000ee20000300800 */
        /* <DEDUP_REMOVED lines=41> */
[----:B------:R-:W-:Y:S02]  /*b8d0*/  ISETP.NE.AND P0, PT, R142, RZ, PT ;  /* 0x000000ff8e00720c */ /* 0x000fe40003f05270 */
[----:B------:R-:W-:Y:S01]  /*b8e0*/  FMNMX.FTZ R3, R56, R0, !PT ;  /* 0x0000000038037209 */ /* 0x000fe20007810000 */
[----:B------:R-:W-:Y:S01]  /*b8f0*/  LDSM.16.MT88.4 R140, [R193] ;  /* 0x00000000c18c783b */ /* 0x000fe20000004200 */
[----:B------:R-:W-:Y:S02]  /*b900*/  FMNMX.FTZ R0, R55, R2, !PT ;  /* 0x0000000237007209 */ /* 0x000fe40007810000 */
[----:B------:R-:W-:Y:S02]  /*b910*/  FMNMX.FTZ R3, R57, R3, !PT ;  /* 0x0000000339037209 */ /* 0x000fe40007810000 */
[----:B------:R-:W-:Y:S02]  /*b920*/  FMNMX.FTZ R0, R58, R0, !PT ;  /* 0x000000003a007209 */ /* 0x000fe40007810000 */
[----:B------:R-:W-:Y:S01]  /*b930*/  IADD3 R217, R217, -0x1, RZ ;  /* 0xffffffffd9d97810 */ /* 0x000fe20007ffe0ff */
[----:B------:R-:W1:Y:S01]  /*b940*/  SHFL.BFLY PT, R114, R3, 0x2, 0x1f ;  /* 0x0c401f0003727f89 */ /* 0x000e6200000e0000 */
[----:B------:R-:W-:Y:S07]  /*b950*/  FMNMX.FTZ R0, R59, R0, !PT ;  /* 0x000000003b007209 */ /* 0x000fee0007810000 */
[----:B------:R-:W4:Y:S01]  /*b960*/  SHFL.BFLY PT, R2, R0, 0x2, 0x1f ;  /* 0x0c401f0000027f89 */ /* 0x000f2200000e0000 */
[----:B-1----:R-:W-:Y:S07]  /*b970*/  FMNMX.FTZ R114, R3, R114, !PT ;  /* 0x0000007203727209 */ /* 0x002fee0007810000 */
[----:B------:R-:W1:Y:S01]  /*b980*/  SHFL.BFLY PT, R115, R114, 0x1, 0x1f ;  /* 0x0c201f0072737f89 */ /* 0x000e6200000e0000 */
[----:B----4-:R-:W-:Y:S07]  /*b990*/  FMNMX.FTZ R0, R0, R2, !PT ;  /* 0x0000000200007209 */ /* 0x010fee0007810000 */
[----:B------:R-:W4:Y:S01]  /*b9a0*/  SHFL.BFLY PT, R3, R0, 0x1, 0x1f ;  /* 0x0c201f0000037f89 */ /* 0x000f2200000e0000 */
[----:B-1----:R-:W-:Y:S05]  /*b9b0*/  FMNMX.FTZ R114, R114, R115, !PT ;  /* 0x0000007372727209 */ /* 0x002fea0007810000 */
[----:B------:R-:W-:Y:S01]  /*b9c0*/  FADD.FTZ R2, -R114, R112 ;  /* 0x0000007072027221 */ /* 0x000fe20000010100 */
[----:B----4-:R-:W-:Y:S03]  /*b9d0*/  FMNMX.FTZ R3, R0, R3, !PT ;  /* 0x0000000300037209 */ /* 0x010fe60007810000 */
[----:B------:R-:W-:Y:S04]  /*b9e0*/  FMUL.FTZ R0, R2, c[0x0][0x2d0] ;  /* 0x0000b40002007a20 */ /* 0x000fe80000410000 */
[----:B------:R1:W4:Y:S01]  /*b9f0*/  MUFU.EX2 R2, R0 ;  /* 0x0000000000027308 */ /* 0x0003220000000800 */
[----:B------:R-:W-:Y:S04]  /*ba00*/  FMUL.FTZ R112, R3, c[0x0][0x2d0] ;  /* 0x0000b40003707a20 */ /* 0x000fe80000410000 */
        /* <DEDUP_REMOVED lines=12> */
[----:B-1----:R-:W-:Y:S02]  /*bad0*/  FADD.FTZ R0, -R3, R113 ;  /* 0x0000007103007221 */ /* 0x002fe40000010100 */
[----:B------:R-:W-:Y:S02]  /*bae0*/  FMUL.FTZ R113, R114, c[0x0][0x2d0] ;  /* 0x0000b40072717a20 */ /* 0x000fe40000410000 */
[----:B------:R-:W-:Y:S01]  /*baf0*/  FMUL.FTZ R0, R0, c[0x0][0x2d0] ;  /* 0x0000b40000007a20 */ /* 0x000fe20000410000 */
[----:B------:R-:W-:Y:S01]  /*bb00*/  MUFU.EX2 R214, R14 ;  /* 0x0000000e00d67308 */ /* 0x000fe20000000800 */
[--C-:B------:R-:W-:Y:S02]  /*bb10*/  FFMA.FTZ R4, R4, c[0x0][0x2d0], -R113.reuse ;  /* 0x0000b40004047a23 */ /* 0x100fe40000010871 */
[--C-:B------:R-:W-:Y:S02]  /*bb20*/  FFMA.FTZ R5, R5, c[0x0][0x2d0], -R113.reuse ;  /* 0x0000b40005057a23 */ /* 0x100fe40000010871 */
[C---:B----4-:R-:W-:Y:S02]  /*bb30*/  FMUL.FTZ R68, R2.reuse, R68 ;  /* 0x0000004402447220 */ /* 0x050fe40000410000 */
        /* <DEDUP_REMOVED lines=8> */
[----:B------:R-:W4:Y:S01]  /*bbc0*/  MUFU.EX2 R0, R0 ;  /* 0x0000000000007308 */ /* 0x000f220000000800 */
        /* <DEDUP_REMOVED lines=8> */
[--C-:B-1----:R-:W-:Y:S02]  /*bc50*/  FFMA.FTZ R4, R8, c[0x0][0x2d0], -R113.reuse ;  /* 0x0000b40008047a23 */ /* 0x102fe40000010871 */
[C---:B------:R-:W-:Y:S02]  /*bc60*/  FMUL.FTZ R8, R2.reuse, R120 ;  /* 0x0000007802087220 */ /* 0x040fe40000410000 */
[C---:B------:R-:W-:Y:S01]  /*bc70*/  FMUL.FTZ R93, R2.reuse, R93 ;  /* 0x0000005d025d7220 */ /* 0x040fe20000410000 */
[----:B------:R1:W-:Y:S01]  /*bc80*/  MUFU.EX2 R227, R4 ;  /* 0x0000000400e37308 */ /* 0x0003e20000000800 */
[C---:B------:R-:W-:Y:S02]  /*bc90*/  FMUL.FTZ R96, R2.reuse, R96 ;  /* 0x0000006002607220 */ /* 0x040fe40000410000 */
[----:B------:R-:W-:Y:S02]  /*bca0*/  FMUL.FTZ R97, R2, R97 ;  /* 0x0000006102617220 */ /* 0x000fe40000410000 */
[C---:B----4-:R-:W-:Y:S02]  /*bcb0*/  FMUL.FTZ R6, R0.reuse, R118 ;  /* 0x0000007600067220 */ /* 0x050fe40000410000 */
[C---:B------:R-:W-:Y:S02]  /*bcc0*/  FMUL.FTZ R7, R0.reuse, R119 ;  /* 0x0000007700077220 */ /* 0x040fe40000410000 */
[C---:B------:R-:W-:Y:S01]  /*bcd0*/  FMUL.FTZ R70, R0.reuse, R70 ;  /* 0x0000004600467220 */ /* 0x040fe20000410000 */
[----:B------:R4:W-:Y:S01]  /*bce0*/  MUFU.EX2 R218, R12 ;  /* 0x0000000c00da7308 */ /* 0x0009e20000000800 */
[C---:B------:R-:W-:Y:S02]  /*bcf0*/  FMUL.FTZ R71, R0.reuse, R71 ;  /* 0x0000004700477220 */ /* 0x040fe40000410000 */
[----:B------:R-:W-:Y:S02]  /*bd00*/  FMUL.FTZ R74, R0, R74 ;  /* 0x0000004a004a7220 */ /* 0x000fe40000410000 */
[----:B-----5:R-:W-:Y:S01]  /*bd10*/  FMUL.FTZ R5, R2, R117 ;  /* 0x0000007502057220 */ /* 0x020fe20000410000 */
[----:B------:R-:W-:Y:S01]  /*bd20*/  F2FP.PACK_AB R117, R219, R221 ;  /* 0x000000dddb75723e */ /* 0x000fe200000000ff */
[C---:B------:R-:W-:Y:S02]  /*bd30*/  FMUL.FTZ R75, R0.reuse, R75 ;  /* 0x0000004b004b7220 */ /* 0x040fe40000410000 */
[C---:B------:R-:W-:Y:S01]  /*bd40*/  FMUL.FTZ R78, R0.reuse, R78 ;  /* 0x0000004e004e7220 */ /* 0x040fe20000410000 */
[----:B------:R5:W-:Y:S01]  /*bd50*/  MUFU.EX2 R215, R13 ;  /* 0x0000000d00d77308 */ /* 0x000be20000000800 */
[C---:B------:R-:W-:Y:S02]  /*bd60*/  FMUL.FTZ R79, R0.reuse, R79 ;  /* 0x0000004f004f7220 */ /* 0x040fe40000410000 */
[----:B------:R-:W-:Y:S02]  /*bd70*/  FMUL.FTZ R82, R0, R82 ;  /* 0x0000005200527220 */ /* 0x000fe40000410000 */
[--C-:B-1----:R-:W-:Y:S02]  /*bd80*/  FFMA.FTZ R4, R9, c[0x0][0x2d0], -R113.reuse ;  /* 0x0000b40009047a23 */ /* 0x102fe40000010871 */
[----:B------:R-:W-:Y:S02]  /*bd90*/  FMUL.FTZ R9, R2, R121 ;  /* 0x0000007902097220 */ /* 0x000fe40000410000 */
[C---:B------:R-:W-:Y:S01]  /*bda0*/  FMUL.FTZ R83, R0.reuse, R83 ;  /* 0x0000005300537220 */ /* 0x040fe20000410000 */
[----:B------:R-:W1:Y:S01]  /*bdb0*/  MUFU.EX2 R226, R4 ;  /* 0x0000000400e27308 */ /* 0x000e620000000800 */
        /* <DEDUP_REMOVED lines=9> */
[C---:B----4-:R-:W-:Y:S02]  /*be50*/  FMUL.FTZ R12, R2.reuse, R124 ;  /* 0x0000007c020c7220 */ /* 0x050fe40000410000 */
[----:B-----5:R-:W-:Y:S01]  /*be60*/  FMUL.FTZ R13, R2, R125 ;  /* 0x0000007d020d7220 */ /* 0x020fe20000410000 */
[----:B------:R-:W-:Y:S01]  /*be70*/  MUFU.EX2 R160, R18 ;  /* 0x0000001200a07308 */ /* 0x000fe20000000800 */
[----:B------:R-:W-:Y:S02]  /*be80*/  FMUL.FTZ R14, R0, R126 ;  /* 0x0000007e000e7220 */ /* 0x000fe40000410000 */
[----:B------:R-:W-:Y:S01]  /*be90*/  FMUL.FTZ R100, R2, R100 ;  /* 0x0000006402647220 */ /* 0x000fe20000410000 */
[----:B-1----:R-:W-:Y:S01]  /*bea0*/  F2FP.PACK_AB R118, R226, R227 ;  /* 0x000000e3e276723e */ /* 0x002fe200000000ff */
[--C-:B------:R-:W-:Y:S02]  /*beb0*/  FFMA.FTZ R4, R10, c[0x0][0x2d0], -R112.reuse ;  /* 0x0000b4000a047a23 */ /* 0x100fe40000010870 */
[----:B------:R-:W-:Y:S02]  /*bec0*/  FMUL.FTZ R10, R0, R122 ;  /* 0x0000007a000a7220 */ /* 0x000fe40000410000 */
[----:B------:R-:W-:Y:S01]  /*bed0*/  FMUL.FTZ R101, R2, R101 ;  /* 0x0000006502657220 */ /* 0x000fe20000410000 */
[----:B------:R1:W-:Y:S01]  /*bee0*/  MUFU.EX2 R225, R4 ;  /* 0x0000000400e17308 */ /* 0x0003e20000000800 */
[C---:B------:R-:W-:Y:S02]  /*bef0*/  FMUL.FTZ R102, R0.reuse, R102 ;  /* 0x0000006600667220 */ /* 0x040fe40000410000 */
[C---:B------:R-:W-:Y:S02]  /*bf00*/  FMUL.FTZ R103, R0.reuse, R103 ;  /* 0x0000006700677220 */ /* 0x040fe40000410000 */
[----:B--2---:R-:W-:Y:S02]  /*bf10*/  FMUL.FTZ R15, R0, R127 ;  /* 0x0000007f000f7220 */ /* 0x004fe40000410000 */
[----:B------:R-:W-:Y:S01]  /*bf20*/  LDSM.16.MT88.4 R124, [R194+0x3800] ;  /* 0x00380000c27c783b */ /* 0x000fe20000004200 */
[C---:B------:R-:W-:Y:S02]  /*bf30*/  FMUL.FTZ R104, R2.reuse, R104 ;  /* 0x0000006802687220 */ /* 0x040fe40000410000 */
[----:B------:R-:W-:Y:S01]  /*bf40*/  FMUL.FTZ R105, R2, R105 ;  /* 0x0000006902697220 */ /* 0x000fe20000410000 */
[----:B------:R-:W2:Y:S01]  /*bf50*/  MUFU.EX2 R159, R19 ;  /* 0x00000013009f7308 */ /* 0x000ea20000000800 */
[C---:B------:R-:W-:Y:S02]  /*bf60*/  FMUL.FTZ R106, R0.reuse, R106 ;  /* 0x0000006a006a7220 */ /* 0x040fe40000410000 */
[----:B------:R-:W-:Y:S02]  /*bf70*/  FMUL.FTZ R107, R0, R107 ;  /* 0x0000006b006b7220 */ /* 0x000fe40000410000 */
[--C-:B------:R-:W-:Y:S02]  /*bf80*/  FFMA.FTZ R16, R16, c[0x0][0x2d0], -R113.reuse ;  /* 0x0000b40010107a23 */ /* 0x100fe40000010871 */
[--C-:B------:R-:W-:Y:S02]  /*bf90*/  FFMA.FTZ R17, R17, c[0x0][0x2d0], -R113.reuse ;  /* 0x0000b40011117a23 */ /* 0x100fe40000010871 */
[C---:B------:R-:W-:Y:S01]  /*bfa0*/  FMUL.FTZ R108, R2.reuse, R108 ;  /* 0x0000006c026c7220 */ /* 0x040fe20000410000 */
[----:B------:R4:W-:Y:S01]  /*bfb0*/  MUFU.EX2 R162, R16 ;  /* 0x0000001000a27308 */ /* 0x0009e20000000800 */
[----:B------:R-:W-:Y:S02]  /*bfc0*/  FMUL.FTZ R109, R2, R109 ;  /* 0x0000006d026d7220 */ /* 0x000fe40000410000 */
[--C-:B-1----:R-:W-:Y:S02]  /*bfd0*/  FFMA.FTZ R4, R11, c[0x0][0x2d0], -R112.reuse ;  /* 0x0000b4000b047a23 */ /* 0x102fe40000010870 */
[C---:B------:R-:W-:Y:S02]  /*bfe0*/  FMUL.FTZ R11, R0.reuse, R123 ;  /* 0x0000007b000b7220 */ /* 0x040fe40000410000 */
[----:B------:R-:W1:Y:S01]  /*bff0*/  LDSM.16.MT88.4 R120, [R196] ;  /* 0x00000000c478783b */ /* 0x000e620000004200 */
[C---:B------:R-:W-:Y:S02]  /*c000*/  FMUL.FTZ R110, R0.reuse, R110 ;  /* 0x0000006e006e7220 */ /* 0x040fe40000410000 */
[----:B------:R-:W5:Y:S01]  /*c010*/  MUFU.EX2 R224, R4 ;  /* 0x0000000400e07308 */ /* 0x000f620000000800 */
[----:B------:R-:W-:Y:S02]  /*c020*/  FMUL.FTZ R111, R0, R111 ;  /* 0x0000006f006f7220 */ /* 0x000fe40000410000 */
[C---:B------:R-:W-:Y:S01]  /*c030*/  FMUL.FTZ R60, R2.reuse, R60 ;  /* 0x0000003c023c7220 */ /* 0x040fe20000410000 */
[----:B--2---:R-:W-:Y:S01]  /*c040*/  F2FP.PACK_AB R19, R159, R160 ;  /* 0x000000a09f13723e */ /* 0x004fe200000000ff */
[----:B------:R-:W-:Y:S02]  /*c050*/  FMUL.FTZ R61, R2, R61 ;  /* 0x0000003d023d7220 */ /* 0x000fe40000410000 */
[C---:B------:R-:W-:Y:S02]  /*c060*/  FMUL.FTZ R62, R0.reuse, R62 ;  /* 0x0000003e003e7220 */ /* 0x040fe40000410000 */
[----:B------:R-:W-:Y:S01]  /*c070*/  FMUL.FTZ R63, R0, R63 ;  /* 0x0000003f003f7220 */ /* 0x000fe20000410000 */
[----:B------:R2:W1:Y:S01]  /*c080*/  MUFU.EX2 R161, R17 ;  /* 0x0000001100a17308 */ /* 0x0004620000000800 */
[C---:B------:R-:W-:Y:S02]  /*c090*/  FMUL.FTZ R64, R2.reuse, R64 ;  /* 0x0000004002407220 */ /* 0x040fe40000410000 */
[----:B------:R-:W-:Y:S01]  /*c0a0*/  FMUL.FTZ R65, R2, R65 ;  /* 0x0000004102417220 */ /* 0x000fe20000410000 */
[----:B----4-:R-:W-:Y:S01]  /*c0b0*/  F2FP.PACK_AB R16, R215, R218 ;  /* 0x000000dad710723e */ /* 0x010fe200000000ff */
[C---:B------:R-:W-:Y:S02]  /*c0c0*/  FMUL.FTZ R66, R0.reuse, R66 ;  /* 0x0000004200427220 */ /* 0x040fe40000410000 */
        /* <DEDUP_REMOVED lines=10> */
[----:B------:R-:W-:Y:S01]  /*c170*/  MUFU.EX2 R157, R21 ;  /* 0x00000015009d7308 */ /* 0x000fe20000000800 */
[----:B------:R-:W-:Y:S02]  /*c180*/  FFMA.FTZ R39, R39, c[0x0][0x2d0], -R112 ;  /* 0x0000b40027277a23 */ /* 0x000fe40000010870 */
[C---:B------:R-:W-:Y:S05]  /*c190*/  HMMA.16816.F32 R4, R116.reuse, R136, R4 ;  /* 0x000000887404723c */ /* 0x040fea0000001804 */
[----:B--2---:R-:W-:Y:S01]  /*c1a0*/  F2FP.PACK_AB R17, R163, R214 ;  /* 0x000000d6a311723e */ /* 0x004fe200000000ff */
[----:B------:R-:W-:Y:S01]  /*c1b0*/  FFMA.FTZ R28, R28, c[0x0][0x2d0], -R113 ;  /* 0x0000b4001c1c7a23 */ /* 0x000fe20000010871 */
[----:B------:R-:W-:Y:S01]  /*c1c0*/  MUFU.EX2 R155, R23 ;  /* 0x00000017009b7308 */ /* 0x000fe20000000800 */
[C---:B------:R-:W-:Y:S01]  /*c1d0*/  HMMA.16816.F32 R8, R116.reuse, R138, R8 ;  /* 0x0000008a7408723c */ /* 0x040fe20000001808 */
[----:B------:R-:W2:Y:S03]  /*c1e0*/  LDSM.16.MT88.4 R136, [R191+0x3800] ;  /* 0x00380000bf88783b */ /* 0x000ea60000004200 */
[----:B-1----:R-:W-:Y:S01]  /*c1f0*/  F2FP.PACK_AB R18, R161, R162 ;  /* 0x000000a2a112723e */ /* 0x002fe200000000ff */
[----:B------:R-:W-:Y:S02]  /*c200*/  FFMA.FTZ R2, R2, R229, R223 ;  /* 0x000000e502027223 */ /* 0x000fe400000100df */
[----:B---3--:R-:W-:Y:S01]  /*c210*/  FFMA.FTZ R0, R0, R228, R221 ;  /* 0x000000e400007223 */ /* 0x008fe200000100dd */
[C---:B------:R-:W-:Y:S01]  /*c220*/  HMMA.16816.F32 R68, R116.reuse, R140, R68 ;  /* 0x0000008c7444723c */ /* 0x040fe20000001844 */
[----:B------:R-:W-:Y:S03]  /*c230*/  MUFU.EX2 R153, R25 ;  /* 0x0000001900997308 */ /* 0x000fe60000000800 */
[----:B------:R-:W-:Y:S02]  /*c240*/  FADD.FTZ R2, R222, R2 ;  /* 0x00000002de027221 */ /* 0x000fe40000010000 */
[----:B------:R-:W-:Y:S02]  /*c250*/  FADD.FTZ R0, R219, R0 ;  /* 0x00000000db007221 */ /* 0x000fe40000010000 */
[C---:B------:R-:W-:Y:S01]  /*c260*/  HMMA.16816.F32 R72, R116.reuse, R142, R72 ;  /* 0x0000008e7448723c */ /* 0x040fe20000001848 */
[----:B------:R-:W1:Y:S02]  /*c270*/  LDSM.16.MT88.4 R140, [R193+0x3800] ;  /* 0x00380000c18c783b */ /* 0x000e640000004200 */
[----:B------:R-:W-:Y:S01]  /*c280*/  MUFU.EX2 R152, R26 ;  /* 0x0000001a00987308 */ /* 0x000fe20000000800 */
[----:B------:R-:W-:Y:S02]  /*c290*/  FADD.FTZ R2, R227, R2 ;  /* 0x00000002e3027221 */ /* 0x000fe40000010000 */
[----:B------:R-:W-:Y:S02]  /*c2a0*/  FADD.FTZ R0, R225, R0 ;  /* 0x00000000e1007221 */ /* 0x000fe40000010000 */
[C---:B------:R-:W-:Y:S04]  /*c2b0*/  HMMA.16816.F32 R76, R116.reuse, R144, R76 ;  /* 0x00000090744c723c */ /* 0x040fe8000000184c */
[----:B------:R-:W-:Y:S01]  /*c2c0*/  FADD.FTZ R2, R226, R2 ;  /* 0x00000002e2027221 */ /* 0x000fe20000010000 */
[----:B------:R-:W-:Y:S01]  /*c2d0*/  MUFU.EX2 R151, R27 ;  /* 0x0000001b00977308 */ /* 0x000fe20000000800 */
[----:B------:R-:W-:Y:S02]  /*c2e0*/  FADD.FTZ R0, R224, R0 ;  /* 0x00000000e0007221 */ /* 0x000fe40000010000 */
[C---:B------:R-:W-:Y:S01]  /*c2f0*/  HMMA.16816.F32 R80, R116.reuse, R146, R80 ;  /* 0x000000927450723c */ /* 0x040fe20000001850 */
[----:B------:R-:W-:Y:S03]  /*c300*/  LDSM.16.MT88.4 R144, [R194+0x800] ;  /* 0x00080000c290783b */ /* 0x000fe60000004200 */
[----:B------:R-:W-:Y:S02]  /*c310*/  FADD.FTZ R2, R218, R2 ;  /* 0x00000002da027221 */ /* 0x000fe40000010000 */
[----:B------:R-:W-:Y:S01]  /*c320*/  FADD.FTZ R0, R214, R0 ;  /* 0x00000000d6007221 */ /* 0x000fe20000010000 */
[----:B------:R3:W4:Y:S01]  /*c330*/  MUFU.EX2 R158, R20 ;  /* 0x00000014009e7308 */ /* 0x0007220000000800 */
[C---:B------:R-:W-:Y:S04]  /*c340*/  HMMA.16816.F32 R84, R116.reuse, R120, R84 ;  /* 0x000000787454723c */ /* 0x040fe80000001854 */
[----:B------:R-:W-:Y:S02]  /*c350*/  FADD.FTZ R2, R215, R2 ;  /* 0x00000002d7027221 */ /* 0x000fe40000010000 */
[----:B------:R-:W-:Y:S02]  /*c360*/  FADD.FTZ R0, R163, R0 ;  /* 0x00000000a3007221 */ /* 0x000fe40000010000 */
[C---:B------:R-:W-:Y:S01]  /*c370*/  HMMA.16816.F32 R88, R116.reuse, R122, R88 ;  /* 0x0000007a7458723c */ /* 0x040fe20000001858 */
[----:B------:R-:W5:Y:S03]  /*c380*/  LDSM.16.MT88.4 R120, [R192+0x3800] ;  /* 0x00380000c078783b */ /* 0x000f660000004200 */
[----:B------:R-:W-:Y:S02]  /*c390*/  FADD.FTZ R2, R162, R2 ;  /* 0x00000002a2027221 */ /* 0x000fe40000010000 */
[----:B------:R-:W-:Y:S02]  /*c3a0*/  FADD.FTZ R0, R160, R0 ;  /* 0x00000000a0007221 */ /* 0x000fe40000010000 */
[C---:B--2---:R-:W-:Y:S04]  /*c3b0*/  HMMA.16816.F32 R92, R116.reuse, R136, R92 ;  /* 0x00000088745c723c */ /* 0x044fe8000000185c */
[----:B------:R-:W-:Y:S02]  /*c3c0*/  FADD.FTZ R2, R161, R2 ;  /* 0x00000002a1027221 */ /* 0x000fe40000010000 */
[----:B------:R-:W-:Y:S02]  /*c3d0*/  FADD.FTZ R0, R159, R0 ;  /* 0x000000009f007221 */ /* 0x000fe40000010000 */
[C---:B------:R-:W-:Y:S01]  /*c3e0*/  HMMA.16816.F32 R96, R116.reuse, R138, R96 ;  /* 0x0000008a7460723c */ /* 0x040fe20000001860 */
[----:B------:R-:W2:Y:S03]  /*c3f0*/  LDSM.16.MT88.4 R136, [R191+0x800] ;  /* 0x00080000bf88783b */ /* 0x000ea60000004200 */
[--C-:B---3--:R-:W-:Y:S02]  /*c400*/  FFMA.FTZ R20, R24, c[0x0][0x2d0], -R113.reuse ;  /* 0x0000b40018147a23 */ /* 0x108fe40000010871 */
[----:B----4-:R-:W-:Y:S02]  /*c410*/  FADD.FTZ R2, R158, R2 ;  /* 0x000000029e027221 */ /* 0x010fe40000010000 */
[C---:B-1----:R-:W-:Y:S01]  /*c420*/  HMMA.16816.F32 R12, R116.reuse, R140, R12 ;  /* 0x0000008c740c723c */ /* 0x042fe2000000180c */
[----:B------:R-:W-:Y:S01]  /*c430*/  LDSM.16.MT88.4 R24, [R192+0x1000] ;  /* 0x00100000c018783b */ /* 0x000fe20000004200 */
[----:B------:R-:W1:Y:S02]  /*c440*/  MUFU.EX2 R154, R20 ;  /* 0x00000014009a7308 */ /* 0x000e640000000800 */
[----:B------:R-:W-:Y:S02]  /*c450*/  FADD.FTZ R2, R157, R2 ;  /* 0x000000029d027221 */ /* 0x000fe40000010000 */
[----:B------:R-:W-:Y:S02]  /*c460*/  FADD.FTZ R0, R156, R0 ;  /* 0x000000009c007221 */ /* 0x000fe40000010000 */
[C---:B------:R-:W-:Y:S01]  /*c470*/  HMMA.16816.F32 R100, R116.reuse, R142, R100 ;  /* 0x0000008e7464723c */ /* 0x040fe20000001864 */
[----:B------:R-:W3:Y:S03]  /*c480*/  LDSM.16.MT88.4 R140, [R193+0x800] ;  /* 0x00080000c18c783b */ /* 0x000ee60000004200 */
[----:B------:R-:W-:Y:S04]  /*c490*/  FADD.FTZ R0, R155, R0 ;  /* 0x000000009b007221 */ /* 0x000fe80000010000 */
[----:B------:R-:W-:Y:S01]  /*c4a0*/  FADD.FTZ R0, R152, R0 ;  /* 0x0000000098007221 */ /* 0x000fe20000010000 */
[C---:B-----5:R-:W-:Y:S03]  /*c4b0*/  HMMA.16816.F32 R104, R116.reuse, R120, R104 ;  /* 0x000000787468723c */ /* 0x060fe60000001868 */
[----:B------:R-:W-:Y:S05]  /*c4c0*/  FADD.FTZ R0, R151, R0 ;  /* 0x0000000097007221 */ /* 0x000fea0000010000 */
[C---:B------:R-:W-:Y:S01]  /*c4d0*/  HMMA.16816.F32 R108, R116.reuse, R122, R108 ;  /* 0x0000007a746c723c */ /* 0x040fe2000000186c */
[----:B------:R-:W4:Y:S03]  /*c4e0*/  LDSM.16.MT88.4 R120, [R192+0x800] ;  /* 0x00080000c078783b */ /* 0x000f260000004200 */
[----:B-1----:R-:W-:Y:S04]  /*c4f0*/  FADD.FTZ R2, R154, R2 ;  /* 0x000000029a027221 */ /* 0x002fe80000010000 */
[C---:B------:R-:W-:Y:S01]  /*c500*/  HMMA.16816.F32 R60, R116.reuse, R124, R60 ;  /* 0x0000007c743c723c */ /* 0x040fe2000000183c */
[----:B------:R-:W-:Y:S03]  /*c510*/  LDSM.16.MT88.4 R20, [R192+0x4000] ;  /* 0x00400000c014783b */ /* 0x000fe60000004200 */
[----:B------:R-:W-:Y:S04]  /*c520*/  FADD.FTZ R2, R153, R2 ;  /* 0x0000000299027221 */ /* 0x000fe80000010000 */
[----:B------:R-:W-:Y:S01]  /*c530*/  HMMA.16816.F32 R64, R116, R126, R64 ;  /* 0x0000007e7440723c */ /* 0x000fe20000001840 */
[----:B------:R-:W1:Y:S07]  /*c540*/  LDSM.16.MT88.4 R116, [R191+0x4000] ;  /* 0x00400000bf74783b */ /* 0x000e6e0000004200 */
[C---:B--2---:R-:W-:Y:S01]  /*c550*/  HMMA.16816.F32 R4, R16.reuse, R136, R4 ;  /* 0x000000881004723c */ /* 0x044fe20000001804 */
[----:B------:R-:W2:Y:S07]  /*c560*/  LDSM.16.MT88.4 R124, [R193+0x4000] ;  /* 0x00400000c17c783b */ /* 0x000eae0000004200 */
[C---:B------:R-:W-:Y:S01]  /*c570*/  HMMA.16816.F32 R8, R16.reuse, R138, R8 ;  /* 0x0000008a1008723c */ /* 0x040fe20000001808 */
[----:B------:R-:W-:Y:S07]  /*c580*/  LDSM.16.MT88.4 R136, [R193+0x1000] ;  /* 0x00100000c188783b */ /* 0x000fee0000004200 */
[C---:B---3--:R-:W-:Y:S08]  /*c590*/  HMMA.16816.F32 R68, R16.reuse, R140, R68 ;  /* 0x0000008c1044723c */ /* 0x048ff00000001844 */
[C---:B------:R-:W-:Y:S01]  /*c5a0*/  HMMA.16816.F32 R72, R16.reuse, R142, R72 ;  /* 0x0000008e1048723c */ /* 0x040fe20000001848 */
[----:B------:R-:W-:Y:S07]  /*c5b0*/  MUFU.EX2 R143, R39 ;  /* 0x00000027008f7308 */ /* 0x000fee0000000800 */
[C---:B----4-:R-:W-:Y:S08]  /*c5c0*/  HMMA.16816.F32 R76, R16.reuse, R120, R76 ;  /* 0x00000078104c723c */ /* 0x050ff0000000184c */
[C---:B------:R-:W-:Y:S01]  /*c5d0*/  HMMA.16816.F32 R80, R16.reuse, R122, R80 ;  /* 0x0000007a1050723c */ /* 0x040fe20000001850 */
[----:B------:R-:W3:Y:S07]  /*c5e0*/  LDSM.16.MT88.4 R120, [R194+0x4000] ;  /* 0x00400000c278783b */ /* 0x000eee0000004200 */
[C---:B------:R-:W-:Y:S08]  /*c5f0*/  HMMA.16816.F32 R84, R16.reuse, R144, R84 ;  /* 0x000000901054723c */ /* 0x040ff00000001854 */
[C---:B------:R-:W-:Y:S01]  /*c600*/  HMMA.16816.F32 R88, R16.reuse, R146, R88 ;  /* 0x000000921058723c */ /* 0x040fe20000001858 */
[----:B------:R-:W-:Y:S07]  /*c610*/  MUFU.EX2 R147, R35 ;  /* 0x0000002300937308 */ /* 0x000fee0000000800 */
[C---:B-1----:R-:W-:Y:S08]  /*c620*/  HMMA.16816.F32 R92, R16.reuse, R116, R92 ;  /* 0x00000074105c723c */ /* 0x042ff0000000185c */
[C---:B------:R-:W-:Y:S01]  /*c630*/  HMMA.16816.F32 R96, R16.reuse, R118, R96 ;  /* 0x000000761060723c */ /* 0x040fe20000001860 */
[----:B------:R-:W1:Y:S07]  /*c640*/  LDSM.16.MT88.4 R116, [R191+0x1000] ;  /* 0x00100000bf74783b */ /* 0x000e6e0000004200 */
[C---:B--2---:R-:W-:Y:S08]  /*c650*/  HMMA.16816.F32 R12, R16.reuse, R124, R12 ;  /* 0x0000007c100c723c */ /* 0x044ff0000000180c */
[C---:B------:R-:W-:Y:S01]  /*c660*/  HMMA.16816.F32 R100, R16.reuse, R126, R100 ;  /* 0x0000007e1064723c */ /* 0x040fe20000001864 */
[----:B------:R-:W-:Y:S07]  /*c670*/  MUFU.EX2 R126, R29 ;  /* 0x0000001d007e7308 */ /* 0x000fee0000000800 */
[C---:B------:R-:W-:Y:S03]  /*c680*/  HMMA.16816.F32 R104, R16.reuse, R20, R104 ;  /* 0x000000141068723c */ /* 0x040fe60000001868 */
[----:B------:R2:W4:Y:S05]  /*c690*/  MUFU.EX2 R127, R28 ;  /* 0x0000001c007f7308 */ /* 0x00052a0000000800 */
[C---:B------:R-:W-:Y:S01]  /*c6a0*/  HMMA.16816.F32 R108, R16.reuse, R22, R108 ;  /* 0x00000016106c723c */ /* 0x040fe2000000186c */
[----:B------:R-:W5:Y:S07]  /*c6b0*/  LDSM.16.MT88.4 R20, [R194+0x1000] ;  /* 0x00100000c214783b */ /* 0x000f6e0000004200 */
[C---:B---3--:R-:W-:Y:S08]  /*c6c0*/  HMMA.16816.F32 R60, R16.reuse, R120, R60 ;  /* 0x00000078103c723c */ /* 0x048ff0000000183c */
[----:B------:R-:W-:Y:S01]  /*c6d0*/  HMMA.16816.F32 R64, R16, R122, R64 ;  /* 0x0000007a1040723c */ /* 0x000fe20000001840 */
[----:B------:R-:W-:Y:S03]  /*c6e0*/  LDSM.16.MT88.4 R120, [R193+0x4800] ;  /* 0x00480000c178783b */ /* 0x000fe60000004200 */
[--C-:B--2---:R-:W-:Y:S02]  /*c6f0*/  FFMA.FTZ R28, R33, c[0x0][0x2d0], -R113.reuse ;  /* 0x0000b400211c7a23 */ /* 0x104fe40000010871 */
[----:B----4-:R-:W-:Y:S01]  /*c700*/  FADD.FTZ R2, R127, R2 ;  /* 0x000000027f027221 */ /* 0x010fe20000010000 */
[----:B------:R-:W-:Y:S01]  /*c710*/  F2FP.PACK_AB R16, R157, R158 ;  /* 0x0000009e9d10723e */ /* 0x000fe200000000ff */
[----:B------:R2:W-:Y:S01]  /*c720*/  MUFU.EX2 R149, R28 ;  /* 0x0000001c00957308 */ /* 0x0005e20000000800 */
[----:B------:R-:W-:Y:S03]  /*c730*/  F2FP.PACK_AB R17, R155, R156 ;  /* 0x0000009c9b11723e */ /* 0x000fe600000000ff */
[----:B------:R-:W-:Y:S01]  /*c740*/  F2FP.PACK_AB R18, R153, R154 ;  /* 0x0000009a9912723e */ /* 0x000fe200000000ff */
[----:B------:R-:W-:Y:S01]  /*c750*/  FADD.FTZ R2, R126, R2 ;  /* 0x000000027e027221 */ /* 0x000fe20000010000 */
[----:B------:R-:W-:Y:S07]  /*c760*/  F2FP.PACK_AB R19, R151, R152 ;  /* 0x000000989713723e */ /* 0x000fee00000000ff */
[C---:B-1----:R-:W-:Y:S08]  /*c770*/  HMMA.16816.F32 R4, R16.reuse, R116, R4 ;  /* 0x000000741004723c */ /* 0x042ff00000001804 */
[C---:B------:R-:W-:Y:S01]  /*c780*/  HMMA.16816.F32 R8, R16.reuse, R118, R8 ;  /* 0x000000761008723c */ /* 0x040fe20000001808 */
[----:B------:R-:W1:Y:S03]  /*c790*/  LDSM.16.MT88.4 R116, [R191+0x4800] ;  /* 0x00480000bf74783b */ /* 0x000e660000004200 */
[--C-:B--2---:R-:W-:Y:S04]  /*c7a0*/  FFMA.FTZ R28, R34, c[0x0][0x2d0], -R112.reuse ;  /* 0x0000b400221c7a23 */ /* 0x104fe80000010870 */
[C---:B------:R-:W-:Y:S01]  /*c7b0*/  HMMA.16816.F32 R68, R16.reuse, R136, R68 ;  /* 0x000000881044723c */ /* 0x040fe20000001844 */
[----:B------:R-:W-:Y:S07]  /*c7c0*/  MUFU.EX2 R148, R28 ;  /* 0x0000001c00947308 */ /* 0x000fee0000000800 */
[C---:B------:R-:W-:Y:S08]  /*c7d0*/  HMMA.16816.F32 R72, R16.reuse, R138, R72 ;  /* 0x0000008a1048723c */ /* 0x040ff00000001848 */
[C---:B------:R-:W-:Y:S07]  /*c7e0*/  HMMA.16816.F32 R76, R16.reuse, R24, R76 ;  /* 0x00000018104c723c */ /* 0x040fee000000184c */
[--C-:B------:R-:W-:Y:S01]  /*c7f0*/  FFMA.FTZ R24, R30, c[0x0][0x2d0], -R112.reuse ;  /* 0x0000b4001e187a23 */ /* 0x100fe20000010870 */
[C---:B------:R-:W-:Y:S03]  /*c800*/  HMMA.16816.F32 R80, R16.reuse, R26, R80 ;  /* 0x0000001a1050723c */ /* 0x040fe60000001850 */
[----:B------:R2:W3:Y:S05]  /*c810*/  MUFU.EX2 R125, R24 ;  /* 0x00000018007d7308 */ /* 0x0004ea0000000800 */
[C---:B-----5:R-:W-:Y:S07]  /*c820*/  HMMA.16816.F32 R84, R16.reuse, R20, R84 ;  /* 0x000000141054723c */ /* 0x060fee0000001854 */
[--C-:B------:R-:W-:Y:S01]  /*c830*/  FFMA.FTZ R20, R32, c[0x0][0x2d0], -R113.reuse ;  /* 0x0000b40020147a23 */ /* 0x100fe20000010871 */
[C---:B------:R-:W-:Y:S01]  /*c840*/  HMMA.16816.F32 R88, R16.reuse, R22, R88 ;  /* 0x000000161058723c */ /* 0x040fe20000001858 */
[----:B------:R-:W-:Y:S02]  /*c850*/  LDSM.16.MT88.4 R32, [R192+0x1800] ;  /* 0x00180000c020783b */ /* 0x000fe40000004200 */
[----:B------:R-:W4:Y:S05]  /*c860*/  MUFU.EX2 R150, R20 ;  /* 0x0000001400967308 */ /* 0x000f2a0000000800 */
[C---:B-1----:R-:W-:Y:S04]  /*c870*/  HMMA.16816.F32 R92, R16.reuse, R116, R92 ;  /* 0x00000074105c723c */ /* 0x042fe8000000185c */
[----:B--2---:R-:W-:Y:S02]  /*c880*/  FFMA.FTZ R24, R31, c[0x0][0x2d0], -R112 ;  /* 0x0000b4001f187a23 */ /* 0x004fe40000010870 */
[----:B------:R-:W-:Y:S01]  /*c890*/  LDSM.16.MT88.4 R28, [R191+0x1800] ;  /* 0x00180000bf1c783b */ /* 0x000fe20000004200 */
[----:B---3--:R-:W-:Y:S01]  /*c8a0*/  FADD.FTZ R0, R125, R0 ;  /* 0x000000007d007221 */ /* 0x008fe20000010000 */
[C---:B------:R-:W-:Y:S01]  /*c8b0*/  HMMA.16816.F32 R96, R16.reuse, R118, R96 ;  /* 0x000000761060723c */ /* 0x040fe20000001860 */
[----:B------:R-:W1:Y:S05]  /*c8c0*/  MUFU.EX2 R124, R24 ;  /* 0x00000018007c7308 */ /* 0x000e6a0000000800 */
[----:B------:R-:W-:Y:S02]  /*c8d0*/  LDSM.16.MT88.4 R116, [R193+0x1800] ;  /* 0x00180000c174783b */ /* 0x000fe40000004200 */
[C---:B------:R-:W-:Y:S04]  /*c8e0*/  HMMA.16816.F32 R12, R16.reuse, R120, R12 ;  /* 0x00000078100c723c */ /* 0x040fe8000000180c */
[----:B----4-:R-:W-:Y:S02]  /*c8f0*/  FADD.FTZ R2, R150, R2 ;  /* 0x0000000296027221 */ /* 0x010fe40000010000 */
[----:B------:R-:W-:Y:S02]  /*c900*/  LDSM.16.MT88.4 R20, [R194+0x4800] ;  /* 0x00480000c214783b */ /* 0x000fe40000004200 */
[C---:B------:R-:W-:Y:S04]  /*c910*/  HMMA.16816.F32 R100, R16.reuse, R122, R100 ;  /* 0x0000007a1064723c */ /* 0x040fe80000001864 */
[----:B------:R-:W-:Y:S02]  /*c920*/  FADD.FTZ R2, R149, R2 ;  /* 0x0000000295027221 */ /* 0x000fe40000010000 */
[----:B------:R-:W-:Y:S01]  /*c930*/  LDSM.16.MT88.4 R120, [R191+0x3000] ;  /* 0x00300000bf78783b */ /* 0x000fe20000004200 */
[----:B-1----:R-:W-:Y:S05]  /*c940*/  FADD.FTZ R0, R124, R0 ;  /* 0x000000007c007221 */ /* 0x002fea0000010000 */
[----:B------:R-:W-:Y:S02]  /*c950*/  FADD.FTZ R0, R148, R0 ;  /* 0x0000000094007221 */ /* 0x000fe40000010000 */
[----:B------:R-:W1:Y:S02]  /*c960*/  LDSM.16.MT88.4 R24, [R192+0x4800] ;  /* 0x00480000c018783b */ /* 0x000e640000004200 */
[----:B------:R-:W-:Y:S01]  /*c970*/  FADD.FTZ R0, R147, R0 ;  /* 0x0000000093007221 */ /* 0x000fe20000010000 */
[C---:B-1----:R-:W-:Y:S08]  /*c980*/  HMMA.16816.F32 R104, R16.reuse, R24, R104 ;  /* 0x000000181068723c */ /* 0x042ff00000001868 */
[C---:B------:R-:W-:Y:S01]  /*c990*/  HMMA.16816.F32 R108, R16.reuse, R26, R108 ;  /* 0x0000001a106c723c */ /* 0x040fe2000000186c */
[----:B------:R-:W-:Y:S07]  /*c9a0*/  LDSM.16.MT88.4 R24, [R191+0x5000] ;  /* 0x00500000bf18783b */ /* 0x000fee0000004200 */
[C---:B------:R-:W-:Y:S08]  /*c9b0*/  HMMA.16816.F32 R60, R16.reuse, R20, R60 ;  /* 0x00000014103c723c */ /* 0x040ff0000000183c */
[----:B------:R-:W-:Y:S01]  /*c9c0*/  HMMA.16816.F32 R64, R16, R22, R64 ;  /* 0x000000161040723c */ /* 0x000fe20000001840 */
[----:B------:R-:W1:Y:S06]  /*c9d0*/  LDSM.16.MT88.4 R20, [R194+0x1800] ;  /* 0x00180000c214783b */ /* 0x000e6c0000004200 */
[----:B------:R-:W-:Y:S02]  /*c9e0*/  F2FP.PACK_AB R16, R126, R127 ;  /* 0x0000007f7e10723e */ /* 0x000fe400000000ff */
[----:B------:R-:W-:Y:S03]  /*c9f0*/  F2FP.PACK_AB R17, R124, R125 ;  /* 0x0000007d7c11723e */ /* 0x000fe600000000ff */
[----:B------:R-:W-:Y:S02]  /*ca00*/  F2FP.PACK_AB R18, R149, R150 ;  /* 0x000000969512723e */ /* 0x000fe400000000ff */
[----:B------:R-:W-:Y:S07]  /*ca10*/  F2FP.PACK_AB R19, R147, R148 ;  /* 0x000000949313723e */ /* 0x000fee00000000ff */
[C---:B------:R-:W-:Y:S07]  /*ca20*/  HMMA.16816.F32 R4, R16.reuse, R28, R4 ;  /* 0x0000001c1004723c */ /* 0x040fee0000001804 */
[--C-:B------:R-:W-:Y:S01]  /*ca30*/  FFMA.FTZ R28, R36, c[0x0][0x2d0], -R113.reuse ;  /* 0x0000b400241c7a23 */ /* 0x100fe20000010871 */
[C---:B------:R-:W-:Y:S03]  /*ca40*/  HMMA.16816.F32 R8, R16.reuse, R30, R8 ;  /* 0x0000001e1008723c */ /* 0x040fe60000001808 */
[----:B------:R2:W3:Y:S05]  /*ca50*/  MUFU.EX2 R146, R28 ;  /* 0x0000001c00927308 */ /* 0x0004ea0000000800 */
[C---:B------:R-:W-:Y:S08]  /*ca60*/  HMMA.16816.F32 R68, R16.reuse, R116, R68 ;  /* 0x000000741044723c */ /* 0x040ff00000001844 */
[C---:B------:R-:W-:Y:S08]  /*ca70*/  HMMA.16816.F32 R72, R16.reuse, R118, R72 ;  /* 0x000000761048723c */ /* 0x040ff00000001848 */
[C---:B------:R-:W-:Y:S01]  /*ca80*/  HMMA.16816.F32 R76, R16.reuse, R32, R76 ;  /* 0x00000020104c723c */ /* 0x040fe2000000184c */
[----:B--2---:R-:W2:Y:S03]  /*ca90*/  LDSM.16.MT88.4 R28, [R193+0x5000] ;  /* 0x00500000c11c783b */ /* 0x004ea60000004200 */
[----:B---3--:R-:W-:Y:S03]  /*caa0*/  FADD.FTZ R2, R146, R2 ;  /* 0x0000000292027221 */ /* 0x008fe60000010000 */
[--C-:B------:R-:W-:Y:S01]  /*cab0*/  FFMA.FTZ R32, R37, c[0x0][0x2d0], -R113.reuse ;  /* 0x0000b40025207a23 */ /* 0x100fe20000010871 */
[C---:B------:R-:W-:Y:S03]  /*cac0*/  HMMA.16816.F32 R80, R16.reuse, R34, R80 ;  /* 0x000000221050723c */ /* 0x040fe60000001850 */
[----:B------:R3:W4:Y:S05]  /*cad0*/  MUFU.EX2 R145, R32 ;  /* 0x0000002000917308 */ /* 0x00072a0000000800 */
[C---:B-1----:R-:W-:Y:S07]  /*cae0*/  HMMA.16816.F32 R84, R16.reuse, R20, R84 ;  /* 0x000000141054723c */ /* 0x042fee0000001854 */
[--C-:B------:R-:W-:Y:S01]  /*caf0*/  FFMA.FTZ R20, R40, c[0x0][0x2d0], -R113.reuse ;  /* 0x0000b40028147a23 */ /* 0x100fe20000010871 */
[C---:B------:R-:W-:Y:S03]  /*cb00*/  HMMA.16816.F32 R88, R16.reuse, R22, R88 ;  /* 0x000000161058723c */ /* 0x040fe60000001858 */
[----:B------:R1:W5:Y:S05]  /*cb10*/  MUFU.EX2 R142, R20 ;  /* 0x00000014008e7308 */ /* 0x00036a0000000800 */
[C---:B------:R-:W-:Y:S04]  /*cb20*/  HMMA.16816.F32 R92, R16.reuse, R24, R92 ;  /* 0x00000018105c723c */ /* 0x040fe8000000185c */
[----:B---3--:R-:W-:Y:S02]  /*cb30*/  FFMA.FTZ R32, R38, c[0x0][0x2d0], -R112 ;  /* 0x0000b40026207a23 */ /* 0x008fe40000010870 */
[----:B------:R-:W-:Y:S01]  /*cb40*/  LDSM.16.MT88.4 R36, [R194+0x5000] ;  /* 0x00500000c224783b */ /* 0x000fe20000004200 */
[----:B----4-:R-:W-:Y:S01]  /*cb50*/  FADD.FTZ R2, R145, R2 ;  /* 0x0000000291027221 */ /* 0x010fe20000010000 */
[C---:B------:R-:W-:Y:S01]  /*cb60*/  HMMA.16816.F32 R96, R16.reuse, R26, R96 ;  /* 0x0000001a1060723c */ /* 0x040fe20000001860 */
[----:B------:R3:W4:Y:S05]  /*cb70*/  MUFU.EX2 R144, R32 ;  /* 0x0000002000907308 */ /* 0x00072a0000000800 */
[----:B------:R-:W-:Y:S02]  /*cb80*/  LDSM.16.MT88.4 R24, [R193+0x2000] ;  /* 0x00200000c118783b */ /* 0x000fe40000004200 */
[C---:B--2---:R-:W-:Y:S04]  /*cb90*/  HMMA.16816.F32 R12, R16.reuse, R28, R12 ;  /* 0x0000001c100c723c */ /* 0x044fe8000000180c */
[--C-:B-1----:R-:W-:Y:S02]  /*cba0*/  FFMA.FTZ R20, R41, c[0x0][0x2d0], -R113.reuse ;  /* 0x0000b40029147a23 */ /* 0x102fe40000010871 */
[----:B-----5:R-:W-:Y:S02]  /*cbb0*/  FADD.FTZ R2, R142, R2 ;  /* 0x000000028e027221 */ /* 0x020fe40000010000 */
[C---:B------:R-:W-:Y:S01]  /*cbc0*/  HMMA.16816.F32 R100, R16.reuse, R30, R100 ;  /* 0x0000001e1064723c */ /* 0x040fe20000001864 */
[----:B------:R1:W2:Y:S03]  /*cbd0*/  MUFU.EX2 R141, R20 ;  /* 0x00000014008d7308 */ /* 0x0002a60000000800 */
[----:B------:R-:W-:Y:S01]  /*cbe0*/  FFMA.FTZ R28, R43, c[0x0][0x2d0], -R112 ;  /* 0x0000b4002b1c7a23 */ /* 0x000fe20000010870 */
[----:B---3--:R-:W3:Y:S06]  /*cbf0*/  LDSM.16.MT88.4 R32, [R192+0x5000] ;  /* 0x00500000c020783b */ /* 0x008eec0000004200 */
[----:B------:R5:W-:Y:S01]  /*cc00*/  MUFU.EX2 R139, R28 ;  /* 0x0000001c008b7308 */ /* 0x000be20000000800 */
[----:B----4-:R-:W-:Y:S04]  /*cc10*/  FADD.FTZ R0, R144, R0 ;  /* 0x0000000090007221 */ /* 0x010fe80000010000 */
[----:B------:R-:W-:Y:S02]  /*cc20*/  FADD.FTZ R0, R143, R0 ;  /* 0x000000008f007221 */ /* 0x000fe40000010000 */
[----:B-1----:R-:W-:Y:S02]  /*cc30*/  FFMA.FTZ R20, R42, c[0x0][0x2d0], -R112 ;  /* 0x0000b4002a147a23 */ /* 0x002fe40000010870 */
[----:B--2---:R-:W-:Y:S02]  /*cc40*/  FADD.FTZ R2, R141, R2 ;  /* 0x000000028d027221 */ /* 0x004fe40000010000 */
[----:B------:R1:W2:Y:S01]  /*cc50*/  MUFU.EX2 R140, R20 ;  /* 0x00000014008c7308 */ /* 0x0002a20000000800 */
[----:B-----5:R-:W-:Y:S01]  /*cc60*/  LDSM.16.MT88.4 R28, [R192+0x2000] ;  /* 0x00200000c01c783b */ /* 0x020fe20000004200 */
[C---:B---3--:R-:W-:Y:S07]  /*cc70*/  HMMA.16816.F32 R104, R16.reuse, R32, R104 ;  /* 0x000000201068723c */ /* 0x048fee0000001868 */
[----:B-1----:R-:W1:Y:S01]  /*cc80*/  LDSM.16.MT88.4 R20, [R191+0x2000] ;  /* 0x00200000bf14783b */ /* 0x002e620000004200 */
[----:B--2---:R-:W-:Y:S01]  /*cc90*/  FADD.FTZ R0, R140, R0 ;  /* 0x000000008c007221 */ /* 0x004fe20000010000 */
[C---:B------:R-:W-:Y:S06]  /*cca0*/  HMMA.16816.F32 R108, R16.reuse, R34, R108 ;  /* 0x00000022106c723c */ /* 0x040fec000000186c */
[----:B------:R-:W2:Y:S01]  /*ccb0*/  LDSM.16.MT88.4 R32, [R194+0x2000] ;  /* 0x00200000c220783b */ /* 0x000ea20000004200 */
[----:B------:R-:W-:Y:S01]  /*ccc0*/  FADD.FTZ R0, R139, R0 ;  /* 0x000000008b007221 */ /* 0x000fe20000010000 */
[C---:B------:R-:W-:Y:S07]  /*ccd0*/  HMMA.16816.F32 R60, R16.reuse, R36, R60 ;  /* 0x00000024103c723c */ /* 0x040fee000000183c */
[--C-:B------:R-:W-:Y:S01]  /*cce0*/  FFMA.FTZ R36, R49, c[0x0][0x2d0], -R113.reuse ;  /* 0x0000b40031247a23 */ /* 0x100fe20000010871 */
[----:B------:R-:W-:Y:S07]  /*ccf0*/  HMMA.16816.F32 R64, R16, R38, R64 ;  /* 0x000000261040723c */ /* 0x000fee0000001840 */
[----:B------:R-:W-:Y:S02]  /*cd00*/  F2FP.PACK_AB R16, R145, R146 ;  /* 0x000000929110723e */ /* 0x000fe400000000ff */
[----:B------:R-:W-:Y:S03]  /*cd10*/  F2FP.PACK_AB R17, R143, R144 ;  /* 0x000000908f11723e */ /* 0x000fe600000000ff */
[----:B------:R-:W-:Y:S02]  /*cd20*/  F2FP.PACK_AB R18, R141, R142 ;  /* 0x0000008e8d12723e */ /* 0x000fe400000000ff */
[----:B------:R-:W-:Y:S07]  /*cd30*/  F2FP.PACK_AB R19, R139, R140 ;  /* 0x0000008c8b13723e */ /* 0x000fee00000000ff */
[C---:B-1----:R-:W-:Y:S07]  /*cd40*/  HMMA.16816.F32 R4, R16.reuse, R20, R4 ;  /* 0x000000141004723c */ /* 0x042fee0000001804 */
[--C-:B------:R-:W-:Y:S01]  /*cd50*/  FFMA.FTZ R20, R44, c[0x0][0x2d0], -R113.reuse ;  /* 0x0000b4002c147a23 */ /* 0x100fe20000010871 */
[C---:B------:R-:W-:Y:S03]  /*cd60*/  HMMA.16816.F32 R8, R16.reuse, R22, R8 ;  /* 0x000000161008723c */ /* 0x040fe60000001808 */
[----:B------:R1:W3:Y:S05]  /*cd70*/  MUFU.EX2 R138, R20 ;  /* 0x00000014008a7308 */ /* 0x0002ea0000000800 */
[C---:B------:R-:W-:Y:S07]  /*cd80*/  HMMA.16816.F32 R68, R16.reuse, R24, R68 ;  /* 0x000000181044723c */ /* 0x040fee0000001844 */
[--C-:B------:R-:W-:Y:S01]  /*cd90*/  FFMA.FTZ R24, R45, c[0x0][0x2d0], -R113.reuse ;  /* 0x0000b4002d187a23 */ /* 0x100fe20000010871 */
[C---:B------:R-:W-:Y:S03]  /*cda0*/  HMMA.16816.F32 R72, R16.reuse, R26, R72 ;  /* 0x0000001a1048723c */ /* 0x040fe60000001848 */
[----:B------:R4:W5:Y:S05]  /*cdb0*/  MUFU.EX2 R137, R24 ;  /* 0x0000001800897308 */ /* 0x00096a0000000800 */
[C---:B------:R-:W-:Y:S01]  /*cdc0*/  HMMA.16816.F32 R76, R16.reuse, R28, R76 ;  /* 0x0000001c104c723c */ /* 0x040fe2000000184c */
[----:B-1----:R-:W1:Y:S03]  /*cdd0*/  LDSM.16.MT88.4 R20, [R191+0x5800] ;  /* 0x00580000bf14783b */ /* 0x002e660000004200 */
[----:B---3--:R-:W-:Y:S03]  /*cde0*/  FADD.FTZ R2, R138, R2 ;  /* 0x000000028a027221 */ /* 0x008fe60000010000 */
[----:B------:R-:W-:Y:S01]  /*cdf0*/  FFMA.FTZ R28, R46, c[0x0][0x2d0], -R112 ;  /* 0x0000b4002e1c7a23 */ /* 0x000fe20000010870 */
[C---:B------:R-:W-:Y:S01]  /*ce00*/  HMMA.16816.F32 R80, R16.reuse, R30, R80 ;  /* 0x0000001e1050723c */ /* 0x040fe20000001850 */
[----:B------:R3:W-:Y:S07]  /*ce10*/  MUFU.EX2 R46, R36 ;  /* 0x00000024002e7308 */ /* 0x0007ee0000000800 */
[C---:B--2---:R-:W-:Y:S03]  /*ce20*/  HMMA.16816.F32 R84, R16.reuse, R32, R84 ;  /* 0x000000201054723c */ /* 0x044fe60000001854 */
[----:B------:R2:W1:Y:S01]  /*ce30*/  MUFU.EX2 R136, R28 ;  /* 0x0000001c00887308 */ /* 0x0004620000000800 */
[----:B----4-:R-:W4:Y:S01]  /*ce40*/  LDSM.16.MT88.4 R24, [R193+0x5800] ;  /* 0x00580000c118783b */ /* 0x010f220000004200 */
[----:B-----5:R-:W-:Y:S03]  /*ce50*/  FADD.FTZ R2, R137, R2 ;  /* 0x0000000289027221 */ /* 0x020fe60000010000 */
[C---:B------:R-:W-:Y:S04]  /*ce60*/  HMMA.16816.F32 R88, R16.reuse, R34, R88 ;  /* 0x000000221058723c */ /* 0x040fe80000001858 */
[----:B------:R-:W-:Y:S08]  /*ce70*/  LDSM.16.MT88.4 R32, [R194+0x5800] ;  /* 0x00580000c220783b */ /* 0x000ff00000004200 */
[----:B---3--:R-:W-:Y:S01]  /*ce80*/  LDSM.16.MT88.4 R36, [R193+0x2800] ;  /* 0x00280000c124783b */ /* 0x008fe20000004200 */
[C---:B-1----:R-:W-:Y:S03]  /*ce90*/  HMMA.16816.F32 R92, R16.reuse, R20, R92 ;  /* 0x00000014105c723c */ /* 0x042fe6000000185c */
[----:B--2---:R-:W-:Y:S02]  /*cea0*/  FFMA.FTZ R28, R47, c[0x0][0x2d0], -R112 ;  /* 0x0000b4002f1c7a23 */ /* 0x004fe40000010870 */
[----:B------:R-:W-:Y:S02]  /*ceb0*/  FADD.FTZ R0, R136, R0 ;  /* 0x0000000088007221 */ /* 0x000fe40000010000 */
[----:B------:R1:W2:Y:S01]  /*cec0*/  MUFU.EX2 R115, R28 ;  /* 0x0000001c00737308 */ /* 0x0002a20000000800 */
[C---:B------:R-:W-:Y:S04]  /*ced0*/  HMMA.16816.F32 R96, R16.reuse, R22, R96 ;  /* 0x000000161060723c */ /* 0x040fe80000001860 */
[--C-:B------:R-:W-:Y:S04]  /*cee0*/  FFMA.FTZ R20, R50, c[0x0][0x2d0], -R112.reuse ;  /* 0x0000b40032147a23 */ /* 0x100fe80000010870 */
[C---:B----4-:R-:W-:Y:S01]  /*cef0*/  HMMA.16816.F32 R12, R16.reuse, R24, R12 ;  /* 0x00000018100c723c */ /* 0x050fe2000000180c */
[----:B------:R3:W4:Y:S06]  /*cf00*/  MUFU.EX2 R45, R20 ;  /* 0x00000014002d7308 */ /* 0x00072c0000000800 */
[----:B------:R-:W-:Y:S01]  /*cf10*/  FFMA.FTZ R24, R51, c[0x0][0x2d0], -R112 ;  /* 0x0000b40033187a23 */ /* 0x000fe20000010870 */
[C---:B------:R-:W-:Y:S03]  /*cf20*/  HMMA.16816.F32 R100, R16.reuse, R26, R100 ;  /* 0x0000001a1064723c */ /* 0x040fe60000001864 */
[----:B------:R5:W-:Y:S01]  /*cf30*/  MUFU.EX2 R44, R24 ;  /* 0x00000018002c7308 */ /* 0x000be20000000800 */
[--C-:B-1----:R-:W-:Y:S02]  /*cf40*/  FFMA.FTZ R28, R48, c[0x0][0x2d0], -R113.reuse ;  /* 0x0000b400301c7a23 */ /* 0x102fe40000010871 */
[----:B--2---:R-:W-:Y:S07]  /*cf50*/  FADD.FTZ R0, R115, R0 ;  /* 0x0000000073007221 */ /* 0x004fee0000010000 */
[----:B------:R1:W2:Y:S01]  /*cf60*/  MUFU.EX2 R47, R28 ;  /* 0x0000001c002f7308 */ /* 0x0002a20000000800 */
[----:B---3--:R-:W-:Y:S01]  /*cf70*/  LDSM.16.MT88.4 R20, [R191+0x2800] ;  /* 0x00280000bf14783b */ /* 0x008fe20000004200 */
[----:B----4-:R-:W-:Y:S07]  /*cf80*/  FADD.FTZ R0, R45, R0 ;  /* 0x000000002d007221 */ /* 0x010fee0000010000 */
[----:B-----5:R-:W-:Y:S08]  /*cf90*/  LDSM.16.MT88.4 R24, [R192+0x2800] ;  /* 0x00280000c018783b */ /* 0x020ff00000004200 */
[----:B-1----:R-:W1:Y:S01]  /*cfa0*/  LDSM.16.MT88.4 R28, [R192+0x5800] ;  /* 0x00580000c01c783b */ /* 0x002e620000004200 */
[----:B--2---:R-:W-:Y:S01]  /*cfb0*/  FADD.FTZ R2, R47, R2 ;  /* 0x000000022f027221 */ /* 0x004fe20000010000 */
[C---:B-1----:R-:W-:Y:S08]  /*cfc0*/  HMMA.16816.F32 R104, R16.reuse, R28, R104 ;  /* 0x0000001c1068723c */ /* 0x042ff00000001868 */
[C---:B------:R-:W-:Y:S01]  /*cfd0*/  HMMA.16816.F32 R108, R16.reuse, R30, R108 ;  /* 0x0000001e106c723c */ /* 0x040fe2000000186c */
[----:B------:R-:W1:Y:S07]  /*cfe0*/  LDSM.16.MT88.4 R28, [R194+0x2800] ;  /* 0x00280000c21c783b */ /* 0x000e6e0000004200 */
[C---:B------:R-:W-:Y:S07]  /*cff0*/  HMMA.16816.F32 R60, R16.reuse, R32, R60 ;  /* 0x00000020103c723c */ /* 0x040fee000000183c */
[--C-:B------:R-:W-:Y:S01]  /*d000*/  FFMA.FTZ R32, R52, c[0x0][0x2d0], -R113.reuse ;  /* 0x0000b40034207a23 */ /* 0x100fe20000010871 */
[----:B------:R-:W-:Y:S03]  /*d010*/  HMMA.16816.F32 R64, R16, R34, R64 ;  /* 0x000000221040723c */ /* 0x000fe60000001840 */
[----:B------:R2:W-:Y:S04]  /*d020*/  MUFU.EX2 R43, R32 ;  /* 0x00000020002b7308 */ /* 0x0005e80000000800 */
[----:B------:R-:W-:Y:S02]  /*d030*/  F2FP.PACK_AB R16, R137, R138 ;  /* 0x0000008a8910723e */ /* 0x000fe400000000ff */
[----:B------:R-:W-:Y:S03]  /*d040*/  F2FP.PACK_AB R17, R115, R136 ;  /* 0x000000887311723e */ /* 0x000fe600000000ff */
[----:B------:R-:W-:Y:S02]  /*d050*/  F2FP.PACK_AB R18, R46, R47 ;  /* 0x0000002f2e12723e */ /* 0x000fe400000000ff */
[----:B------:R-:W-:Y:S07]  /*d060*/  F2FP.PACK_AB R19, R44, R45 ;  /* 0x0000002d2c13723e */ /* 0x000fee00000000ff */
[C---:B------:R-:W-:Y:S01]  /*d070*/  HMMA.16816.F32 R4, R16.reuse, R20, R4 ;  /* 0x000000141004723c */ /* 0x040fe20000001804 */
[----:B--2---:R-:W-:Y:S07]  /*d080*/  LDSM.16.MT88.4 R32, [R193+0x6000] ;  /* 0x00600000c120783b */ /* 0x004fee0000004200 */
[C---:B------:R-:W-:Y:S01]  /*d090*/  HMMA.16816.F32 R8, R16.reuse, R22, R8 ;  /* 0x000000161008723c */ /* 0x040fe20000001808 */
[----:B------:R-:W2:Y:S07]  /*d0a0*/  LDSM.16.MT88.4 R20, [R191+0x6000] ;  /* 0x00600000bf14783b */ /* 0x000eae0000004200 */
[C---:B------:R-:W-:Y:S07]  /*d0b0*/  HMMA.16816.F32 R68, R16.reuse, R36, R68 ;  /* 0x000000241044723c */ /* 0x040fee0000001844 */
[--C-:B------:R-:W-:Y:S01]  /*d0c0*/  FFMA.FTZ R36, R56, c[0x0][0x2d0], -R113.reuse ;  /* 0x0000b40038247a23 */ /* 0x100fe20000010871 */
[C---:B------:R-:W-:Y:S03]  /*d0d0*/  HMMA.16816.F32 R72, R16.reuse, R38, R72 ;  /* 0x000000261048723c */ /* 0x040fe60000001848 */
[----:B------:R-:W-:Y:S05]  /*d0e0*/  MUFU.EX2 R39, R36 ;  /* 0x0000002400277308 */ /* 0x000fea0000000800 */
[C---:B------:R-:W-:Y:S07]  /*d0f0*/  HMMA.16816.F32 R76, R16.reuse, R24, R76 ;  /* 0x00000018104c723c */ /* 0x040fee000000184c */
[--C-:B------:R-:W-:Y:S01]  /*d100*/  FFMA.FTZ R24, R53, c[0x0][0x2d0], -R113.reuse ;  /* 0x0000b40035187a23 */ /* 0x100fe20000010871 */
[C---:B------:R-:W-:Y:S03]  /*d110*/  HMMA.16816.F32 R80, R16.reuse, R26, R80 ;  /* 0x0000001a1050723c */ /* 0x040fe60000001850 */
[----:B------:R3:W4:Y:S05]  /*d120*/  MUFU.EX2 R42, R24 ;  /* 0x00000018002a7308 */ /* 0x00072a0000000800 */
[C---:B-1----:R-:W-:Y:S07]  /*d130*/  HMMA.16816.F32 R84, R16.reuse, R28, R84 ;  /* 0x0000001c1054723c */ /* 0x042fee0000001854 */
[--C-:B------:R-:W-:Y:S01]  /*d140*/  FFMA.FTZ R28, R55, c[0x0][0x2d0], -R112.reuse ;  /* 0x0000b400371c7a23 */ /* 0x100fe20000010870 */
[C---:B------:R-:W-:Y:S03]  /*d150*/  HMMA.16816.F32 R88, R16.reuse, R30, R88 ;  /* 0x0000001e1058723c */ /* 0x040fe60000001858 */
[----:B------:R1:W-:Y:S05]  /*d160*/  MUFU.EX2 R40, R28 ;  /* 0x0000001c00287308 */ /* 0x0003ea0000000800 */
[C---:B--2---:R-:W-:Y:S04]  /*d170*/  HMMA.16816.F32 R92, R16.reuse, R20, R92 ;  /* 0x00000014105c723c */ /* 0x044fe8000000185c */
[--C-:B---3--:R-:W-:Y:S03]  /*d180*/  FFMA.FTZ R24, R54, c[0x0][0x2d0], -R112.reuse ;  /* 0x0000b40036187a23 */ /* 0x108fe60000010870 */
[----:B------:R-:W-:Y:S01]  /*d190*/  FFMA.FTZ R20, R57, c[0x0][0x2d0], -R113 ;  /* 0x0000b40039147a23 */ /* 0x000fe20000010871 */
[C---:B------:R-:W-:Y:S01]  /*d1a0*/  HMMA.16816.F32 R96, R16.reuse, R22, R96 ;  /* 0x000000161060723c */ /* 0x040fe20000001860 */
[----:B------:R2:W3:Y:S03]  /*d1b0*/  MUFU.EX2 R41, R24 ;  /* 0x0000001800297308 */ /* 0x0004e60000000800 */
[----:B------:R-:W-:Y:S04]  /*d1c0*/  MOV R113, R3 ;  /* 0x0000000300717202 */ /* 0x000fe80000000f00 */
[C---:B------:R-:W-:Y:S03]  /*d1d0*/  HMMA.16816.F32 R12, R16.reuse, R32, R12 ;  /* 0x00000020100c723c */ /* 0x040fe6000000180c */
[----:B------:R5:W3:Y:S01]  /*d1e0*/  MUFU.EX2 R38, R20 ;  /* 0x0000001400267308 */ /* 0x000ae20000000800 */
[----:B-1----:R-:W-:Y:S04]  /*d1f0*/  LDSM.16.MT88.4 R28, [R194+0x6000] ;  /* 0x00600000c21c783b */ /* 0x002fe80000004200 */
[C---:B------:R-:W-:Y:S04]  /*d200*/  HMMA.16816.F32 R100, R16.reuse, R34, R100 ;  /* 0x000000221064723c */ /* 0x040fe80000001864 */
[----:B------:R-:W-:Y:S08]  /*d210*/  LDSM.16.MT88.4 R32, [R192+0x3000] ;  /* 0x00300000c020783b */ /* 0x000ff00000004200 */
[----:B--2---:R-:W1:Y:S01]  /*d220*/  LDSM.16.MT88.4 R24, [R192+0x6000] ;  /* 0x00600000c018783b */ /* 0x004e620000004200 */
[--C-:B-----5:R-:W-:Y:S02]  /*d230*/  FFMA.FTZ R20, R58, c[0x0][0x2d0], -R112.reuse ;  /* 0x0000b4003a147a23 */ /* 0x120fe40000010870 */
[----:B------:R-:W-:Y:S02]  /*d240*/  FFMA.FTZ R112, R59, c[0x0][0x2d0], -R112 ;  /* 0x0000b4003b707a23 */ /* 0x000fe40000010870 */
[----:B------:R2:W-:Y:S10]  /*d250*/  MUFU.EX2 R37, R20 ;  /* 0x0000001400257308 */ /* 0x0005f40000000800 */
[----:B------:R-:W5:Y:S01]  /*d260*/  MUFU.EX2 R36, R112 ;  /* 0x0000007000247308 */ /* 0x000f620000000800 */
[----:B--2---:R-:W2:Y:S01]  /*d270*/  LDSM.16.MT88.4 R20, [R193+0x3000] ;  /* 0x00300000c114783b */ /* 0x004ea20000004200 */
[C---:B-1----:R-:W-:Y:S08]  /*d280*/  HMMA.16816.F32 R104, R16.reuse, R24, R104 ;  /* 0x000000181068723c */ /* 0x042ff00000001868 */
[C---:B------:R-:W-:Y:S01]  /*d290*/  HMMA.16816.F32 R108, R16.reuse, R26, R108 ;  /* 0x0000001a106c723c */ /* 0x040fe2000000186c */
[----:B------:R-:W1:Y:S07]  /*d2a0*/  LDSM.16.MT88.4 R24, [R194+0x3000] ;  /* 0x00300000c218783b */ /* 0x000e6e0000004200 */
        /* <DEDUP_REMOVED lines=15> */
[C---:B-1----:R-:W-:Y:S08]  /*d3a0*/  HMMA.16816.F32 R84, R16.reuse, R24, R84 ;  /* 0x000000181054723c */ /* 0x042ff00000001854 */
[C---:B------:R-:W-:Y:S08]  /*d3b0*/  HMMA.16816.F32 R88, R16.reuse, R26, R88 ;  /* 0x0000001a1058723c */ /* 0x040ff00000001858 */
[C---:B---3--:R-:W-:Y:S08]  /*d3c0*/  HMMA.16816.F32 R92, R16.reuse, R4, R92 ;  /* 0x00000004105c723c */ /* 0x048ff0000000185c */
[C---:B------:R-:W-:Y:S01]  /*d3d0*/  HMMA.16816.F32 R96, R16.reuse, R6, R96 ;  /* 0x000000061060723c */ /* 0x040fe20000001860 */
[----:B------:R-:W1:Y:S07]  /*d3e0*/  LDSM.16.MT88.4 R4, [R194+0x6800] ;  /* 0x00680000c204783b */ /* 0x000e6e0000004200 */
[C---:B----4-:R-:W-:Y:S08]  /*d3f0*/  HMMA.16816.F32 R124, R16.reuse, R8, R12 ;  /* 0x00000008107c723c */ /* 0x050ff0000000180c */
        /* <DEDUP_REMOVED lines=14> */
[----:B------:R-:W-:Y:S03]  /*d4e0*/  FADD.FTZ R0, R36, R0 ;  /* 0x0000000024007221 */ /* 0x000fe60000010000 */
[----:B------:R1:W-:Y:S04]  /*d4f0*/  STL [R1+0x24], R2 ;  /* 0x0000240201007387 */ /* 0x0003e80000100800 */
[----:B------:R1:W-:Y:S01]  /*d500*/  STL [R1+0x20], R0 ;  /* 0x0000200001007387 */ /* 0x0003e20000100800 */
[----:B------:R-:W-:-:S05]  /*d510*/  @P0 BRA `(.L_x_1028) ;  /* 0xffffcd9000000947 */ /* 0x000fca000383ffff */
.L_x_1025:
[----:B------:R-:W-:Y:S02]  /*d520*/  MOV R7, 0x1f ;  /* 0x0000001f00077802 */ /* 0x000fe40000000f00 */
[----:B------:R-:W-:Y:S01]  /*d530*/  MOV R6, 0xffffffff ;  /* 0xffffffff00067802 */ /* 0x000fe20000000f00 */
[----:B------:R-:W-:Y:S05]  /*d540*/  BRA.DIV ~URZ, `(.L_x_1029) ;  /* 0x000048227f007947 */ /* 0x000fea000b800000 */
[----:B-1----:R-:W2:Y:S04]  /*d550*/  LDL R2, [R1+0x24] ;  /* 0x0000240001027983 */ /* 0x002ea80000100800 */
[----:B--2---:R1:W2:Y:S02]  /*d560*/  SHFL.BFLY PT, R0, R2, 0x2, 0x1f ;  /* 0x0c401f0002007f89 */ /* 0x0042a400000e0000 */
.L_x_1096:
        /* <DEDUP_REMOVED lines=9> */
.L_x_1097:
        /* <DEDUP_REMOVED lines=85> */
.L_x_1016:
[----:B-1----:R1:W5:Y:S04]  /*db50*/  LDL R6, [R1+0x48] ;  /* 0x0000480001067983 */ /* 0x0023680000100800 */
[----:B------:R-:W2:Y:S01]  /*db60*/  S2R R2, SR_TID.X ;  /* 0x0000000000027919 */ /* 0x000ea20000002100 */
[----:B------:R-:W-:Y:S01]  /*db70*/  BSSY B0, `(.L_x_1031) ;  /* 0x0000011000007945 */ /* 0x000fe20003800000 */
[----:B--2---:R-:W-:-:S13]  /*db80*/  LOP3.LUT P0, RZ, R2, 0xff, RZ, 0xc0, !PT ;  /* 0x000000ff02ff7812 */ /* 0x004fda000780c0ff */
[----:B------:R-:W-:Y:S05]  /*db90*/  @P0 BRA `(.L_x_1032) ;  /* 0x000000e000000947 */ /* 0x000fea0003800000 */
[----:B-1----:R-:W1:Y:S01]  /*dba0*/  S2R R4, SR_LANEID ;  /* 0x0000000000047919 */ /* 0x002e620000000000 */
        /* <DEDUP_REMOVED lines=11> */
[----:B--2--5:R-:W-:-:S05]  /*dc60*/  IADD3 R6, R3, c[0x0][0xc], R2 ;  /* 0x0000030003067a10 */ /* 0x024fca0007ffe002 */
[----:B------:R1:W-:Y:S02]  /*dc70*/  STL [R1+0x48], R6 ;  /* 0x0000480601007387 */ /* 0x0003e40000100800 */
.L_x_1032:
[----:B-1----:R-:W-:Y:S05]  /*dc80*/  BSYNC B0 ;  /* 0x0000000000007941 */ /* 0x002fea0003800000 */
.L_x_1031:
[----:B------:R-:W2:Y:S04]  /*dc90*/  LDL.64 R4, [R1+0x30] ;  /* 0x0000300001047983 */ /* 0x000ea80000100a00 */
[----:B------:R-:W3:Y:S04]  /*dca0*/  LDL R2, [R1+0x2c] ;  /* 0x00002c0001027983 */ /* 0x000ee80000100800 */
[----:B------:R-:W4:Y:S01]  /*dcb0*/  LDL R8, [R1+0x5c] ;  /* 0x00005c0001087983 */ /* 0x000f220000100800 */
[----:B------:R-:W-:Y:S01]  /*dcc0*/  PRMT R0, R0, 0x9910, RZ ;  /* 0x0000991000007816 */ /* 0x000fe200000000ff */
[----:B------:R-:W-:Y:S01]  /*dcd0*/  BSSY B1, `(.L_x_1033) ;  /* 0x00002bc000017945 */ /* 0x000fe20003800000 */
[----:B-----5:R-:W-:-:S02]  /*dce0*/  IMAD.MOV.U32 R67, RZ, RZ, R6 ;  /* 0x000000ffff437224 */ /* 0x020fc400078e0006 */
[----:B------:R-:W-:Y:S02]  /*dcf0*/  ISETP.NE.AND P0, PT, R0, RZ, PT ;  /* 0x000000ff0000720c */ /* 0x000fe40003f05270 */
[----:B--2---:R-:W-:Y:S02]  /*dd00*/  SHF.R.S32.HI R40, RZ, 0x1f, R4 ;  /* 0x0000001fff287819 */ /* 0x004fe40000011404 */
[----:B---3--:R-:W-:Y:S02]  /*dd10*/  SHF.R.S32.HI R41, RZ, 0x1f, R2 ;  /* 0x0000001fff297819 */ /* 0x008fe40000011402 */
[----:B----4-:R-:W-:-:S07]  /*dd20*/  SHF.R.S32.HI R7, RZ, 0x1f, R8 ;  /* 0x0000001fff077819 */ /* 0x010fce0000011408 */
[----:B------:R-:W-:Y:S05]  /*dd30*/  @!P0 BRA `(.L_x_1034) ;  /* 0x00001f1000008947 */ /* 0x000fea0003800000 */
[----:B------:R-:W2:Y:S04]  /*dd40*/  LDL R14, [R1+0x6c] ;  /* 0x00006c00010e7983 */ /* 0x000ea80000100800 */
[----:B------:R-:W3:Y:S04]  /*dd50*/  LDL R13, [R1+0x70] ;  /* 0x00007000010d7983 */ /* 0x000ee80000100800 */
        /* <DEDUP_REMOVED lines=60> */
[----:B------:R-:W2:Y:S01]  /*e120*/  LDL.LU R9, [R1+0x50] ;  /* 0x0000500001097983 */ /* 0x000ea20000300800 */
        /* <DEDUP_REMOVED lines=32> */
.L_x_1035:
[----:B----4-:R-:W2:Y:S04]  /*e330*/  LDL R6, [R1+0x90] ;  /* 0x0000900001067983 */ /* 0x010ea80000100800 */
[----:B------:R-:W2:Y:S04]  /*e340*/  LDL R43, [R1+0x64] ;  /* 0x00006400012b7983 */ /* 0x000ea80000100800 */
[----:B------:R-:W3:Y:S04]  /*e350*/  LDL R21, [R1+0x60] ;  /* 0x0000600001157983 */ /* 0x000ee80000100800 */
[----:B------:R-:W4:Y:S04]  /*e360*/  LDL R22, [R1+0x68] ;  /* 0x0000680001167983 */ /* 0x000f280000100800 */
[----:B------:R-:W4:Y:S01]  /*e370*/  LDL R23, [R1+0x98] ;  /* 0x0000980001177983 */ /* 0x000f220000100800 */
[----:B------:R-:W-:Y:S01]  /*e380*/  IMAD.MOV.U32 R2, RZ, RZ, 0x368 ;  /* 0x00000368ff027424 */ /* 0x000fe200078e00ff */
[----:B------:R-:W-:-:S04]  /*e390*/  ISETP.GT.AND P2, PT, R3, 0x1, PT ;  /* 0x000000010300780c */ /* 0x000fc80003f44270 */
[----:B------:R-:W-:-:S04]  /*e3a0*/  SEL R2, R2, 0x328, P2 ;  /* 0x0000032802027807 */ /* 0x000fc80001000000 */
[----:B------:R1:W1:Y:S08]  /*e3b0*/  LDC.64 R4, c[0x0][R2+0x170] ;  /* 0x00005c0002047b82 */ /* 0x0002700000000a00 */
[----:B------:R1:W3:Y:S08]  /*e3c0*/  LDC.64 R12, c[0x0][R2+0x168] ;  /* 0x00005a00020c7b82 */ /* 0x0002f00000000a00 */
[----:B------:R1:W2:Y:S08]  /*e3d0*/  LDC.64 R16, c[0x0][R2+0x178] ;  /* 0x00005e0002107b82 */ /* 0x0002b00000000a00 */
[----:B------:R1:W2:Y:S01]  /*e3e0*/  LDC.64 R18, c[0x0][R2+0x160] ;  /* 0x0000580002127b82 */ /* 0x0002a20000000a00 */
[----:B------:R-:W-:-:S04]  /*e3f0*/  ISETP.NE.U32.AND P0, PT, RZ, c[0x0][0x500], PT ;  /* 0x00014000ff007a0c */ /* 0x000fc80003f05070 */
[----:B------:R-:W-:-:S04]  /*e400*/  ISETP.NE.AND.EX P0, PT, RZ, c[0x0][0x504], PT, P0 ;  /* 0x00014100ff007a0c */ /* 0x000fc80003f05300 */
[----:B------:R-:W-:Y:S02]  /*e410*/  SEL R8, R8, RZ, !P0 ;  /* 0x000000ff08087207 */ /* 0x000fe40004000000 */
[----:B------:R-:W-:Y:S01]  /*e420*/  SEL R3, R7, RZ, !P0 ;  /* 0x000000ff07037207 */ /* 0x000fe20004000000 */
[----:B-1----:R-:W-:-:S05]  /*e430*/  IMAD.MOV.U32 R2, RZ, RZ, c[0x0][0x4e8] ;  /* 0x00013a00ff027624 */ /* 0x002fca00078e00ff */
[----:B------:R-:W-:Y:S01]  /*e440*/  ISETP.NE.AND P3, PT, R2, 0x1, PT ;  /* 0x000000010200780c */ /* 0x000fe20003f65270 */
[----:B------:R-:W-:-:S04]  /*e450*/  IMAD R2, R5, R8, RZ ;  /* 0x0000000805027224 */ /* 0x000fc800078e02ff */
[C---:B------:R-:W-:Y:S02]  /*e460*/  IMAD R11, R4.reuse, R3, R2 ;  /* 0x00000003040b7224 */ /* 0x040fe400078e0202 */
[----:B------:R-:W-:Y:S01]  /*e470*/  IMAD.WIDE.U32 R4, R4, R8, RZ ;  /* 0x0000000804047225 */ /* 0x000fe200078e00ff */
[----:B------:R-:W1:Y:S03]  /*e480*/  S2R R24, SR_TID.X ;  /* 0x0000000000187919 */ /* 0x000e660000002100 */
[----:B--2---:R-:W-:-:S04]  /*e490*/  IMAD.IADD R9, R6, 0x1, R43 ;  /* 0x0000000106097824 */ /* 0x004fc800078e022b */
[----:B------:R-:W-:-:S04]  /*e4a0*/  @P3 IMAD.HI.U32 R3, R9, c[0x0][0x4ec], RZ ;  /* 0x00013b0009033a27 */ /* 0x000fc800078e00ff */
[----:B---3--:R-:W-:-:S04]  /*e4b0*/  IMAD.WIDE.U32 R6, R12, R21, RZ ;  /* 0x000000150c067225 */ /* 0x008fc800078e00ff */
[----:B------:R-:W-:Y:S01]  /*e4c0*/  IMAD.MOV.U32 R2, RZ, RZ, R9 ;  /* 0x000000ffff027224 */ /* 0x000fe200078e0009 */
[----:B------:R-:W-:Y:S01]  /*e4d0*/  @P3 SHF.R.U32.HI R2, RZ, c[0x0][0x4f0], R3 ;  /* 0x00013c00ff023a19 */ /* 0x000fe20000011603 */
[----:B------:R-:W-:Y:S01]  /*e4e0*/  IMAD R10, R13, R21, RZ ;  /* 0x000000150d0a7224 */ /* 0x000fe200078e02ff */
[----:B----4-:R-:W-:Y:S02]  /*e4f0*/  SEL R3, R22, RZ, P2 ;  /* 0x000000ff16037207 */ /* 0x010fe40001000000 */
        /* <DEDUP_REMOVED lines=20> */
[----:B-1----:R-:W-:Y:S01]  /*e640*/  SHF.R.S32.HI R22, RZ, 0x1f, R24 ;  /* 0x0000001fff167819 */ /* 0x002fe20000011418 */
[----:B------:R-:W-:Y:S01]  /*e650*/  IMAD.IADD R3, R3, 0x1, R6 ;  /* 0x0000000103037824 */ /* 0x000fe200078e0206 */
[----:B------:R-:W-:Y:S02]  /*e660*/  LEA R4, P0, R2, R4, 0x2 ;  /* 0x0000000402047211 */ /* 0x000fe400078010ff */
[----:B------:R-:W-:Y:S02]  /*e670*/  SEL R5, R5, c[0x0][0x454], P2 ;  /* 0x0001150005057a07 */ /* 0x000fe40001000000 */
[----:B------:R-:W-:Y:S02]  /*e680*/  LEA.HI R22, R22, R24, RZ, 0x5 ;  /* 0x0000001816167211 */ /* 0x000fe400078f28ff */
[----:B------:R-:W-:Y:S02]  /*e690*/  LEA.HI.X R2, R2, R5, R3, 0x2, P0 ;  /* 0x0000000502027211 */ /* 0x000fe400000f1403 */
[----:B------:R-:W-:Y:S01]  /*e6a0*/  LOP3.LUT R22, R22, 0xffffffe0, RZ, 0xc0, !PT ;  /* 0xffffffe016167812 */ /* 0x000fe200078ec0ff */
[----:B------:R-:W-:Y:S04]  /*e6b0*/  SHFL.IDX PT, R6, R4, RZ, 0x1c1f ;  /* 0x001c1fff04067589 */ /* 0x000fe800000e0000 */
[----:B------:R-:W1:Y:S01]  /*e6c0*/  SHFL.IDX PT, R7, R2, RZ, 0x1c1f ;  /* 0x001c1fff02077589 */ /* 0x000e6200000e0000 */
[----:B------:R-:W-:-:S03]  /*e6d0*/  IMAD.IADD R22, R24, 0x1, -R22 ;  /* 0x0000000118167824 */ /* 0x000fc600078e0a16 */
[----:B------:R-:W-:Y:S01]  /*e6e0*/  SHFL.IDX PT, R4, R4, 0x1, 0x1c1f ;  /* 0x003c1f0004047f89 */ /* 0x000fe200000e0000 */
[----:B------:R-:W-:-:S03]  /*e6f0*/  IMAD R11, R14, c[0x0][0x4e8], RZ ;  /* 0x00013a000e0b7a24 */ /* 0x000fc600078e02ff */
[----:B------:R2:W3:Y:S01]  /*e700*/  SHFL.IDX PT, R5, R2, 0x1, 0x1c1f ;  /* 0x003c1f0002057f89 */ /* 0x0004e200000e0000 */
[----:B------:R-:W-:Y:S01]  /*e710*/  LOP3.LUT P0, RZ, R22, 0x3, RZ, 0xc0, !PT ;  /* 0x0000000316ff7812 */ /* 0x000fe2000780c0ff */
[----:B--2---:R-:W-:-:S05]  /*e720*/  IMAD.IADD R2, R23, 0x1, R43 ;  /* 0x0000000117027824 */ /* 0x004fca00078e022b */
[C---:B------:R-:W-:Y:S02]  /*e730*/  IADD3 R3, R2.reuse, 0x8, RZ ;  /* 0x0000000802037810 */ /* 0x040fe40007ffe0ff */
[-C--:B------:R-:W-:Y:S02]  /*e740*/  ISETP.GE.OR P1, PT, R2, R11.reuse, P0 ;  /* 0x0000000b0200720c */ /* 0x080fe40000726670 */
[----:B------:R-:W-:-:S11]  /*e750*/  ISETP.GE.OR P0, PT, R3, R11, P0 ;  /* 0x0000000b0300720c */ /* 0x000fd60000706670 */
[----:B-1----:R1:W-:Y:S01]  /*e760*/  @!P1 ST.E [R6.64], R20 ;  /* 0x0000001406009985 */ /* 0x0023e2000c101906 */
[----:B------:R-:W-:-:S03]  /*e770*/  ISETP.GE.AND P1, PT, R3, R11, PT ;  /* 0x0000000b0300720c */ /* 0x000fc60003f26270 */
[----:B---3--:R1:W-:Y:S01]  /*e780*/  @!P0 ST.E [R4.64], R15 ;  /* 0x0000000f04008985 */ /* 0x0083e2000c101906 */
[----:B------:R-:W-:Y:S02]  /*e790*/  ISETP.GE.AND P0, PT, R2, R11, PT ;  /* 0x0000000b0200720c */ /* 0x000fe40003f06270 */
[----:B------:R-:W-:Y:S01]  /*e7a0*/  P2R R66, PR, RZ, 0x2 ;  /* 0x00000002ff427803 */ /* 0x000fe20000000000 */
[----:B------:R-:W-:Y:S05]  /*e7b0*/  @P2 BRA `(.L_x_1036) ;  /* 0x0000078000002947 */ /* 0x000fea0003800000 */
[----:B------:R-:W2:Y:S01]  /*e7c0*/  S2R R23, SR_TID.X ;  /* 0x0000000000177919 */ /* 0x000ea20000002100 */
[----:B------:R-:W-:Y:S01]  /*e7d0*/  IMAD R10, R10, c[0x0][0x3a0], RZ ;  /* 0x0000e8000a0a7a24 */ /* 0x000fe200078e02ff */
[----:B-1----:R-:W-:Y:S01]  /*e7e0*/  SHF.R.S32.HI R5, RZ, 0x1f, R8 ;  /* 0x0000001fff057819 */ /* 0x002fe20000011408 */
[C---:B------:R-:W-:Y:S01]  /*e7f0*/  IMAD.WIDE.U32 R2, R0.reuse, c[0x0][0x3a0], RZ ;  /* 0x0000e80000027a25 */ /* 0x040fe200078e00ff */
[----:B------:R1:W3:Y:S03]  /*e800*/  LDS.128 R16, [R216+0x80] ;  /* 0x00008000d8107984 */ /* 0x0002e60000000c00 */
[----:B------:R-:W-:Y:S01]  /*e810*/  IMAD R0, R0, c[0x0][0x3a4], R10 ;  /* 0x0000e90000007a24 */ /* 0x000fe200078e020a */
[----:B------:R1:W4:Y:S01]  /*e820*/  LDS.128 R24, [R216+0x1080] ;  /* 0x00108000d8187984 */ /* 0x0003220000000c00 */
[----:B------:R-:W-:-:S02]  /*e830*/  IMAD R5, R5, c[0x0][0x3f0], RZ ;  /* 0x0000fc0005057a24 */ /* 0x000fc400078e02ff */
[----:B------:R-:W-:Y:S01]  /*e840*/  IMAD.IADD R3, R3, 0x1, R0 ;  /* 0x0000000103037824 */ /* 0x000fe200078e0200 */
[----:B------:R1:W1:Y:S01]  /*e850*/  LDS.128 R32, [R216+0x2080] ;  /* 0x00208000d8207984 */ /* 0x0002620000000c00 */
[C---:B------:R-:W-:Y:S02]  /*e860*/  IMAD R7, R8.reuse, c[0x0][0x3f4], R5 ;  /* 0x0000fd0008077a24 */ /* 0x040fe400078e0205 */
[C---:B------:R-:W-:Y:S01]  /*e870*/  IMAD.WIDE.U32 R2, R21.reuse, c[0x0][0x3e8], R2 ;  /* 0x0000fa0015027a25 */ /* 0x040fe200078e0002 */
[----:B------:R1:W1:Y:S03]  /*e880*/  LDS.128 R36, [R216+0x3080] ;  /* 0x00308000d8247984 */ /* 0x0002660000000c00 */
[----:B------:R-:W-:Y:S01]  /*e890*/  IMAD R3, R21, c[0x0][0x3ec], R3 ;  /* 0x0000fb0015037a24 */ /* 0x000fe200078e0203 */
[----:B------:R1:W1:Y:S03]  /*e8a0*/  LDS.128 R12, [R216+0x4080] ;  /* 0x00408000d80c7984 */ /* 0x0002660000000c00 */
[----:B------:R-:W-:Y:S01]  /*e8b0*/  IMAD.WIDE.U32 R2, R8, c[0x0][0x3f0], R2 ;  /* 0x0000fc0008027a25 */ /* 0x000fe200078e0002 */
[--C-:B--2---:R-:W-:Y:S01]  /*e8c0*/  SHF.R.S32.HI R22, RZ, 0x1f, R23.reuse ;  /* 0x0000001fff167819 */ /* 0x104fe20000011417 */
[----:B------:R2:W1:Y:S01]  /*e8d0*/  LDS.128 R28, [R216+0x6080] ;  /* 0x00608000d81c7984 */ /* 0x0004620000000c00 */
[----:B------:R-:W-:-:S02]  /*e8e0*/  SHF.R.S32.HI R42, RZ, 0x1f, R23 ;  /* 0x0000001fff2a7819 */ /* 0x000fc40000011417 */
[-C--:B------:R-:W-:Y:S01]  /*e8f0*/  LEA.HI R22, R22, R23.reuse, RZ, 0x3 ;  /* 0x0000001716167211 */ /* 0x080fe200078f18ff */
[----:B------:R2:W1:Y:S01]  /*e900*/  LDS.128 R44, [R216+0x7080] ;  /* 0x00708000d82c7984 */ /* 0x0004620000000c00 */
[-C--:B------:R-:W-:Y:S02]  /*e910*/  LEA.HI R42, R42, R23.reuse, RZ, 0x3 ;  /* 0x000000172a2a7211 */ /* 0x080fe400078f18ff */
[----:B------:R-:W-:Y:S02]  /*e920*/  LOP3.LUT R22, R22, 0xfffffff8, RZ, 0xc0, !PT ;  /* 0xfffffff816167812 */ /* 0x000fe400078ec0ff */
[----:B------:R-:W-:Y:S02]  /*e930*/  SHF.R.S32.HI R42, RZ, 0x3, R42 ;  /* 0x00000003ff2a7819 */ /* 0x000fe4000001142a */
[----:B------:R-:W-:Y:S02]  /*e940*/  IADD3 R22, -R22, R23, RZ ;  /* 0x0000001716167210 */ /* 0x000fe40007ffe1ff */
[----:B------:R-:W-:-:S02]  /*e950*/  IADD3 R3, R3, R7, RZ ;  /* 0x0000000703037210 */ /* 0x000fc40007ffe0ff */
[----:B------:R-:W-:Y:S02]  /*e960*/  LEA R4, R22, R42, 0x5 ;  /* 0x0000002a16047211 */ /* 0x000fe400078e28ff */
[----:B------:R2:W1:Y:S02]  /*e970*/  LDS.128 R20, [R216+0x5080] ;  /* 0x00508000d8147984 */ /* 0x0004640000000c00 */
[----:B------:R-:W-:-:S05]  /*e980*/  IADD3 R4, R43, R4, RZ ;  /* 0x000000042b047210 */ /* 0x000fca0007ffe0ff */
[----:B------:R-:W-:-:S04]  /*e990*/  @P3 IMAD.HI.U32 R6, R4, c[0x0][0x4ec], RZ ;  /* 0x00013b0004063a27 */ /* 0x000fc800078e00ff */
[----:B------:R-:W-:Y:S01]  /*e9a0*/  IMAD.MOV.U32 R0, RZ, RZ, R4 ;  /* 0x000000ffff007224 */ /* 0x000fe200078e0004 */
[----:B------:R-:W-:-:S04]  /*e9b0*/  @P3 SHF.R.U32.HI R0, RZ, c[0x0][0x4f0], R6 ;  /* 0x00013c00ff003a19 */ /* 0x000fc80000011606 */
[----:B------:R-:W-:Y:S01]  /*e9c0*/  SHF.R.S32.HI R6, RZ, 0x1f, R0 ;  /* 0x0000001fff067819 */ /* 0x000fe20000011400 */
[C---:B------:R-:W-:Y:S01]  /*e9d0*/  IMAD.WIDE.U32 R2, R0.reuse, c[0x0][0x3e0], R2 ;  /* 0x0000f80000027a25 */ /* 0x040fe200078e0002 */
[----:B------:R-:W-:-:S03]  /*e9e0*/  IADD3 R5, -R0, RZ, RZ ;  /* 0x000000ff00057210 */ /* 0x000fc60007ffe1ff */
[----:B------:R-:W-:Y:S02]  /*e9f0*/  IMAD R6, R6, c[0x0][0x3e0], RZ ;  /* 0x0000f80006067a24 */ /* 0x000fe400078e02ff */
[----:B------:R-:W-:Y:S02]  /*ea00*/  IMAD R4, R5, c[0x0][0x4e8], R4 ;  /* 0x00013a0005047a24 */ /* 0x000fe400078e0204 */
[----:B------:R-:W-:Y:S01]  /*ea10*/  IMAD R5, R0, c[0x0][0x3e4], R6 ;  /* 0x0000f90000057a24 */ /* 0x000fe200078e0206 */
[----:B------:R-:W-:Y:S02]  /*ea20*/  IADD3 R6, R42, R43, RZ ;  /* 0x0000002b2a067210 */ /* 0x000fe40007ffe0ff */
[----:B------:R-:W-:Y:S01]  /*ea30*/  SHF.R.S32.HI R0, RZ, 0x1f, R4 ;  /* 0x0000001fff007819 */ /* 0x000fe20000011404 */
[----:B------:R-:W-:-:S04]  /*ea40*/  IMAD.IADD R3, R3, 0x1, R5 ;  /* 0x0000000103037824 */ /* 0x000fc800078e0205 */
[----:B------:R-:W-:Y:S02]  /*ea50*/  IMAD R0, R0, c[0x0][0x3d8], RZ ;  /* 0x0000f60000007a24 */ /* 0x000fe400078e02ff */
[----:B------:R-:W-:-:S04]  /*ea60*/  IMAD.WIDE.U32 R2, R4, c[0x0][0x3d8], R2 ;  /* 0x0000f60004027a25 */ /* 0x000fc800078e0002 */
[----:B------:R-:W-:Y:S01]  /*ea70*/  IMAD R0, R4, c[0x0][0x3dc], R0 ;  /* 0x0000f70004007a24 */ /* 0x000fe200078e0200 */
[----:B------:R-:W-:-:S04]  /*ea80*/  LEA R8, P0, R2, c[0x0][0x380], 0x1 ;  /* 0x0000e00002087a11 */ /* 0x000fc800078008ff */
[----:B------:R-:W-:-:S04]  /*ea90*/  IADD3 R0, R3, R0, RZ ;  /* 0x0000000003007210 */ /* 0x000fc80007ffe0ff */
[----:B------:R-:W-:Y:S01]  /*eaa0*/  LEA.HI.X R7, R2, c[0x0][0x384], R0, 0x1, P0 ;  /* 0x0000e10002077a11 */ /* 0x000fe200000f0c00 */
[----:B------:R-:W-:Y:S05]  /*eab0*/  BRA.DIV ~URZ, `(.L_x_1037) ;  /* 0x000034227f007947 */ /* 0x000fea000b800000 */
[----:B-1234-:R1:W2:Y:S02]  /*eac0*/  SHFL.IDX PT, R9, R7, RZ, 0x181f ;  /* 0x00181fff07097589 */ /* 0x01e2a400000e0000 */
.L_x_1098:
[----:B------:R-:W-:Y:S05]  /*ead0*/  BRA.DIV ~URZ, `(.L_x_1038) ;  /* 0x000034727f007947 */ /* 0x000fea000b800000 */
[----:B------:R3:W4:Y:S02]  /*eae0*/  SHFL.IDX PT, R0, R8, RZ, 0x181f ;  /* 0x00181fff08007589 */ /* 0x00072400000e0000 */
.L_x_1099:
[----:B------:R-:W-:Y:S01]  /*eaf0*/  ISETP.GE.AND P0, PT, R6, R11, PT ;  /* 0x0000000b0600720c */ /* 0x000fe20003f06270 */
[----:B------:R-:W-:-:S12]  /*eb00*/  BSSY B0, `(.L_x_1039) ;  /* 0x000000c000007945 */ /* 0x000fd80003800000 */
[----:B------:R-:W-:Y:S05]  /*eb10*/  @P0 BRA `(.L_x_1040) ;  /* 0x000000a000000947 */ /* 0x000fea0003800000 */
[----:B------:R-:W5:Y:S04]  /*eb20*/  LDL.64 R42, [R1+0x30] ;  /* 0x00003000012a7983 */ /* 0x000f680000100a00 */
[----:B---3--:R-:W3:Y:S01]  /*eb30*/  LDL R10, [R1+0x2c] ;  /* 0x00002c00010a7983 */ /* 0x008ee20000100800 */
[----:B-----5:R-:W-:Y:S02]  /*eb40*/  ISETP.GE.AND P1, PT, R42, c[0x0][0x3c8], PT ;  /* 0x0000f2002a007a0c */ /* 0x020fe40003f26270 */
[----:B---3--:R-:W-:-:S11]  /*eb50*/  ISETP.GE.AND P0, PT, R10, c[0x0][0x3c8], PT ;  /* 0x0000f2000a007a0c */ /* 0x008fd60003f06270 */
[-C--:B----4-:R-:W-:Y:S02]  /*eb60*/  @!P1 LEA R4, P3, R42, R0.reuse, 0x1 ;  /* 0x000000002a049211 */ /* 0x090fe400078608ff */
[----:B------:R-:W-:Y:S02]  /*eb70*/  @!P0 LEA R2, P2, R10, R0, 0x1 ;  /* 0x000000000a028211 */ /* 0x000fe400078408ff */
[-C--:B--2---:R-:W-:Y:S02]  /*eb80*/  @!P1 LEA.HI.X R5, R42, R9.reuse, R40, 0x1, P3 ;  /* 0x000000092a059211 */ /* 0x084fe400018f0c28 */
[----:B------:R-:W-:-:S03]  /*eb90*/  @!P0 LEA.HI.X R3, R10, R9, R41, 0x1, P2 ;  /* 0x000000090a038211 */ /* 0x000fc600010f0c29 */
[----:B------:R2:W-:Y:S04]  /*eba0*/  @!P1 ST.E.128 [R4.64], R16 ;  /* 0x0000001004009985 */ /* 0x0005e8000c101d06 */
[----:B------:R2:W-:Y:S02]  /*ebb0*/  @!P0 ST.E.128 [R2.64], R12 ;  /* 0x0000000c02008985 */ /* 0x0005e4000c101d06 */
.L_x_1040:
[----:B------:R-:W-:Y:S05]  /*ebc0*/  BSYNC B0 ;  /* 0x0000000000007941 */ /* 0x000fea0003800000 */
.L_x_1039:
[----:B------:R-:W-:Y:S05]  /*ebd0*/  BRA.DIV ~URZ, `(.L_x_1041) ;  /* 0x000033d27f007947 */ /* 0x000fea000b800000 */
[----:B--2---:R2:W1:Y:S04]  /*ebe0*/  SHFL.IDX PT, R9, R7, 0x1, 0x181f ;  /* 0x00381f0007097f89 */ /* 0x00446800000e0000 */
[----:B----4-:R2:W4:Y:S02]  /*ebf0*/  SHFL.IDX PT, R0, R8, 0x1, 0x181f ;  /* 0x00381f0008007f89 */ /* 0x01052400000e0000 */
.L_x_1100:
[----:B------:R-:W-:Y:S01]  /*ec00*/  IADD3 R2, R6, 0x20, RZ ;  /* 0x0000002006027810 */ /* 0x000fe20007ffe0ff */
[----:B------:R-:W-:Y:S03]  /*ec10*/  BSSY B0, `(.L_x_1042) ;  /* 0x000000d000007945 */ /* 0x000fe60003800000 */
[----:B------:R-:W-:-:S13]  /*ec20*/  ISETP.GE.AND P0, PT, R2, R11, PT ;  /* 0x0000000b0200720c */ /* 0x000fda0003f06270 */
[----:B------:R-:W-:Y:S05]  /*ec30*/  @P0 BRA `(.L_x_1043) ;  /* 0x000000a000000947 */ /* 0x000fea0003800000 */
[----:B------:R-:W5:Y:S04]  /*ec40*/  LDL.64 R12, [R1+0x30] ;  /* 0x00003000010c7983 */ /* 0x000f680000100a00 */
[----:B--2---:R-:W2:Y:S01]  /*ec50*/  LDL R10, [R1+0x2c] ;  /* 0x00002c00010a7983 */ /* 0x004ea20000100800 */
[----:B-----5:R-:W-:Y:S02]  /*ec60*/  ISETP.GE.AND P1, PT, R12, c[0x0][0x3c8], PT ;  /* 0x0000f2000c007a0c */ /* 0x020fe40003f26270 */
[----:B--2---:R-:W-:-:S11]  /*ec70*/  ISETP.GE.AND P0, PT, R10, c[0x0][0x3c8], PT ;  /* 0x0000f2000a007a0c */ /* 0x004fd60003f06270 */
[-C--:B----4-:R-:W-:Y:S02]  /*ec80*/  @!P1 LEA R4, P3, R12, R0.reuse, 0x1 ;  /* 0x000000000c049211 */ /* 0x090fe400078608ff */
[----:B------:R-:W-:Y:S02]  /*ec90*/  @!P0 LEA R2, P2, R10, R0, 0x1 ;  /* 0x000000000a028211 */ /* 0x000fe400078408ff */
[-C--:B-1----:R-:W-:Y:S02]  /*eca0*/  @!P1 LEA.HI.X R5, R12, R9.reuse, R40, 0x1, P3 ;  /* 0x000000090c059211 */ /* 0x082fe400018f0c28 */
[----:B------:R-:W-:-:S03]  /*ecb0*/  @!P0 LEA.HI.X R3, R10, R9, R41, 0x1, P2 ;  /* 0x000000090a038211 */ /* 0x000fc600010f0c29 */
[----:B------:R1:W-:Y:S04]  /*ecc0*/  @!P1 ST.E.128 [R4.64], R24 ;  /* 0x0000001804009985 */ /* 0x0003e8000c101d06 */
[----:B------:R1:W-:Y:S02]  /*ecd0*/  @!P0 ST.E.128 [R2.64], R20 ;  /* 0x0000001402008985 */ /* 0x0003e4000c101d06 */
.L_x_1043:
[----:B------:R-:W-:Y:S05]  /*ece0*/  BSYNC B0 ;  /* 0x0000000000007941 */ /* 0x000fea0003800000 */
.L_x_1042:
[----:B------:R-:W-:Y:S05]  /*ecf0*/  BRA.DIV ~URZ, `(.L_x_1044) ;  /* 0x000033727f007947 */ /* 0x000fea000b800000 */
[----:B-1----:R1:W2:Y:S02]  /*ed00*/  SHFL.IDX PT, R9, R7, 0x2, 0x181f ;  /* 0x00581f0007097f89 */ /* 0x0022a400000e0000 */
.L_x_1101:
[----:B------:R-:W-:Y:S05]  /*ed10*/  BRA.DIV ~URZ, `(.L_x_1045) ;  /* 0x000033c27f007947 */ /* 0x000fea000b800000 */
[----:B----4-:R4:W1:Y:S02]  /*ed20*/  SHFL.IDX PT, R0, R8, 0x2, 0x181f ;  /* 0x00581f0008007f89 */ /* 0x01086400000e0000 */
.L_x_1102:
[----:B------:R-:W-:Y:S01]  /*ed30*/  IADD3 R2, R6, 0x40, RZ ;  /* 0x0000004006027810 */ /* 0x000fe20007ffe0ff */
[----:B------:R-:W-:Y:S03]  /*ed40*/  BSSY B0, `(.L_x_1046) ;  /* 0x000000d000007945 */ /* 0x000fe60003800000 */
[----:B------:R-:W-:-:S13]  /*ed50*/  ISETP.GE.AND P0, PT, R2, R11, PT ;  /* 0x0000000b0200720c */ /* 0x000fda0003f06270 */
[----:B------:R-:W-:Y:S05]  /*ed60*/  @P0 BRA `(.L_x_1047) ;  /* 0x000000a000000947 */ /* 0x000fea0003800000 */
[----:B------:R-:W5:Y:S04]  /*ed70*/  LDL.64 R12, [R1+0x30] ;  /* 0x00003000010c7983 */ /* 0x000f680000100a00 */
[----:B---3--:R-:W3:Y:S01]  /*ed80*/  LDL R10, [R1+0x2c] ;  /* 0x00002c00010a7983 */ /* 0x008ee20000100800 */
[----:B-----5:R-:W-:Y:S02]  /*ed90*/  ISETP.GE.AND P1, PT, R12, c[0x0][0x3c8], PT ;  /* 0x0000f2000c007a0c */ /* 0x020fe40003f26270 */
[----:B---3--:R-:W-:-:S11]  /*eda0*/  ISETP.GE.AND P0, PT, R10, c[0x0][0x3c8], PT ;  /* 0x0000f2000a007a0c */ /* 0x008fd60003f06270 */
[-C--:B-1----:R-:W-:Y:S02]  /*edb0*/  @!P1 LEA R4, P3, R12, R0.reuse, 0x1 ;  /* 0x000000000c049211 */ /* 0x082fe400078608ff */
[----:B------:R-:W-:Y:S02]  /*edc0*/  @!P0 LEA R2, P2, R10, R0, 0x1 ;  /* 0x000000000a028211 */ /* 0x000fe400078408ff */
[-C--:B--2---:R-:W-:Y:S02]  /*edd0*/  @!P1 LEA.HI.X R5, R12, R9.reuse, R40, 0x1, P3 ;  /* 0x000000090c059211 */ /* 0x084fe400018f0c28 */
[----:B------:R-:W-:-:S03]  /*ede0*/  @!P0 LEA.HI.X R3, R10, R9, R41, 0x1, P2 ;  /* 0x000000090a038211 */ /* 0x000fc600010f0c29 */
[----:B------:R1:W-:Y:S04]  /*edf0*/  @!P1 ST.E.128 [R4.64], R32 ;  /* 0x0000002004009985 */ /* 0x0003e8000c101d06 */
[----:B------:R1:W-:Y:S02]  /*ee00*/  @!P0 ST.E.128 [R2.64], R28 ;  /* 0x0000001c02008985 */ /* 0x0003e4000c101d06 */
.L_x_1047:
[----:B------:R-:W-:Y:S05]  /*ee10*/  BSYNC B0 ;  /* 0x0000000000007941 */ /* 0x000fea0003800000 */
.L_x_1046:
[----:B------:R-:W-:Y:S05]  /*ee20*/  BRA.DIV ~URZ, `(.L_x_1048) ;  /* 0x000033127f007947 */ /* 0x000fea000b800000 */
[----:B-12---:R-:W1:Y:S04]  /*ee30*/  SHFL.IDX PT, R7, R7, 0x3, 0x181f ;  /* 0x00781f0007077f89 */ /* 0x006e6800000e0000 */
[----:B------:R2:W3:Y:S02]  /*ee40*/  SHFL.IDX PT, R0, R8, 0x3, 0x181f ;  /* 0x00781f0008007f89 */ /* 0x0004e400000e0000 */
.L_x_1103:
[----:B------:R-:W-:-:S04]  /*ee50*/  IADD3 R2, R6, 0x60, RZ ;  /* 0x0000006006027810 */ /* 0x000fc80007ffe0ff */
[----:B------:R-:W-:-:S13]  /*ee60*/  ISETP.GE.AND P0, PT, R2, R11, PT ;  /* 0x0000000b0200720c */ /* 0x000fda0003f06270 */
[----:B------:R-:W-:Y:S05]  /*ee70*/  @P0 BRA `(.L_x_1049) ;  /* 0x00001a1000000947 */ /* 0x000fea0003800000 */
[----:B--234-:R-:W2:Y:S04]  /*ee80*/  LDL.64 R8, [R1+0x30] ;  /* 0x0000300001087983 */ /* 0x01cea80000100a00 */
[----:B------:R-:W3:Y:S01]  /*ee90*/  LDL R4, [R1+0x2c] ;  /* 0x00002c0001047983 */ /* 0x000ee20000100800 */
[----:B--2---:R-:W-:-:S13]  /*eea0*/  ISETP.GE.AND P0, PT, R8, c[0x0][0x3c8], PT ;  /* 0x0000f20008007a0c */ /* 0x004fda0003f06270 */
[----:B------:R-:W-:-:S04]  /*eeb0*/  @!P0 LEA R2, P1, R8, R0, 0x1 ;  /* 0x0000000008028211 */ /* 0x000fc800078208ff */
[----:B-1----:R-:W-:-:S05]  /*eec0*/  @!P0 LEA.HI.X R3, R8, R7, R40, 0x1, P1 ;  /* 0x0000000708038211 */ /* 0x002fca00008f0c28 */
[----:B------:R1:W-:Y:S01]  /*eed0*/  @!P0 ST.E.128 [R2.64], R36 ;  /* 0x0000002402008985 */ /* 0x0003e2000c101d06 */
[----:B---3--:R-:W-:-:S13]  /*eee0*/  ISETP.GE.AND P0, PT, R4, c[0x0][0x3c8], PT ;  /* 0x0000f20004007a0c */ /* 0x008fda0003f06270 */
[----:B------:R-:W-:Y:S05]  /*eef0*/  @P0 BRA `(.L_x_1049) ;  /* 0x0000199000000947 */ /* 0x000fea0003800000 */
[----:B-1----:R-:W-:-:S04]  /*ef00*/  LEA R2, P0, R4, R0, 0x1 ;  /* 0x0000000004027211 */ /* 0x002fc800078008ff */
[----:B------:R-:W-:-:S05]  /*ef10*/  LEA.HI.X R3, R4, R7, R41, 0x1, P0 ;  /* 0x0000000704037211 */ /* 0x000fca00000f0c29 */
[----:B------:R1:W-:Y:S01]  /*ef20*/  ST.E.128 [R2.64], R44 ;  /* 0x0000002c02007985 */ /* 0x0003e2000c101d06 */
[----:B------:R-:W-:Y:S05]  /*ef30*/  BRA `(.L_x_1049) ;  /* 0x0000195000007947 */ /* 0x000fea0003800000 */
.L_x_1036:
[----:B-1----:R-:W2:Y:S04]  /*ef40*/  LDL.LU R4, [R1+0x60] ;  /* 0x0000600001047983 */ /* 0x002ea80000300800 */
[----:B------:R-:W3:Y:S01]  /*ef50*/  LDL.LU R6, [R1+0x68] ;  /* 0x0000680001067983 */ /* 0x000ee20000300800 */
[----:B------:R-:W-:Y:S02]  /*ef60*/  IMAD R10, R10, c[0x0][0x408], RZ ;  /* 0x000102000a0a7a24 */ /* 0x000fe400078e02ff */
[----:B------:R-:W-:-:S04]  /*ef70*/  IMAD.WIDE.U32 R2, R0, c[0x0][0x408], RZ ;  /* 0x0001020000027a25 */ /* 0x000fc800078e00ff */
[----:B------:R-:W-:Y:S02]  /*ef80*/  IMAD R0, R0, c[0x0][0x40c], R10 ;  /* 0x0001030000007a24 */ /* 0x000fe400078e020a */
[----:B------:R-:W-:-:S03]  /*ef90*/  @P3 IMAD.HI.U32 R5, R9, c[0x0][0x4ec], RZ ;  /* 0x00013b0009053a27 */ /* 0x000fc600078e00ff */
[----:B------:R-:W-:Y:S02]  /*efa0*/  IADD3 R3, R3, R0, RZ ;  /* 0x0000000003037210 */ /* 0x000fe40007ffe0ff */
[----:B------:R-:W-:-:S05]  /*efb0*/  SHF.R.S32.HI R0, RZ, 0x1f, R8 ;  /* 0x0000001fff007819 */ /* 0x000fca0000011408 */
[----:B------:R-:W-:Y:S02]  /*efc0*/  IMAD R0, R0, c[0x0][0x440], RZ ;  /* 0x0001100000007a24 */ /* 0x000fe400078e02ff */
        /* <DEDUP_REMOVED lines=25> */
.L_x_1104:
[----:B------:R-:W-:Y:S05]  /*f160*/  BRA.DIV ~URZ, `(.L_x_1051) ;  /* 0x000031027f007947 */ /* 0x000fea000b800000 */
[----:B------:R3:W4:Y:S02]  /*f170*/  SHFL.IDX PT, R0, R28, RZ, 0x1c1f ;  /* 0x001c1fff1c007589 */ /* 0x00072400000e0000 */
.L_x_1105:
[----:B------:R-:W5:Y:S01]  /*f180*/  LDL R5, [R1+0x58] ;  /* 0x0000580001057983 */ /* 0x000f620000100800 */
[----:B------:R-:W-:Y:S01]  /*f190*/  BSSY B0, `(.L_x_1052) ;  /* 0x0000061000007945 */ /* 0x000fe20003800000 */
[C---:B-----5:R-:W-:Y:S02]  /*f1a0*/  IADD3 R15, R5.reuse, 0x18, RZ ;  /* 0x00000018050f7810 */ /* 0x060fe40007ffe0ff */
        /* <DEDUP_REMOVED lines=95> */
.L_x_1053:
[----:B------:R-:W-:Y:S05]  /*f7a0*/  BSYNC B0 ;  /* 0x0000000000007941 */ /* 0x000fea0003800000 */
.L_x_1052:
[----:B------:R-:W-:Y:S05]  /*f7b0*/  BRA.DIV ~URZ, `(.L_x_1054) ;  /* 0x00002b127f007947 */ /* 0x000fea000b800000 */
[----:B--2---:R2:W1:Y:S04]  /*f7c0*/  SHFL.IDX PT, R4, R14, 0x1, 0x1c1f ;  /* 0x003c1f000e047f89 */ /* 0x00446800000e0000 */
[----:B----4-:R2:W4:Y:S02]  /*f7d0*/  SHFL.IDX PT, R0, R28, 0x1, 0x1c1f ;  /* 0x003c1f001c007f89 */ /* 0x01052400000e0000 */
.L_x_1106:
[----:B------:R-:W-:-:S13]  /*f7e0*/  ISETP.NE.AND P0, PT, R66, RZ, PT ;  /* 0x000000ff4200720c */ /* 0x000fda0003f05270 */
[----:B------:R-:W-:Y:S05]  /*f7f0*/  @P0 BRA `(.L_x_1049) ;  /* 0x0000109000000947 */ /* 0x000fea0003800000 */
[----:B------:R-:W5:Y:S01]  /*f800*/  LDL R5, [R1+0x58] ;  /* 0x0000580001057983 */ /* 0x000f620000100800 */
[----:B------:R-:W-:Y:S02]  /*f810*/  ISETP.GE.AND P1, PT, R13, c[0x0][0x3c8], PT ;  /* 0x0000f2000d007a0c */ /* 0x000fe40003f26270 */
[----:B------:R-:W-:Y:S02]  /*f820*/  ISETP.GE.AND P0, PT, R12, c[0x0][0x3c8], PT ;  /* 0x0000f2000c007a0c */ /* 0x000fe40003f06270 */
[----:B------:R-:W-:Y:S02]  /*f830*/  ISETP.GE.AND P5, PT, R15, c[0x0][0x3c8], PT ;  /* 0x0000f2000f007a0c */ /* 0x000fe40003fa6270 */
[----:B------:R-:W-:-:S07]  /*f840*/  ISETP.GE.AND P6, PT, R16, c[0x0][0x3c8], PT ;  /* 0x0000f20010007a0c */ /* 0x000fce0003fc6270 */
[CC--:B----4-:R-:W-:Y:S02]  /*f850*/  @!P1 LEA R6, P4, R13.reuse, R0.reuse, 0x2 ;  /* 0x000000000d069211 */ /* 0x0d0fe400078810ff */
[C---:B------:R-:W-:Y:S02]  /*f860*/  @!P0 LEA R2, P3, R12.reuse, R0, 0x2 ;  /* 0x000000000c028211 */ /* 0x040fe400078610ff */
[-C--:B-1----:R-:W-:Y:S02]  /*f870*/  @!P1 LEA.HI.X R7, R13, R4.reuse, R29, 0x2, P4 ;  /* 0x000000040d079211 */ /* 0x082fe400020f141d */
[----:B------:R-:W-:Y:S02]  /*f880*/  ISETP.GE.AND P4, PT, R17, c[0x0][0x3c8], PT ;  /* 0x0000f20011007a0c */ /* 0x000fe40003f86270 */
[----:B------:R-:W-:Y:S02]  /*f890*/  @!P0 LEA.HI.X R3, R12, R4, R30, 0x2, P3 ;  /* 0x000000040c038211 */ /* 0x000fe400018f141e */
[----:B------:R-:W-:-:S02]  /*f8a0*/  ISETP.GE.AND P3, PT, R18, c[0x0][0x3c8], PT ;  /* 0x0000f20012007a0c */ /* 0x000fc40003f66270 */
[----:B-----5:R-:W-:-:S13]  /*f8b0*/  ISETP.GE.AND P2, PT, R5, c[0x0][0x3c8], PT ;  /* 0x0000f20005007a0c */ /* 0x020fda0003f46270 */
[----:B------:R-:W-:Y:S02]  /*f8c0*/  @!P2 IMAD.MOV.U32 R8, RZ, RZ, R0 ;  /* 0x000000ffff08a224 */ /* 0x000fe400078e0000 */
[----:B------:R-:W-:-:S04]  /*f8d0*/  @!P2 IMAD.MOV.U32 R9, RZ, RZ, R4 ;  /* 0x000000ffff09a224 */ /* 0x000fc800078e0004 */
[----:B------:R-:W-:-:S05]  /*f8e0*/  @!P2 IMAD.WIDE R8, R5, 0x4, R8 ;  /* 0x000000040508a825 */ /* 0x000fca00078e0208 */
[----:B------:R1:W-:Y:S01]  /*f8f0*/  @!P2 ST.E.64 [R8.64], R104 ;  /* 0x000000680800a985 */ /* 0x0003e2000c101b06 */
[----:B------:R-:W-:-:S03]  /*f900*/  ISETP.GE.AND P2, PT, R19, c[0x0][0x3c8], PT ;  /* 0x0000f20013007a0c */ /* 0x000fc60003f46270 */
[----:B------:R4:W-:Y:S01]  /*f910*/  @!P1 ST.E.64 [R6.64], R96 ;  /* 0x0000006006009985 */ /* 0x0009e2000c101b06 */
[----:B------:R-:W-:-:S03]  /*f920*/  @!P6 LEA R12, P1, R16, R0, 0x2 ;  /* 0x00000000100ce211 */ /* 0x000fc600078210ff */
[----:B------:R5:W-:Y:S01]  /*f930*/  @!P0 ST.E.64 [R2.64], R64 ;  /* 0x0000004002008985 */ /* 0x000be2000c101b06 */
[C---:B--2---:R-:W-:Y:S02]  /*f940*/  @!P5 LEA R14, P0, R15.reuse, R0, 0x2 ;  /* 0x000000000f0ed211 */ /* 0x044fe400078010ff */
[-C--:B------:R-:W-:Y:S02]  /*f950*/  @!P6 LEA.HI.X R13, R16, R4.reuse, R33, 0x2, P1 ;  /* 0x00000004100de211 */ /* 0x080fe400008f1421 */
[----:B------:R-:W-:Y:S02]  /*f960*/  @!P5 LEA.HI.X R15, R15, R4, R31, 0x2, P0 ;  /* 0x000000040f0fd211 */ /* 0x000fe400000f141f */
        /* <DEDUP_REMOVED lines=46> */
.L_x_1034:
[----:B------:R-:W2:Y:S04]  /*fc50*/  LDL.LU R0, [R1+0x50] ;  /* 0x0000500001007983 */ /* 0x000ea80000300800 */
[----:B------:R-:W3:Y:S01]  /*fc60*/  LDL R6, [R1+0x5c] ;  /* 0x00005c0001067983 */ /* 0x000ee20000100800 */
[----:B------:R-:W-:Y:S01]  /*fc70*/  ISETP.NE.U32.AND P0, PT, RZ, c[0x0][0x508], PT ;  /* 0x00014200ff007a0c */ /* 0x000fe20003f05070 */
[----:B------:R-:W-:Y:S01]  /*fc80*/  IMAD.MOV.U32 R4, RZ, RZ, 0x4 ;  /* 0x00000004ff047424 */ /* 0x000fe200078e00ff */
[----:B------:R-:W-:Y:S01]  /*fc90*/  ISETP.NE.U32.AND P2, PT, RZ, c[0x0][0x500], PT ;  /* 0x00014000ff007a0c */ /* 0x000fe20003f45070 */
[----:B------:R-:W-:Y:S01]  /*fca0*/  IMAD.MOV.U32 R8, RZ, RZ, RZ ;  /* 0x000000ffff087224 */ /* 0x000fe200078e00ff */
[----:B------:R-:W-:Y:S01]  /*fcb0*/  ISETP.NE.AND.EX P1, PT, RZ, c[0x0][0x50c], PT, P0 ;  /* 0x00014300ff007a0c */ /* 0x000fe20003f25300 */
[----:B------:R-:W-:Y:S01]  /*fcc0*/  IMAD.MOV.U32 R19, RZ, RZ, c[0x0][0x388] ;  /* 0x0000e200ff137624 */ /* 0x000fe200078e00ff */
[----:B------:R-:W-:-:S11]  /*fcd0*/  ISETP.NE.AND.EX P2, PT, RZ, c[0x0][0x504], PT, P2 ;  /* 0x00014100ff007a0c */ /* 0x000fd60003f45320 */
[C---:B---3--:R-:W-:Y:S01]  /*fce0*/  @P1 LEA R2, P0, R6.reuse, c[0x0][0x508], 0x2 ;  /* 0x0001420006021a11 */ /* 0x048fe200078010ff */
[----:B------:R-:W-:-:S03]  /*fcf0*/  IMAD.WIDE R4, R6, R4, c[0x0][0x500] ;  /* 0x0001400006047625 */ /* 0x000fc600078e0204 */
[----:B------:R-:W-:Y:S02]  /*fd00*/  @P1 LEA.HI.X R3, R6, c[0x0][0x50c], R7, 0x2, P0 ;  /* 0x0001430006031a11 */ /* 0x000fe400000f1407 */
[----:B------:R1:W5:Y:S04]  /*fd10*/  @P2 LDG.E R8, [R4.64] ;  /* 0x0000000604082981 */ /* 0x000368000c1e1900 */
[----:B------:R1:W5:Y:S01]  /*fd20*/  @P1 LDG.E R19, [R2.64] ;  /* 0x0000000602131981 */ /* 0x000362000c1e1900 */
[----:B--2---:R-:W-:-:S04]  /*fd30*/  ISETP.NE.AND P0, PT, R0, RZ, PT ;  /* 0x000000ff0000720c */ /* 0x004fc80003f05270 */
[----:B------:R-:W-:Y:S01]  /*fd40*/  SEL R18, R0, c[0x0][0x3d4], P0 ;  /* 0x0000f50000127a07 */ /* 0x000fe20000000000 */
[----:B------:R-:W-:Y:S05]  /*fd50*/  @P1 BRA `(.L_x_1055) ;  /* 0x0000004000001947 */ /* 0x000fea0003800000 */
[----:B------:R-:W-:Y:S05]  /*fd60*/  @!P2 BRA `(.L_x_1055) ;  /* 0x000000300000a947 */ /* 0x000fea0003800000 */
[----:B------:R2:W3:Y:S04]  /*fd70*/  LDG.E R0, [R4.64] ;  /* 0x0000000604007981 */ /* 0x0004e8000c1e1900 */
[----:B-12---:R-:W3:Y:S02]  /*fd80*/  LDG.E R4, [R4.64+0x4] ;  /* 0x0000040604047981 */ /* 0x006ee4000c1e1900 */
[----:B---3-5:R-:W-:Y:S02]  /*fd90*/  IADD3 R19, -R0, R4, RZ ;  /* 0x0000000400137210 */ /* 0x028fe40007ffe1ff */
.L_x_1055:
[----:B-1----:R-:W1:Y:S01]  /*fda0*/  S2R R3, SR_TID.X ;  /* 0x0000000000037919 */ /* 0x002e620000002100 */
[----:B------:R-:W-:Y:S01]  /*fdb0*/  BSSY B0, `(.L_x_1056) ;  /* 0x0000038000007945 */ /* 0x000fe20003800000 */
[----:B------:R-:W-:Y:S02]  /*fdc0*/  SEL R14, R6, RZ, !P2 ;  /* 0x000000ff060e7207 */ /* 0x000fe40005000000 */
[----:B------:R-:W-:-:S02]  /*fdd0*/  SEL R20, R7, RZ, !P2 ;  /* 0x000000ff07147207 */ /* 0x000fc40005000000 */
[----:B-----5:R-:W-:Y:S02]  /*fde0*/  SHF.R.S32.HI R17, RZ, 0x1f, R8 ;  /* 0x0000001fff117819 */ /* 0x020fe40000011408 */
[----:B-1----:R-:W-:-:S13]  /*fdf0*/  ISETP.GT.AND P0, PT, R3, 0x7f, PT ;  /* 0x0000007f0300780c */ /* 0x002fda0003f04270 */
        /* <DEDUP_REMOVED lines=11> */
[----:B------:R1:W4:Y:S08]  /*feb0*/  LDC.64 R6, c[0x0][R0+0x170] ;  /* 0x00005c0000067b82 */ /* 0x0003300000000a00 */
[----:B------:R1:W2:Y:S08]  /*fec0*/  LDC.64 R4, c[0x0][R0+0x168] ;  /* 0x00005a0000047b82 */ /* 0x0002b00000000a00 */
[----:B------:R1:W5:Y:S08]  /*fed0*/  LDC.64 R12, c[0x0][R0+0x178] ;  /* 0x00005e00000c7b82 */ /* 0x0003700000000a00 */
[----:B------:R1:W2:Y:S02]  /*fee0*/  LDC.64 R10, c[0x0][R0+0x160] ;  /* 0x00005800000a7b82 */ /* 0x0002a40000000a00 */
[----:B-1----:R-:W-:-:S02]  /*fef0*/  IMAD.MOV.U32 R0, RZ, RZ, c[0x0][0x4e8] ;  /* 0x00013a00ff007624 */ /* 0x002fc400078e00ff */
[----:B----4-:R-:W-:-:S03]  /*ff00*/  IMAD R7, R7, R14, RZ ;  /* 0x0000000e07077224 */ /* 0x010fc600078e02ff */
[----:B------:R-:W-:Y:S01]  /*ff10*/  ISETP.NE.AND P0, PT, R0, 0x1, PT ;  /* 0x000000010000780c */ /* 0x000fe20003f05270 */
[----:B------:R-:W-:Y:S01]  /*ff20*/  IMAD R7, R6, R20, R7 ;  /* 0x0000001406077224 */ /* 0x000fe200078e0207 */
[----:B------:R-:W-:-:S11]  /*ff30*/  MOV R0, R9 ;  /* 0x0000000900007202 */ /* 0x000fd60000000f00 */
[----:B------:R-:W-:-:S05]  /*ff40*/  @P0 IMAD.HI.U32 R16, R9, c[0x0][0x4ec], RZ ;  /* 0x00013b0009100a27 */ /* 0x000fca00078e00ff */
[----:B------:R-:W-:Y:S01]  /*ff50*/  @P0 SHF.R.U32.HI R0, RZ, c[0x0][0x4f0], R16 ;  /* 0x00013c00ff000a19 */ /* 0x000fe20000011610 */
[-C--:B--2---:R-:W-:Y:S02]  /*ff60*/  IMAD R15, R5, R2.reuse, RZ ;  /* 0x00000002050f7224 */ /* 0x084fe400078e02ff */
[----:B------:R-:W-:-:S04]  /*ff70*/  IMAD.WIDE.U32 R4, R4, R2, RZ ;  /* 0x0000000204047225 */ /* 0x000fc800078e00ff */
[----:B------:R-:W-:Y:S01]  /*ff80*/  IMAD.WIDE.U32 R2, R6, R14, RZ ;  /* 0x0000000e06027225 */ /* 0x000fe200078e00ff */
[----:B---3--:R-:W-:-:S03]  /*ff90*/  SEL R6, R21, RZ, P2 ;  /* 0x000000ff15067207 */ /* 0x008fc60001000000 */
[----:B------:R-:W-:Y:S01]  /*ffa0*/  IMAD.IADD R15, R5, 0x1, R15 ;  /* 0x00000001050f7824 */ /* 0x000fe200078e020f */
[----:B------:R-:W-:Y:S01]  /*ffb0*/  IADD3 R16, P1, P0, R2, R4, R8 ;  /* 0x0000000402107210 */ /* 0x000fe2000783e008 */
[----:B------:R-:W-:Y:S01]  /*ffc0*/  IMAD.MOV R2, RZ, RZ, -R0 ;  /* 0x000000ffff027224 */ /* 0x000fe200078e0a00 */
[----:B------:R-:W-:Y:S01]  /*ffd0*/  IADD3 R3, R3, R7, RZ ;  /* 0x0000000703037210 */ /* 0x000fe20007ffe0ff */
[-C--:B-----5:R-:W-:Y:S02]  /*ffe0*/  IMAD R7, R13, R6.reuse, RZ ;  /* 0x000000060d077224 */ /* 0x0a0fe400078e02ff */
[----:B------:R-:W-:-:S04]  /*fff0*/  IMAD.WIDE.U32 R4, R12, R6, RZ ;  /* 0x000000060c047225 */ /* 0x000fc800078e00ff */
[----:B------:R-:W-:Y:S01]  /*10000*/  IMAD R2, R2, c[0x0][0x4e8], R9 ;  /* 0x00013a0002027a24 */ /* 0x000fe200078e0209 */
[----:B------:R-:W-:Y:S02]  /*10010*/  IADD3.X R9, R3, R15, R17, P1, P0 ;  /* 0x0000000f03097210 */ /* 0x000fe40000fe0411 */
[----:B------:R-:W-:Y:S01]  /*10020*/  IADD3 R5, R5, R7, RZ ;  /* 0x0000000705057210 */ /* 0x000fe20007ffe0ff */
[----:B------:R-:W-:Y:S01]  /*10030*/  IMAD.MOV.U32 R7, RZ, RZ, c[0x0][0x4a8] ;  /* 0x00012a00ff077624 */ /* 0x000fe200078e00ff */
[----:B------:R-:W-:Y:S02]  /*10040*/  IADD3 R4, P1, P0, R0, R16, R4 ;  /* 0x0000001000047210 */ /* 0x000fe4000783e004 */
[----:B------:R-:W-:Y:S01]  /*10050*/  SHF.R.S32.HI R3, RZ, 0x1f, R0 ;  /* 0x0000001fff037819 */ /* 0x000fe20000011400 */
[----:B------:R-:W-:Y:S01]  /*10060*/  IMAD R0, R11, R2, RZ ;  /* 0x000000020b007224 */ /* 0x000fe200078e02ff */
[----:B------:R-:W-:Y:S02]  /*10070*/  SHF.R.S32.HI R6, RZ, 0x1f, R2 ;  /* 0x0000001fff067819 */ /* 0x000fe40000011402 */
        /* <DEDUP_REMOVED lines=11> */
.L_x_1057:
[----:B------:R-:W-:Y:S05]  /*10130*/  BSYNC B0 ;  /* 0x0000000000007941 */ /* 0x000fea0003800000 */
.L_x_1056:
[----:B------:R-:W-:-:S13]  /*10140*/  ISETP.GT.AND P0, PT, R18, 0x1, PT ;  /* 0x000000011200780c */ /* 0x000fda0003f04270 */
[----:B------:R-:W-:Y:S05]  /*10150*/  @P0 BRA `(.L_x_1049) ;  /* 0x0000073000000947 */ /* 0x000fea0003800000 */
[----:B-1----:R-:W2:Y:S04]  /*10160*/  LDL.LU R0, [R1+0x64] ;  /* 0x0000640001007983 */ /* 0x002ea80000300800 */
[----:B------:R-:W3:Y:S01]  /*10170*/  LDL.LU R7, [R1+0x60] ;  /* 0x0000600001077983 */ /* 0x000ee20000300800 */
[----:B------:R-:W-:Y:S01]  /*10180*/  MOV R2, c[0x0][0x4e8] ;  /* 0x00013a0000027a02 */ /* 0x000fe20000000f00 */
[----:B------:R-:W-:Y:S02]  /*10190*/  IMAD R5, R20, c[0x0][0x3f0], RZ ;  /* 0x0000fc0014057a24 */ /* 0x000fe400078e02ff */
[----:B------:R-:W1:Y:S01]  /*101a0*/  S2R R3, SR_TID.X ;  /* 0x0000000000037919 */ /* 0x000e620000002100 */
[----:B------:R-:W-:Y:S02]  /*101b0*/  ISETP.NE.AND P0, PT, R2, 0x1, PT ;  /* 0x000000010200780c */ /* 0x000fe40003f05270 */
[----:B-1----:R-:W-:-:S02]  /*101c0*/  SHF.R.S32.HI R4, RZ, 0x1f, R3 ;  /* 0x0000001fff047819 */ /* 0x002fc40000011403 */
[----:B------:R-:W-:Y:S02]  /*101d0*/  SHF.R.S32.HI R10, RZ, 0x1f, R3 ;  /* 0x0000001fff0a7819 */ /* 0x000fe40000011403 */
[-C--:B------:R-:W-:Y:S02]  /*101e0*/  LEA.HI R4, R4, R3.reuse, RZ, 0x3 ;  /* 0x0000000304047211 */ /* 0x080fe400078f18ff */
[----:B------:R-:W-:Y:S02]  /*101f0*/  LEA.HI R10, R10, R3, RZ, 0x3 ;  /* 0x000000030a0a7211 */ /* 0x000fe400078f18ff */
[----:B------:R-:W-:Y:S02]  /*10200*/  LOP3.LUT R4, R4, 0xfffffff8, RZ, 0xc0, !PT ;  /* 0xfffffff804047812 */ /* 0x000fe400078ec0ff */
[----:B------:R-:W-:-:S03]  /*10210*/  SHF.R.S32.HI R10, RZ, 0x3, R10 ;  /* 0x00000003ff0a7819 */ /* 0x000fc6000001140a */
[----:B------:R-:W-:Y:S02]  /*10220*/  IMAD.IADD R4, R3, 0x1, -R4 ;  /* 0x0000000103047824 */ /* 0x000fe400078e0a04 */
[----:B------:R-:W-:-:S03]  /*10230*/  IMAD.WIDE.U32 R2, R8, c[0x0][0x3a0], RZ ;  /* 0x0000e80008027a25 */ /* 0x000fc600078e00ff */
[----:B------:R-:W-:Y:S02]  /*10240*/  LEA R4, R4, R10, 0x5 ;  /* 0x0000000a04047211 */ /* 0x000fe400078e28ff */
[----:B--2---:R-:W-:Y:S01]  /*10250*/  MOV R11, R0 ;  /* 0x00000000000b7202 */ /* 0x004fe20000000f00 */
[----:B------:R-:W-:-:S04]  /*10260*/  IMAD R0, R17, c[0x0][0x3a0], RZ ;  /* 0x0000e80011007a24 */ /* 0x000fc800078e02ff */
[----:B------:R-:W-:Y:S02]  /*10270*/  IMAD R8, R8, c[0x0][0x3a4], R0 ;  /* 0x0000e90008087a24 */ /* 0x000fe400078e0200 */
[----:B------:R-:W-:-:S03]  /*10280*/  IMAD.IADD R4, R11, 0x1, R4 ;  /* 0x000000010b047824 */ /* 0x000fc600078e0204 */
[----:B------:R-:W-:Y:S01]  /*10290*/  IADD3 R3, R3, R8, RZ ;  /* 0x0000000803037210 */ /* 0x000fe20007ffe0ff */
[----:B------:R-:W-:Y:S01]  /*102a0*/  @P0 IMAD.HI.U32 R6, R4, c[0x0][0x4ec], RZ ;  /* 0x00013b0004060a27 */ /* 0x000fe200078e00ff */
[----:B------:R-:W-:-:S03]  /*102b0*/  IADD3 R8, R10, R11, RZ ;  /* 0x0000000b0a087210 */ /* 0x000fc60007ffe0ff */
[----:B---3--:R-:W-:-:S04]  /*102c0*/  IMAD.WIDE.U32 R2, R7, c[0x0][0x3e8], R2 ;  /* 0x0000fa0007027a25 */ /* 0x008fc800078e0002 */
[----:B------:R-:W-:Y:S01]  /*102d0*/  IMAD.MOV.U32 R0, RZ, RZ, R4 ;  /* 0x000000ffff007224 */ /* 0x000fe200078e0004 */
[----:B------:R-:W-:Y:S01]  /*102e0*/  @P0 SHF.R.U32.HI R0, RZ, c[0x0][0x4f0], R6 ;  /* 0x00013c00ff000a19 */ /* 0x000fe20000011606 */
[----:B------:R-:W-:Y:S02]  /*102f0*/  IMAD R3, R7, c[0x0][0x3ec], R3 ;  /* 0x0000fb0007037a24 */ /* 0x000fe400078e0203 */
[C---:B------:R-:W-:Y:S01]  /*10300*/  IMAD R7, R14.reuse, c[0x0][0x3f4], R5 ;  /* 0x0000fd000e077a24 */ /* 0x040fe200078e0205 */
[----:B------:R-:W-:Y:S01]  /*10310*/  SHF.R.S32.HI R6, RZ, 0x1f, R0 ;  /* 0x0000001fff067819 */ /* 0x000fe20000011400 */
[----:B------:R-:W-:Y:S01]  /*10320*/  IMAD.WIDE.U32 R2, R14, c[0x0][0x3f0], R2 ;  /* 0x0000fc000e027a25 */ /* 0x000fe200078e0002 */
[----:B------:R-:W-:-:S03]  /*10330*/  IADD3 R5, -R0, RZ, RZ ;  /* 0x000000ff00057210 */ /* 0x000fc60007ffe1ff */
[----:B------:R-:W-:Y:S01]  /*10340*/  IMAD R6, R6, c[0x0][0x3e0], RZ ;  /* 0x0000f80006067a24 */ /* 0x000fe200078e02ff */
[----:B------:R-:W-:Y:S01]  /*10350*/  IADD3 R3, R3, R7, RZ ;  /* 0x0000000703037210 */ /* 0x000fe20007ffe0ff */
[----:B------:R-:W-:Y:S02]  /*10360*/  IMAD R4, R5, c[0x0][0x4e8], R4 ;  /* 0x00013a0005047a24 */ /* 0x000fe400078e0204 */
[C---:B------:R-:W-:Y:S02]  /*10370*/  IMAD R6, R0.reuse, c[0x0][0x3e4], R6 ;  /* 0x0000f90000067a24 */ /* 0x040fe400078e0206 */
[----:B------:R-:W-:Y:S01]  /*10380*/  IMAD.WIDE.U32 R2, R0, c[0x0][0x3e0], R2 ;  /* 0x0000f80000027a25 */ /* 0x000fe200078e0002 */
[----:B------:R-:W-:-:S03]  /*10390*/  SHF.R.S32.HI R0, RZ, 0x1f, R4 ;  /* 0x0000001fff007819 */ /* 0x000fc60000011404 */
[----:B------:R-:W-:Y:S02]  /*103a0*/  IMAD.IADD R3, R3, 0x1, R6 ;  /* 0x0000000103037824 */ /* 0x000fe400078e0206 */
[----:B------:R-:W-:Y:S02]  /*103b0*/  IMAD R0, R0, c[0x0][0x3d8], RZ ;  /* 0x0000f60000007a24 */ /* 0x000fe400078e02ff */
[----:B------:R-:W-:-:S04]  /*103c0*/  IMAD.WIDE.U32 R2, R4, c[0x0][0x3d8], R2 ;  /* 0x0000f60004027a25 */ /* 0x000fc800078e0002 */
[----:B------:R-:W-:Y:S01]  /*103d0*/  IMAD R4, R4, c[0x0][0x3dc], R0 ;  /* 0x0000f70004047a24 */ /* 0x000fe200078e0200 */
[----:B------:R-:W-:-:S04]  /*103e0*/  LEA R9, P0, R2, c[0x0][0x380], 0x1 ;  /* 0x0000e00002097a11 */ /* 0x000fc800078008ff */
[----:B------:R-:W-:-:S04]  /*103f0*/  IADD3 R4, R3, R4, RZ ;  /* 0x0000000403047210 */ /* 0x000fc80007ffe0ff */
[----:B------:R-:W-:Y:S01]  /*10400*/  LEA.HI.X R6, R2, c[0x0][0x384], R4, 0x1, P0 ;  /* 0x0000e10002067a11 */ /* 0x000fe200000f0c04 */
[----:B------:R-:W-:Y:S05]  /*10410*/  BRA.DIV ~URZ, `(.L_x_1058) ;  /* 0x00001f727f007947 */ /* 0x000fea000b800000 */
[----:B------:R1:W2:Y:S02]  /*10420*/  SHFL.IDX PT, R10, R6, RZ, 0x181f ;  /* 0x00181fff060a7589 */ /* 0x0002a400000e0000 */
.L_x_1107:
[----:B------:R-:W-:Y:S05]  /*10430*/  BRA.DIV ~URZ, `(.L_x_1059) ;  /* 0x00001fc27f007947 */ /* 0x000fea000b800000 */
[----:B------:R3:W4:Y:S02]  /*10440*/  SHFL.IDX PT, R0, R9, RZ, 0x181f ;  /* 0x00181fff09007589 */ /* 0x00072400000e0000 */
.L_x_1108:
[----:B------:R-:W-:Y:S01]  /*10450*/  IMAD R7, R19, c[0x0][0x4e8], RZ ;  /* 0x00013a0013077a24 */ /* 0x000fe200078e02ff */
[----:B------:R-:W-:Y:S04]  /*10460*/  BSSY B0, `(.L_x_1060) ;  /* 0x000000d000007945 */ /* 0x000fe80003800000 */
[----:B------:R-:W-:-:S13]  /*10470*/  ISETP.GE.AND P0, PT, R8, R7, PT ;  /* 0x000000070800720c */ /* 0x000fda0003f06270 */
[----:B------:R-:W-:Y:S05]  /*10480*/  @P0 BRA `(.L_x_1061) ;  /* 0x000000a000000947 */ /* 0x000fea0003800000 */
[----:B------:R-:W5:Y:S04]  /*10490*/  LDL.64 R12, [R1+0x30] ;  /* 0x00003000010c7983 */ /* 0x000f680000100a00 */
[----:B---3--:R-:W3:Y:S01]  /*104a0*/  LDL R11, [R1+0x2c] ;  /* 0x00002c00010b7983 */ /* 0x008ee20000100800 */
[----:B-----5:R-:W-:Y:S02]  /*104b0*/  ISETP.GE.AND P1, PT, R12, c[0x0][0x3c8], PT ;  /* 0x0000f2000c007a0c */ /* 0x020fe40003f26270 */
[----:B---3--:R-:W-:-:S11]  /*104c0*/  ISETP.GE.AND P0, PT, R11, c[0x0][0x3c8], PT ;  /* 0x0000f2000b007a0c */ /* 0x008fd60003f06270 */
[CC--:B----4-:R-:W-:Y:S02]  /*104d0*/  @!P1 LEA R4, P3, R12.reuse, R0.reuse, 0x1 ;  /* 0x000000000c049211 */ /* 0x0d0fe400078608ff */
[C---:B------:R-:W-:Y:S02]  /*104e0*/  @!P0 LEA R2, P2, R11.reuse, R0, 0x1 ;  /* 0x000000000b028211 */ /* 0x040fe400078408ff */
[-C--:B--2---:R-:W-:Y:S02]  /*104f0*/  @!P1 LEA.HI.X R5, R12, R10.reuse, R40, 0x1, P3 ;  /* 0x0000000a0c059211 */ /* 0x084fe400018f0c28 */
[----:B------:R-:W-:-:S03]  /*10500*/  @!P0 LEA.HI.X R3, R11, R10, R41, 0x1, P2 ;  /* 0x0000000a0b038211 */ /* 0x000fc600010f0c29 */
[----:B------:R2:W-:Y:S04]  /*10510*/  @!P1 ST.E.128 [R4.64], RZ ;  /* 0x000000ff04009985 */ /* 0x0005e8000c101d06 */
[----:B------:R2:W-:Y:S02]  /*10520*/  @!P0 ST.E.128 [R2.64], RZ ;  /* 0x000000ff02008985 */ /* 0x0005e4000c101d06 */
.L_x_1061:
[----:B------:R-:W-:Y:S05]  /*10530*/  BSYNC B0 ;  /* 0x0000000000007941 */ /* 0x000fea0003800000 */
.L_x_1060:
[----:B------:R-:W-:Y:S05]  /*10540*/  BRA.DIV ~URZ, `(.L_x_1062) ;  /* 0x00001f127f007947 */ /* 0x000fea000b800000 */
[----:B--2---:R2:W1:Y:S04]  /*10550*/  SHFL.IDX PT, R10, R6, 0x1, 0x181f ;  /* 0x00381f00060a7f89 */ /* 0x00446800000e0000 */
[----:B----4-:R2:W4:Y:S02]  /*10560*/  SHFL.IDX PT, R0, R9, 0x1, 0x181f ;  /* 0x00381f0009007f89 */ /* 0x01052400000e0000 */
.L_x_1109:
        /* <DEDUP_REMOVED lines=8> */
[CC--:B----4-:R-:W-:Y:S02]  /*105f0*/  @!P1 LEA R4, P3, R12.reuse, R0.reuse, 0x1 ;  /* 0x000000000c049211 */ /* 0x0d0fe400078608ff */
[C---:B------:R-:W-:Y:S02]  /*10600*/  @!P0 LEA R2, P2, R11.reuse, R0, 0x1 ;  /* 0x000000000b028211 */ /* 0x040fe400078408ff */
[-C--:B-1----:R-:W-:Y:S02]  /*10610*/  @!P1 LEA.HI.X R5, R12, R10.reuse, R40, 0x1, P3 ;  /* 0x0000000a0c059211 */ /* 0x082fe400018f0c28 */
[----:B------:R-:W-:-:S03]  /*10620*/  @!P0 LEA.HI.X R3, R11, R10, R41, 0x1, P2 ;  /* 0x0000000a0b038211 */ /* 0x000fc600010f0c29 */
[----:B------:R1:W-:Y:S04]  /*10630*/  @!P1 ST.E.128 [R4.64], RZ ;  /* 0x000000ff04009985 */ /* 0x0003e8000c101d06 */
[----:B------:R1:W-:Y:S02]  /*10640*/  @!P0 ST.E.128 [R2.64], RZ ;  /* 0x000000ff02008985 */ /* 0x0003e4000c101d06 */
.L_x_1064:
[----:B------:R-:W-:Y:S05]  /*10650*/  BSYNC B0 ;  /* 0x0000000000007941 */ /* 0x000fea0003800000 */
.L_x_1063:
[----:B------:R-:W-:Y:S05]  /*10660*/  BRA.DIV ~URZ, `(.L_x_1065) ;  /* 0x00001eb27f007947 */ /* 0x000fea000b800000 */
[----:B-1----:R1:W2:Y:S02]  /*10670*/  SHFL.IDX PT, R10, R6, 0x2, 0x181f ;  /* 0x00581f00060a7f89 */ /* 0x0022a400000e0000 */
.L_x_1110:
[----:B------:R-:W-:Y:S05]  /*10680*/  BRA.DIV ~URZ, `(.L_x_1066) ;  /* 0x00001f027f007947 */ /* 0x000fea000b800000 */
[----:B----4-:R4:W1:Y:S02]  /*10690*/  SHFL.IDX PT, R0, R9, 0x2, 0x181f ;  /* 0x00581f0009007f89 */ /* 0x01086400000e0000 */
.L_x_1111:
        /* <DEDUP_REMOVED lines=8> */
[CC--:B-1----:R-:W-:Y:S02]  /*10720*/  @!P1 LEA R4, P3, R12.reuse, R0.reuse, 0x1 ;  /* 0x000000000c049211 */ /* 0x0c2fe400078608ff */
[C---:B------:R-:W-:Y:S02]  /*10730*/  @!P0 LEA R2, P2, R11.reuse, R0, 0x1 ;  /* 0x000000000b028211 */ /* 0x040fe400078408ff */
[-C--:B--2---:R-:W-:Y:S02]  /*10740*/  @!P1 LEA.HI.X R5, R12, R10.reuse, R40, 0x1, P3 ;  /* 0x0000000a0c059211 */ /* 0x084fe400018f0c28 */
[----:B------:R-:W-:-:S03]  /*10750*/  @!P0 LEA.HI.X R3, R11, R10, R41, 0x1, P2 ;  /* 0x0000000a0b038211 */ /* 0x000fc600010f0c29 */
[----:B------:R1:W-:Y:S04]  /*10760*/  @!P1 ST.E.128 [R4.64], RZ ;  /* 0x000000ff04009985 */ /* 0x0003e8000c101d06 */
[----:B------:R1:W-:Y:S02]  /*10770*/  @!P0 ST.E.128 [R2.64], RZ ;  /* 0x000000ff02008985 */ /* 0x0003e4000c101d06 */
.L_x_1068:
[----:B------:R-:W-:Y:S05]  /*10780*/  BSYNC B0 ;  /* 0x0000000000007941 */ /* 0x000fea0003800000 */
.L_x_1067:
[----:B------:R-:W-:Y:S05]  /*10790*/  BRA.DIV ~URZ, `(.L_x_1069) ;  /* 0x00001e527f007947 */ /* 0x000fea000b800000 */
[----:B-12---:R-:W1:Y:S04]  /*107a0*/  SHFL.IDX PT, R6, R6, 0x3, 0x181f ;  /* 0x00781f0006067f89 */ /* 0x006e6800000e0000 */
[----:B------:R2:W3:Y:S02]  /*107b0*/  SHFL.IDX PT, R0, R9, 0x3, 0x181f ;  /* 0x00781f0009007f89 */ /* 0x0004e400000e0000 */
.L_x_1112:
[----:B------:R-:W-:-:S04]  /*107c0*/  IADD3 R2, R8, 0x60, RZ ;  /* 0x0000006008027810 */ /* 0x000fc80007ffe0ff */
[----:B------:R-:W-:-:S13]  /*107d0*/  ISETP.GE.AND P0, PT, R2, R7, PT ;  /* 0x000000070200720c */ /* 0x000fda0003f06270 */
[----:B------:R-:W-:Y:S05]  /*107e0*/  @P0 BRA `(.L_x_1049) ;  /* 0x000000a000000947 */ /* 0x000fea0003800000 */
[----:B------:R-:W5:Y:S04]  /*107f0*/  LDL.64 R10, [R1+0x30] ;  /* 0x00003000010a7983 */ /* 0x000f680000100a00 */
[----:B--234-:R-:W2:Y:S01]  /*10800*/  LDL R9, [R1+0x2c] ;  /* 0x00002c0001097983 */ /* 0x01cea20000100800 */
[----:B-----5:R-:W-:Y:S02]  /*10810*/  ISETP.GE.AND P1, PT, R10, c[0x0][0x3c8], PT ;  /* 0x0000f2000a007a0c */ /* 0x020fe40003f26270 */
[----:B--2---:R-:W-:-:S11]  /*10820*/  ISETP.GE.AND P0, PT, R9, c[0x0][0x3c8], PT ;  /* 0x0000f20009007a0c */ /* 0x004fd60003f06270 */
[CC--:B------:R-:W-:Y:S02]  /*10830*/  @!P1 LEA R4, P3, R10.reuse, R0.reuse, 0x1 ;  /* 0x000000000a049211 */ /* 0x0c0fe400078608ff */
[C---:B------:R-:W-:Y:S02]  /*10840*/  @!P0 LEA R2, P2, R9.reuse, R0, 0x1 ;  /* 0x0000000009028211 */ /* 0x040fe400078408ff */
[-C--:B-1----:R-:W-:Y:S02]  /*10850*/  @!P1 LEA.HI.X R5, R10, R6.reuse, R40, 0x1, P3 ;  /* 0x000000060a059211 */ /* 0x082fe400018f0c28 */
[----:B------:R-:W-:-:S03]  /*10860*/  @!P0 LEA.HI.X R3, R9, R6, R41, 0x1, P2 ;  /* 0x0000000609038211 */ /* 0x000fc600010f0c29 */
[----:B------:R1:W-:Y:S04]  /*10870*/  @!P1 ST.E.128 [R4.64], RZ ;  /* 0x000000ff04009985 */ /* 0x0003e8000c101d06 */
[----:B------:R1:W-:Y:S02]  /*10880*/  @!P0 ST.E.128 [R2.64], RZ ;  /* 0x000000ff02008985 */ /* 0x0003e4000c101d06 */
.L_x_1049:
[----:B------:R-:W-:Y:S05]  /*10890*/  BSYNC B1 ;  /* 0x0000000000017941 */ /* 0x000fea0003800000 */
.L_x_1033:
[----:B-1-34-:R-:W3:Y:S02]  /*108a0*/  LDL R0, [R1+0x94] ;  /* 0x0000940001007983 */ /* 0x01aee40000100800 */
[----:B---3--:R-:W-:-:S13]  /*108b0*/  ISETP.NE.AND P0, PT, R0, RZ, PT ;  /* 0x000000ff0000720c */ /* 0x008fda0003f05270 */
[----:B------:R-:W-:Y:S01]  /*108c0*/  @P0 WARPSYNC 0xffffffff ;  /* 0xffffffff00000948 */ /* 0x000fe20003800000 */
[----:B------:R-:W-:Y:S06]  /*108d0*/  @P0 BAR.SYNC.DEFER_BLOCKING 0x5, 0x100 ;  /* 0x0144000000000b1d */ /* 0x000fec0000010000 */
[----:B------:R-:W1:Y:S04]  /*108e0*/  @P0 LDS.128 R4, [0xf100] ;  /* 0x00f10000ff040984 */ /* 0x000e680000000c00 */
[----:B-1----:R1:W-:Y:S04]  /*108f0*/  @P0 STL.64 [R1+0x48], R4 ;  /* 0x0000480401000387 */ /* 0x0023e80000100a00 */
[----:B------:R1:W-:Y:S04]  /*10900*/  @P0 STL.64 [R1+0x50], R6 ;  /* 0x0000500601000387 */ /* 0x0003e80000100a00 */
[----:B------:R-:W-:Y:S06]  /*10910*/  @P0 BAR.ARV 0x4, 0x100 ;  /* 0x0104000000000b1d */ /* 0x000fec0000002000 */
[----:B------:R-:W-:Y:S05]  /*10920*/  @P0 BRA `(.L_x_1070) ;  /* 0x0000105000000947 */ /* 0x000fea0003800000 */
[----:B------:R-:W3:Y:S01]  /*10930*/  S2R R0, SR_TID.X ;  /* 0x0000000000007919 */ /* 0x000ee20000002100 */
[----:B-1----:R-:W-:Y:S01]  /*10940*/  IMAD.MOV.U32 R7, RZ, RZ, RZ ;  /* 0x000000ffff077224 */ /* 0x002fe200078e00ff */
[----:B--23--:R-:W-:-:S04]  /*10950*/  LOP3.LUT R14, R0, 0x1f, RZ, 0xc0, !PT ;  /* 0x0000001f000e7812 */ /* 0x00cfc800078ec0ff */
[----:B------:R-:W-:Y:S01]  /*10960*/  ISETP.NE.AND P6, PT, R14, 0x1f, PT ;  /* 0x0000001f0e00780c */ /* 0x000fe20003fc5270 */
[----:B------:R-:W-:Y:S10]  /*10970*/  BRA.DIV ~URZ, `(.L_x_1071) ;  /* 0x00001d327f007947 */ /* 0x000ff4000b800000 */
[----:B------:R1:W2:Y:S02]  /*10980*/  SHFL.IDX PT, R9, R67, RZ, 0x1f ;  /* 0x00001fff43097589 */ /* 0x0002a400000e0000 */
.L_x_1113:
[----:B------:R-:W-:Y:S05]  /*10990*/  BRA.DIV ~URZ, `(.L_x_1072) ;  /* 0x00001d827f007947 */ /* 0x000fea000b800000 */
[----:B------:R3:W4:Y:S02]  /*109a0*/  SHFL.IDX PT, R8, R67, 0x1, 0x1f ;  /* 0x00201f0043087f89 */ /* 0x00072400000e0000 */
.L_x_1114:
        /* <DEDUP_REMOVED lines=19> */
.L_x_1115:
        /* <DEDUP_REMOVED lines=16> */
.L_x_1116:
[----:B---3--:R-:W-:Y:S01]  /*10be0*/  IMAD R0, R0, c[0x0][0x538], RZ ;  /* 0x00014e0000007a24 */ /* 0x008fe200078e02ff */
[----:B------:R-:W-:Y:S04]  /*10bf0*/  BSSY B1, `(.L_x_1075) ;  /* 0x00000cf000017945 */ /* 0x000fe80003800000 */
[----:B----4-:R-:W-:-:S04]  /*10c00*/  IADD3 R8, R0, R8, RZ ;  /* 0x0000000800087210 */ /* 0x010fc80007ffe0ff */
[----:B--2---:R-:W-:-:S13]  /*10c10*/  ISETP.GT.AND P0, PT, R8, R9, PT ;  /* 0x000000090800720c */ /* 0x004fda0003f04270 */
[----:B------:R-:W-:Y:S05]  /*10c20*/  @P0 BRA `(.L_x_1076) ;  /* 0x0000025000000947 */ /* 0x000fea0003800000 */
.L_x_1080:
        /* <DEDUP_REMOVED lines=17> */
.L_x_1117:
        /* <DEDUP_REMOVED lines=16> */
.L_x_1118:
[----:B--2---:R-:W-:-:S05]  /*10e40*/  IMAD R0, R0, c[0x0][0x538], RZ ;  /* 0x00014e0000007a24 */ /* 0x004fca00078e02ff */
[----:B------:R-:W-:-:S04]  /*10e50*/  IADD3 R8, R0, R8, RZ ;  /* 0x0000000800087210 */ /* 0x000fc80007ffe0ff */
[----:B------:R-:W-:-:S13]  /*10e60*/  ISETP.GT.AND P0, PT, R8, R9, PT ;  /* 0x000000090800720c */ /* 0x000fda0003f04270 */
[----:B-1----:R-:W-:Y:S05]  /*10e70*/  @!P0 BRA `(.L_x_1080) ;  /* 0xfffffdb000008947 */ /* 0x002fea000383ffff */
.L_x_1076:
[----:B------:R-:W-:-:S05]  /*10e80*/  IADD3 R11, -R0, R8, RZ ;  /* 0x00000008000b7210 */ /* 0x000fca0007ffe1ff */
[----:B------:R-:W-:-:S05]  /*10e90*/  IMAD R0, R4, c[0x0][0x538], R11 ;  /* 0x00014e0004007a24 */ /* 0x000fca00078e020b */
[----:B------:R-:W-:Y:S01]  /*10ea0*/  ISETP.GT.AND P0, PT, R0, R9, PT ;  /* 0x000000090000720c */ /* 0x000fe20003f04270 */
[----:B------:R-:W-:-:S12]  /*10eb0*/  BRA.DIV ~URZ, `(.L_x_1081) ;  /* 0x00001ca27f007947 */ /* 0x000fd8000b800000 */
[----:B------:R-:W-:-:S03]  /*10ec0*/  VOTE.ANY R10, PT, !P0 ;  /* 0x00000000000a7806 */ /* 0x000fc600040e0100 */
.L_x_1119:
[----:B------:R-:W2:Y:S01]  /*10ed0*/  LDL.LU R0, [R1+0x54] ;  /* 0x0000540001007983 */ /* 0x000ea20000300800 */
[----:B------:R-:W2:Y:S02]  /*10ee0*/  POPC R8, R10 ;  /* 0x0000000a00087309 */ /* 0x000ea40000000000 */
[----:B--2---:R-:W-:-:S05]  /*10ef0*/  IADD3 R0, R8, R0, RZ ;  /* 0x0000000008007210 */ /* 0x004fca0007ffe0ff */
[----:B------:R2:W-:Y:S01]  /*10f00*/  STL [R1+0x54], R0 ;  /* 0x0000540001007387 */ /* 0x0005e20000100800 */
[----:B------:R-:W-:Y:S05]  /*10f10*/  BRA.DIV ~URZ, `(.L_x_1082) ;  /* 0x00001c927f007947 */ /* 0x000fea000b800000 */
[----:B------:R3:W4:Y:S04]  /*10f20*/  SHFL.IDX PT, R12, R6, R8, 0x1f ;  /* 0x00001f08060c7589 */ /* 0x00072800000e0000 */
[----:B------:R3:W1:Y:S02]  /*10f30*/  SHFL.IDX PT, R7, R7, R8, 0x1f ;  /* 0x00001f0807077589 */ /* 0x00066400000e0000 */
.L_x_1120:
[----:B------:R-:W-:Y:S01]  /*10f40*/  ISETP.NE.AND P0, PT, R10, RZ, PT ;  /* 0x000000ff0a00720c */ /* 0x000fe20003f05270 */
[----:B------:R-:W-:-:S12]  /*10f50*/  BSSY B0, `(.L_x_1083) ;  /* 0x0000005000007945 */ /* 0x000fd80003800000 */
[----:B------:R-:W-:Y:S05]  /*10f60*/  @!P0 BRA `(.L_x_1084) ;  /* 0x0000003000008947 */ /* 0x000fea0003800000 */
[----:B------:R-:W-:Y:S01]  /*10f70*/  IADD3 R3, R8, -0x1, RZ ;  /* 0xffffffff08037810 */ /* 0x000fe20007ffe0ff */
[----:B------:R-:W-:Y:S05]  /*10f80*/  BRA.DIV ~URZ, `(.L_x_1085) ;  /* 0x00001cf27f007947 */ /* 0x000fea000b800000 */
[----:B------:R2:W3:Y:S02]  /*10f90*/  SHFL.IDX PT, R13, R4, R3, 0x1f ;  /* 0x00001f03040d7589 */ /* 0x0004e400000e0000 */
.L_x_1084:
[----:B------:R-:W-:Y:S05]  /*10fa0*/  BSYNC B0 ;  /* 0x0000000000007941 */ /* 0x000fea0003800000 */
.L_x_1083:
        /* <DEDUP_REMOVED lines=68> */
.L_x_1087:
        /* <DEDUP_REMOVED lines=17> */
[----:B------:R-:W-:-:S04]  /*11500*/  IMAD.MOV.U32 R6, RZ, RZ, R0 ;  /* 0x000000ffff067224 */ /* 0x000fc800078e0000 */
        /* <DEDUP_REMOVED lines=12> */
[----:B------:R-:W-:-:S05]  /*115d0*/  IMAD.MOV.U32 R2, RZ, RZ, R0 ;  /* 0x000000ffff027224 */ /* 0x000fca00078e0000 */
[----:B------:R-:W-:Y:S02]  /*115e0*/  @!P1 IADD3 R2, -R2, RZ, RZ ;  /* 0x000000ff02029210 */ /* 0x000fe40007ffe1ff */
        /* <DEDUP_REMOVED lines=15> */
[----:B------:R-:W-:Y:S01]  /*116e0*/  IMAD R7, R6, R4, RZ ;  /* 0x0000000406077224 */ /* 0x000fe200078e02ff */
[----:B------:R-:W-:Y:S01]  /*116f0*/  MOV R6, R2 ;  /* 0x0000000200067202 */ /* 0x000fe20000000f00 */
[----:B------:R-:W-:-:S04]  /*11700*/  IMAD.MOV.U32 R2, RZ, RZ, RZ ;  /* 0x000000ffff027224 */ /* 0x000fc800078e00ff */
[----:B------:R-:W-:-:S04]  /*11710*/  IMAD.HI.U32 R7, R3, R7, R2 ;  /* 0x0000000703077227 */ /* 0x000fc800078e0002 */
[----:B------:R-:W-:-:S04]  /*11720*/  IMAD.MOV R2, RZ, RZ, -R8 ;  /* 0x000000ffff027224 */ /* 0x000fc800078e0a08 */
        /* <DEDUP_REMOVED lines=17> */
.L_x_1088:
[----:B------:R-:W-:Y:S05]  /*11840*/  BSYNC B0 ;  /* 0x0000000000007941 */ /* 0x000fea0003800000 */
.L_x_1086:
[----:B------:R-:W-:-:S04]  /*11850*/  LOP3.LUT R2, RZ, R2, RZ, 0x33, !PT ;  /* 0x00000002ff027212 */ /* 0x000fc800078e33ff */
[----:B-1----:R-:W-:-:S05]  /*11860*/  IADD3 R0, R2, R12, RZ ;  /* 0x0000000c02007210 */ /* 0x002fca0007ffe0ff */
[----:B------:R1:W-:Y:S01]  /*11870*/  STL [R1+0x4c], R0 ;  /* 0x00004c0001007387 */ /* 0x0003e20000100800 */
[----:B------:R-:W-:Y:S05]  /*11880*/  BRA `(.L_x_1089) ;  /* 0x0000005000007947 */ /* 0x000fea0003800000 */
.L_x_1077:
[----:B------:R-:W-:Y:S01]  /*11890*/  MOV R0, c[0x0][0x53c] ;  /* 0x00014f0000007a02 */ /* 0x000fe20000000f00 */
[----:B------:R2:W-:Y:S04]  /*118a0*/  STL [R1+0x48], R9 ;  /* 0x0000480901007387 */ /* 0x0005e80000100800 */
[----:B------:R2:W-:Y:S04]  /*118b0*/  STL [R1+0x4c], RZ ;  /* 0x00004cff01007387 */ /* 0x0005e80000100800 */
[----:B------:R2:W-:Y:S04]  /*118c0*/  STL [R1+0x50], RZ ;  /* 0x000050ff01007387 */ /* 0x0005e80000100800 */
[----:B------:R2:W-:Y:S02]  /*118d0*/  STL [R1+0x54], R0 ;  /* 0x0000540001007387 */ /* 0x0005e40000100800 */
.L_x_1089:
[----:B------:R-:W-:Y:S05]  /*118e0*/  BSYNC B1 ;  /* 0x0000000000017941 */ /* 0x000fea0003800000 */
.L_x_1075:
        /* <DEDUP_REMOVED lines=9> */
.L_x_1070:
[----:B--2---:R-:W2:Y:S02]  /*11980*/  LDL R0, [R1+0x54] ;  /* 0x0000540001007983 */ /* 0x004ea40000100800 */
[----:B--2---:R-:W-:-:S13]  /*11990*/  ISETP.GE.AND P0, PT, R0, c[0x0][0x53c], PT ;  /* 0x00014f0000007a0c */ /* 0x004fda0003f06270 */
[----:B-1----:R-:W-:Y:S01]  /*119a0*/  @P0 CALL.REL.NOINC `(.L_x_1090) ;  /* 0x0000001000000944 */ /* 0x002fe20003c00000 */
[----:B------:R-:W-:Y:S05]  /*119b0*/  BRA `(.L_x_1091) ;  /* 0xfffefec000007947 */ /* 0x000fea000383ffff */
.L_x_1090:
[----:B------:R-:W-:Y:S05]  /*119c0*/  EXIT ;  /* 0x000000000000794d */ /* 0x000fea0003800000 */
.L_x_999:
[----:B------:R-:W-:Y:S01]  /*119d0*/  IMAD.MOV.U32 R0, RZ, RZ, R5 ;  /* 0x000000ffff007224 */ /* 0x000fe200078e0005 */
[----:B------:R-:W-:Y:S02]  /*119e0*/  MOV R2, 0x1 ;  /* 0x0000000100027802 */ /* 0x000fe40000000f00 */
[----:B------:R-:W-:Y:S02]  /*119f0*/  MOV R3, 0x11a10 ;  /* 0x00011a1000037802 */ /* 0x000fe40000000f00 */
[----:B------:R-:W-:Y:S05]  /*11a00*/  CALL.REL.NOINC `($__internal_22_$__cuda_sm70_shflsync_up_p) ;  /* 0x0000136000007944 */ /* 0x000fea0003c00000 */
[----:B------:R-:W-:Y:S01]  /*11a10*/  MOV R0, R4 ;  /* 0x0000000400007202 */ /* 0x000fe20000000f00 */
[----:B------:R-:W-:Y:S05]  /*11a20*/  BRA `(.L_x_1092) ;  /* 0xfffeea3000007947 */ /* 0x000fea000383ffff */
.L_x_1000:
[----:B------:R-:W-:Y:S01]  /*11a30*/  IMAD.MOV.U32 R0, RZ, RZ, R5 ;  /* 0x000000ffff007224 */ /* 0x000fe200078e0005 */
[----:B------:R-:W-:Y:S02]  /*11a40*/  MOV R2, 0x2 ;  /* 0x0000000200027802 */ /* 0x000fe40000000f00 */
[----:B------:R-:W-:Y:S02]  /*11a50*/  MOV R3, 0x11a70 ;  /* 0x00011a7000037802 */ /* 0x000fe40000000f00 */
[----:B------:R-:W-:Y:S05]  /*11a60*/  CALL.REL.NOINC `($__internal_22_$__cuda_sm70_shflsync_up_p) ;  /* 0x0000130000007944 */ /* 0x000fea0003c00000 */
[----:B------:R-:W-:Y:S01]  /*11a70*/  SEL R0, R4, RZ, P4 ;  /* 0x000000ff04007207 */ /* 0x000fe20002000000 */
[----:B------:R-:W-:Y:S01]  /*11a80*/  IMAD.MOV.U32 R2, RZ, RZ, 0x4 ;  /* 0x00000004ff027424 */ /* 0x000fe200078e00ff */
[----:B------:R-:W-:-:S03]  /*11a90*/  MOV R3, 0x11ac0 ;  /* 0x00011ac000037802 */ /* 0x000fc60000000f00 */
[----:B------:R-:W-:Y:S02]  /*11aa0*/  IMAD.IADD R0, R5, 0x1, R0 ;  /* 0x0000000105007824 */ /* 0x000fe400078e0200 */
        /* <DEDUP_REMOVED lines=14> */
[----:B------:R-:W-:Y:S01]  /*11b90*/  IMAD.IADD R4, R0, 0x1, R4 ;  /* 0x0000000100047824 */ /* 0x000fe200078e0204 */
[----:B------:R-:W-:-:S03]  /*11ba0*/  MOV R0, 0x1f ;  /* 0x0000001f00007802 */ /* 0x000fc60000000f00 */
[----:B------:R-:W-:Y:S02]  /*11bb0*/  IMAD.MOV.U32 R5, RZ, RZ, R4 ;  /* 0x000000ffff057224 */ /* 0x000fe400078e0004 */
[----:B------:R-:W-:Y:S05]  /*11bc0*/  CALL.REL.NOINC `($__internal_21_$__cuda_sm70_shflsync_idx_p) ;  /* 0x0000115000007944 */ /* 0x000fea0003c00000 */
[----:B------:R-:W-:Y:S05]  /*11bd0*/  BRA `(.L_x_1093) ;  /* 0xfffee98000007947 */ /* 0x000fea000383ffff */
.L_x_1002:
[----:B------:R-:W-:Y:S02]  /*11be0*/  SEL R0, RZ, 0x1, P0 ;  /* 0x00000001ff007807 */ /* 0x000fe40000000000 */
[----:B------:R-:W-:Y:S02]  /*11bf0*/  MOV R2, 0x11c10 ;  /* 0x00011c1000027802 */ /* 0x000fe40000000f00 */
[----:B------:R-:W-:Y:S05]  /*11c00*/  CALL.REL.NOINC `($__internal_23_$__cuda_sm70_votesync_ballot) ;  /* 0x000011d000007944 */ /* 0x000fea0003c00000 */
[----:B------:R-:W-:Y:S01]  /*11c10*/  MOV R10, R0 ;  /* 0x00000000000a7202 */ /* 0x000fe20000000f00 */
[----:B------:R-:W-:Y:S05]  /*11c20*/  BRA `(.L_x_1094) ;  /* 0xfffee9c000007947 */ /* 0x000fea000383ffff */
.L_x_1003:
[----:B------:R-:W-:Y:S01]  /*11c30*/  IMAD.MOV.U32 R5, RZ, RZ, R9 ;  /* 0x000000ffff057224 */ /* 0x000fe200078e0009 */
[----:B------:R-:W-:Y:S01]  /*11c40*/  MOV R3, R6 ;  /* 0x0000000600037202 */ /* 0x000fe20000000f00 */
[----:B-1----:R-:W-:Y:S01]  /*11c50*/  IMAD.MOV.U32 R0, RZ, RZ, 0x1f ;  /* 0x0000001fff007424 */ /* 0x002fe200078e00ff */
[----:B------:R-:W-:Y:S02]  /*11c60*/  MOV R2, 0x11c80 ;  /* 0x00011c8000027802 */ /* 0x000fe40000000f00 */
[----:B------:R-:W-:Y:S05]  /*11c70*/  CALL.REL.NOINC `($__internal_21_$__cuda_sm70_shflsync_idx_p) ;  /* 0x000010a000007944 */ /* 0x000fea0003c00000 */
[----:B------:R-:W-:Y:S01]  /*11c80*/  IMAD.MOV.U32 R12, RZ, RZ, R0 ;  /* 0x000000ffff0c7224 */ /* 0x000fe200078e0000 */
[----:B------:R-:W-:Y:S01]  /*11c90*/  MOV R5, R8 ;  /* 0x0000000800057202 */ /* 0x000fe20000000f00 */
[----:B------:R-:W-:Y:S01]  /*11ca0*/  IMAD.MOV.U32 R7, RZ, RZ, RZ ;  /* 0x000000ffff077224 */ /* 0x000fe200078e00ff */
[----:B------:R-:W-:Y:S01]  /*11cb0*/  MOV R3, R6 ;  /* 0x0000000600037202 */ /* 0x000fe20000000f00 */
[----:B------:R-:W-:Y:S01]  /*11cc0*/  IMAD.MOV.U32 R0, RZ, RZ, 0x1f ;  /* 0x0000001fff007424 */ /* 0x000fe200078e00ff */
[----:B------:R-:W-:-:S02]  /*11cd0*/  MOV R2, 0x11cf0 ;  /* 0x00011cf000027802 */ /* 0x000fc40000000f00 */
[----:B------:R-:W-:Y:S05]  /*11ce0*/  CALL.REL.NOINC `($__internal_21_$__cuda_sm70_shflsync_idx_p) ;  /* 0x0000103000007944 */ /* 0x000fea0003c00000 */
[----:B------:R-:W-:Y:S01]  /*11cf0*/  MOV R9, R0 ;  /* 0x0000000000097202 */ /* 0x000fe20000000f00 */
[----:B------:R-:W-:Y:S05]  /*11d00*/  BRA `(.L_x_1095) ;  /* 0xfffee95000007947 */ /* 0x000fea000383ffff */
.L_x_1006:
[----:B------:R-:W-:Y:S01]  /*11d10*/  IMAD.MOV.U32 R5, RZ, RZ, R4 ;  /* 0x000000ffff057224 */ /* 0x000fe200078e0004 */
[----:B-1----:R-:W-:-:S02]  /*11d20*/  MOV R0, 0x1f ;  /* 0x0000001f00007802 */ /* 0x002fc40000000f00 */
[----:B------:R-:W-:Y:S02]  /*11d30*/  MOV R2, 0x11d50 ;  /* 0x00011d5000027802 */ /* 0x000fe40000000f00 */
[----:B--234-:R-:W-:Y:S05]  /*11d40*/  CALL.REL.NOINC `($__internal_21_$__cuda_sm70_shflsync_idx_p) ;  /* 0x00000fd000007944 */ /* 0x01cfea0003c00000 */
[----:B------:R-:W-:Y:S01]  /*11d50*/  MOV R7, R0 ;  /* 0x0000000000077202 */ /* 0x000fe20000000f00 */
[----:B------:R-:W-:Y:S05]  /*11d60*/  BRA `(.L_x_1005) ;  /* 0xfffee95000007947 */ /* 0x000fea000383ffff */
.L_x_1029:
[----:B-1----:R1:W5:Y:S01]  /*11d70*/  LDL R2, [R1+0x24] ;  /* 0x0000240001027983 */ /* 0x0023620000100800 */
[----:B------:R-:W-:Y:S02]  /*11d80*/  MOV R5, 0x2 ;  /* 0x0000000200057802 */ /* 0x000fe40000000f00 */
[----:B------:R-:W-:Y:S02]  /*11d90*/  MOV R4, 0x11db0 ;  /* 0x00011db000047802 */ /* 0x000fe40000000f00 */
[----:B-1---5:R-:W-:Y:S05]  /*11da0*/  CALL.REL.NOINC `($__internal_20_$__cuda_sm70_shflsync_bfly_p) ;  /* 0x00000f3000007944 */ /* 0x022fea0003c00000 */
[----:B------:R-:W-:Y:S01]  /*11db0*/  MOV R0, R2 ;  /* 0x0000000200007202 */ /* 0x000fe20000000f00 */
[----:B------:R-:W-:Y:S05]  /*11dc0*/  BRA `(.L_x_1096) ;  /* 0xffffb7a000007947 */ /* 0x000fea000383ffff */
.L_x_1030:
[----:B------:R-:W-:Y:S01]  /*11dd0*/  IMAD.MOV.U32 R2, RZ, RZ, R0 ;  /* 0x000000ffff027224 */ /* 0x000fe200078e0000 */
[----:B------:R-:W-:Y:S02]  /*11de0*/  MOV R5, 0x1 ;  /* 0x0000000100057802 */ /* 0x000fe40000000f00 */
[----:B------:R-:W-:Y:S02]  /*11df0*/  MOV R4, 0x11e10 ;  /* 0x00011e1000047802 */ /* 0x000fe40000000f00 */
[----:B------:R-:W-:Y:S05]  /*11e00*/  CALL.REL.NOINC `($__internal_20_$__cuda_sm70_shflsync_bfly_p) ;  /* 0x00000ed000007944 */ /* 0x000fea0003c00000 */
[----:B------:R-:W-:Y:S02]  /*11e10*/  FADD.FTZ R0, R0, R2 ;  /* 0x0000000200007221 */ /* 0x000fe40000010000 */
[----:B------:R1:W5:Y:S01]  /*11e20*/  LDL R2, [R1+0x20] ;  /* 0x0000200001027983 */ /* 0x0003620000100800 */
[----:B------:R-:W-:-:S02]  /*11e30*/  MOV R5, 0x2 ;  /* 0x0000000200057802 */ /* 0x000fc40000000f00 */
[----:B------:R-:W-:Y:S02]  /*11e40*/  MOV R4, 0x11e60 ;  /* 0x00011e6000047802 */ /* 0x000fe40000000f00 */
[----:B-1---5:R-:W-:Y:S05]  /*11e50*/  CALL.REL.NOINC `($__internal_20_$__cuda_sm70_shflsync_bfly_p) ;  /* 0x00000e8000007944 */ /* 0x022fea0003c00000 */
[----:B------:R-:W2:Y:S01]  /*11e60*/  LDL.LU R3, [R1+0x20] ;  /* 0x0000200001037983 */ /* 0x000ea20000300800 */
[----:B------:R-:W-:Y:S02]  /*11e70*/  MOV R5, 0x1 ;  /* 0x0000000100057802 */ /* 0x000fe40000000f00 */
[----:B------:R-:W-:Y:S01]  /*11e80*/  MOV R4, 0x11ec0 ;  /* 0x00011ec000047802 */ /* 0x000fe20000000f00 */
[----:B--2---:R-:W-:-:S05]  /*11e90*/  FADD.FTZ R3, R3, R2 ;  /* 0x0000000203037221 */ /* 0x004fca0000010000 */
[----:B------:R-:W-:Y:S02]  /*11ea0*/  MOV R2, R3 ;  /* 0x0000000300027202 */ /* 0x000fe40000000f00 */
[----:B------:R-:W-:Y:S05]  /*11eb0*/  CALL.REL.NOINC `($__internal_20_$__cuda_sm70_shflsync_bfly_p) ;  /* 0x00000e2000007944 */ /* 0x000fea0003c00000 */
[----:B------:R-:W-:Y:S01]  /*11ec0*/  MOV R4, R2 ;  /* 0x0000000200047202 */ /* 0x000fe20000000f00 */
[----:B------:R-:W-:Y:S05]  /*11ed0*/  BRA `(.L_x_1097) ;  /* 0xffffb72000007947 */ /* 0x000fea000383ffff */
.L_x_1037:
[----:B-1234-:R-:W-:Y:S01]  /*11ee0*/  IMAD.MOV.U32 R5, RZ, RZ, R7 ;  /* 0x000000ffff057224 */ /* 0x01efe200078e0007 */
[----:B------:R-:W-:Y:S01]  /*11ef0*/  MOV R3, RZ ;  /* 0x000000ff00037202 */ /* 0x000fe20000000f00 */
[----:B------:R-:W-:Y:S01]  /*11f00*/  IMAD.MOV.U32 R0, RZ, RZ, 0x181f ;  /* 0x0000181fff007424 */ /* 0x000fe200078e00ff */
[----:B------:R-:W-:Y:S02]  /*11f10*/  MOV R2, 0x11f30 ;  /* 0x00011f3000027802 */ /* 0x000fe40000000f00 */
[----:B------:R-:W-:Y:S05]  /*11f20*/  CALL.REL.NOINC `($__internal_21_$__cuda_sm70_shflsync_idx_p) ;  /* 0x00000df000007944 */ /* 0x000fea0003c00000 */
[----:B------:R-:W-:Y:S01]  /*11f30*/  MOV R9, R0 ;  /* 0x0000000000097202 */ /* 0x000fe20000000f00 */
[----:B------:R-:W-:Y:S05]  /*11f40*/  BRA `(.L_x_1098) ;  /* 0xffffcb8000007947 */ /* 0x000fea000383ffff */
.L_x_1038:
[----:B------:R-:W-:Y:S01]  /*11f50*/  IMAD.MOV.U32 R5, RZ, RZ, R8 ;  /* 0x000000ffff057224 */ /* 0x000fe200078e0008 */
[----:B------:R-:W-:Y:S01]  /*11f60*/  MOV R3, RZ ;  /* 0x000000ff00037202 */ /* 0x000fe20000000f00 */
[----:B------:R-:W-:Y:S01]  /*11f70*/  IMAD.MOV.U32 R0, RZ, RZ, 0x181f ;  /* 0x0000181fff007424 */ /* 0x000fe200078e00ff */
[----:B------:R-:W-:Y:S02]  /*11f80*/  MOV R2, 0x11fa0 ;  /* 0x00011fa000027802 */ /* 0x000fe40000000f00 */
[----:B-12---:R-:W-:Y:S05]  /*11f90*/  CALL.REL.NOINC `($__internal_21_$__cuda_sm70_shflsync_idx_p) ;  /* 0x00000d8000007944 */ /* 0x006fea0003c00000 */
[----:B------:R-:W-:Y:S05]  /*11fa0*/  BRA `(.L_x_1099) ;  /* 0xffffcb4000007947 */ /* 0x000fea000383ffff */
.L_x_1041:
[----:B--2---:R-:W-:Y:S01]  /*11fb0*/  IMAD.MOV.U32 R5, RZ, RZ, R7 ;  /* 0x000000ffff057224 */ /* 0x004fe200078e0007 */
[----:B------:R-:W-:Y:S01]  /*11fc0*/  MOV R3, 0x1 ;  /* 0x0000000100037802 */ /* 0x000fe20000000f00 */
[----:B----4-:R-:W-:Y:S01]  /*11fd0*/  IMAD.MOV.U32 R0, RZ, RZ, 0x181f ;  /* 0x0000181fff007424 */ /* 0x010fe200078e00ff */
[----:B------:R-:W-:-:S02]  /*11fe0*/  MOV R2, 0x12000 ;  /* 0x0001200000027802 */ /* 0x000fc40000000f00 */
[----:B-1-3--:R-:W-:Y:S05]  /*11ff0*/  CALL.REL.NOINC `($__internal_21_$__cuda_sm70_shflsync_idx_p) ;  /* 0x00000d2000007944 */ /* 0x00afea0003c00000 */
[----:B------:R-:W-:Y:S01]  /*12000*/  IMAD.MOV.U32 R9, RZ, RZ, R0 ;  /* 0x000000ffff097224 */ /* 0x000fe200078e0000 */
[----:B------:R-:W-:Y:S01]  /*12010*/  MOV R3, 0x1 ;  /* 0x0000000100037802 */ /* 0x000fe20000000f00 */
[----:B------:R-:W-:Y:S01]  /*12020*/  IMAD.MOV.U32 R5, RZ, RZ, R8 ;  /* 0x000000ffff057224 */ /* 0x000fe200078e0008 */
[----:B------:R-:W-:-:S02]  /*12030*/  MOV R0, 0x181f ;  /* 0x0000181f00007802 */ /* 0x000fc40000000f00 */
[----:B------:R-:W-:Y:S02]  /*12040*/  MOV R2, 0x12060 ;  /* 0x0001206000027802 */ /* 0x000fe40000000f00 */
[----:B------:R-:W-:Y:S05]  /*12050*/  CALL.REL.NOINC `($__internal_21_$__cuda_sm70_shflsync_idx_p) ;  /* 0x00000cc000007944 */ /* 0x000fea0003c00000 */
[----:B------:R-:W-:Y:S05]  /*12060*/  BRA `(.L_x_1100) ;  /* 0xffffcb9000007947 */ /* 0x000fea000383ffff */
.L_x_1044:
[----:B-1----:R-:W-:Y:S01]  /*12070*/  IMAD.MOV.U32 R5, RZ, RZ, R7 ;  /* 0x000000ffff057224 */ /* 0x002fe200078e0007 */
[----:B------:R-:W-:Y:S01]  /*12080*/  MOV R3, 0x2 ;  /* 0x0000000200037802 */ /* 0x000fe20000000f00 */
[----:B----4-:R-:W-:Y:S01]  /*12090*/  IMAD.MOV.U32 R0, RZ, RZ, 0x181f ;  /* 0x0000181fff007424 */ /* 0x010fe200078e00ff */
[----:B------:R-:W-:Y:S02]  /*120a0*/  MOV R2, 0x120c0 ;  /* 0x000120c000027802 */ /* 0x000fe40000000f00 */
[----:B--23--:R-:W-:Y:S05]  /*120b0*/  CALL.REL.NOINC `($__internal_21_$__cuda_sm70_shflsync_idx_p) ;  /* 0x00000c6000007944 */ /* 0x00cfea0003c00000 */
[----:B------:R-:W-:Y:S01]  /*120c0*/  MOV R9, R0 ;  /* 0x0000000000097202 */ /* 0x000fe20000000f00 */
[----:B------:R-:W-:Y:S05]  /*120d0*/  BRA `(.L_x_1101) ;  /* 0xffffcc3000007947 */ /* 0x000fea000383ffff */
.L_x_1045:
[----:B------:R-:W-:Y:S01]  /*120e0*/  IMAD.MOV.U32 R5, RZ, RZ, R8 ;  /* 0x000000ffff057224 */ /* 0x000fe200078e0008 */
[----:B------:R-:W-:Y:S01]  /*120f0*/  MOV R3, 0x2 ;  /* 0x0000000200037802 */ /* 0x000fe20000000f00 */
[----:B----4-:R-:W-:Y:S01]  /*12100*/  IMAD.MOV.U32 R0, RZ, RZ, 0x181f ;  /* 0x0000181fff007424 */ /* 0x010fe200078e00ff */
[----:B------:R-:W-:Y:S02]  /*12110*/  MOV R2, 0x12130 ;  /* 0x0001213000027802 */ /* 0x000fe40000000f00 */
[----:B-123--:R-:W-:Y:S05]  /*12120*/  CALL.REL.NOINC `($__internal_21_$__cuda_sm70_shflsync_idx_p) ;  /* 0x00000bf000007944 */ /* 0x00efea0003c00000 */
[----:B------:R-:W-:Y:S05]  /*12130*/  BRA `(.L_x_1102) ;  /* 0xffffcbf000007947 */ /* 0x000fea000383ffff */
.L_x_1048:
[----:B-1----:R-:W-:Y:S01]  /*12140*/  IMAD.MOV.U32 R5, RZ, RZ, R7 ;  /* 0x000000ffff057224 */ /* 0x002fe200078e0007 */
[----:B------:R-:W-:Y:S01]  /*12150*/  MOV R3, 0x3 ;  /* 0x0000000300037802 */ /* 0x000fe20000000f00 */
[----:B------:R-:W-:Y:S01]  /*12160*/  IMAD.MOV.U32 R0, RZ, RZ, 0x181f ;  /* 0x0000181fff007424 */ /* 0x000fe200078e00ff */
[----:B------:R-:W-:-:S02]  /*12170*/  MOV R2, 0x12190 ;  /* 0x0001219000027802 */ /* 0x000fc40000000f00 */
[----:B--234-:R-:W-:Y:S05]  /*12180*/  CALL.REL.NOINC `($__internal_21_$__cuda_sm70_shflsync_idx_p) ;  /* 0x00000b9000007944 */ /* 0x01cfea0003c00000 */
[----:B------:R-:W-:Y:S01]  /*12190*/  IMAD.MOV.U32 R7, RZ, RZ, R0 ;  /* 0x000000ffff077224 */ /* 0x000fe200078e0000 */
[----:B------:R-:W-:Y:S01]  /*121a0*/  MOV R3, 0x3 ;  /* 0x0000000300037802 */ /* 0x000fe20000000f00 */
[----:B------:R-:W-:Y:S01]  /*121b0*/  IMAD.MOV.U32 R5, RZ, RZ, R8 ;  /* 0x000000ffff057224 */ /* 0x000fe200078e0008 */
[----:B------:R-:W-:-:S02]  /*121c0*/  MOV R0, 0x181f ;  /* 0x0000181f00007802 */ /* 0x000fc40000000f00 */
[----:B------:R-:W-:Y:S02]  /*121d0*/  MOV R2, 0x121f0 ;  /* 0x000121f000027802 */ /* 0x000fe40000000f00 */
[----:B------:R-:W-:Y:S05]  /*121e0*/  CALL.REL.NOINC `($__internal_21_$__cuda_sm70_shflsync_idx_p) ;  /* 0x00000b3000007944 */ /* 0x000fea0003c00000 */
[----:B------:R-:W-:Y:S05]  /*121f0*/  BRA `(.L_x_1103) ;  /* 0xffffcc5000007947 */ /* 0x000fea000383ffff */
.L_x_1050:
[----:B------:R-:W-:Y:S01]  /*12200*/  IMAD.MOV.U32 R5, RZ, RZ, R14 ;  /* 0x000000ffff057224 */ /* 0x000fe200078e000e */
[----:B------:R-:W-:Y:S01]  /*12210*/  MOV R3, RZ ;  /* 0x000000ff00037202 */ /* 0x000fe20000000f00 */
[----:B------:R-:W-:Y:S01]  /*12220*/  IMAD.MOV.U32 R0, RZ, RZ, 0x1c1f ;  /* 0x00001c1fff007424 */ /* 0x000fe200078e00ff */
[----:B------:R-:W-:Y:S02]  /*12230*/  MOV R2, 0x12250 ;  /* 0x0001225000027802 */ /* 0x000fe40000000f00 */
[----:B------:R-:W-:Y:S05]  /*12240*/  CALL.REL.NOINC `($__internal_21_$__cuda_sm70_shflsync_idx_p) ;  /* 0x00000ad000007944 */ /* 0x000fea0003c00000 */
[----:B------:R-:W-:Y:S01]  /*12250*/  MOV R4, R0 ;  /* 0x0000000000047202 */ /* 0x000fe20000000f00 */
[----:B------:R-:W-:Y:S05]  /*12260*/  BRA `(.L_x_1104) ;  /* 0xffffcef000007947 */ /* 0x000fea000383ffff */
.L_x_1051:
[----:B------:R-:W-:Y:S01]  /*12270*/  IMAD.MOV.U32 R5, RZ, RZ, R28 ;  /* 0x000000ffff057224 */ /* 0x000fe200078e001c */
[----:B------:R-:W-:Y:S01]  /*12280*/  MOV R3, RZ ;  /* 0x000000ff00037202 */ /* 0x000fe20000000f00 */
[----:B------:R-:W-:Y:S01]  /*12290*/  IMAD.MOV.U32 R0, RZ, RZ, 0x1c1f ;  /* 0x00001c1fff007424 */ /* 0x000fe200078e00ff */
[----:B------:R-:W-:Y:S02]  /*122a0*/  MOV R2, 0x122c0 ;  /* 0x000122c000027802 */ /* 0x000fe40000000f00 */
[----:B-12---:R-:W-:Y:S05]  /*122b0*/  CALL.REL.NOINC `($__internal_21_$__cuda_sm70_shflsync_idx_p) ;  /* 0x00000a6000007944 */ /* 0x006fea0003c00000 */
[----:B------:R-:W-:Y:S05]  /*122c0*/  BRA `(.L_x_1105) ;  /* 0xffffceb000007947 */ /* 0x000fea000383ffff */
.L_x_1054:
[----:B------:R-:W-:Y:S01]  /*122d0*/  IMAD.MOV.U32 R5, RZ, RZ, R14 ;  /* 0x000000ffff057224 */ /* 0x000fe200078e000e */
[----:B----4-:R-:W-:Y:S01]  /*122e0*/  MOV R3, 0x1 ;  /* 0x0000000100037802 */ /* 0x010fe20000000f00 */
[----:B------:R-:W-:Y:S01]  /*122f0*/  IMAD.MOV.U32 R0, RZ, RZ, 0x1c1f ;  /* 0x00001c1fff007424 */ /* 0x000fe200078e00ff */
[----:B------:R-:W-:-:S02]  /*12300*/  MOV R2, 0x12320 ;  /* 0x0001232000027802 */ /* 0x000fc40000000f00 */
[----:B-123--:R-:W-:Y:S05]  /*12310*/  CALL.REL.NOINC `($__internal_21_$__cuda_sm70_shflsync_idx_p) ;  /* 0x00000a0000007944 */ /* 0x00efea0003c00000 */
[----:B------:R-:W-:Y:S01]  /*12320*/  IMAD.MOV.U32 R4, RZ, RZ, R0 ;  /* 0x000000ffff047224 */ /* 0x000fe200078e0000 */
[----:B------:R-:W-:Y:S01]  /*12330*/  MOV R3, 0x1 ;  /* 0x0000000100037802 */ /* 0x000fe20000000f00 */
[----:B------:R-:W-:Y:S01]  /*12340*/  IMAD.MOV.U32 R5, RZ, RZ, R28 ;  /* 0x000000ffff057224 */ /* 0x000fe200078e001c */
[----:B------:R-:W-:-:S02]  /*12350*/  MOV R0, 0x1c1f ;  /* 0x00001c1f00007802 */ /* 0x000fc40000000f00 */
[----:B------:R-:W-:Y:S02]  /*12360*/  MOV R2, 0x12380 ;  /* 0x0001238000027802 */ /* 0x000fe40000000f00 */
[----:B------:R-:W-:Y:S05]  /*12370*/  CALL.REL.NOINC `($__internal_21_$__cuda_sm70_shflsync_idx_p) ;  /* 0x000009a000007944 */ /* 0x000fea0003c00000 */
[----:B------:R-:W-:Y:S05]  /*12380*/  BRA `(.L_x_1106) ;  /* 0xffffd45000007947 */ /* 0x000fea000383ffff */
.L_x_1058:
[----:B------:R-:W-:Y:S01]  /*12390*/  IMAD.MOV.U32 R5, RZ, RZ, R6 ;  /* 0x000000ffff057224 */ /* 0x000fe200078e0006 */
[----:B------:R-:W-:Y:S01]  /*123a0*/  MOV R3, RZ ;  /* 0x000000ff00037202 */ /* 0x000fe20000000f00 */
[----:B------:R-:W-:Y:S01]  /*123b0*/  IMAD.MOV.U32 R0, RZ, RZ, 0x181f ;  /* 0x0000181fff007424 */ /* 0x000fe200078e00ff */
[----:B------:R-:W-:Y:S02]  /*123c0*/  MOV R2, 0x123e0 ;  /* 0x000123e000027802 */ /* 0x000fe40000000f00 */
[----:B------:R-:W-:Y:S05]  /*123d0*/  CALL.REL.NOINC `($__internal_21_$__cuda_sm70_shflsync_idx_p) ;  /* 0x0000094000007944 */ /* 0x000fea0003c00000 */
[----:B------:R-:W-:Y:S01]  /*123e0*/  MOV R10, R0 ;  /* 0x00000000000a7202 */ /* 0x000fe20000000f00 */
[----:B------:R-:W-:Y:S05]  /*123f0*/  BRA `(.L_x_1107) ;  /* 0xffffe03000007947 */ /* 0x000fea000383ffff */
.L_x_1059:
[----:B------:R-:W-:Y:S01]  /*12400*/  IMAD.MOV.U32 R5, RZ, RZ, R9 ;  /* 0x000000ffff057224 */ /* 0x000fe200078e0009 */
[----:B------:R-:W-:Y:S01]  /*12410*/  MOV R3, RZ ;  /* 0x000000ff00037202 */ /* 0x000fe20000000f00 */
[----:B------:R-:W-:Y:S01]  /*12420*/  IMAD.MOV.U32 R0, RZ, RZ, 0x181f ;  /* 0x0000181fff007424 */ /* 0x000fe200078e00ff */
[----:B------:R-:W-:Y:S02]  /*12430*/  MOV R2, 0x12450 ;  /* 0x0001245000027802 */ /* 0x000fe40000000f00 */
[----:B-12---:R-:W-:Y:S05]  /*12440*/  CALL.REL.NOINC `($__internal_21_$__cuda_sm70_shflsync_idx_p) ;  /* 0x000008d000007944 */ /* 0x006fea0003c00000 */
[----:B------:R-:W-:Y:S05]  /*12450*/  BRA `(.L_x_1108) ;  /* 0xffffdff000007947 */ /* 0x000fea000383ffff */
.L_x_1062:
        /* <DEDUP_REMOVED lines=12> */
.L_x_1065:
[----:B-1----:R-:W-:Y:S01]  /*12520*/  IMAD.MOV.U32 R5, RZ, RZ, R6 ;  /* 0x000000ffff057224 */ /* 0x002fe200078e0006 */
[----:B------:R-:W-:Y:S01]  /*12530*/  MOV R3, 0x2 ;  /* 0x0000000200037802 */ /* 0x000fe20000000f00 */
[----:B----4-:R-:W-:Y:S01]  /*12540*/  IMAD.MOV.U32 R0, RZ, RZ, 0x181f ;  /* 0x0000181fff007424 */ /* 0x010fe200078e00ff */
[----:B------:R-:W-:Y:S02]  /*12550*/  MOV R2, 0x12570 ;  /* 0x0001257000027802 */ /* 0x000fe40000000f00 */
[----:B--23--:R-:W-:Y:S05]  /*12560*/  CALL.REL.NOINC `($__internal_21_$__cuda_sm70_shflsync_idx_p) ;  /* 0x000007b000007944 */ /* 0x00cfea0003c00000 */
[----:B------:R-:W-:Y:S01]  /*12570*/  MOV R10, R0 ;  /* 0x00000000000a7202 */ /* 0x000fe20000000f00 */
[----:B------:R-:W-:Y:S05]  /*12580*/  BRA `(.L_x_1110) ;  /* 0xffffe0f000007947 */ /* 0x000fea000383ffff */
.L_x_1066:
[----:B------:R-:W-:Y:S01]  /*12590*/  IMAD.MOV.U32 R5, RZ, RZ, R9 ;  /* 0x000000ffff057224 */ /* 0x000fe200078e0009 */
[----:B------:R-:W-:Y:S01]  /*125a0*/  MOV R3, 0x2 ;  /* 0x0000000200037802 */ /* 0x000fe20000000f00 */
[----:B----4-:R-:W-:Y:S01]  /*125b0*/  IMAD.MOV.U32 R0, RZ, RZ, 0x181f ;  /* 0x0000181fff007424 */ /* 0x010fe200078e00ff */
[----:B------:R-:W-:Y:S02]  /*125c0*/  MOV R2, 0x125e0 ;  /* 0x000125e000027802 */ /* 0x000fe40000000f00 */
[----:B-123--:R-:W-:Y:S05]  /*125d0*/  CALL.REL.NOINC `($__internal_21_$__cuda_sm70_shflsync_idx_p) ;  /* 0x0000074000007944 */ /* 0x00efea0003c00000 */
[----:B------:R-:W-:Y:S05]  /*125e0*/  BRA `(.L_x_1111) ;  /* 0xffffe0b000007947 */ /* 0x000fea000383ffff */
.L_x_1069:
        /* <DEDUP_REMOVED lines=12> */
.L_x_1071:
[----:B------:R-:W-:Y:S01]  /*126b0*/  IMAD.MOV.U32 R5, RZ, RZ, R67 ;  /* 0x000000ffff057224 */ /* 0x000fe200078e0043 */
[----:B------:R-:W-:Y:S01]  /*126c0*/  MOV R3, RZ ;  /* 0x000000ff00037202 */ /* 0x000fe20000000f00 */
[----:B------:R-:W-:Y:S01]  /*126d0*/  IMAD.MOV.U32 R0, RZ, RZ, 0x1f ;  /* 0x0000001fff007424 */ /* 0x000fe200078e00ff */
[----:B------:R-:W-:Y:S02]  /*126e0*/  MOV R2, 0x12700 ;  /* 0x0001270000027802 */ /* 0x000fe40000000f00 */
[----:B------:R-:W-:Y:S05]  /*126f0*/  CALL.REL.NOINC `($__internal_21_$__cuda_sm70_shflsync_idx_p) ;  /* 0x0000062000007944 */ /* 0x000fea0003c00000 */
[----:B------:R-:W-:Y:S01]  /*12700*/  MOV R9, R0 ;  /* 0x0000000000097202 */ /* 0x000fe20000000f00 */
[----:B------:R-:W-:Y:S05]  /*12710*/  BRA `(.L_x_1113) ;  /* 0xffffe27000007947 */ /* 0x000fea000383ffff */
.L_x_1072:
[----:B------:R-:W-:Y:S01]  /*12720*/  IMAD.MOV.U32 R5, RZ, RZ, R67 ;  /* 0x000000ffff057224 */ /* 0x000fe200078e0043 */
[----:B------:R-:W-:Y:S01]  /*12730*/  MOV R3, 0x1 ;  /* 0x0000000100037802 */ /* 0x000fe20000000f00 */
[----:B------:R-:W-:Y:S01]  /*12740*/  IMAD.MOV.U32 R0, RZ, RZ, 0x1f ;  /* 0x0000001fff007424 */ /* 0x000fe200078e00ff */
[----:B------:R-:W-:Y:S02]  /*12750*/  MOV R2, 0x12770 ;  /* 0x0001277000027802 */ /* 0x000fe40000000f00 */
[----:B-12---:R-:W-:Y:S05]  /*12760*/  CALL.REL.NOINC `($__internal_21_$__cuda_sm70_shflsync_idx_p) ;  /* 0x000005b000007944 */ /* 0x006fea0003c00000 */
[----:B------:R-:W-:Y:S01]  /*12770*/  MOV R8, R0 ;  /* 0x0000000000087202 */ /* 0x000fe20000000f00 */
[----:B------:R-:W-:Y:S05]  /*12780*/  BRA `(.L_x_1114) ;  /* 0xffffe22000007947 */ /* 0x000fea000383ffff */
.L_x_1073:
[----:B------:R-:W-:Y:S02]  /*12790*/  MOV R2, 0x1 ;  /* 0x0000000100027802 */ /* 0x000fe40000000f00 */
[----:B------:R-:W-:-:S02]  /*127a0*/  MOV R3, 0x127c0 ;  /* 0x000127c000037802 */ /* 0x000fc40000000f00 */
[----:B-1234-:R-:W-:Y:S05]  /*127b0*/  CALL.REL.NOINC `($__internal_22_$__cuda_sm70_shflsync_up_p) ;  /* 0x000005b000007944 */ /* 0x01efea0003c00000 */
[----:B------:R-:W-:Y:S05]  /*127c0*/  BRA `(.L_x_1115) ;  /* 0xffffe31000007947 */ /* 0x000fea000383ffff */
.L_x_1074:
[----:B------:R-:W-:Y:S02]  /*127d0*/  MOV R2, 0x2 ;  /* 0x0000000200027802 */ /* 0x000fe40000000f00 */
[----:B------:R-:W-:-:S02]  /*127e0*/  MOV R3, 0x12800 ;  /* 0x0001280000037802 */ /* 0x000fc40000000f00 */
[----:B--2-4-:R-:W-:Y:S05]  /*127f0*/  CALL.REL.NOINC `($__internal_22_$__cuda_sm70_shflsync_up_p) ;  /* 0x0000057000007944 */ /* 0x014fea0003c00000 */
[----:B------:R-:W-:Y:S01]  /*12800*/  SEL R3, R4, RZ, P1 ;  /* 0x000000ff04037207 */ /* 0x000fe20000800000 */
[----:B------:R-:W-:-:S04]  /*12810*/  IMAD.MOV.U32 R2, RZ, RZ, 0x4 ;  /* 0x00000004ff027424 */ /* 0x000fc800078e00ff */
[----:B------:R-:W-:Y:S01]  /*12820*/  IMAD.IADD R0, R0, 0x1, R3 ;  /* 0x0000000100007824 */ /* 0x000fe200078e0203 */
        /* <DEDUP_REMOVED lines=20> */
.L_x_1078:
[----:B------:R-:W-:Y:S02]  /*12970*/  MOV R2, 0x1 ;  /* 0x0000000100027802 */ /* 0x000fe40000000f00 */
[----:B------:R-:W-:Y:S02]  /*12980*/  MOV R3, 0x129a0 ;  /* 0x000129a000037802 */ /* 0x000fe40000000f00 */
[----:B------:R-:W-:Y:S05]  /*12990*/  CALL.REL.NOINC `($__internal_22_$__cuda_sm70_shflsync_up_p) ;  /* 0x000003d000007944 */ /* 0x000fea0003c00000 */
[----:B------:R-:W-:Y:S01]  /*129a0*/  MOV R2, R4 ;  /* 0x0000000400027202 */ /* 0x000fe20000000f00 */
[----:B------:R-:W-:Y:S05]  /*129b0*/  BRA `(.L_x_1117) ;  /* 0xffffe38000007947 */ /* 0x000fea000383ffff */
.L_x_1079:
        /* <DEDUP_REMOVED lines=26> */
.L_x_1081:
[----:B------:R-:W-:Y:S02]  /*12b60*/  SEL R0, RZ, 0x1, P0 ;  /* 0x00000001ff007807 */ /* 0x000fe40000000000 */
[----:B------:R-:W-:Y:S02]  /*12b70*/  MOV R2, 0x12b90 ;  /* 0x00012b9000027802 */ /* 0x000fe40000000f00 */
[----:B-1----:R-:W-:Y:S05]  /*12b80*/  CALL.REL.NOINC `($__internal_23_$__cuda_sm70_votesync_ballot) ;  /* 0x0000025000007944 */ /* 0x002fea0003c00000 */
[----:B------:R-:W-:Y:S01]  /*12b90*/  MOV R10, R0 ;  /* 0x00000000000a7202 */ /* 0x000fe20000000f00 */
[----:B------:R-:W-:Y:S05]  /*12ba0*/  BRA `(.L_x_1119) ;  /* 0xffffe32000007947 */ /* 0x000fea000383ffff */
.L_x_1082:
[----:B------:R-:W-:Y:S01]  /*12bb0*/  IMAD.MOV.U32 R5, RZ, RZ, R6 ;  /* 0x000000ffff057224 */ /* 0x000fe200078e0006 */
[----:B------:R-:W-:Y:S01]  /*12bc0*/  MOV R3, R8 ;  /* 0x0000000800037202 */ /* 0x000fe20000000f00 */
[----:B--2---:R-:W-:Y:S01]  /*12bd0*/  IMAD.MOV.U32 R0, RZ, RZ, 0x1f ;  /* 0x0000001fff007424 */ /* 0x004fe200078e00ff */
[----:B------:R-:W-:Y:S02]  /*12be0*/  MOV R2, 0x12c00 ;  /* 0x00012c0000027802 */ /* 0x000fe40000000f00 */
[----:B-1----:R-:W-:Y:S05]  /*12bf0*/  CALL.REL.NOINC `($__internal_21_$__cuda_sm70_shflsync_idx_p) ;  /* 0x0000012000007944 */ /* 0x002fea0003c00000 */
[----:B------:R-:W-:Y:S01]  /*12c00*/  IMAD.MOV.U32 R12, RZ, RZ, R0 ;  /* 0x000000ffff0c7224 */ /* 0x000fe200078e0000 */
[----:B------:R-:W-:Y:S01]  /*12c10*/  MOV R3, R8 ;  /* 0x0000000800037202 */ /* 0x000fe20000000f00 */
[----:B------:R-:W-:Y:S01]  /*12c20*/  IMAD.MOV.U32 R5, RZ, RZ, R7 ;  /* 0x000000ffff057224 */ /* 0x000fe200078e0007 */
[----:B------:R-:W-:Y:S02]  /*12c30*/  MOV R0, 0x1f ;  /* 0x0000001f00007802 */ /* 0x000fe40000000f00 */
[----:B------:R-:W-:-:S02]  /*12c40*/  MOV R2, 0x12c60 ;  /* 0x00012c6000027802 */ /* 0x000fc40000000f00 */
[----:B------:R-:W-:Y:S05]  /*12c50*/  CALL.REL.NOINC `($__internal_21_$__cuda_sm70_shflsync_idx_p) ;  /* 0x000000c000007944 */ /* 0x000fea0003c00000 */
[----:B------:R-:W-:Y:S01]  /*12c60*/  MOV R7, R0 ;  /* 0x0000000000077202 */ /* 0x000fe20000000f00 */
[----:B------:R-:W-:Y:S05]  /*12c70*/  BRA `(.L_x_1120) ;  /* 0xffffe2c000007947 */ /* 0x000fea000383ffff */
.L_x_1085:
[----:B------:R-:W-:Y:S01]  /*12c80*/  IMAD.MOV.U32 R5, RZ, RZ, R4 ;  /* 0x000000ffff057224 */ /* 0x000fe200078e0004 */
[----:B--2---:R-:W-:-:S02]  /*12c90*/  MOV R0, 0x1f ;  /* 0x0000001f00007802 */ /* 0x004fc40000000f00 */
[----:B------:R-:W-:Y:S02]  /*12ca0*/  MOV R2, 0x12cc0 ;  /* 0x00012cc000027802 */ /* 0x000fe40000000f00 */
[----:B-1-34-:R-:W-:Y:S05]  /*12cb0*/  CALL.REL.NOINC `($__internal_21_$__cuda_sm70_shflsync_idx_p) ;  /* 0x0000006000007944 */ /* 0x01afea0003c00000 */
[----:B------:R-:W-:Y:S01]  /*12cc0*/  MOV R13, R0 ;  /* 0x00000000000d7202 */ /* 0x000fe20000000f00 */
[----:B------:R-:W-:Y:S05]  /*12cd0*/  BRA `(.L_x_1084) ;  /* 0xffffe2c000007947 */ /* 0x000fea000383ffff */
        .weak           $__internal_20_$__cuda_sm70_shflsync_bfly_p
        .type           $__internal_20_$__cuda_sm70_shflsync_bfly_p,@function
        .size           $__internal_20_$__cuda_sm70_shflsync_bfly_p,($__internal_21_$__cuda_sm70_shflsync_idx_p - $__internal_20_$__cuda_sm70_shflsync_bfly_p)
$__internal_20_$__cuda_sm70_shflsync_bfly_p:
[----:B------:R-:W-:Y:S04]  /*12ce0*/  WARPSYNC R6 ;  /* 0x0000000600007348 */ /* 0x000fe80003800000 */
[----:B------:R1:W2:Y:S02]  /*12cf0*/  SHFL.BFLY PT, R2, R2, R5, R7 ;  /* 0x0c00000502027389 */ /* 0x0002a400000e0007 */
[----:B-1----:R-:W-:-:S04]  /*12d00*/  MOV R5, 0x0 ;  /* 0x0000000000057802 */ /* 0x002fc80000000f00 */
[----:B--2---:R-:W-:Y:S05]  /*12d10*/  RET.REL.NODEC R4 `(_ZN7cutlass13device_kernelIN5flash19enable_sm80_to_sm89INS1_16FlashAttnFwdSm80INS1_25CollectiveMainloopFwdSm80ILi8ELi1ELb1EN4cute5tupleIJNS5_1CILi128EEENS7_ILi112EEES8_EEELi128ENS_6half_tEfNS_4arch4Sm80ELb1ELb0ELb0ELb1ELb0ELb0ELb1ELb1EEENS1_21CollectiveEpilogueFwdINS6_IJS8_S8_S9_EEENS6_IJNS7_ILi1EEESH_SH_EEESB_SD_Li256ELb1ELb1ELb1ELb0EEENS1_36VarlenDynamicPersistentTileSchedulerILi128ELi112ELi256ELi256ELb1ELb1ELb0ELb1ELb1ELb1EEEEEEEEEvNT_6ParamsE) ;  /* 0xfffed2e004007950 */ /* 0x004fea0003c3ffff */
        .weak           $__internal_21_$__cuda_sm70_shflsync_idx_p
        .type           $__internal_21_$__cuda_sm70_shflsync_idx_p,@function
        .size           $__internal_21_$__cuda_sm70_shflsync_idx_p,($__internal_22_$__cuda_sm70_shflsync_up_p - $__internal_21_$__cuda_sm70_shflsync_idx_p)
$__internal_21_$__cuda_sm70_shflsync_idx_p:
[----:B------:R-:W-:-:S04]  /*12d20*/  MOV R98, 0xffffffff ;  /* 0xffffffff00627802 */ /* 0x000fc80000000f00 */
[----:B------:R-:W-:Y:S04]  /*12d30*/  WARPSYNC R98 ;  /* 0x0000006200007348 */ /* 0x000fe80003800000 */
[----:B------:R1:W2:Y:S02]  /*12d40*/  SHFL.IDX PT, R0, R5, R3, R0 ;  /* 0x0000000305007389 */ /* 0x0002a400000e0000 */
[----:B-1----:R-:W-:-:S04]  /*12d50*/  MOV R3, 0x0 ;  /* 0x0000000000037802 */ /* 0x002fc80000000f00 */
[----:B--2---:R-:W-:Y:S05]  /*12d60*/  RET.REL.NODEC R2 `(_ZN7cutlass13device_kernelIN5flash19enable_sm80_to_sm89INS1_16FlashAttnFwdSm80INS1_25CollectiveMainloopFwdSm80ILi8ELi1ELb1EN4cute5tupleIJNS5_1CILi128EEENS7_ILi112EEES8_EEELi128ENS_6half_tEfNS_4arch4Sm80ELb1ELb0ELb0ELb1ELb0ELb0ELb1ELb1EEENS1_21CollectiveEpilogueFwdINS6_IJS8_S8_S9_EEENS6_IJNS7_ILi1EEESH_SH_EEESB_SD_Li256ELb1ELb1ELb1ELb0EEENS1_36VarlenDynamicPersistentTileSchedulerILi128ELi112ELi256ELi256ELb1ELb1ELb0ELb1ELb1ELb1EEEEEEEEEvNT_6ParamsE) ;  /* 0xfffed29002007950 */ /* 0x004fea0003c3ffff */
        .weak           $__internal_22_$__cuda_sm70_shflsync_up_p
        .type           $__internal_22_$__cuda_sm70_shflsync_up_p,@function
        .size           $__internal_22_$__cuda_sm70_shflsync_up_p,($__internal_23_$__cuda_sm70_votesync_ballot - $__internal_22_$__cuda_sm70_shflsync_up_p)
$__internal_22_$__cuda_sm70_shflsync_up_p:
[----:B------:R-:W-:Y:S02]  /*12d70*/  IMAD.MOV.U32 R4, RZ, RZ, RZ ;  /* 0x000000ffff047224 */ /* 0x000fe400078e00ff */
[----:B------:R-:W-:-:S04]  /*12d80*/  IMAD.MOV.U32 R10, RZ, RZ, -0x1 ;  /* 0xffffffffff0a7424 */ /* 0x000fc800078e00ff */
[----:B------:R-:W-:Y:S04]  /*12d90*/  WARPSYNC R10 ;  /* 0x0000000a00007348 */ /* 0x000fe80003800000 */
[----:B------:R1:W2:Y:S02]  /*12da0*/  SHFL.UP PT, R4, R0, R2, R4 ;  /* 0x0400000200047389 */ /* 0x0002a400000e0004 */
[----:B-1----:R-:W-:Y:S02]  /*12db0*/  MOV R2, R3 ;  /* 0x0000000300027202 */ /* 0x002fe40000000f00 */
[----:B------:R-:W-:-:S04]  /*12dc0*/  MOV R3, 0x0 ;  /* 0x0000000000037802 */ /* 0x000fc80000000f00 */
[----:B--2---:R-:W-:Y:S05]  /*12dd0*/  RET.REL.NODEC R2 `(_ZN7cutlass13device_kernelIN5flash19enable_sm80_to_sm89INS1_16FlashAttnFwdSm80INS1_25CollectiveMainloopFwdSm80ILi8ELi1ELb1EN4cute5tupleIJNS5_1CILi128EEENS7_ILi112EEES8_EEELi128ENS_6half_tEfNS_4arch4Sm80ELb1ELb0ELb0ELb1ELb0ELb0ELb1ELb1EEENS1_21CollectiveEpilogueFwdINS6_IJS8_S8_S9_EEENS6_IJNS7_ILi1EEESH_SH_EEESB_SD_Li256ELb1ELb1ELb1ELb0EEENS1_36VarlenDynamicPersistentTileSchedulerILi128ELi112ELi256ELi256ELb1ELb1ELb0ELb1ELb1ELb1EEEEEEEEEvNT_6ParamsE) ;  /* 0xfffed22002007950 */ /* 0x004fea0003c3ffff */
        .weak           $__internal_23_$__cuda_sm70_votesync_ballot
        .type           $__internal_23_$__cuda_sm70_votesync_ballot,@function
        .size           $__internal_23_$__cuda_sm70_votesync_ballot,(.L_x_1366 - $__internal_23_$__cuda_sm70_votesync_ballot)
$__internal_23_$__cuda_sm70_votesync_ballot:
[----:B------:R-:W-:Y:S01]  /*12de0*/  ISETP.NE.U32.AND P0, PT, R0, 0x1, PT ;  /* 0x000000010000780c */ /* 0x000fe20003f05070 */
[----:B------:R-:W-:-:S04]  /*12df0*/  IMAD.MOV.U32 R3, RZ, RZ, -0x1 ;  /* 0xffffffffff037424 */ /* 0x000fc800078e00ff */
[----:B------:R-:W-:Y:S08]  /*12e00*/  WARPSYNC R3 ;  /* 0x0000000300007348 */ /* 0x000ff00003800000 */
[----:B------:R-:W-:-:S04]  /*12e10*/  VOTE.ANY R0, PT, !P0 ;  /* 0x0000000000007806 */ /* 0x000fc800040e0100 */
[----:B------:R-:W-:Y:S01]  /*12e20*/  LOP3.LUT R0, R0, R3, RZ, 0xc0, !PT ;  /* 0x0000000300007212 */ /* 0x000fe200078ec0ff */
[----:B------:R-:W-:-:S04]  /*12e30*/  IMAD.MOV.U32 R3, RZ, RZ, 0x0 ;  /* 0x00000000ff037424 */ /* 0x000fc800078e00ff */
[----:B------:R-:W-:Y:S05]  /*12e40*/  RET.REL.NODEC R2 `(_ZN7cutlass13device_kernelIN5flash19enable_sm80_to_sm89INS1_16FlashAttnFwdSm80INS1_25CollectiveMainloopFwdSm80ILi8ELi1ELb1EN4cute5tupleIJNS5_1CILi128EEENS7_ILi112EEES8_EEELi128ENS_6half_tEfNS_4arch4Sm80ELb1ELb0ELb0ELb1ELb0ELb0ELb1ELb1EEENS1_21CollectiveEpilogueFwdINS6_IJS8_S8_S9_EEENS6_IJNS7_ILi1EEESH_SH_EEESB_SD_Li256ELb1ELb1ELb1ELb0EEENS1_36VarlenDynamicPersistentTileSchedulerILi128ELi112ELi256ELi256ELb1ELb1ELb0ELb1ELb1ELb1EEEEEEEEEvNT_6ParamsE) ;  /* 0xfffed1b002007950 */ /* 0x000fea0003c3ffff */
.L_x_1121:
        /* <DEDUP_REMOVED lines=11> */
.L_x_1366:


//--------------------- .text._ZN7cutlass13device_kernelIN5flash19enable_sm80_to_sm89INS1_16FlashAttnFwdSm80INS1_25CollectiveMainloopFwdSm80ILi8ELi1ELb1EN4cute5tupleIJNS5_1CILi128EEENS7_ILi112EEES8_EEELi128ENS_6half_tEfNS_4arch4Sm80ELb1ELb0ELb0ELb1ELb0ELb1ELb1ELb1EEENS1_21CollectiveEpilogueFwdINS6_IJS8_S8_S9_EEENS6_IJNS7_ILi1EEESH_SH_EEESB_SD_Li256ELb1ELb1ELb1ELb0EEENS1_36VarlenDynamicPersistentTileSchedulerILi128ELi112ELi256ELi256ELb1ELb1ELb0ELb1ELb1ELb1EEEEEEEEEvNT_6ParamsE --------------------------
	.section	.text._ZN7cutlass13device_kernelIN5flash19enable_sm80_to_sm89INS1_16FlashAttnFwdSm80INS1_25CollectiveMainloopFwdSm80ILi8ELi1ELb1EN4cute5tupleIJNS5_1CILi128EEENS7_ILi112EEES8_EEELi128ENS_6half_tEfNS_4arch4Sm80ELb1ELb0ELb0ELb1ELb0ELb1ELb1ELb1EEENS1_21CollectiveEpilogueFwdINS6_IJS8_S8_S9_EEENS6_IJNS7_ILi1EEESH_SH_EEESB_SD_Li256ELb1ELb1ELb1ELb0EEENS1_36VarlenDynamicPersistentTileSchedulerILi128ELi112ELi256ELi256ELb1ELb1ELb0ELb1ELb1ELb1EEEEEEEEEvNT_6ParamsE,"ax",@progbits
	.sectioninfo	@"SHI_REGISTERS=255"
	.align	128
.text._ZN7cutlass13device_kernelIN5flash19enable_sm80_to_sm89INS1_16FlashAttnFwdSm80INS1_25CollectiveMainloopFwdSm80ILi8ELi1ELb1EN4cute5tupleIJNS5_1CILi128EEENS7_ILi112EEES8_EEELi128ENS_6half_tEfNS_4arch4Sm80ELb1ELb0ELb0ELb1ELb0ELb1ELb1ELb1EEENS1_21CollectiveEpilogueFwdINS6_IJS8_S8_S9_EEENS6_IJNS7_ILi1EEESH_SH_EEESB_SD_Li256ELb1ELb1ELb1ELb0EEENS1_36VarlenDynamicPersistentTileSchedulerILi128ELi112ELi256ELi256ELb1ELb1ELb0ELb1ELb1ELb1EEEEEEEEEvNT_6ParamsE:
        .type           _ZN7cutlass13device_kernelIN5flash19enable_sm80_to_sm89INS1_16FlashAttnFwdSm80INS1_25CollectiveMainloopFwdSm80ILi8ELi1ELb1EN4cute5tupleIJNS5_1CILi128EEENS7_ILi112EEES8_EEELi128ENS_6half_tEfNS_4arch4Sm80ELb1ELb0ELb0ELb1ELb0ELb1ELb1ELb1EEENS1_21CollectiveEpilogueFwdINS6_IJS8_S8_S9_EEENS6_IJNS7_ILi1EEESH_SH_EEESB_SD_Li256ELb1ELb1ELb1ELb0EEENS1_36VarlenDynamicPersistentTileSchedulerILi128ELi112ELi256ELi256ELb1ELb1ELb0ELb1ELb1ELb1EEEEEEEEEvNT_6ParamsE,@function
        .size           _ZN7cutlass13device_kernelIN5flash19enable_sm80_to_sm89INS1_16FlashAttnFwdSm80INS1_25CollectiveMainloopFwdSm80ILi8ELi1ELb1EN4cute5tupleIJNS5_1CILi128EEENS7_ILi112EEES8_EEELi128ENS_6half_tEfNS_4arch4Sm80ELb1ELb0ELb0ELb1ELb0ELb1ELb1ELb1EEENS1_21CollectiveEpilogueFwdINS6_IJS8_S8_S9_EEENS6_IJNS7_ILi1EEESH_SH_EEESB_SD_Li256ELb1ELb1ELb1ELb0EEENS1_36VarlenDynamicPersistentTileSchedulerILi128ELi112ELi256ELi256ELb1ELb1ELb0ELb1ELb1ELb1EEEEEEEEEvNT_6ParamsE,(.L_x_1371 - _ZN7cutlass13device_kernelIN5flash19enable_sm80_to_sm89INS1_16FlashAttnFwdSm80INS1_25CollectiveMainloopFwdSm80ILi8ELi1ELb1EN4cute5tupleIJNS5_1CILi128EEENS7_ILi112EEES8_EEELi128ENS_6half_tEfNS_4arch4Sm80ELb1ELb0ELb0ELb1ELb0ELb1ELb1ELb1EEENS1_21CollectiveEpilogueFwdINS6_IJS8_S8_S9_EEENS6_IJNS7_ILi1EEESH_SH_EEESB_SD_Li256ELb1ELb1ELb1ELb0EEENS1_36VarlenDynamicPersistentTileSchedulerILi128ELi112ELi256ELi256ELb1ELb1ELb0ELb1ELb1ELb1EEEEEEEEEvNT_6ParamsE)
        .other          _ZN7cutlass13device_kernelIN5flash19enable_sm80_to_sm89INS1_16FlashAttnFwdSm80INS1_25CollectiveMainloopFwdSm80ILi8ELi1ELb1EN4cute5tupleIJNS5_1CILi128EEENS7_ILi112EEES8_EEELi128ENS_6half_tEfNS_4arch4Sm80ELb1ELb0ELb0ELb1ELb0ELb1ELb1ELb1EEENS1_21CollectiveEpilogueFwdINS6_IJS8_S8_S9_EEENS6_IJNS7_ILi1EEESH_SH_EEESB_SD_Li256ELb1ELb1ELb1ELb0EEENS1_36VarlenDynamicPersistentTileSchedulerILi128ELi112ELi256ELi256ELb1ELb1ELb0ELb1ELb1ELb1EEEEEEEEEvNT_6ParamsE,@"STO_CUDA_ENTRY STV_DEFAULT"
_ZN7cutlass13device_kernelIN5flash19enable_sm80_to_sm89INS1_16FlashAttnFwdSm80INS1_25CollectiveMainloopFwdSm80ILi8ELi1ELb1EN4cute5tupleIJNS5_1CILi128EEENS7_ILi112EEES8_EEELi128ENS_6half_tEfNS_4arch4Sm80ELb1ELb0ELb0ELb1ELb0ELb1ELb1ELb1EEENS1_21CollectiveEpilogueFwdINS6_IJS8_S8_S9_EEENS6_IJNS7_ILi1EEESH_SH_EEESB_SD_Li256ELb1ELb1ELb1ELb0EEENS1_36VarlenDynamicPersistentTileSchedulerILi128ELi112ELi256ELi256ELb1ELb1ELb0ELb1ELb1ELb1EEEEEEEEEvNT_6ParamsE:
        /* <DEDUP_REMOVED lines=54> */
.L_x_1127:
        /* <DEDUP_REMOVED lines=16> */
.L_x_1306:
        /* <DEDUP_REMOVED lines=16> */
.L_x_1307:
[----:B--2---:R-:W-:-:S05]  /*0560*/  IMAD R0, R0, c[0x0][0x538], RZ ;  /* 0x00014e0000007a24 */ /* 0x004fca00078e02ff */
[----:B------:R-:W-:-:S04]  /*0570*/  IADD3 R6, R0, R6, RZ ;  /* 0x0000000600067210 */ /* 0x000fc80007ffe0ff */
[----:B------:R-:W-:-:S13]  /*0580*/  ISETP.GT.AND P0, PT, R6, UR4, PT ;  /* 0x0000000406007c0c */ /* 0x000fda000bf04270 */
[----:B-1----:R-:W-:Y:S05]  /*0590*/  @!P0 BRA `(.L_x_1127) ;  /* 0xfffffdc000008947 */ /* 0x002fea000383ffff */
.L_x_1123:
[----:B------:R-:W-:-:S05]  /*05a0*/  IADD3 R11, -R0, R6, RZ ;  /* 0x00000006000b7210 */ /* 0x000fca0007ffe1ff */
[----:B------:R-:W-:-:S05]  /*05b0*/  IMAD R0, R4, c[0x0][0x538], R11 ;  /* 0x00014e0004007a24 */ /* 0x000fca00078e020b */
[----:B------:R-:W-:Y:S01]  /*05c0*/  ISETP.GT.AND P0, PT, R0, UR4, PT ;  /* 0x0000000400007c0c */ /* 0x000fe2000bf04270 */
[----:B------:R-:W-:-:S12]  /*05d0*/  BRA.DIV ~URZ, `(.L_x_1128) ;  /* 0x0001db127f007947 */ /* 0x000fd8000b800000 */
[----:B------:R-:W-:-:S04]  /*05e0*/  VOTE.ANY R10, PT, !P0 ;  /* 0x00000000000a7806 */ /* 0x000fc800040e0100 */
.L_x_1308:
[----:B------:R-:W1:Y:S02]  /*05f0*/  POPC R6, R10 ;  /* 0x0000000a00067309 */ /* 0x000e640000000000 */
[----:B-1----:R-:W-:-:S05]  /*0600*/  IADD3 R0, R6, R7, RZ ;  /* 0x0000000706007210 */ /* 0x002fca0007ffe0ff */
[----:B------:R1:W-:Y:S01]  /*0610*/  STL [R1+0x54], R0 ;  /* 0x0000540001007387 */ /* 0x0003e20000100800 */
[----:B------:R-:W-:Y:S05]  /*0620*/  BRA.DIV ~URZ, `(.L_x_1129) ;  /* 0x0001db127f007947 */ /* 0x000fea000b800000 */
[----:B------:R2:W3:Y:S01]  /*0630*/  SHFL.IDX PT, R12, R9, R6, 0x1f ;  /* 0x00001f06090c7589 */ /* 0x0004e200000e0000 */
[----:B------:R-:W-:-:S03]  /*0640*/  MOV R7, RZ ;  /* 0x000000ff00077202 */ /* 0x000fc60000000f00 */
[----:B------:R2:W4:Y:S04]  /*0650*/  SHFL.IDX PT, R9, R8, R6, 0x1f ;  /* 0x00001f0608097589 */ /* 0x00052800000e0000 */
.L_x_1309:
[----:B------:R-:W-:Y:S01]  /*0660*/  ISETP.NE.AND P0, PT, R10, RZ, PT ;  /* 0x000000ff0a00720c */ /* 0x000fe20003f05270 */
[----:B------:R-:W-:-:S12]  /*0670*/  BSSY B0, `(.L_x_1130) ;  /* 0x0000005000007945 */ /* 0x000fd80003800000 */
[----:B------:R-:W-:Y:S05]  /*0680*/  @!P0 BRA `(.L_x_1131) ;  /* 0x0000003000008947 */ /* 0x000fea0003800000 */
[----:B------:R-:W-:Y:S01]  /*0690*/  IADD3 R3, R6, -0x1, RZ ;  /* 0xffffffff06037810 */ /* 0x000fe20007ffe0ff */
[----:B------:R-:W-:Y:S05]  /*06a0*/  BRA.DIV ~URZ, `(.L_x_1132) ;  /* 0x0001db727f007947 */ /* 0x000fea000b800000 */
[----:B------:R1:W2:Y:S02]  /*06b0*/  SHFL.IDX PT, R7, R4, R3, 0x1f ;  /* 0x00001f0304077589 */ /* 0x0002a400000e0000 */
.L_x_1131:
[----:B------:R-:W-:Y:S05]  /*06c0*/  BSYNC B0 ;  /* 0x0000000000007941 */ /* 0x000fea0003800000 */
.L_x_1130:
        /* <DEDUP_REMOVED lines=69> */
.L_x_1134:
        /* <DEDUP_REMOVED lines=70> */
.L_x_1135:
[----:B------:R-:W-:Y:S05]  /*0f80*/  BSYNC B0 ;  /* 0x0000000000007941 */ /* 0x000fea0003800000 */
.L_x_1133:
[----:B------:R-:W-:-:S04]  /*0f90*/  LOP3.LUT R0, RZ, R0, RZ, 0x33, !PT ;  /* 0x00000000ff007212 */ /* 0x000fc800078e33ff */
[----:B------:R-:W-:-:S05]  /*0fa0*/  IADD3 R0, R0, R12, RZ ;  /* 0x0000000c00007210 */ /* 0x000fca0007ffe0ff */
[----:B------:R2:W-:Y:S01]  /*0fb0*/  STL [R1+0x4c], R0 ;  /* 0x00004c0001007387 */ /* 0x0005e20000100800 */
[----:B------:R-:W-:Y:S05]  /*0fc0*/  BRA `(.L_x_1136) ;  /* 0x0000006000007947 */ /* 0x000fea0003800000 */
.L_x_1124:
[----:B------:R-:W-:Y:S01]  /*0fd0*/  MOV R0, UR4 ;  /* 0x0000000400007c02 */ /* 0x000fe20008000f00 */
[----:B------:R-:W-:Y:S04]  /*0fe0*/  STL [R1+0x4c], RZ ;  /* 0x00004cff01007387 */ /* 0x000fe80000100800 */
[----:B------:R-:W-:Y:S04]  /*0ff0*/  STL [R1+0x50], RZ ;  /* 0x000050ff01007387 */ /* 0x000fe80000100800 */
[----:B------:R1:W-:Y:S02]  /*1000*/  STL [R1+0x48], R0 ;  /* 0x0000480001007387 */ /* 0x0003e40000100800 */
[----:B-1----:R-:W-:-:S05]  /*1010*/  MOV R0, c[0x0][0x53c] ;  /* 0x00014f0000007a02 */ /* 0x002fca0000000f00 */
[----:B------:R1:W-:Y:S02]  /*1020*/  STL [R1+0x54], R0 ;  /* 0x0000540001007387 */ /* 0x0003e40000100800 */
.L_x_1136:
        /* <DEDUP_REMOVED lines=8> */
.L_x_1122:
[----:B-12---:R-:W2:Y:S02]  /*10b0*/  LDL R0, [R1+0x54] ;  /* 0x0000540001007983 */ /* 0x006ea40000100800 */
[----:B--2---:R-:W-:-:S13]  /*10c0*/  ISETP.GE.AND P0, PT, R0, c[0x0][0x53c], PT ;  /* 0x00014f0000007a0c */ /* 0x004fda0003f06270 */
[----:B------:R-:W-:Y:S05]  /*10d0*/  @P0 EXIT ;  /* 0x000000000000094d */ /* 0x000fea0003800000 */
[----:B------:R-:W1:Y:S02]  /*10e0*/  S2R R18, SR_TID.X ;  /* 0x0000000000127919 */ /* 0x000e640000002100 */
[----:B-1----:R-:W-:-:S04]  /*10f0*/  SHF.R.S32.HI R16, RZ, 0x1f, R18 ;  /* 0x0000001fff107819 */ /* 0x002fc80000011412 */
[CC--:B------:R-:W-:Y:S02]  /*1100*/  LEA.HI R2, R16.reuse, R18.reuse, RZ, 0x4 ;  /* 0x0000001210027211 */ /* 0x0c0fe400078f20ff */
[CC--:B---3--:R-:W-:Y:S02]  /*1110*/  LEA.HI R7, R16.reuse, R18.reuse, RZ, 0x3 ;  /* 0x0000001210077211 */ /* 0x0c8fe400078f18ff */
        /* <DEDUP_REMOVED lines=8> */
[----:B------:R-:W-:Y:S01]  /*11a0*/  LOP3.LUT R0, R2, 0xfffffff0, RZ, 0xc0, !PT ;  /* 0xfffffff002007812 */ /* 0x000fe200078ec0ff */
[C---:B------:R-:W-:Y:S01]  /*11b0*/  IMAD.IADD R10, R18.reuse, 0x1, -R5 ;  /* 0x00000001120a7824 */ /* 0x040fe200078e0a05 */
[----:B------:R-:W-:Y:S01]  /*11c0*/  SHF.R.S32.HI R3, RZ, 0x1f, R11 ;  /* 0x0000001fff037819 */ /* 0x000fe2000001140b */
[C---:B------:R-:W-:Y:S01]  /*11d0*/  IMAD.SHL.U32 R4, R17.reuse, 0x40, RZ ;  /* 0x0000004011047824 */ /* 0x040fe200078e00ff */
[----:B------:R-:W-:Y:S01]  /*11e0*/  IADD3 R237, -R17, 0x70, RZ ;  /* 0x0000007011ed7810 */ /* 0x000fe20007ffe1ff */
[----:B------:R-:W-:Y:S01]  /*11f0*/  IMAD.IADD R0, R18, 0x1, -R0 ;  /* 0x0000000112007824 */ /* 0x000fe200078e0a00 */
[----:B------:R-:W-:Y:S01]  /*1200*/  LEA.HI R2, R3, R6, RZ, 0x3 ;  /* 0x0000000603027211 */ /* 0x000fe200078f18ff */
[----:B------:R-:W-:Y:S01]  /*1210*/  IMAD.SHL.U32 R3, R10, 0x40, RZ ;  /* 0x000000400a037824 */ /* 0x000fe200078e00ff */
[----:B------:R-:W-:Y:S01]  /*1220*/  LOP3.LUT R4, R4, 0x1c0, RZ, 0xc0, !PT ;  /* 0x000001c004047812 */ /* 0x000fe200078ec0ff */
[----:B------:R-:W-:Y:S01]  /*1230*/  IMAD.SHL.U32 R218, R10, 0x8, RZ ;  /* 0x000000080ada7824 */ /* 0x000fe200078e00ff */
[----:B------:R-:W-:-:S02]  /*1240*/  SHF.R.S32.HI R5, RZ, 0x1f, R0 ;  /* 0x0000001fff057819 */ /* 0x000fc40000011400 */
[----:B------:R-:W-:Y:S02]  /*1250*/  LOP3.LUT R2, R2, 0xfffffff8, RZ, 0xc0, !PT ;  /* 0xfffffff802027812 */ /* 0x000fe400078ec0ff */
[----:B------:R-:W-:Y:S02]  /*1260*/  LEA.HI R12, R5, R0, RZ, 0x3 ;  /* 0x00000000050c7211 */ /* 0x000fe400078f18ff */
[----:B------:R-:W-:Y:S01]  /*1270*/  LOP3.LUT R3, R3, 0x1c0, RZ, 0xc0, !PT ;  /* 0x000001c003037812 */ /* 0x000fe200078ec0ff */
[----:B------:R-:W-:Y:S01]  /*1280*/  IMAD.IADD R2, R6, 0x1, -R2 ;  /* 0x0000000106027824 */ /* 0x000fe200078e0a02 */
[----:B------:R-:W-:Y:S02]  /*1290*/  LOP3.LUT R6, R12, 0xfffffff8, RZ, 0xc0, !PT ;  /* 0xfffffff80c067812 */ /* 0x000fe400078ec0ff */
[----:B------:R-:W-:Y:S02]  /*12a0*/  LOP3.LUT R8, R4, 0x38, R218, 0xf8, !PT ;  /* 0x0000003804087812 */ /* 0x000fe400078ef8da */
[----:B------:R-:W-:Y:S01]  /*12b0*/  SHF.R.U32.HI R5, RZ, 0x3, R4 ;  /* 0x00000003ff057819 */ /* 0x000fe20000011604 */
[----:B------:R-:W-:Y:S01]  /*12c0*/  IMAD.IADD R9, R0, 0x1, -R6 ;  /* 0x0000000100097824 */ /* 0x000fe200078e0a06 */
[----:B------:R-:W-:-:S02]  /*12d0*/  LOP3.LUT R0, R11, 0xfffffffc, RZ, 0xc0, !PT ;  /* 0xfffffffc0b007812 */ /* 0x000fc400078ec0ff */
[----:B------:R-:W-:Y:S02]  /*12e0*/  LOP3.LUT R7, R3, 0x8, R7, 0xf8, !PT ;  /* 0x0000000803077812 */ /* 0x000fe400078ef807 */
[----:B------:R-:W-:Y:S01]  /*12f0*/  SHF.R.U32.HI R4, RZ, 0x3, R3 ;  /* 0x00000003ff047819 */ /* 0x000fe20000011603 */
[----:B------:R-:W-:Y:S01]  /*1300*/  IMAD.IADD R6, R18, 0x1, -R0 ;  /* 0x0000000112067824 */ /* 0x000fe200078e0a00 */
[----:B------:R-:W-:Y:S01]  /*1310*/  LOP3.LUT R13, R8, R5, RZ, 0x3c, !PT ;  /* 0x00000005080d7212 */ /* 0x000fe200078e3cff */
[C---:B------:R-:W-:Y:S01]  /*1320*/  IMAD.SHL.U32 R0, R2.reuse, 0x40, RZ ;  /* 0x0000004002007824 */ /* 0x040fe200078e00ff */
[----:B------:R-:W-:Y:S02]  /*1330*/  LOP3.LUT R3, R2, 0x1, RZ, 0xc0, !PT ;  /* 0x0000000102037812 */ /* 0x000fe400078ec0ff */
[----:B------:R-:W-:Y:S02]  /*1340*/  LEA.HI R5, R16, R18, RZ, 0x5 ;  /* 0x0000001210057211 */ /* 0x000fe400078f28ff */
[----:B------:R-:W-:Y:S01]  /*1350*/  LOP3.LUT R15, R7, R4, RZ, 0x3c, !PT ;  /* 0x00000004070f7212 */ /* 0x000fe200078e3cff */
[----:B------:R-:W-:Y:S01]  /*1360*/  IMAD.SHL.U32 R7, R14, 0x8, RZ ;  /* 0x000000080e077824 */ /* 0x000fe200078e00ff */
[----:B------:R-:W-:-:S02]  /*1370*/  ISETP.NE.U32.AND P0, PT, R3, 0x1, PT ;  /* 0x000000010300780c */ /* 0x000fc40003f05070 */
[----:B------:R-:W-:Y:S02]  /*1380*/  SHF.R.S32.HI R4, RZ, 0x5, R5 ;  /* 0x00000005ff047819 */ /* 0x000fe40000011405 */
[----:B------:R-:W-:Y:S01]  /*1390*/  LOP3.LUT R3, R5, 0xffffffe0, RZ, 0xc0, !PT ;  /* 0xffffffe005037812 */ /* 0x000fe200078ec0ff */
[C---:B------:R-:W-:Y:S01]  /*13a0*/  IMAD.SHL.U32 R5, R9.reuse, 0x40, RZ ;  /* 0x0000004009057824 */ /* 0x040fe200078e00ff */
[----:B------:R-:W-:Y:S01]  /*13b0*/  LEA.HI R8, R16, R18, RZ, 0x6 ;  /* 0x0000001210087211 */ /* 0x000fe200078f30ff */
[----:B------:R-:W-:Y:S01]  /*13c0*/  IMAD.SHL.U32 R11, R4, 0x400, RZ ;  /* 0x00000400040b7824 */ /* 0x000fe200078e00ff */
[----:B------:R-:W-:Y:S01]  /*13d0*/  R2P PR, R2, 0x6 ;  /* 0x0000000602007804 */ /* 0x000fe20000000000 */
[----:B------:R-:W-:Y:S01]  /*13e0*/  IMAD.IADD R2, R18, 0x1, -R3 ;  /* 0x0000000112027824 */ /* 0x000fe200078e0a03 */
[----:B------:R-:W-:Y:S01]  /*13f0*/  LOP3.LUT R0, R0, 0x1c0, RZ, 0xc0, !PT ;  /* 0x000001c000007812 */ /* 0x000fe200078ec0ff */
[----:B------:R-:W-:Y:S01]  /*1400*/  IMAD.SHL.U32 R8, R8, 0x8, RZ ;  /* 0x0000000808087824 */ /* 0x000fe200078e00ff */
[----:B------:R-:W-:Y:S01]  /*1410*/  LOP3.LUT P4, RZ, R9, 0x2, RZ, 0xc0, !PT ;  /* 0x0000000209ff7812 */ /* 0x000fe2000788c0ff */
[----:B------:R-:W-:Y:S01]  /*1420*/  IMAD R6, R6, 0x2, R11 ;  /* 0x0000000206067824 */ /* 0x000fe200078e020b */
[----:B------:R-:W-:-:S02]  /*1430*/  LEA.HI R4, R0, R0, RZ, 0x1d ;  /* 0x0000000000047211 */ /* 0x000fc400078fe8ff */
[----:B------:R-:W-:Y:S02]  /*1440*/  SHF.R.S32.HI R3, RZ, 0x1f, R2 ;  /* 0x0000001fff037819 */ /* 0x000fe40000011402 */
[----:B------:R-:W-:Y:S01]  /*1450*/  LOP3.LUT R0, R5, 0x1c0, RZ, 0xc0, !PT ;  /* 0x000001c005007812 */ /* 0x000fe200078ec0ff */
[----:B------:R-:W-:Y:S01]  /*1460*/  IMAD.IADD R4, R6, 0x1, R4 ;  /* 0x0000000106047824 */ /* 0x000fe200078e0204 */
[----:B------:R-:W-:Y:S02]  /*1470*/  LOP3.LUT R5, R8, 0xfffffe00, RZ, 0xc0, !PT ;  /* 0xfffffe0008057812 */ /* 0x000fe400078ec0ff */
[----:B------:R-:W-:Y:S02]  /*1480*/  LEA.HI R3, R3, R2, RZ, 0x2 ;  /* 0x0000000203037211 */ /* 0x000fe400078f10ff */
[----:B------:R-:W-:Y:S01]  /*1490*/  LOP3.LUT R8, R13, R5, RZ, 0xfc, !PT ;  /* 0x000000050d087212 */ /* 0x000fe200078efcff */
[----:B------:R-:W-:Y:S01]  /*14a0*/  IMAD.SHL.U32 R5, R4, 0x2, RZ ;  /* 0x0000000204057824 */ /* 0x000fe200078e00ff */
[----:B------:R-:W-:-:S02]  /*14b0*/  LOP3.LUT R3, R3, 0x7ffffffc, RZ, 0xc0, !PT ;  /* 0x7ffffffc03037812 */ /* 0x000fc400078ec0ff */
[----:B------:R-:W-:Y:S01]  /*14c0*/  LOP3.LUT R6, R0, 0x8, R7, 0xf8, !PT ;  /* 0x0000000800067812 */ /* 0x000fe200078ef807 */
[----:B------:R-:W-:Y:S01]  /*14d0*/  IMAD.SHL.U32 R216, R8, 0x2, RZ ;  /* 0x0000000208d87824 */ /* 0x000fe200078e00ff */
[----:B------:R-:W-:Y:S01]  /*14e0*/  IADD3 R4, R5, 0x80, RZ ;  /* 0x0000008005047810 */ /* 0x000fe20007ffe0ff */
[----:B------:R-:W-:Y:S01]  /*14f0*/  IMAD.IADD R7, R2, 0x1, -R3 ;  /* 0x0000000102077824 */ /* 0x000fe200078e0a03 */
[----:B------:R-:W-:Y:S01]  /*1500*/  LOP3.LUT P3, RZ, R9, 0x4, RZ, 0xc0, !PT ;  /* 0x0000000409ff7812 */ /* 0x000fe2000786c0ff */
[----:B------:R-:W-:Y:S01]  /*1510*/  IMAD.MOV.U32 R9, RZ, RZ, 0x40 ;  /* 0x00000040ff097424 */ /* 0x000fe200078e00ff */
[----:B------:R-:W-:Y:S01]  /*1520*/  SHF.R.U32.HI R0, RZ, 0x3, R0 ;  /* 0x00000003ff007819 */ /* 0x000fe20000011600 */
[----:B------:R-:W-:Y:S01]  /*1530*/  IMAD.SHL.U32 R2, R12, 0x40, RZ ;  /* 0x000000400c027824 */ /* 0x000fe200078e00ff */
[----:B------:R-:W-:Y:S01]  /*1540*/  IADD3 R16, R5, 0x70, RZ ;  /* 0x0000007005107810 */ /* 0x000fe20007ffe0ff */
[----:B------:R-:W-:Y:S01]  /*1550*/  IMAD.MOV.U32 R12, RZ, RZ, 0x20 ;  /* 0x00000020ff0c7424 */ /* 0x000fe200078e00ff */
[----:B------:R-:W-:Y:S01]  /*1560*/  @P0 IADD3 R16, R4, 0x10, RZ ;  /* 0x0000001004100810 */ /* 0x000fe20007ffe0ff */
[----:B------:R-:W-:Y:S01]  /*1570*/  IMAD.SHL.U32 R7, R7, 0x2, RZ ;  /* 0x0000000207077824 */ /* 0x000fe200078e00ff */
[----:B------:R-:W-:Y:S01]  /*1580*/  IADD3 R4, R17, 0x60, RZ ;  /* 0x0000006011047810 */ /* 0x000fe20007ffe0ff */
[----:B------:R-:W-:Y:S01]  /*1590*/  IMAD R3, R14, 0x200, R15 ;  /* 0x000002000e037824 */ /* 0x000fe200078e020f */
[----:B------:R-:W-:Y:S01]  /*15a0*/  LOP3.LUT R0, R6, R0, RZ, 0x3c, !PT ;  /* 0x0000000006007212 */ /* 0x000fe200078e3cff */
[----:B------:R-:W-:Y:S01]  /*15b0*/  STL [R1+0x64], R16 ;  /* 0x0000641001007387 */ /* 0x000fe20000100800 */
[----:B------:R-:W-:-:S02]  /*15c0*/  SEL R4, R9, 0xffffffc0, !P2 ;  /* 0xffffffc009047807 */ /* 0x000fc40005000000 */
[----:B------:R-:W-:Y:S01]  /*15d0*/  IADD3 R6, R17, 0x40, RZ ;  /* 0x0000004011067810 */ /* 0x000fe20007ffe0ff */
[----:B------:R1:W-:Y:S01]  /*15e0*/  STL [R1+0x3c], R7 ;  /* 0x00003c0701007387 */ /* 0x0003e20000100800 */
[----:B------:R-:W-:Y:S02]  /*15f0*/  SEL R6, R12, 0xffffffe0, !P1 ;  /* 0xffffffe00c067807 */ /* 0x000fe40004800000 */
[----:B------:R-:W-:Y:S01]  /*1600*/  LOP3.LUT R2, R0, 0xfffffe00, R2, 0xf8, !PT ;  /* 0xfffffe0000027812 */ /* 0x000fe200078ef802 */
[----:B------:R-:W-:Y:S01]  /*1610*/  IMAD.SHL.U32 R0, R10, 0x4, RZ ;  /* 0x000000040a007824 */ /* 0x000fe200078e00ff */
[----:B------:R-:W-:Y:S01]  /*1620*/  LEA R194, R3, 0x8100, 0x1 ;  /* 0x0000810003c27811 */ /* 0x000fe200078e08ff */
[----:B------:R-:W-:Y:S01]  /*1630*/  IMAD.IADD R8, R5, 0x1, R6 ;  /* 0x0000000105087824 */ /* 0x000fe200078e0206 */
[----:B------:R-:W-:Y:S02]  /*1640*/  LEA R195, R2, 0x100, 0x1 ;  /* 0x0000010002c37811 */ /* 0x000fe400078e08ff */
[----:B------:R-:W-:-:S02]  /*1650*/  SEL R3, R12, 0xffffffe0, !P4 ;  /* 0xffffffe00c037807 */ /* 0x000fc40006000000 */
[----:B------:R-:W-:Y:S02]  /*1660*/  IADD3 R113, R0, 0x20, RZ ;  /* 0x0000002000717810 */ /* 0x000fe40007ffe0ff */
[----:B------:R-:W-:Y:S01]  /*1670*/  SEL R0, R9, 0xffffffc0, !P3 ;  /* 0xffffffc009007807 */ /* 0x000fe20005800000 */
[--C-:B------:R-:W-:Y:S01]  /*1680*/  IMAD.IADD R196, R3, 0x1, R195.reuse ;  /* 0x0000000103c47824 */ /* 0x100fe200078e02c3 */
[----:B------:R-:W-:Y:S02]  /*1690*/  IADD3 R10, R17, 0x20, RZ ;  /* 0x00000020110a7810 */ /* 0x000fe40007ffe0ff */
[----:B------:R-:W-:Y:S01]  /*16a0*/  IADD3 R218, R218, 0x40, RZ ;  /* 0x00000040dada7810 */ /* 0x000fe20007ffe0ff */
[C---:B------:R-:W-:Y:S02]  /*16b0*/  IMAD.IADD R198, R0.reuse, 0x1, R195 ;  /* 0x0000000100c67824 */ /* 0x040fe400078e02c3 */
[----:B------:R-:W-:Y:S02]  /*16c0*/  IMAD.IADD R197, R0, 0x1, R196 ;  /* 0x0000000100c57824 */ /* 0x000fe400078e02c4 */
[----:B-1----:R-:W-:-:S02]  /*16d0*/  IMAD.IADD R7, R5, 0x1, R4 ;  /* 0x0000000105077824 */ /* 0x002fc400078e0204 */
[----:B------:R-:W-:Y:S02]  /*16e0*/  IMAD.IADD R5, R2, 0x1, R11 ;  /* 0x0000000102057824 */ /* 0x000fe400078e020b */
[--C-:B------:R-:W-:Y:S01]  /*16f0*/  IMAD.IADD R2, R6, 0x1, R16.reuse ;  /* 0x0000000106027824 */ /* 0x100fe200078e0210 */
[----:B------:R1:W-:Y:S01]  /*1700*/  STL [R1+0x7c], R7 ;  /* 0x00007c0701007387 */ /* 0x0003e20000100800 */
[C---:B------:R-:W-:Y:S01]  /*1710*/  IMAD.IADD R6, R4.reuse, 0x1, R16 ;  /* 0x0000000104067824 */ /* 0x040fe200078e0210 */
[----:B------:R-:W-:Y:S02]  /*1720*/  LEA R213, R5, 0x100, 0x1 ;  /* 0x0000010005d57811 */ /* 0x000fe400078e08ff */
[----:B------:R-:W-:Y:S01]  /*1730*/  STL [R1+0x6c], R8 ;  /* 0x00006c0801007387 */ /* 0x000fe20000100800 */
[----:B-1----:R-:W-:-:S05]  /*1740*/  IMAD.IADD R7, R4, 0x1, R8 ;  /* 0x0000000104077824 */ /* 0x002fca00078e0208 */
[----:B------:R-:W-:Y:S04]  /*1750*/  STL [R1+0x78], R7 ;  /* 0x0000780701007387 */ /* 0x000fe80000100800 */
[----:B------:R-:W-:Y:S04]  /*1760*/  STL [R1+0x74], R6 ;  /* 0x0000740601007387 */ /* 0x000fe80000100800 */
[----:B------:R1:W-:Y:S02]  /*1770*/  STL [R1+0x68], R2 ;  /* 0x0000680201007387 */ /* 0x0003e40000100800 */
[----:B-1----:R-:W-:-:S05]  /*1780*/  IMAD.IADD R2, R2, 0x1, R4 ;  /* 0x0000000102027824 */ /* 0x002fca00078e0204 */
[----:B------:R1:W-:Y:S02]  /*1790*/  STL [R1+0x70], R2 ;  /* 0x0000700201007387 */ /* 0x0003e40000100800 */
.L_x_1305:
[----:B------:R-:W2:Y:S01]  /*17a0*/  LDL R0, [R1+0x54] ;  /* 0x0000540001007983 */ /* 0x000ea20000100800 */
[----:B------:R-:W-:Y:S01]  /*17b0*/  IMAD.MOV.U32 R13, RZ, RZ, 0x4 ;  /* 0x00000004ff0d7424 */ /* 0x000fe200078e00ff */
[----:B------:R-:W-:Y:S02]  /*17c0*/  ISETP.NE.U32.AND P4, PT, RZ, c[0x0][0x360], PT ;  /* 0x0000d800ff007a0c */ /* 0x000fe40003f85070 */
[----:B------:R-:W3:Y:S02]  /*17d0*/  LDL R9, [R1+0x50] ;  /* 0x0000500001097983 */ /* 0x000ee40000100800 */
[----:B------:R-:W-:Y:S01]  /*17e0*/  ISETP.NE.AND.EX P4, PT, RZ, c[0x0][0x364], PT, P4 ;  /* 0x0000d900ff007a0c */ /* 0x000fe20003f85340 */
[----:B-12---:R-:W-:-:S05]  /*17f0*/  IMAD.WIDE R2, R0, R13, c[0x0][0x588] ;  /* 0x0001620000027625 */ /* 0x006fca00078e020d */
[----:B------:R-:W2:Y:S01]  /*1800*/  LDG.E R42, [R2.64] ;  /* 0x00000006022a7981 */ /* 0x000ea2000c1e1900 */
[----:B------:R-:W-:Y:S01]  /*1810*/  ISETP.NE.U32.AND P0, PT, RZ, c[0x0][0x370], PT ;  /* 0x0000dc00ff007a0c */ /* 0x000fe20003f05070 */
[----:B------:R-:W-:Y:S01]  /*1820*/  CS2R R170, SRZ ;  /* 0x0000000000aa7805 */ /* 0x000fe2000001ff00 */
[----:B------:R-:W-:Y:S02]  /*1830*/  ISETP.NE.U32.AND P3, PT, RZ, c[0x0][0x348], PT ;  /* 0x0000d200ff007a0c */ /* 0x000fe40003f65070 */
[----:B------:R-:W-:Y:S02]  /*1840*/  ISETP.NE.AND.EX P2, PT, RZ, c[0x0][0x374], PT, P0 ;  /* 0x0000dd00ff007a0c */ /* 0x000fe40003f45300 */
[----:B------:R-:W-:Y:S02]  /*1850*/  ISETP.NE.U32.AND P5, PT, RZ, c[0x0][0x358], PT ;  /* 0x0000d600ff007a0c */ /* 0x000fe40003fa5070 */
[----:B------:R-:W-:Y:S02]  /*1860*/  ISETP.NE.AND.EX P3, PT, RZ, c[0x0][0x34c], PT, P3 ;  /* 0x0000d300ff007a0c */ /* 0x000fe40003f65330 */
[----:B------:R-:W-:Y:S01]  /*1870*/  ISETP.NE.AND.EX P5, PT, RZ, c[0x0][0x35c], PT, P5 ;  /* 0x0000d700ff007a0c */ /* 0x000fe20003fa5350 */
[----:B------:R-:W-:-:S02]  /*1880*/  IMAD.MOV.U32 R166, RZ, RZ, RZ ;  /* 0x000000ffffa67224 */ /* 0x000fc400078e00ff */
[----:B------:R-:W-:Y:S01]  /*1890*/  IMAD.MOV.U32 R12, RZ, RZ, RZ ;  /* 0x000000ffff0c7224 */ /* 0x000fe200078e00ff */
[----:B--2---:R-:W-:Y:S01]  /*18a0*/  SHF.R.S32.HI R146, RZ, 0x1f, R42 ;  /* 0x0000001fff927819 */ /* 0x004fe2000001142a */
[----:B------:R1:W-:Y:S01]  /*18b0*/  STL [R1+0x40], R42 ;  /* 0x0000402a01007387 */ /* 0x0003e20000100800 */
[C---:B------:R-:W-:Y:S02]  /*18c0*/  @P4 LEA R2, P0, R42.reuse, c[0x0][0x360], 0x2 ;  /* 0x0000d8002a024a11 */ /* 0x040fe400078010ff */
[C---:B------:R-:W-:Y:S02]  /*18d0*/  @P2 LEA R4, P1, R42.reuse, c[0x0][0x370], 0x2 ;  /* 0x0000dc002a042a11 */ /* 0x040fe400078210ff */
[C-C-:B------:R-:W-:Y:S02]  /*18e0*/  @P4 LEA.HI.X R3, R42.reuse, c[0x0][0x364], R146.reuse, 0x2, P0 ;  /* 0x0000d9002a034a11 */ /* 0x140fe400000f1492 */
[----:B------:R-:W-:-:S03]  /*18f0*/  @P2 LEA.HI.X R5, R42, c[0x0][0x374], R146, 0x2, P1 ;  /* 0x0000dd002a052a11 */ /* 0x000fc600008f1492 */
[----:B------:R2:W4:Y:S01]  /*1900*/  @P4 LDG.E R0, [R2.64] ;  /* 0x0000000602004981 */ /* 0x000522000c1e1900 */
[----:B------:R-:W-:-:S03]  /*1910*/  ISETP.NE.U32.AND P0, PT, RZ, c[0x0][0x350], PT ;  /* 0x0000d400ff007a0c */ /* 0x000fc60003f05070 */
[----:B------:R1:W5:Y:S01]  /*1920*/  @P2 LDG.E R171, [R4.64] ;  /* 0x0000000604ab2981 */ /* 0x000362000c1e1900 */
[----:B------:R-:W-:Y:S02]  /*1930*/  ISETP.NE.AND.EX P6, PT, RZ, c[0x0][0x354], PT, P0 ;  /* 0x0000d500ff007a0c */ /* 0x000fe40003fc5300 */
[----:B------:R-:W-:-:S04]  /*1940*/  LEA R6, P2, R42, c[0x0][0x348], 0x2 ;  /* 0x0000d2002a067a11 */ /* 0x000fc800078410ff */
[----:B------:R-:W-:-:S05]  /*1950*/  LEA.HI.X R7, R42, c[0x0][0x34c], R146, 0x2, P2 ;  /* 0x0000d3002a077a11 */ /* 0x000fca00010f1492 */
[----:B------:R3:W5:Y:S01]  /*1960*/  @P3 LDG.E R166, [R6.64] ;  /* 0x0000000606a63981 */ /* 0x000762000c1e1900 */
[C---:B--2---:R-:W-:Y:S02]  /*1970*/  LEA R2, P0, R42.reuse, c[0x0][0x358], 0x2 ;  /* 0x0000d6002a027a11 */ /* 0x044fe400078010ff */
[C---:B-1----:R-:W-:Y:S02]  /*1980*/  LEA R4, P1, R42.reuse, c[0x0][0x350], 0x2 ;  /* 0x0000d4002a047a11 */ /* 0x042fe400078210ff */
[C-C-:B------:R-:W-:Y:S02]  /*1990*/  LEA.HI.X R3, R42.reuse, c[0x0][0x35c], R146.reuse, 0x2, P0 ;  /* 0x0000d7002a037a11 */ /* 0x140fe400000f1492 */
[----:B------:R-:W-:-:S03]  /*19a0*/  LEA.HI.X R5, R42, c[0x0][0x354], R146, 0x2, P1 ;  /* 0x0000d5002a057a11 */ /* 0x000fc600008f1492 */
[----:B------:R1:W5:Y:S04]  /*19b0*/  @P5 LDG.E R12, [R2.64] ;  /* 0x00000006020c5981 */ /* 0x000368000c1e1900 */
[----:B------:R1:W5:Y:S01]  /*19c0*/  @P6 LDG.E R170, [R4.64] ;  /* 0x0000000604aa6981 */ /* 0x000362000c1e1900 */
[----:B---3--:R-:W-:-:S05]  /*19d0*/  LOP3.LUT R39, R9, 0xffff, RZ, 0xc0, !PT ;  /* 0x0000ffff09277812 */ /* 0x008fca00078ec0ff */
[----:B------:R1:W-:Y:S01]  /*19e0*/  STL [R1+0x58], R39 ;  /* 0x0000582701007387 */ /* 0x0003e20000100800 */
[----:B------:R-:W-:Y:S03]  /*19f0*/  YIELD ;  /* 0x0000000000007946 */ /* 0x000fe60003800000 */
[----:B----4-:R1:W-:Y:S01]  /*1a00*/  @P4 STL [R1+0x44], R0 ;  /* 0x0000440001004387 */ /* 0x0103e20000100800 */
        /* <DEDUP_REMOVED lines=8> */
.L_x_1137:
[----:B------:R-:W-:-:S04]  /*1a90*/  ISETP.NE.U32.AND P0, PT, RZ, c[0x0][0x368], PT ;  /* 0x0000da00ff007a0c */ /* 0x000fc80003f05070 */
[----:B------:R-:W-:-:S13]  /*1aa0*/  ISETP.NE.AND.EX P0, PT, RZ, c[0x0][0x36c], PT, P0 ;  /* 0x0000db00ff007a0c */ /* 0x000fda0003f05300 */
[----:B------:R-:W-:Y:S05]  /*1ab0*/  @!P0 BRA `(.L_x_1138) ;  /* 0x0000004000008947 */ /* 0x000fea0003800000 */
[----:B-1----:R-:W-:-:S04]  /*1ac0*/  LEA R4, P0, R42, c[0x0][0x368], 0x2 ;  /* 0x0000da002a047a11 */ /* 0x002fc800078010ff */
[----:B------:R-:W-:-:S05]  /*1ad0*/  LEA.HI.X R5, R42, c[0x0][0x36c], R146, 0x2, P0 ;  /* 0x0000db002a057a11 */ /* 0x000fca00000f1492 */
[----:B------:R1:W5:Y:S01]  /*1ae0*/  LDG.E R11, [R4.64] ;  /* 0x00000006040b7981 */ /* 0x000362000c1e1900 */
[----:B------:R-:W-:Y:S05]  /*1af0*/  BRA `(.L_x_1139) ;  /* 0x0000005000007947 */ /* 0x000fea0003800000 */
.L_x_1138:
[----:B------:R-:W-:Y:S01]  /*1b00*/  MOV R11, c[0x0][0x1d0] ;  /* 0x00007400000b7a02 */ /* 0x000fe20000000f00 */
[----:B------:R-:W-:Y:S05]  /*1b10*/  @!P6 BRA `(.L_x_1139) ;  /* 0x000000300000e947 */ /* 0x000fea0003800000 */
[----:B------:R-:W2:Y:S04]  /*1b20*/  LDG.E R6, [R4.64] ;  /* 0x0000000604067981 */ /* 0x000ea8000c1e1900 */
[----:B-1----:R-:W2:Y:S02]  /*1b30*/  LDG.E R0, [R4.64+0x4] ;  /* 0x0000040604007981 */ /* 0x002ea4000c1e1900 */
[----:B--2---:R-:W-:Y:S02]  /*1b40*/  IADD3 R11, -R6, R0, RZ ;  /* 0x00000000060b7210 */ /* 0x004fe40007ffe1ff */
.L_x_1139:
[----:B-1----:R-:W2:Y:S04]  /*1b50*/  LDL R4, [R1+0x44] ;  /* 0x0000440001047983 */ /* 0x002ea80000100800 */
[----:B------:R-:W3:Y:S04]  /*1b60*/  LDL.LU R0, [R1+0x4c] ;  /* 0x00004c0001007983 */ /* 0x000ee80000300800 */
[----:B------:R1:W4:Y:S04]  /*1b70*/  @P5 LDG.E R5, [R2.64] ;  /* 0x0000000602055981 */ /* 0x000328000c1e1900 */
[----:B------:R-:W3:Y:S01]  /*1b80*/  LDL.LU R15, [R1+0x28] ;  /* 0x00002800010f7983 */ /* 0x000ee20000300800 */
[----:B------:R-:W-:-:S04]  /*1b90*/  ISETP.NE.U32.AND P0, PT, RZ, c[0x0][0x378], PT ;  /* 0x0000de00ff007a0c */ /* 0x000fc80003f05070 */
[----:B------:R-:W-:Y:S01]  /*1ba0*/  ISETP.NE.AND.EX P1, PT, RZ, c[0x0][0x37c], PT, P0 ;  /* 0x0000df00ff007a0c */ /* 0x000fe20003f25300 */
[----:B--2---:R-:W-:Y:S02]  /*1bb0*/  IMAD.MOV.U32 R7, RZ, RZ, R4 ;  /* 0x000000ffff077224 */ /* 0x004fe400078e0004 */
[----:B------:R1:W4:Y:S01]  /*1bc0*/  @P5 LDG.E R4, [R2.64+0x4] ;  /* 0x0000040602045981 */ /* 0x000322000c1e1900 */
[----:B-----5:R-:W-:Y:S02]  /*1bd0*/  IMAD.MOV.U32 R145, RZ, RZ, R11 ;  /* 0x000000ffff917224 */ /* 0x020fe400078e000b */
[----:B------:R-:W-:-:S05]  /*1be0*/  IMAD.MOV.U32 R6, RZ, RZ, c[0x0][0x2c4] ;  /* 0x0000b100ff067624 */ /* 0x000fca00078e00ff */
[----:B------:R-:W-:Y:S02]  /*1bf0*/  ISETP.NE.AND P2, PT, R6, 0x1, PT ;  /* 0x000000010600780c */ /* 0x000fe40003f45270 */
[----:B-1----:R-:W-:-:S04]  /*1c00*/  @P1 LEA R2, P0, R42, c[0x0][0x378], 0x2 ;  /* 0x0000de002a021a11 */ /* 0x002fc800078010ff */
[----:B------:R-:W-:-:S05]  /*1c10*/  @P1 LEA.HI.X R3, R42, c[0x0][0x37c], R146, 0x2, P0 ;  /* 0x0000df002a031a11 */ /* 0x000fca00000f1492 */
[----:B------:R1:W5:Y:S01]  /*1c20*/  @P1 LDG.E R145, [R2.64] ;  /* 0x0000000602911981 */ /* 0x000362000c1e1900 */
[----:B------:R-:W-:Y:S01]  /*1c30*/  IMAD.IADD R10, R11, 0x1, -R171 ;  /* 0x000000010b0a7824 */ /* 0x000fe200078e0aab */
[----:B---3--:R-:W-:-:S04]  /*1c40*/  LOP3.LUT R15, R15, 0xffffffdf, RZ, 0xc0, !PT ;  /* 0xffffffdf0f0f7812 */ /* 0x008fc800078ec0ff */
[----:B------:R-:W-:Y:S01]  /*1c50*/  @P2 LOP3.LUT R15, R15, 0x20, RZ, 0xfc, !PT ;  /* 0x000000200f0f2812 */ /* 0x000fe200078efcff */
[----:B-1----:R-:W-:Y:S02]  /*1c60*/  IMAD.SHL.U32 R2, R0, 0x80, RZ ;  /* 0x0000008000027824 */ /* 0x002fe400078e00ff */
[----:B------:R-:W-:-:S03]  /*1c70*/  IMAD.MOV.U32 R0, RZ, RZ, c[0x0][0x228] ;  /* 0x00008a00ff007624 */ /* 0x000fc600078e00ff */
[----:B------:R1:W-:Y:S04]  /*1c80*/  STL [R1+0x5c], R2 ;  /* 0x00005c0201007387 */ /* 0x0003e80000100800 */
[----:B------:R-:W-:Y:S01]  /*1c90*/  STL [R1+0x28], R15 ;  /* 0x0000280f01007387 */ /* 0x000fe20000100800 */
[----:B-1----:R-:W-:-:S05]  /*1ca0*/  IADD3 R2, R2, 0x7f, RZ ;  /* 0x0000007f02027810 */ /* 0x002fca0007ffe0ff */
[----:B------:R-:W-:-:S05]  /*1cb0*/  @P2 IMAD.HI.U32 R3, R2, c[0x0][0x2c8], RZ ;  /* 0x0000b20002032a27 */ /* 0x000fca00078e00ff */
[----:B------:R-:W-:Y:S01]  /*1cc0*/  @P2 SHF.R.U32.HI R2, RZ, c[0x0][0x2cc], R3 ;  /* 0x0000b300ff022a19 */ /* 0x000fe20000011603 */
[----:B------:R-:W-:Y:S01]  /*1cd0*/  BSSY B0, `(.L_x_1140) ;  /* 0x000003a000007945 */ /* 0x000fe20003800000 */
[----:B----4-:R-:W-:-:S04]  /*1ce0*/  @P5 IMAD.IADD R0, R4, 0x1, -R5 ;  /* 0x0000000104005824 */ /* 0x010fc800078e0a05 */
[----:B------:R-:W-:Y:S02]  /*1cf0*/  IMAD.IADD R6, R10, 0x1, R0 ;  /* 0x000000010a067824 */ /* 0x000fe400078e0200 */
[----:B------:R-:W-:-:S03]  /*1d00*/  IMAD.MOV.U32 R4, RZ, RZ, RZ ;  /* 0x000000ffff047224 */ /* 0x000fc600078e00ff */
[C---:B------:R-:W-:Y:S01]  /*1d10*/  IADD3 R180, R6.reuse, 0x70, -R7 ;  /* 0x0000007006b47810 */ /* 0x040fe20007ffe807 */
[----:B------:R1:W-:Y:S01]  /*1d20*/  STL [R1+0x4c], R6 ;  /* 0x00004c0601007387 */ /* 0x0003e20000100800 */
[----:B------:R-:W-:-:S03]  /*1d30*/  IADD3 R5, R6, 0x6f, RZ ;  /* 0x0000006f06057810 */ /* 0x000fc60007ffe0ff */
[----:B------:R-:W-:Y:S02]  /*1d40*/  IMAD.IADD R3, R180, 0x1, R2 ;  /* 0x00000001b4037824 */ /* 0x000fe400078e0202 */
[----:B------:R-:W-:Y:S02]  /*1d50*/  IMAD.MOV.U32 R2, RZ, RZ, RZ ;  /* 0x000000ffff027224 */ /* 0x000fe400078e00ff */
[----:B------:R-:W-:Y:S01]  /*1d60*/  IMAD.HI R4, R5, -0x6db6db6d, R4 ;  /* 0x9249249305047827 */ /* 0x000fe200078e0204 */
[----:B------:R-:W-:-:S03]  /*1d70*/  LOP3.LUT R5, R9, 0xff0000, RZ, 0xc0, !PT ;  /* 0x00ff000009057812 */ /* 0x000fc600078ec0ff */
[----:B------:R-:W-:Y:S01]  /*1d80*/  IMAD.HI R2, R3, -0x6db6db6d, R2 ;  /* 0x9249249303027827 */ /* 0x000fe200078e0202 */
[----:B-1----:R-:W-:-:S04]  /*1d90*/  LOP3.LUT R6, R9, 0xff000000, RZ, 0xc0, !PT ;  /* 0xff00000009067812 */ /* 0x002fc800078ec0ff */
[----:B------:R-:W-:-:S04]  /*1da0*/  SHF.R.U32.HI R7, RZ, 0x8, R6 ;  /* 0x00000008ff077819 */ /* 0x000fc80000011606 */
[----:B------:R-:W-:Y:S02]  /*1db0*/  LEA.HI R5, R5, R7, RZ, 0x10 ;  /* 0x0000000705057211 */ /* 0x000fe400078f80ff */
[----:B------:R-:W-:Y:S02]  /*1dc0*/  SHF.R.U32.HI R6, RZ, 0x1f, R4 ;  /* 0x0000001fff067819 */ /* 0x000fe40000011604 */
[----:B------:R-:W-:Y:S02]  /*1dd0*/  SHF.R.U32.HI R3, RZ, 0x1f, R2 ;  /* 0x0000001fff037819 */ /* 0x000fe40000011602 */
[----:B------:R-:W-:Y:S02]  /*1de0*/  SHF.R.U32.HI R8, RZ, 0x10, R5 ;  /* 0x00000010ff087819 */ /* 0x000fe40000011605 */
[----:B------:R-:W-:Y:S02]  /*1df0*/  LOP3.LUT R16, R5, 0xff, RZ, 0xc0, !PT ;  /* 0x000000ff05107812 */ /* 0x000fe400078ec0ff */
[----:B------:R-:W-:-:S02]  /*1e00*/  LEA.HI.SX32 R176, R4, R6, 0x1a ;  /* 0x0000000604b07211 */ /* 0x000fc400078fd2ff */
[----:B------:R-:W-:Y:S01]  /*1e10*/  LEA.HI.SX32 R2, R2, R3, 0x1a ;  /* 0x0000000302027211 */ /* 0x000fe200078fd2ff */
[----:B------:R1:W-:Y:S03]  /*1e20*/  STL [R1+0x50], R8 ;  /* 0x0000500801007387 */ /* 0x0003e60000100800 */
[----:B------:R-:W-:Y:S01]  /*1e30*/  IMNMX R6, R176, R2, PT ;  /* 0x00000002b0067217 */ /* 0x000fe20003800200 */
[----:B------:R1:W-:Y:S03]  /*1e40*/  STL [R1+0x60], R16 ;  /* 0x0000601001007387 */ /* 0x0003e60000100800 */
[----:B------:R-:W-:Y:S02]  /*1e50*/  ISETP.GE.AND P0, PT, R6, 0x1, PT ;  /* 0x000000010600780c */ /* 0x000fe40003f06270 */
[----:B------:R-:W-:Y:S01]  /*1e60*/  ISETP.NE.AND P1, PT, R8, RZ, PT ;  /* 0x000000ff0800720c */ /* 0x000fe20003f25270 */
[----:B------:R-:W-:-:S03]  /*1e70*/  IMAD.MOV.U32 R2, RZ, RZ, RZ ;  /* 0x000000ffff027224 */ /* 0x000fc600078e00ff */
[----:B------:R-:W-:-:S07]  /*1e80*/  SEL R144, R8, c[0x0][0x338], P1 ;  /* 0x0000ce0008907a07 */ /* 0x000fce0000800000 */
        /* <DEDUP_REMOVED lines=10> */
[----:B------:R-:W-:Y:S01]  /*1f30*/  IMAD.MOV.U32 R7, RZ, RZ, R2 ;  /* 0x000000ffff077224 */ /* 0x000fe200078e0002 */
[----:B------:R-:W-:-:S03]  /*1f40*/  IABS R2, R144 ;  /* 0x0000009000027213 */ /* 0x000fc60000000000 */
[----:B------:R-:W-:Y:S02]  /*1f50*/  IMAD R7, R7, R4, RZ ;  /* 0x0000000407077224 */ /* 0x000fe400078e02ff */
[----:B-1----:R-:W-:Y:S02]  /*1f60*/  IMAD.MOV R8, RZ, RZ, -R2 ;  /* 0x000000ffff087224 */ /* 0x002fe400078e0a02 */
        /* <DEDUP_REMOVED lines=16> */
.L_x_1141:
[----:B------:R-:W-:Y:S05]  /*2070*/  BSYNC B0 ;  /* 0x0000000000007941 */ /* 0x000fea0003800000 */
.L_x_1140:
[----:B------:R-:W-:Y:S01]  /*2080*/  IMAD R3, R16, R2, RZ ;  /* 0x0000000210037224 */ /* 0x000fe200078e02ff */
[----:B------:R-:W2:Y:S03]  /*2090*/  S2R R7, SR_TID.X ;  /* 0x0000000000077919 */ /* 0x000ea60000002100 */
[C---:B------:R-:W-:Y:S02]  /*20a0*/  IMAD.IADD R2, R3.reuse, 0x1, R2 ;  /* 0x0000000103027824 */ /* 0x040fe400078e0202 */
[----:B------:R-:W-:-:S03]  /*20b0*/  IMAD R3, R3, 0x70, -R10 ;  /* 0x0000007003037824 */ /* 0x000fc600078e0a0a */
[----:B------:R-:W-:Y:S02]  /*20c0*/  IMNMX R2, R6, R2, PT ;  /* 0x0000000206027217 */ /* 0x000fe40003800200 */
[----:B------:R-:W-:-:S03]  /*20d0*/  IMNMX R3, RZ, R3, !PT ;  /* 0x00000003ff037217 */ /* 0x000fc60007800200 */
[----:B------:R-:W-:-:S05]  /*20e0*/  IMAD R2, R2, 0x70, -R10 ;  /* 0x0000007002027824 */ /* 0x000fca00078e0a0a */
[----:B------:R-:W-:-:S04]  /*20f0*/  IMNMX R2, R2, R0, PT ;  /* 0x0000000002027217 */ /* 0x000fc80003800200 */
[----:B------:R-:W-:Y:S02]  /*2100*/  ISETP.GT.AND P0, PT, R2, R3, PT ;  /* 0x000000030200720c */ /* 0x000fe40003f04270 */
[----:B------:R-:W-:Y:S02]  /*2110*/  SHF.R.U32.HI R3, RZ, 0x4, R3 ;  /* 0x00000004ff037819 */ /* 0x000fe40000011603 */
[--C-:B--2---:R-:W-:Y:S02]  /*2120*/  SHF.R.S32.HI R214, RZ, 0x1f, R7.reuse ;  /* 0x0000001fffd67819 */ /* 0x104fe40000011407 */
[----:B------:R-:W-:Y:S01]  /*2130*/  SHF.R.S32.HI R40, RZ, 0x1f, R7 ;  /* 0x0000001fff287819 */ /* 0x000fe20000011407 */
[----:B------:R-:W-:Y:S01]  /*2140*/  IMAD.WIDE.U32 R4, R3, 0x24924925, RZ ;  /* 0x2492492503047825 */ /* 0x000fe200078e00ff */
[-C--:B------:R-:W-:Y:S02]  /*2150*/  LEA.HI R6, R214, R7.reuse, RZ, 0x3 ;  /* 0x00000007d6067211 */ /* 0x080fe400078f18ff */
[----:B------:R-:W-:Y:S01]  /*2160*/  LEA.HI R40, R40, R7, RZ, 0x3 ;  /* 0x0000000728287211 */ /* 0x000fe200078f18ff */
[----:B------:R-:W-:Y:S01]  /*2170*/  IMAD.MOV.U32 R140, RZ, RZ, R5 ;  /* 0x000000ffff8c7224 */ /* 0x000fe200078e0005 */
[----:B------:R-:W-:-:S02]  /*2180*/  LOP3.LUT R4, R6, 0xfffffff8, RZ, 0xc0, !PT ;  /* 0xfffffff806047812 */ /* 0x000fc400078ec0ff */
[----:B------:R-:W-:Y:S01]  /*2190*/  @P0 IADD3 R3, R2, 0x6f, RZ ;  /* 0x0000006f02030810 */ /* 0x000fe20007ffe0ff */
[----:B------:R-:W-:Y:S01]  /*21a0*/  @P0 IMAD.MOV.U32 R2, RZ, RZ, RZ ;  /* 0x000000ffff020224 */ /* 0x000fe200078e00ff */
[----:B------:R-:W-:Y:S01]  /*21b0*/  SHF.R.S32.HI R40, RZ, 0x3, R40 ;  /* 0x00000003ff287819 */ /* 0x000fe20000011428 */
[----:B------:R-:W-:Y:S01]  /*21c0*/  IMAD.IADD R147, R7, 0x1, -R4 ;  /* 0x0000000107937824 */ /* 0x000fe200078e0a04 */
[----:B------:R-:W-:Y:S01]  /*21d0*/  SHF.R.S32.HI R35, RZ, 0x1f, R7 ;  /* 0x0000001fff237819 */ /* 0x000fe20000011407 */
[----:B------:R-:W-:Y:S01]  /*21e0*/  @P0 IMAD.HI R2, R3, -0x6db6db6d, R2 ;  /* 0x9249249303020827 */ /* 0x000fe200078e0202 */
[--C-:B------:R-:W-:Y:S02]  /*21f0*/  SHF.R.S32.HI R33, RZ, 0x1f, R7.reuse ;  /* 0x0000001fff217819 */ /* 0x100fe40000011407 */
[----:B------:R-:W-:Y:S01]  /*2200*/  SHF.R.S32.HI R34, RZ, 0x1f, R7 ;  /* 0x0000001fff227819 */ /* 0x000fe20000011407 */
[----:B------:R-:W-:Y:S01]  /*2210*/  IMAD.SHL.U32 R6, R40, 0x40, RZ ;  /* 0x0000004028067824 */ /* 0x000fe200078e00ff */
[----:B------:R-:W-:Y:S01]  /*2220*/  @P0 SHF.R.U32.HI R3, RZ, 0x1f, R2 ;  /* 0x0000001fff030819 */ /* 0x000fe20000011602 */
[----:B------:R-:W-:Y:S01]  /*2230*/  IMAD.MOV.U32 R4, RZ, RZ, R140 ;  /* 0x000000ffff047224 */ /* 0x000fe200078e008c */
[----:B------:R-:W-:Y:S01]  /*2240*/  LEA.HI R5, R214, R7, RZ, 0x6 ;  /* 0x00000007d6057211 */ /* 0x000fe200078f30ff */
[C---:B------:R-:W-:Y:S01]  /*2250*/  IMAD.SHL.U32 R36, R147.reuse, 0x8, RZ ;  /* 0x0000000893247824 */ /* 0x040fe200078e00ff */
[----:B------:R-:W-:Y:S01]  /*2260*/  @P0 LEA.HI.SX32 R4, R2, R3, 0x1a ;  /* 0x0000000302040211 */ /* 0x000fe200078fd2ff */
[----:B------:R-:W-:Y:S01]  /*2270*/  IMAD.SHL.U32 R28, R147, 0x4, RZ ;  /* 0x00000004931c7824 */ /* 0x000fe200078e00ff */
[-C--:B------:R-:W-:Y:S01]  /*2280*/  LEA.HI R35, R35, R7.reuse, RZ, 0x3 ;  /* 0x0000000723237211 */ /* 0x080fe200078f18ff */
[----:B------:R-:W-:Y:S01]  /*2290*/  IMAD.SHL.U32 R2, R5, 0x8, RZ ;  /* 0x0000000805027824 */ /* 0x000fe200078e00ff */
[----:B------:R-:W-:-:S02]  /*22a0*/  LEA.HI R34, R34, R7, RZ, 0x3 ;  /* 0x0000000722227211 */ /* 0x000fc400078f18ff */
[----:B------:R-:W-:Y:S02]  /*22b0*/  LEA.HI R33, R33, R7, RZ, 0x3 ;  /* 0x0000000721217211 */ /* 0x000fe400078f18ff */
[----:B------:R-:W-:Y:S02]  /*22c0*/  LOP3.LUT R159, R6, 0x1c0, RZ, 0xc0, !PT ;  /* 0x000001c0069f7812 */ /* 0x000fe400078ec0ff */
[----:B------:R-:W-:Y:S02]  /*22d0*/  ISETP.GT.AND P0, PT, R4, R140, PT ;  /* 0x0000008c0400720c */ /* 0x000fe40003f04270 */
[----:B------:R-:W-:Y:S02]  /*22e0*/  SHF.R.S32.HI R35, RZ, 0x3, R35 ;  /* 0x00000003ff237819 */ /* 0x000fe40000011423 */
[----:B------:R-:W-:Y:S02]  /*22f0*/  SHF.R.S32.HI R34, RZ, 0x3, R34 ;  /* 0x00000003ff227819 */ /* 0x000fe40000011422 */
[----:B------:R-:W-:-:S02]  /*2300*/  SHF.R.S32.HI R33, RZ, 0x3, R33 ;  /* 0x00000003ff217819 */ /* 0x000fc40000011421 */
[----:B------:R-:W-:Y:S02]  /*2310*/  SHF.R.U32.HI R199, RZ, 0x3, R159 ;  /* 0x00000003ffc77819 */ /* 0x000fe4000001169f */
[----:B------:R-:W-:Y:S02]  /*2320*/  LOP3.LUT R3, R159, 0x38, R36, 0xf8, !PT ;  /* 0x000000389f037812 */ /* 0x000fe400078ef824 */
[----:B------:R-:W-:Y:S02]  /*2330*/  IADD3 R35, R35, 0x20, RZ ;  /* 0x0000002023237810 */ /* 0x000fe40007ffe0ff */
[----:B------:R-:W-:Y:S02]  /*2340*/  IADD3 R34, R34, 0x40, RZ ;  /* 0x0000004022227810 */ /* 0x000fe40007ffe0ff */
[----:B------:R-:W-:Y:S01]  /*2350*/  IADD3 R33, R33, 0x60, RZ ;  /* 0x0000006021217810 */ /* 0x000fe20007ffe0ff */
[----:B------:R-:W-:Y:S01]  /*2360*/  IMAD.SHL.U32 R5, R35, 0x40, RZ ;  /* 0x0000004023057824 */ /* 0x000fe200078e00ff */
[----:B------:R-:W-:Y:S01]  /*2370*/  LOP3.LUT R169, R2, 0xfffffe00, RZ, 0xc0, !PT ;  /* 0xfffffe0002a97812 */ /* 0x000fe200078ec0ff */
[----:B------:R-:W-:Y:S01]  /*2380*/  IMAD.SHL.U32 R6, R34, 0x40, RZ ;  /* 0x0000004022067824 */ /* 0x000fe200078e00ff */
[----:B------:R-:W-:Y:S01]  /*2390*/  LOP3.LUT R2, R3, R199, RZ, 0x3c, !PT ;  /* 0x000000c703027212 */ /* 0x000fe200078e3cff */
[----:B------:R-:W-:Y:S01]  /*23a0*/  IMAD.SHL.U32 R3, R33, 0x40, RZ ;  /* 0x0000004021037824 */ /* 0x000fe200078e00ff */
[----:B------:R-:W-:-:S02]  /*23b0*/  LOP3.LUT R154, R5, 0x1c0, RZ, 0xc0, !PT ;  /* 0x000001c0059a7812 */ /* 0x000fc400078ec0ff */
[----:B------:R-:W-:Y:S01]  /*23c0*/  LOP3.LUT R155, R6, 0x1c0, RZ, 0xc0, !PT ;  /* 0x000001c0069b7812 */ /* 0x000fe200078ec0ff */
[----:B------:R-:W-:Y:S01]  /*23d0*/  IMAD.IADD R2, R169, 0x1, R2 ;  /* 0x00000001a9027824 */ /* 0x000fe200078e0202 */
[----:B------:R-:W-:-:S03]  /*23e0*/  LOP3.LUT R158, R3, 0x1c0, RZ, 0xc0, !PT ;  /* 0x000001c0039e7812 */ /* 0x000fc600078ec0ff */
[----:B------:R-:W-:Y:S01]  /*23f0*/  IMAD.SHL.U32 R215, R2, 0x2, RZ ;  /* 0x0000000202d77824 */ /* 0x000fe200078e00ff */
[----:B------:R-:W-:Y:S05]  /*2400*/  @!P0 BRA `(.L_x_1142) ;  /* 0x00006f5000008947 */ /* 0x000fea0003800000 */
[----:B------:R-:W-:Y:S01]  /*2410*/  ISETP.NE.U32.AND P0, PT, RZ, c[0x0][0x340], PT ;  /* 0x0000d000ff007a0c */ /* 0x000fe20003f05070 */
[----:B------:R-:W-:-:S03]  /*2420*/  IMAD.MOV.U32 R38, RZ, RZ, R15 ;  /* 0x000000ffff267224 */ /* 0x000fc600078e000f */
[----:B------:R-:W-:-:S13]  /*2430*/  ISETP.NE.AND.EX P3, PT, RZ, c[0x0][0x344], PT, P0 ;  /* 0x0000d100ff007a0c */ /* 0x000fda0003f65300 */
[----:B------:R-:W-:-:S05]  /*2440*/  @P3 IMAD.WIDE R2, R42, R13, c[0x0][0x340] ;  /* 0x0000d0002a023625 */ /* 0x000fca00078e020d */
[----:B------:R2:W3:Y:S01]  /*2450*/  @P3 LDG.E R23, [R2.64] ;  /* 0x0000000602173981 */ /* 0x0004e2000c1e1900 */
[----:B------:R-:W-:Y:S01]  /*2460*/  SHF.R.S32.HI R27, RZ, 0x1f, R40 ;  /* 0x0000001fff1b7819 */ /* 0x000fe20000011428 */
[----:B------:R-:W-:Y:S01]  /*2470*/  IMAD.MOV.U32 R179, RZ, RZ, 0x5 ;  /* 0x00000005ffb37424 */ /* 0x000fe200078e00ff */
[----:B------:R-:W-:Y:S01]  /*2480*/  IADD3 R129, P0, R40, R12, RZ ;  /* 0x0000000c28817210 */ /* 0x000fe20007f1e0ff */
[----:B------:R-:W-:Y:S01]  /*2490*/  ULDC UR4, c[0x0][0x23c] ;  /* 0x00008f0000047ab9 */ /* 0x000fe20000000800 */
[----:B------:R-:W-:Y:S01]  /*24a0*/  SHF.R.S32.HI R37, RZ, 0x1f, R36 ;  /* 0x0000001fff257819 */ /* 0x000fe20000011424 */
[----:B------:R-:W-:Y:S01]  /*24b0*/  USHF.L.U32 UR5, UR4, 0x6, URZ ;  /* 0x0000000604057899 */ /* 0x000fe2000800063f */
[----:B------:R-:W-:Y:S01]  /*24c0*/  LEA.HI.X.SX32 R143, R12, R27, 0x1, P0 ;  /* 0x0000001b0c8f7211 */ /* 0x000fe200000f0eff */
[----:B------:R-:W-:Y:S01]  /*24d0*/  IMAD.IADD R22, R11, 0x1, R170 ;  /* 0x000000010b167824 */ /* 0x000fe200078e02aa */
[----:B------:R-:W-:Y:S01]  /*24e0*/  IADD3 R41, R4, -0x1, RZ ;  /* 0xffffffff04297810 */ /* 0x000fe20007ffe0ff */
[----:B------:R-:W-:Y:S01]  /*24f0*/  UIMAD UR4, UR4, 0x60, URZ ;  /* 0x00000060040478a4 */ /* 0x000fe2000f8e023f */
[----:B------:R-:W-:Y:S01]  /*2500*/  SEL R25, R146, RZ, !P5 ;  /* 0x000000ff92197207 */ /* 0x000fe20006800000 */
[----:B------:R-:W-:Y:S01]  /*2510*/  IMAD R5, R143, c[0x0][0x238], RZ ;  /* 0x00008e008f057a24 */ /* 0x000fe200078e02ff */
[----:B------:R-:W-:Y:S01]  /*2520*/  MOV R148, 0x70 ;  /* 0x0000007000947802 */ /* 0x000fe20000000f00 */
[----:B------:R-:W-:Y:S01]  /*2530*/  IMAD.WIDE.U32 R12, R40, c[0x0][0x290], R36 ;  /* 0x0000a400280c7a25 */ /* 0x000fe200078e0024 */
[----:B------:R-:W-:-:S02]  /*2540*/  SEL R26, R42, RZ, !P5 ;  /* 0x000000ff2a1a7207 */ /* 0x000fc40006800000 */
[----:B------:R-:W-:Y:S01]  /*2550*/  ISETP.GE.AND P5, PT, R36, c[0x0][0x1d4], PT ;  /* 0x0000750024007a0c */ /* 0x000fe20003fa6270 */
[----:B------:R-:W-:Y:S01]  /*2560*/  IMAD R5, R129, c[0x0][0x23c], R5 ;  /* 0x00008f0081057a24 */ /* 0x000fe200078e0205 */
[----:B------:R-:W-:Y:S01]  /*2570*/  ISETP.GE.AND P4, PT, R218, c[0x0][0x1d4], PT ;  /* 0x00007500da007a0c */ /* 0x000fe20003f86270 */
[----:B------:R-:W-:Y:S01]  /*2580*/  IMAD R4, R25, c[0x0][0x248], RZ ;  /* 0x0000920019047a24 */ /* 0x000fe200078e02ff */
[----:B------:R-:W-:Y:S01]  /*2590*/  MOV R178, c[0x0][0x238] ;  /* 0x00008e0000b27a02 */ /* 0x000fe20000000f00 */
[C---:B------:R-:W-:Y:S01]  /*25a0*/  IMAD R186, R148.reuse, c[0x0][0x23c], RZ ;  /* 0x00008f0094ba7a24 */ /* 0x040fe200078e02ff */
[----:B------:R-:W-:Y:S01]  /*25b0*/  SHF.R.S32.HI R24, RZ, 0x1f, R22 ;  /* 0x0000001fff187819 */ /* 0x000fe20000011416 */
[----:B------:R-:W-:Y:S01]  /*25c0*/  IMAD.WIDE.U32 R156, R148, c[0x0][0x238], RZ ;  /* 0x00008e00949c7a25 */ /* 0x000fe200078e00ff */
[----:B------:R-:W-:Y:S02]  /*25d0*/  SHF.L.U64.HI R187, R178, R179, c[0x0][0x23c] ;  /* 0x00008f00b2bb7619 */ /* 0x000fe400000102b3 */
[----:B------:R-:W-:Y:S01]  /*25e0*/  SHF.R.S32.HI R29, RZ, 0x1f, R28 ;  /* 0x0000001fff1d7819 */ /* 0x000fe2000001141c */
[----:B--2---:R-:W-:Y:S01]  /*25f0*/  IMAD.WIDE.U32 R2, R129, c[0x0][0x238], R36 ;  /* 0x00008e0081027a25 */ /* 0x004fe200078e0024 */
[----:B------:R-:W-:-:S02]  /*2600*/  LOP3.LUT R38, R38, 0xfffffffd, RZ, 0xc0, !PT ;  /* 0xfffffffd26267812 */ /* 0x000fc400078ec0ff */
[----:B------:R-:W-:Y:S01]  /*2610*/  MOV R210, c[0x0][0x27c] ;  /* 0x00009f0000d27a02 */ /* 0x000fe20000000f00 */
[----:B------:R-:W-:Y:S01]  /*2620*/  IMAD.IADD R3, R3, 0x1, R5 ;  /* 0x0000000103037824 */ /* 0x000fe200078e0205 */
[----:B------:R-:W-:Y:S01]  /*2630*/  @P5 LOP3.LUT R38, R38, 0x2, RZ, 0xfc, !PT ;  /* 0x0000000226265812 */ /* 0x000fe200078efcff */
[----:B------:R-:W-:Y:S01]  /*2640*/  IMAD R5, R41, -0x70, R0 ;  /* 0xffffff9029057824 */ /* 0x000fe200078e0200 */
[----:B------:R-:W-:Y:S01]  /*2650*/  SHF.R.U32.HI R30, RZ, 0x3, R154 ;  /* 0x00000003ff1e7819 */ /* 0x000fe2000001169a */
[----:B------:R-:W-:Y:S01]  /*2660*/  IMAD.WIDE.U32 R2, R39, c[0x0][0x240], R2 ;  /* 0x0000900027027a25 */ /* 0x000fe200078e0002 */
[----:B------:R-:W-:Y:S02]  /*2670*/  LOP3.LUT R38, R38, 0xfffffffe, RZ, 0xc0, !PT ;  /* 0xfffffffe26267812 */ /* 0x000fe400078ec0ff */
[----:B------:R-:W-:Y:S01]  /*2680*/  IMNMX R5, R5, 0x70, PT ;  /* 0x0000007005057817 */ /* 0x000fe20003800200 */
[----:B------:R-:W-:Y:S01]  /*2690*/  IMAD R3, R39, c[0x0][0x244], R3 ;  /* 0x0000910027037a24 */ /* 0x000fe200078e0203 */
[----:B------:R-:W-:Y:S01]  /*26a0*/  @P4 LOP3.LUT R38, R38, 0x1, RZ, 0xfc, !PT ;  /* 0x0000000126264812 */ /* 0x000fe200078efcff */
[C---:B------:R-:W-:Y:S01]  /*26b0*/  IMAD R4, R26.reuse, c[0x0][0x24c], R4 ;  /* 0x000093001a047a24 */ /* 0x040fe200078e0204 */
[----:B------:R-:W-:Y:S01]  /*26c0*/  SHF.R.U32.HI R32, RZ, 0x3, R158 ;  /* 0x00000003ff207819 */ /* 0x000fe2000001169e */
[----:B------:R-:W-:Y:S01]  /*26d0*/  IMAD.IADD R6, R5, 0x1, -R40 ;  /* 0x0000000105067824 */ /* 0x000fe200078e0a28 */
[----:B------:R-:W-:Y:S01]  /*26e0*/  SHF.R.U32.HI R31, RZ, 0x3, R155 ;  /* 0x00000003ff1f7819 */ /* 0x000fe2000001169b */
[----:B------:R-:W-:Y:S01]  /*26f0*/  IMAD.WIDE.U32 R126, R26, c[0x0][0x248], R2 ;  /* 0x000092001a7e7a25 */ /* 0x000fe200078e0002 */
[----:B------:R-:W-:Y:S01]  /*2700*/  SHF.R.S32.HI R3, RZ, 0x1f, R41 ;  /* 0x0000001fff037819 */ /* 0x000fe20000011429 */
[----:B------:R2:W-:Y:S01]  /*2710*/  STL [R1+0x28], R38 ;  /* 0x0000282601007387 */ /* 0x0005e20000100800 */
[C---:B------:R-:W-:Y:S01]  /*2720*/  ISETP.GE.AND P0, PT, R6.reuse, 0x1, PT ;  /* 0x000000010600780c */ /* 0x040fe20003f06270 */
[----:B------:R-:W-:Y:S01]  /*2730*/  IMAD.IADD R186, R157, 0x1, R186 ;  /* 0x000000019dba7824 */ /* 0x000fe200078e02ba */
[----:B------:R-:W-:Y:S01]  /*2740*/  IADD3 R125, R127, R4, RZ ;  /* 0x000000047f7d7210 */ /* 0x000fe20007ffe0ff */
[----:B------:R-:W-:Y:S01]  /*2750*/  IMAD.MOV.U32 R124, RZ, RZ, R126 ;  /* 0x000000ffff7c7224 */ /* 0x000fe200078e007e */
[----:B------:R-:W-:Y:S01]  /*2760*/  ISETP.GE.AND P2, PT, R6, 0x21, PT ;  /* 0x000000210600780c */ /* 0x000fe20003f46270 */
[----:B------:R-:W-:-:S02]  /*2770*/  IMAD R2, R186, R41, RZ ;  /* 0x00000029ba027224 */ /* 0x000fc400078e02ff */
[----:B------:R-:W-:Y:S02]  /*2780*/  IMAD.SHL.U32 R209, R178, 0x20, RZ ;  /* 0x00000020b2d17824 */ /* 0x000fe400078e00ff */
[-C--:B------:R-:W-:Y:S02]  /*2790*/  IMAD R4, R3, R156.reuse, R2 ;  /* 0x0000009c03047224 */ /* 0x080fe400078e0202 */
[----:B------:R-:W-:-:S04]  /*27a0*/  IMAD.WIDE.U32 R2, R41, R156, R124 ;  /* 0x0000009c29027225 */ /* 0x000fc800078e007c */
[----:B------:R-:W-:Y:S01]  /*27b0*/  IMAD.IADD R3, R3, 0x1, R4 ;  /* 0x0000000103037824 */ /* 0x000fe200078e0204 */
[----:B------:R-:W-:Y:S01]  /*27c0*/  @P0 LEA R4, P1, R2, c[0x0][0x220], 0x1 ;  /* 0x0000880002040a11 */ /* 0x000fe200078208ff */
[----:B-1----:R-:W-:-:S03]  /*27d0*/  IMAD.WIDE.U32 R8, R178, 0x40, RZ ;  /* 0x00000040b2087825 */ /* 0x002fc600078e00ff */
[----:B------:R-:W-:Y:S01]  /*27e0*/  @P0 LEA.HI.X R5, R2, c[0x0][0x224], R3, 0x1, P1 ;  /* 0x0000890002050a11 */ /* 0x000fe200008f0c03 */
[----:B------:R-:W-:Y:S01]  /*27f0*/  IMAD R10, R24, c[0x0][0x1e0], RZ ;  /* 0x00007800180a7a24 */ /* 0x000fe200078e02ff */
[----:B------:R-:W-:Y:S01]  /*2800*/  ISETP.GE.AND P1, PT, R6, 0x41, PT ;  /* 0x000000410600780c */ /* 0x000fe20003f26270 */
[----:B------:R-:W-:Y:S02]  /*2810*/  IMAD.WIDE.U32 R204, R40, c[0x0][0x1e0], RZ ;  /* 0x0000780028cc7a25 */ /* 0x000fe400078e00ff */
[----:B------:R-:W-:Y:S01]  /*2820*/  @!PT LDS RZ, [RZ] ;  /* 0x00000000fffff984 */ /* 0x000fe20000000800 */
[----:B------:R-:W-:Y:S01]  /*2830*/  @!PT LDS RZ, [RZ] ;  /* 0x00000000fffff984 */ /* 0x000fe20000000800 */
[----:B------:R-:W-:Y:S01]  /*2840*/  @!PT LDS RZ, [RZ] ;  /* 0x00000000fffff984 */ /* 0x000fe20000000800 */
[----:B------:R1:W-:Y:S02]  /*2850*/  @P0 LDGSTS.E.BYPASS.LTC128B.128 [R215+0x8100], [R4.64], !P5 ;  /* 0x0810000004d70fae */ /* 0x0003e4000e901d46 */
[----:B------:R-:W-:Y:S02]  /*2860*/  IMAD R10, R22, c[0x0][0x1e4], R10 ;  /* 0x00007900160a7a24 */ /* 0x000fe400078e020a */
[----:B------:R1:W-:Y:S01]  /*2870*/  @P0 LDGSTS.E.BYPASS.LTC128B.128 [R215+0xb900], [R4.64+0x80], !P4 ;  /* 0x0b90008004d70fae */ /* 0x0003e2000e101d46 */
[----:B------:R-:W-:-:S04]  /*2880*/  IMAD.WIDE.U32 R164, R178, 0x60, RZ ;  /* 0x00000060b2a47825 */ /* 0x000fc800078e00ff */
[----:B------:R-:W-:Y:S01]  /*2890*/  IMAD.MOV.U32 R162, RZ, RZ, c[0x0][0x280] ;  /* 0x0000a000ffa27624 */ /* 0x000fe200078e00ff */
[----:B------:R-:W-:Y:S01]  /*28a0*/  IADD3 R181, R165, UR4, RZ ;  /* 0x00000004a5b57c10 */ /* 0x000fe2000fffe0ff */
[----:B------:R-:W-:Y:S02]  /*28b0*/  IMAD.MOV.U32 R163, RZ, RZ, c[0x0][0x290] ;  /* 0x0000a400ffa37624 */ /* 0x000fe400078e00ff */
[C---:B------:R-:W-:Y:S01]  /*28c0*/  IMAD.SHL.U32 R190, R162.reuse, 0x20, RZ ;  /* 0x00000020a2be7824 */ /* 0x040fe200078e00ff */
[-C--:B------:R-:W-:Y:S01]  /*28d0*/  SHF.L.U64.HI R167, R162, R179.reuse, c[0x0][0x284] ;  /* 0x0000a100a2a77619 */ /* 0x080fe200000102b3 */
[C---:B------:R-:W-:Y:S01]  /*28e0*/  IMAD.SHL.U32 R191, R163.reuse, 0x20, RZ ;  /* 0x00000020a3bf7824 */ /* 0x040fe200078e00ff */
[----:B------:R-:W-:Y:S02]  /*28f0*/  SHF.L.U64.HI R168, R163, R179, c[0x0][0x294] ;  /* 0x0000a500a3a87619 */ /* 0x000fe400000102b3 */
[----:B-1----:R-:W-:-:S04]  /*2900*/  @P2 IADD3 R5, P0, R209, R2, RZ ;  /* 0x00000002d1052210 */ /* 0x002fc80007f1e0ff */
[----:B------:R-:W-:Y:S02]  /*2910*/  @P2 IADD3.X R7, R3, R187, RZ, P0, !PT ;  /* 0x000000bb03072210 */ /* 0x000fe400007fe4ff */
[----:B------:R-:W-:-:S04]  /*2920*/  @P2 LEA R4, P0, R5, c[0x0][0x220], 0x1 ;  /* 0x0000880005042a11 */ /* 0x000fc800078008ff */
[----:B------:R-:W-:-:S05]  /*2930*/  @P2 LEA.HI.X R5, R5, c[0x0][0x224], R7, 0x1, P0 ;  /* 0x0000890005052a11 */ /* 0x000fca00000f0c07 */
[----:B------:R1:W-:Y:S04]  /*2940*/  @P2 LDGSTS.E.BYPASS.LTC128B.128 [R216+0x9100], [R4.64], !P5 ;  /* 0x0910000004d82fae */ /* 0x0003e8000e901d46 */
[----:B------:R1:W-:Y:S02]  /*2950*/  @P2 LDGSTS.E.BYPASS.LTC128B.128 [R216+0xc900], [R4.64+0x80], !P4 ;  /* 0x0c90008004d82fae */ /* 0x0003e4000e101d46 */
[----:B-1----:R-:W-:-:S04]  /*2960*/  @P1 IADD3 R5, P0, R2, R8, RZ ;  /* 0x0000000802051210 */ /* 0x002fc80007f1e0ff */
[----:B------:R-:W-:Y:S01]  /*2970*/  @P1 IADD3.X R7, R3, UR5, R9, P0, !PT ;  /* 0x0000000503071c10 */ /* 0x000fe200087fe409 */
[----:B------:R-:W-:Y:S01]  /*2980*/  IMAD.WIDE.U32 R8, R22, c[0x0][0x1e0], RZ ;  /* 0x0000780016087a25 */ /* 0x000fe200078e00ff */
[----:B------:R-:W-:-:S04]  /*2990*/  @P1 LEA R4, P0, R5, c[0x0][0x220], 0x1 ;  /* 0x0000880005041a11 */ /* 0x000fc800078008ff */
[----:B------:R-:W-:Y:S02]  /*29a0*/  @P1 LEA.HI.X R5, R5, c[0x0][0x224], R7, 0x1, P0 ;  /* 0x0000890005051a11 */ /* 0x000fe400000f0c07 */
[----:B------:R-:W-:Y:S01]  /*29b0*/  ISETP.GT.AND P0, PT, R6, 0x60, PT ;  /* 0x000000600600780c */ /* 0x000fe20003f04270 */
[----:B------:R-:W-:Y:S02]  /*29c0*/  IMAD R6, R27, c[0x0][0x280], RZ ;  /* 0x0000a0001b067a24 */ /* 0x000fe400078e02ff */
[----:B------:R1:W-:Y:S02]  /*29d0*/  @P1 LDGSTS.E.BYPASS.LTC128B.128 [R216+0xa100], [R4.64], !P5 ;  /* 0x0a10000004d81fae */ /* 0x0003e4000e901d46 */
[C---:B------:R-:W-:Y:S02]  /*29e0*/  IMAD R16, R40.reuse, c[0x0][0x284], R6 ;  /* 0x0000a10028107a24 */ /* 0x040fe400078e0206 */
[----:B------:R-:W-:Y:S01]  /*29f0*/  IMAD.WIDE.U32 R6, R40, c[0x0][0x280], R28 ;  /* 0x0000a00028067a25 */ /* 0x000fe200078e001c */
[----:B------:R1:W-:Y:S03]  /*2a00*/  @P1 LDGSTS.E.BYPASS.LTC128B.128 [R216+0xd900], [R4.64+0x80], !P4 ;  /* 0x0d90008004d81fae */ /* 0x0003e6000e101d46 */
[----:B------:R-:W-:Y:S01]  /*2a10*/  IMAD.IADD R15, R7, 0x1, R16 ;  /* 0x00000001070f7824 */ /* 0x000fe200078e0210 */
[----:B------:R-:W-:Y:S01]  /*2a20*/  IADD3 R7, R9, R10, RZ ;  /* 0x0000000a09077210 */ /* 0x000fe20007ffe0ff */
[----:B------:R-:W-:-:S02]  /*2a30*/  IMAD R9, R27, c[0x0][0x290], RZ ;  /* 0x0000a4001b097a24 */ /* 0x000fc400078e02ff */
[----:B------:R-:W-:-:S04]  /*2a40*/  @P0 IMAD.WIDE.U32 R2, R178, 0x60, R2 ;  /* 0x00000060b2020825 */ /* 0x000fc800078e0002 */
[----:B------:R-:W-:Y:S01]  /*2a50*/  IMAD.MOV.U32 R14, RZ, RZ, R6 ;  /* 0x000000ffff0e7224 */ /* 0x000fe200078e0006 */
[----:B------:R-:W-:Y:S01]  /*2a60*/  @P0 IADD3 R17, R3, UR4, RZ ;  /* 0x0000000403110c10 */ /* 0x000fe2000fffe0ff */
[----:B------:R-:W-:-:S04]  /*2a70*/  IMAD.WIDE.U32 R10, R40, c[0x0][0x290], R28 ;  /* 0x0000a400280a7a25 */ /* 0x000fc800078e001c */
[----:B------:R-:W-:Y:S02]  /*2a80*/  IMAD R9, R40, c[0x0][0x294], R9 ;  /* 0x0000a50028097a24 */ /* 0x000fe400078e0209 */
[----:B------:R-:W-:Y:S01]  /*2a90*/  IMAD.MOV.U32 R6, RZ, RZ, R8 ;  /* 0x000000ffff067224 */ /* 0x000fe200078e0008 */
[C---:B------:R-:W-:Y:S01]  /*2aa0*/  @P0 LEA R8, P1, R2.reuse, c[0x0][0x220], 0x1 ;  /* 0x0000880002080a11 */ /* 0x040fe200078208ff */
[----:B------:R-:W-:Y:S01]  /*2ab0*/  IMAD.IADD R3, R9, 0x1, R13 ;  /* 0x0000000109037824 */ /* 0x000fe200078e020d */
[----:B------:R-:W-:Y:S01]  /*2ac0*/  IADD3 R11, R11, R9, RZ ;  /* 0x000000090b0b7210 */ /* 0x000fe20007ffe0ff */
[C---:B------:R-:W-:Y:S01]  /*2ad0*/  IMAD.WIDE.U32 R6, R39.reuse, c[0x0][0x1e8], R6 ;  /* 0x00007a0027067a25 */ /* 0x040fe200078e0006 */
[----:B------:R-:W-:Y:S02]  /*2ae0*/  @P0 LEA.HI.X R9, R2, c[0x0][0x224], R17, 0x1, P1 ;  /* 0x0000890002090a11 */ /* 0x000fe400008f0c11 */
[----:B------:R-:W-:Y:S01]  /*2af0*/  MOV R2, R12 ;  /* 0x0000000c00027202 */ /* 0x000fe20000000f00 */
[----:B-1----:R-:W-:Y:S01]  /*2b00*/  IMAD.WIDE.U32 R4, R40, c[0x0][0x280], R36 ;  /* 0x0000a00028047a25 */ /* 0x002fe200078e0024 */
[----:B------:R-:W-:Y:S01]  /*2b10*/  SHF.R.S32.HI R12, RZ, 0x1f, R33 ;  /* 0x0000001fff0c7819 */ /* 0x000fe20000011421 */
[----:B------:R1:W-:Y:S01]  /*2b20*/  @P0 LDGSTS.E.BYPASS.LTC128B.128 [R216+0xb100], [R8.64], !P5 ;  /* 0x0b10000008d80fae */ /* 0x0003e2000e901d46 */
[----:B------:R-:W-:Y:S01]  /*2b30*/  SHF.R.S32.HI R13, RZ, 0x1f, R34 ;  /* 0x0000001fff0d7819 */ /* 0x000fe20000011422 */
[----:B------:R-:W-:Y:S01]  /*2b40*/  IMAD.IADD R5, R16, 0x1, R5 ;  /* 0x0000000110057824 */ /* 0x000fe200078e0205 */
[----:B------:R-:W-:Y:S01]  /*2b50*/  LEA.HI R12, R12, R33, RZ, 0x3 ;  /* 0x000000210c0c7211 */ /* 0x000fe200078f18ff */
[----:B------:R1:W-:Y:S01]  /*2b60*/  @P0 LDGSTS.E.BYPASS.LTC128B.128 [R216+0xe900], [R8.64+0x80], !P4 ;  /* 0x0e90008008d80fae */ /* 0x0003e2000e101d46 */
[----:B------:R-:W-:Y:S01]  /*2b70*/  IMAD R7, R39, c[0x0][0x1ec], R7 ;  /* 0x00007b0027077a24 */ /* 0x000fe200078e0207 */
[----:B------:R-:W-:Y:S01]  /*2b80*/  LEA.HI R13, R13, R34, RZ, 0x3 ;  /* 0x000000220d0d7211 */ /* 0x000fe200078f18ff */
[----:B-----5:R-:W-:Y:S01]  /*2b90*/  IMAD.WIDE.U32 R108, R145, c[0x0][0x280], R14 ;  /* 0x0000a000916c7a25 */ /* 0x020fe200078e000e */
[----:B------:R-:W-:Y:S01]  /*2ba0*/  SHF.L.U32 R17, R12, 0x6, RZ ;  /* 0x000000060c117819 */ /* 0x000fe200000006ff */
[----:B------:R-:W0:Y:S01]  /*2bb0*/  LDGDEPBAR ;  /* 0x00000000000079af */ /* 0x000e220000000000 */
[----:B------:R-:W-:Y:S01]  /*2bc0*/  WARPSYNC 0xffffffff ;  /* 0xffffffff00007948 */ /* 0x000fe20003800000 */
[----:B------:R-:W-:Y:S01]  /*2bd0*/  IMAD.SHL.U32 R19, R13, 0x40, RZ ;  /* 0x000000400d137824 */ /* 0x000fe200078e00ff */
[----:B------:R-:W-:Y:S01]  /*2be0*/  LOP3.LUT R17, R17, 0xfffffe00, RZ, 0xc0, !PT ;  /* 0xfffffe0011117812 */ /* 0x000fe200078ec0ff */
[----:B------:R-:W-:-:S03]  /*2bf0*/  IMAD.WIDE.U32 R104, R145, c[0x0][0x280], R4 ;  /* 0x0000a00091687a25 */ /* 0x000fc600078e0004 */
[----:B------:R-:W-:Y:S01]  /*2c00*/  LOP3.LUT R19, R19, 0xfffffe00, RZ, 0xc0, !PT ;  /* 0xfffffe0013137812 */ /* 0x000fe200078ec0ff */
[----:B------:R-:W-:-:S04]  /*2c10*/  IMAD.WIDE.U32 R102, R145, c[0x0][0x290], R2 ;  /* 0x0000a40091667a25 */ /* 0x000fc800078e0002 */
[----:B------:R-:W-:Y:S01]  /*2c20*/  IMAD.WIDE.U32 R106, R145, c[0x0][0x290], R10 ;  /* 0x0000a400916a7a25 */ /* 0x000fe200078e000a */
[----:B-1----:R-:W-:Y:S02]  /*2c30*/  SHF.R.S32.HI R9, RZ, 0x1f, R35 ;  /* 0x0000001fff097819 */ /* 0x002fe40000011423 */
[----:B------:R-:W-:Y:S02]  /*2c40*/  SHF.R.S32.HI R8, RZ, 0x1f, R145 ;  /* 0x0000001fff087819 */ /* 0x000fe40000011491 */
[----:B------:R-:W-:Y:S01]  /*2c50*/  LEA.HI R16, R9, R35, RZ, 0x3 ;  /* 0x0000002309107211 */ /* 0x000fe200078f18ff */
[----:B------:R-:W-:Y:S02]  /*2c60*/  IMAD R9, R27, c[0x0][0x1e0], RZ ;  /* 0x000078001b097a24 */ /* 0x000fe400078e02ff */
[----:B------:R-:W-:Y:S02]  /*2c70*/  IMAD R20, R8, c[0x0][0x290], RZ ;  /* 0x0000a40008147a24 */ /* 0x000fe400078e02ff */
[----:B------:R-:W-:-:S02]  /*2c80*/  IMAD R18, R40, c[0x0][0x1e4], R9 ;  /* 0x0000790028127a24 */ /* 0x000fc400078e0209 */
[----:B------:R-:W-:Y:S02]  /*2c90*/  IMAD.SHL.U32 R16, R16, 0x40, RZ ;  /* 0x0000004010107824 */ /* 0x000fe400078e00ff */
[----:B------:R-:W-:Y:S01]  /*2ca0*/  IMAD R12, R145, c[0x0][0x294], R20 ;  /* 0x0000a500910c7a24 */ /* 0x000fe200078e0214 */
[----:B------:R-:W-:Y:S01]  /*2cb0*/  IADD3 R139, R205, R18, RZ ;  /* 0x00000012cd8b7210 */ /* 0x000fe20007ffe0ff */
[----:B------:R-:W-:Y:S01]  /*2cc0*/  IMAD R21, R8, c[0x0][0x280], RZ ;  /* 0x0000a00008157a24 */ /* 0x000fe200078e02ff */
[----:B------:R-:W-:Y:S01]  /*2cd0*/  LOP3.LUT R20, R16, 0xfffffe00, RZ, 0xc0, !PT ;  /* 0xfffffe0010147812 */ /* 0x000fe200078ec0ff */
[----:B------:R-:W-:Y:S01]  /*2ce0*/  IMAD.IADD R118, R107, 0x1, R12 ;  /* 0x000000016b767824 */ /* 0x000fe200078e020c */
[----:B------:R-:W-:Y:S01]  /*2cf0*/  SHF.L.U32 R8, R210, 0x1, RZ ;  /* 0x00000001d2087819 */ /* 0x000fe200000006ff */
[----:B------:R-:W-:Y:S01]  /*2d00*/  IMAD R13, R145, c[0x0][0x284], R21 ;  /* 0x0000a100910d7a24 */ /* 0x000fe200078e0215 */
[----:B------:R-:W-:-:S04]  /*2d10*/  IADD3 R116, R12, R103, RZ ;  /* 0x000000670c747210 */ /* 0x000fc80007ffe0ff */
[----:B------:R-:W-:Y:S02]  /*2d20*/  IADD3 R120, R109, R13, RZ ;  /* 0x0000000d6d787210 */ /* 0x000fe40007ffe0ff */
[----:B------:R-:W-:Y:S02]  /*2d30*/  IADD3 R117, R13, R105, RZ ;  /* 0x000000690d757210 */ /* 0x000fe40007ffe0ff */
[----:B---3--:R-:W-:Y:S01]  /*2d40*/  @P3 SHF.R.S32.HI R9, RZ, 0x1f, R23 ;  /* 0x0000001fff093819 */ /* 0x008fe20000011417 */
[----:B------:R-:W-:Y:S02]  /*2d50*/  @!P3 IMAD.MOV.U32 R9, RZ, RZ, R146 ;  /* 0x000000ffff09b224 */ /* 0x000fe400078e0092 */
[----:B------:R-:W-:-:S03]  /*2d60*/  @!P3 IMAD.MOV.U32 R23, RZ, RZ, R42 ;  /* 0x000000ffff17b224 */ /* 0x000fc600078e002a */
        /* <DEDUP_REMOVED lines=8> */
[----:B--2---:R-:W-:Y:S01]  /*2df0*/  ISETP.GE.AND P0, PT, R36, c[0x0][0x27c], PT ;  /* 0x00009f0024007a0c */ /* 0x004fe20003f06270 */
[C---:B------:R-:W-:Y:S01]  /*2e00*/  IMAD.WIDE.U32 R2, R39.reuse, c[0x0][0x210], R36 ;  /* 0x0000840027027a25 */ /* 0x040fe200078e0024 */
[----:B------:R-:W-:Y:S01]  /*2e10*/  ISETP.GE.AND P2, PT, R210, 0x1, PT ;  /* 0x00000001d200780c */ /* 0x000fe20003f46270 */
[----:B------:R-:W-:Y:S01]  /*2e20*/  ULDC.U8 UR8, c[0x0][0x298] ;  /* 0x0000a60000087ab9 */ /* 0x000fe20000000000 */
[----:B------:R-:W-:Y:S01]  /*2e30*/  SEL R4, RZ, c[0x0][0x27c], !P0 ;  /* 0x00009f00ff047a07 */ /* 0x000fe20004000000 */
[C---:B------:R-:W-:Y:S01]  /*2e40*/  IMAD R5, R39.reuse, c[0x0][0x214], R3 ;  /* 0x0000850027057a24 */ /* 0x040fe200078e0203 */
[----:B------:R-:W-:Y:S01]  /*2e50*/  LOP3.LUT R38, R38, 0xfffffff7, RZ, 0xc0, !PT ;  /* 0xfffffff726267812 */ /* 0x000fe200078ec0ff */
[----:B------:R-:W-:Y:S01]  /*2e60*/  IMAD.WIDE.U32 R6, R39, c[0x0][0x260], R36 ;  /* 0x0000980027067a25 */ /* 0x000fe200078e0024 */
[----:B------:R-:W-:Y:S01]  /*2e70*/  BAR.SYNC.DEFER_BLOCKING 0x0 ;  /* 0x0000000000007b1d */ /* 0x000fe20000010000 */
[----:B------:R-:W-:Y:S02]  /*2e80*/  IADD3 R142, P1, R40, R22, RZ ;  /* 0x00000016288e7210 */ /* 0x000fe40007f3e0ff */
[----:B------:R-:W-:Y:S01]  /*2e90*/  IMAD.IADD R3, R36, 0x1, R4 ;  /* 0x0000000124037824 */ /* 0x000fe200078e0204 */
[----:B------:R-:W-:Y:S01]  /*2ea0*/  SHF.L.U32 R188, R162, 0x6, RZ ;  /* 0x00000006a2bc7819 */ /* 0x000fe200000006ff */
[----:B------:R-:W-:Y:S01]  /*2eb0*/  IMAD.MOV.U32 R4, RZ, RZ, R2 ;  /* 0x000000ffff047224 */ /* 0x000fe200078e0002 */
[----:B------:R-:W-:Y:S01]  /*2ec0*/  @P0 IADD3 R8, -R8, c[0x0][0x1d4], RZ ;  /* 0x0000750008080a10 */ /* 0x000fe20007ffe1ff */
[----:B------:R-:W-:Y:S01]  /*2ed0*/  IMAD R11, R18, c[0x0][0x218], RZ ;  /* 0x00008600120b7a24 */ /* 0x000fe200078e02ff */
[----:B------:R-:W-:Y:S01]  /*2ee0*/  SHF.R.S32.HI R9, RZ, 0x1f, R3 ;  /* 0x0000001fff097819 */ /* 0x000fe20000011403 */
[C---:B------:R-:W-:Y:S01]  /*2ef0*/  IMAD.WIDE.U32 R100, R16.reuse, c[0x0][0x218], R4 ;  /* 0x0000860010647a25 */ /* 0x040fe200078e0004 */
[----:B------:R-:W-:Y:S01]  /*2f00*/  SHF.R.S32.HI R10, RZ, 0x1f, R8 ;  /* 0x0000001fff0a7819 */ /* 0x000fe20000011408 */
[----:B------:R-:W-:Y:S01]  /*2f10*/  ULDC UR10, c[0x0][0x1e4] ;  /* 0x00007900000a7ab9 */ /* 0x000fe20000000800 */
[-C--:B------:R-:W-:Y:S01]  /*2f20*/  LEA.HI R2, R9, R3.reuse, RZ, 0x3 ;  /* 0x0000000309027211 */ /* 0x080fe200078f18ff */
[----:B------:R-:W-:Y:S01]  /*2f30*/  IMAD R7, R39, c[0x0][0x264], R7 ;  /* 0x0000990027077a24 */ /* 0x000fe200078e0207 */
[----:B------:R-:W-:Y:S01]  /*2f40*/  LEA.HI R3, R9, R3, RZ, 0x6 ;  /* 0x0000000309037211 */ /* 0x000fe200078f30ff */
[----:B------:R-:W-:Y:S01]  /*2f50*/  IMAD R18, R16, c[0x0][0x21c], R11 ;  /* 0x0000870010127a24 */ /* 0x000fe200078e020b */
[----:B------:R-:W-:Y:S01]  /*2f60*/  LEA.HI R10, R10, R8, RZ, 0x4 ;  /* 0x000000080a0a7211 */ /* 0x000fe200078f20ff */
[----:B------:R-:W-:Y:S01]  /*2f70*/  IMAD R8, R25, c[0x0][0x268], RZ ;  /* 0x00009a0019087a24 */ /* 0x000fe200078e02ff */
[----:B------:R-:W-:Y:S01]  /*2f80*/  LOP3.LUT R5, R159, 0x38, R2, 0xf8, !PT ;  /* 0x000000389f057812 */ /* 0x000fe200078ef802 */
[----:B------:R-:W-:Y:S01]  /*2f90*/  IMAD.WIDE.U32 R98, R26, c[0x0][0x268], R6 ;  /* 0x00009a001a627a25 */ /* 0x000fe200078e0006 */
[----:B------:R-:W-:Y:S01]  /*2fa0*/  SHF.R.S32.HI R3, RZ, 0x6, R3 ;  /* 0x00000006ff037819 */ /* 0x000fe20000011403 */
[----:B------:R-:W-:Y:S01]  /*2fb0*/  UMOV UR9, 0x60 ;  /* 0x0000006000097882 */ /* 0x000fe20000000000 */
[----:B------:R-:W-:Y:S01]  /*2fc0*/  LOP3.LUT R4, R154, 0x38, R2, 0xf8, !PT ;  /* 0x000000389a047812 */ /* 0x000fe200078ef802 */
[----:B------:R-:W-:Y:S01]  /*2fd0*/  IMAD R15, R26, c[0x0][0x26c], R8 ;  /* 0x00009b001a0f7a24 */ /* 0x000fe200078e0208 */
[----:B------:R-:W-:Y:S01]  /*2fe0*/  SHF.R.S32.HI R9, RZ, 0x4, R10 ;  /* 0x00000004ff097819 */ /* 0x000fe2000001140a */
[----:B------:R-:W-:Y:S01]  /*2ff0*/  IMAD R10, R3, 0x1c00, R20 ;  /* 0x00001c00030a7824 */ /* 0x000fe200078e0214 */
[----:B------:R-:W-:Y:S01]  /*3000*/  LOP3.LUT R8, R5, R199, RZ, 0x3c, !PT ;  /* 0x000000c705087212 */ /* 0x000fe200078e3cff */
[C---:B------:R-:W-:Y:S01]  /*3010*/  IMAD R11, R3.reuse, 0x1c00, R169 ;  /* 0x00001c00030b7824 */ /* 0x040fe200078e02a9 */
[----:B------:R-:W-:Y:S01]  /*3020*/  LOP3.LUT R5, R4, R30, RZ, 0x3c, !PT ;  /* 0x0000001e04057212 */ /* 0x000fe200078e3cff */
[----:B------:R-:W-:Y:S01]  /*3030*/  ULDC UR5, c[0x0][0x284] ;  /* 0x0000a10000057ab9 */ /* 0x000fe20000000800 */
[----:B------:R-:W-:Y:S01]  /*3040*/  LEA.HI.SX32 R4, R2, R9, 0x1d ;  /* 0x0000000902047211 */ /* 0x000fe200078feaff */
[----:B------:R-:W-:Y:S01]  /*3050*/  IMAD R9, R3, 0x1c00, R19 ;  /* 0x00001c0003097824 */ /* 0x000fe200078e0213 */
[----:B------:R-:W-:Y:S01]  /*3060*/  LOP3.LUT R7, R158, 0x38, R2, 0xf8, !PT ;  /* 0x000000389e077812 */ /* 0x000fe200078ef802 */
[----:B------:R-:W-:Y:S01]  /*3070*/  IMAD.IADD R13, R10, 0x1, R5 ;  /* 0x000000010a0d7824 */ /* 0x000fe200078e0205 */
[----:B------:R-:W-:Y:S01]  /*3080*/  SHF.R.S32.HI R5, RZ, 0x1f, R4 ;  /* 0x0000001fff057819 */ /* 0x000fe20000011404 */
[----:B------:R-:W-:Y:S01]  /*3090*/  IMAD.SHL.U32 R94, R4, 0x8, RZ ;  /* 0x00000008045e7824 */ /* 0x000fe200078e00ff */
[----:B------:R-:W-:Y:S01]  /*30a0*/  IADD3 R14, R11, R8, RZ ;  /* 0x000000080b0e7210 */ /* 0x000fe20007ffe0ff */
[----:B------:R-:W-:Y:S01]  /*30b0*/  IMAD R8, R3, 0x1c00, R17 ;  /* 0x00001c0003087824 */ /* 0x000fe200078e0211 */
[----:B------:R-:W-:Y:S01]  /*30c0*/  LEA.HI R3, R5, R4, RZ, 0x3 ;  /* 0x0000000405037211 */ /* 0x000fe200078f18ff */
[----:B------:R-:W-:Y:S01]  /*30d0*/  ULDC UR4, c[0x0][0x294] ;  /* 0x0000a50000047ab9 */ /* 0x000fe20000000800 */
[----:B------:R-:W-:Y:S01]  /*30e0*/  ISETP.NE.AND P0, PT, RZ, UR8, PT ;  /* 0x00000008ff007c0c */ /* 0x000fe2000bf05270 */
[----:B------:R-:W-:Y:S01]  /*30f0*/  IMAD.MOV.U32 R177, RZ, RZ, 0x6 ;  /* 0x00000006ffb17424 */ /* 0x000fe200078e00ff */
[----:B------:R-:W-:Y:S01]  /*3100*/  LOP3.LUT R6, R155, 0x38, R2, 0xf8, !PT ;  /* 0x000000389b067812 */ /* 0x000fe200078ef802 */
[----:B------:R-:W-:Y:S01]  /*3110*/  UIMAD UR10, UR10, 0x60, URZ ;  /* 0x000000600a0a78a4 */ /* 0x000fe2000f8e023f */
[----:B------:R-:W-:Y:S01]  /*3120*/  LOP3.LUT R5, R7, R32, RZ, 0x3c, !PT ;  /* 0x0000002007057212 */ /* 0x000fe200078e3cff */
[----:B------:R-:W-:Y:S01]  /*3130*/  UIMAD UR5, UR9, UR5, URZ ;  /* 0x00000005090572a4 */ /* 0x000fe2000f8e023f */
[----:B------:R-:W-:Y:S01]  /*3140*/  @P2 LOP3.LUT R38, R38, 0x8, RZ, 0xfc, !PT ;  /* 0x0000000826262812 */ /* 0x000fe200078efcff */
[----:B------:R-:W-:Y:S01]  /*3150*/  UIMAD UR4, UR9, UR4, URZ ;  /* 0x00000004090472a4 */ /* 0x000fe2000f8e023f */
[----:B------:R-:W-:Y:S01]  /*3160*/  LOP3.LUT R6, R6, R31, RZ, 0x3c, !PT ;  /* 0x0000001f06067212 */ /* 0x000fe200078e3cff */
[----:B------:R-:W-:Y:S01]  /*3170*/  IMAD.IADD R11, R8, 0x1, R5 ;  /* 0x00000001080b7824 */ /* 0x000fe200078e0205 */
[----:B------:R-:W-:Y:S01]  /*3180*/  SHF.R.S32.HI R3, RZ, 0x3, R3 ;  /* 0x00000003ff037819 */ /* 0x000fe20000011403 */
[----:B------:R-:W-:Y:S01]  /*3190*/  IMAD R173, R148, c[0x0][0x1e4], RZ ;  /* 0x0000790094ad7a24 */ /* 0x000fe200078e02ff */
[--C-:B------:R-:W-:Y:S01]  /*31a0*/  LOP3.LUT R4, R154, 0x38, R94.reuse, 0xf8, !PT ;  /* 0x000000389a047812 */ /* 0x100fe200078ef85e */
[----:B------:R-:W-:Y:S01]  /*31b0*/  IMAD R174, R148, c[0x0][0x284], RZ ;  /* 0x0000a10094ae7a24 */ /* 0x000fe200078e02ff */
[----:B------:R-:W-:Y:S01]  /*31c0*/  LOP3.LUT R5, R158, 0x38, R94, 0xf8, !PT ;  /* 0x000000389e057812 */ /* 0x000fe200078ef85e */
[----:B------:R-:W-:Y:S01]  /*31d0*/  IMAD R8, R3, 0x1c00, R19 ;  /* 0x00001c0003087824 */ /* 0x000fe200078e0213 */
[----:B------:R-:W-:Y:S01]  /*31e0*/  IADD3 R12, R9, R6, RZ ;  /* 0x00000006090c7210 */ /* 0x000fe20007ffe0ff */
[----:B------:R-:W-:Y:S01]  /*31f0*/  IMAD R9, R3, 0x1c00, R20 ;  /* 0x00001c0003097824 */ /* 0x000fe200078e0214 */
[----:B------:R-:W-:Y:S01]  /*3200*/  LOP3.LUT R4, R4, R30, RZ, 0x3c, !PT ;  /* 0x0000001e04047212 */ /* 0x000fe200078e3cff */
[----:B------:R-:W-:Y:S01]  /*3210*/  IMAD R175, R148, c[0x0][0x294], RZ ;  /* 0x0000a50094af7a24 */ /* 0x000fe200078e02ff */
[----:B------:R-:W-:Y:S01]  /*3220*/  LOP3.LUT R38, R38, 0xfffffffb, RZ, 0xc0, !PT ;  /* 0xfffffffb26267812 */ /* 0x000fe200078ec0ff */
[----:B------:R-:W-:Y:S01]  /*3230*/  IMAD.WIDE.U32 R152, R148, c[0x0][0x1e0], RZ ;  /* 0x0000780094987a25 */ /* 0x000fe200078e00ff */
[----:B------:R-:W-:-:S02]  /*3240*/  LOP3.LUT R6, R155, 0x38, R94, 0xf8, !PT ;  /* 0x000000389b067812 */ /* 0x000fc400078ef85e */
[----:B------:R-:W-:Y:S01]  /*3250*/  LOP3.LUT R10, R5, R32, RZ, 0x3c, !PT ;  /* 0x00000020050a7212 */ /* 0x000fe200078e3cff */
[----:B------:R-:W-:Y:S01]  /*3260*/  IMAD.IADD R9, R9, 0x1, R4 ;  /* 0x0000000109097824 */ /* 0x000fe200078e0204 */
[----:B------:R-:W-:Y:S01]  /*3270*/  LOP3.LUT R5, R159, 0x38, R94, 0xf8, !PT ;  /* 0x000000389f057812 */ /* 0x000fe200078ef85e */
[C---:B------:R-:W-:Y:S01]  /*3280*/  IMAD R4, R3.reuse, 0x1c00, R169 ;  /* 0x00001c0003047824 */ /* 0x040fe200078e02a9 */
[----:B------:R-:W-:Y:S01]  /*3290*/  @P0 LOP3.LUT R38, R38, 0x4, RZ, 0xfc, !PT ;  /* 0x0000000426260812 */ /* 0x000fe200078efcff */
[----:B------:R-:W-:Y:S01]  /*32a0*/  IMAD.WIDE.U32 R150, R148, c[0x0][0x280], RZ ;  /* 0x0000a00094967a25 */ /* 0x000fe200078e00ff */
[----:B------:R-:W-:Y:S02]  /*32b0*/  LOP3.LUT R7, R6, R31, RZ, 0x3c, !PT ;  /* 0x0000001f06077212 */ /* 0x000fe400078e3cff */
[----:B------:R-:W-:Y:S01]  /*32c0*/  MOV R16, c[0x0][0x1e0] ;  /* 0x0000780000107a02 */ /* 0x000fe20000000f00 */
[----:B------:R-:W-:Y:S01]  /*32d0*/  IMAD R6, R3, 0x1c00, R17 ;  /* 0x00001c0003067824 */ /* 0x000fe200078e0211 */
[----:B------:R-:W-:Y:S01]  /*32e0*/  LOP3.LUT R3, R5, R199, RZ, 0x3c, !PT ;  /* 0x000000c705037212 */ /* 0x000fe200078e3cff */
[----:B------:R1:W-:Y:S01]  /*32f0*/  STL [R1+0x28], R38 ;  /* 0x0000282601007387 */ /* 0x0003e20000100800 */
[----:B------:R-:W-:Y:S01]  /*3300*/  IADD3 R8, R8, R7, RZ ;  /* 0x0000000708087210 */ /* 0x000fe20007ffe0ff */
[----:B------:R-:W-:Y:S01]  /*3310*/  IMAD.IADD R10, R6, 0x1, R10 ;  /* 0x00000001060a7824 */ /* 0x000fe200078e020a */
[----:B------:R-:W-:Y:S01]  /*3320*/  SHF.R.S32.HI R5, RZ, 0x1f, R34 ;  /* 0x0000001fff057819 */ /* 0x000fe20000011422 */
[----:B------:R-:W-:Y:S01]  /*3330*/  IMAD.IADD R7, R4, 0x1, R3 ;  /* 0x0000000104077824 */ /* 0x000fe200078e0203 */
[----:B------:R-:W-:Y:S01]  /*3340*/  SHF.R.S32.HI R3, RZ, 0x1f, R35 ;  /* 0x0000001fff037819 */ /* 0x000fe20000011423 */
[----:B------:R-:W-:Y:S01]  /*3350*/  IMAD.WIDE.U32 R192, R33, c[0x0][0x1e0], RZ ;  /* 0x0000780021c07a25 */ /* 0x000fe200078e00ff */
[----:B------:R-:W-:-:S02]  /*3360*/  SHF.R.S32.HI R6, RZ, 0x1f, R33 ;  /* 0x0000001fff067819 */ /* 0x000fc40000011421 */
[----:B------:R-:W-:Y:S01]  /*3370*/  LOP3.LUT R111, R2, 0xfffffff8, RZ, 0xc0, !PT ;  /* 0xfffffff8026f7812 */ /* 0x000fe200078ec0ff */
[----:B------:R-:W-:Y:S01]  /*3380*/  IMAD R4, R3, c[0x0][0x1e0], RZ ;  /* 0x0000780003047a24 */ /* 0x000fe200078e02ff */
[----:B------:R-:W-:Y:S01]  /*3390*/  ISETP.GE.AND P6, PT, R36, c[0x0][0x1d4], PT ;  /* 0x0000750024007a0c */ /* 0x000fe20003fc6270 */
[----:B------:R-:W-:Y:S01]  /*33a0*/  IMAD R3, R5, c[0x0][0x1e0], RZ ;  /* 0x0000780005037a24 */ /* 0x000fe200078e02ff */
[----:B------:R-:W-:Y:S01]  /*33b0*/  SHF.L.U64.HI R179, R16, R179, c[0x0][0x1e4] ;  /* 0x0000790010b37619 */ /* 0x000fe200000102b3 */
[----:B------:R-:W-:Y:S01]  /*33c0*/  IMAD R5, R6, c[0x0][0x1e0], RZ ;  /* 0x0000780006057a24 */ /* 0x000fe200078e02ff */
[----:B------:R-:W-:Y:S01]  /*33d0*/  IADD3 R174, R151, R174, RZ ;  /* 0x000000ae97ae7210 */ /* 0x000fe20007ffe0ff */
[----:B------:R-:W-:Y:S01]  /*33e0*/  IMAD R6, R35, c[0x0][0x1e4], R4 ;  /* 0x0000790023067a24 */ /* 0x000fe200078e0204 */
[----:B------:R-:W-:Y:S01]  /*33f0*/  SHF.L.U32 R206, R16, 0x5, RZ ;  /* 0x0000000510ce7819 */ /* 0x000fe200000006ff */
[C---:B------:R-:W-:Y:S01]  /*3400*/  IMAD.WIDE.U32 R184, R162.reuse, 0x60, RZ ;  /* 0x00000060a2b87825 */ /* 0x040fe200078e00ff */
[----:B------:R-:W-:-:S02]  /*3410*/  SHF.L.U64.HI R162, R162, R177, c[0x0][0x284] ;  /* 0x0000a100a2a27619 */ /* 0x000fc400000102b1 */
[----:B------:R-:W-:Y:S01]  /*3420*/  SHF.R.S32.HI R114, RZ, 0x1f, R111 ;  /* 0x0000001fff727819 */ /* 0x000fe2000001146f */
[----:B------:R-:W-:Y:S01]  /*3430*/  IMAD.WIDE.U32 R182, R163, 0x60, RZ ;  /* 0x00000060a3b67825 */ /* 0x000fe200078e00ff */
[----:B------:R-:W-:Y:S02]  /*3440*/  IADD3 R121, R185, UR5, RZ ;  /* 0x00000005b9797c10 */ /* 0x000fe4000fffe0ff */
[----:B------:R-:W-:Y:S01]  /*3450*/  SHF.R.S32.HI R112, RZ, 0x1f, R94 ;  /* 0x0000001fff707819 */ /* 0x000fe2000001145e */
[----:B------:R-:W-:Y:S01]  /*3460*/  IMAD.WIDE.U32 R160, R16, 0x60, RZ ;  /* 0x0000006010a07825 */ /* 0x000fe200078e00ff */
[----:B------:R-:W-:Y:S02]  /*3470*/  IADD3 R122, R183, UR4, RZ ;  /* 0x00000004b77a7c10 */ /* 0x000fe4000fffe0ff */
[----:B------:R-:W-:Y:S01]  /*3480*/  SHF.L.U32 R135, R14, 0x1, RZ ;  /* 0x000000010e877819 */ /* 0x000fe200000006ff */
[----:B------:R-:W-:Y:S01]  /*3490*/  IMAD R4, R33, c[0x0][0x1e4], R5 ;  /* 0x0000790021047a24 */ /* 0x000fe200078e0205 */
[----:B------:R-:W-:Y:S01]  /*34a0*/  IADD3 R172, R161, UR10, RZ ;  /* 0x0000000aa1ac7c10 */ /* 0x000fe2000fffe0ff */
[----:B------:R-:W-:Y:S01]  /*34b0*/  IMAD.WIDE.U32 R148, R148, c[0x0][0x290], RZ ;  /* 0x0000a40094947a25 */ /* 0x000fe200078e00ff */
[----:B------:R-:W-:-:S02]  /*34c0*/  SHF.L.U32 R132, R11, 0x1, RZ ;  /* 0x000000010b847819 */ /* 0x000fc400000006ff */
[----:B------:R-:W-:Y:S01]  /*34d0*/  IADD3 R136, R193, R4, RZ ;  /* 0x00000004c1887210 */ /* 0x000fe20007ffe0ff */
[----:B------:R-:W-:Y:S01]  /*34e0*/  IMAD.WIDE.U32 R202, R35, c[0x0][0x1e0], RZ ;  /* 0x0000780023ca7a25 */ /* 0x000fe200078e00ff */
[----:B------:R-:W-:-:S03]  /*34f0*/  SHF.L.U32 R128, R10, 0x1, RZ ;  /* 0x000000010a807819 */ /* 0x000fc600000006ff */
        /* <DEDUP_REMOVED lines=19> */
[----:B-1----:R-:W-:Y:S02]  /*3630*/  IMAD.SHL.U32 R123, R7, 0x2, RZ ;  /* 0x00000002077b7824 */ /* 0x002fe400078e00ff */
.L_x_1191:
[----:B------:R-:W-:Y:S01]  /*3640*/  SHF.R.S32.HI R96, RZ, 0x1f, R41 ;  /* 0x0000001fff607819 */ /* 0x000fe20000011429 */
[----:B-1----:R1:W5:Y:S01]  /*3650*/  LDL R211, [R1+0x28] ;  /* 0x0000280001d37983 */ /* 0x0023620000100800 */
[----:B------:R-:W-:Y:S01]  /*3660*/  ISETP.GE.AND P2, PT, R210, 0x1, PT ;  /* 0x00000001d200780c */ /* 0x000fe20003f46270 */
[----:B------:R-:W-:Y:S04]  /*3670*/  DEPBAR.LE SB0, 0x0 ;  /* 0x000080000000791a */ /* 0x000fe80000000000 */
[----:B------:R-:W-:Y:S01]  /*3680*/  WARPSYNC 0xffffffff ;  /* 0xffffffff00007948 */ /* 0x000fe20003800000 */
[----:B------:R-:W-:Y:S01]  /*3690*/  BAR.SYNC.DEFER_BLOCKING 0x0 ;  /* 0x0000000000007b1d */ /* 0x000fe20000010000 */
[-C--:B------:R-:W-:Y:S02]  /*36a0*/  IMAD R2, R173, R41.reuse, RZ ;  /* 0x00000029ad027224 */ /* 0x080fe400078e02ff */
[----:B------:R-:W-:Y:S04]  /*36b0*/  IMAD.WIDE.U32 R78, R152, R41, RZ ;  /* 0x00000029984e7225 */ /* 0x000fe800078e00ff */
[----:B------:R-:W-:Y:S01]  /*36c0*/  IMAD R2, R96, R152, R2 ;  /* 0x0000009860027224 */ /* 0x000fe200078e0202 */
[-C--:B------:R-:W-:Y:S03]  /*36d0*/  IADD3 R3, P1, P0, R119, R78.reuse, R206 ;  /* 0x0000004e77037210 */ /* 0x080fe6000783e0ce */
[----:B------:R-:W-:Y:S05]  /*36e0*/  IMAD.IADD R85, R79, 0x1, R2 ;  /* 0x000000014f557824 */ /* 0x000fea00078e0202 */
[-C--:B------:R-:W-:Y:S02]  /*36f0*/  IADD3.X R7, R115, R85.reuse, R179, P1, P0 ;  /* 0x0000005573077210 */ /* 0x080fe40000fe04b3 */
[-C--:B------:R-:W-:Y:S04]  /*3700*/  IADD3 R4, P1, P0, R119, R78.reuse, R207 ;  /* 0x0000004e77047210 */ /* 0x080fe8000783e0cf */
[-C--:B------:R-:W-:Y:S02]  /*3710*/  IADD3.X R8, R115, R85.reuse, R177, P1, P0 ;  /* 0x0000005573087210 */ /* 0x080fe40000fe04b1 */
[-C--:B------:R-:W-:Y:S01]  /*3720*/  IADD3 R5, P1, P0, R119, R78.reuse, R160 ;  /* 0x0000004e77057210 */ /* 0x080fe2000783e0a0 */
[----:B------:R-:W2:Y:S01]  /*3730*/  S2R R10, SR_TID.X ;  /* 0x00000000000a7919 */ /* 0x000ea20000002100 */
[----:B------:R-:W-:Y:S02]  /*3740*/  BSSY B2, `(.L_x_1143) ;  /* 0x00004f5000027945 */ /* 0x000fe40003800000 */
[----:B------:R-:W-:Y:S02]  /*3750*/  IADD3.X R9, R115, R85, R172, P1, P0 ;  /* 0x0000005573097210 */ /* 0x000fe40000fe04ac */
[----:B------:R-:W-:Y:S05]  /*3760*/  IADD3 R2, P0, R119, R78, RZ ;  /* 0x0000004e77027210 */ /* 0x000fea0007f1e0ff */
[----:B------:R-:W-:Y:S01]  /*3770*/  IMAD.X R6, R85, 0x1, R115, P0 ;  /* 0x0000000155067824 */ /* 0x000fe200000e0673 */
[C---:B------:R-:W-:Y:S04]  /*3780*/  LEA R66, P0, R2.reuse, c[0x0][0x1c8], 0x1 ;  /* 0x0000720002427a11 */ /* 0x040fe800078008ff */
[----:B------:R-:W-:Y:S02]  /*3790*/  LEA.HI.X R67, R2, c[0x0][0x1cc], R6, 0x1, P0 ;  /* 0x0000730002437a11 */ /* 0x000fe400000f0c06 */
[C---:B------:R-:W-:Y:S04]  /*37a0*/  LEA R76, P0, R3.reuse, c[0x0][0x1c8], 0x1 ;  /* 0x00007200034c7a11 */ /* 0x040fe800078008ff */
[----:B------:R-:W-:Y:S02]  /*37b0*/  LEA.HI.X R77, R3, c[0x0][0x1cc], R7, 0x1, P0 ;  /* 0x00007300034d7a11 */ /* 0x000fe400000f0c07 */
[----:B------:R-:W-:Y:S02]  /*37c0*/  LEA R80, P0, R4, c[0x0][0x1c8], 0x1 ;  /* 0x0000720004507a11 */ /* 0x000fe400078008ff */
[--C-:B--2---:R-:W-:Y:S02]  /*37d0*/  SHF.R.S32.HI R212, RZ, 0x1f, R10.reuse ;  /* 0x0000001fffd47819 */ /* 0x104fe4000001140a */
[--C-:B------:R-:W-:Y:S02]  /*37e0*/  SHF.R.S32.HI R217, RZ, 0x1f, R10.reuse ;  /* 0x0000001fffd97819 */ /* 0x100fe4000001140a */
[--C-:B------:R-:W-:Y:S02]  /*37f0*/  SHF.R.S32.HI R219, RZ, 0x1f, R10.reuse ;  /* 0x0000001fffdb7819 */ /* 0x100fe4000001140a */
[-C--:B------:R-:W-:Y:S02]  /*3800*/  LEA.HI R212, R212, R10.reuse, RZ, 0x3 ;  /* 0x0000000ad4d47211 */ /* 0x080fe400078f18ff */
[-C--:B------:R-:W-:Y:S02]  /*3810*/  LEA.HI R217, R217, R10.reuse, RZ, 0x3 ;  /* 0x0000000ad9d97211 */ /* 0x080fe400078f18ff */
[-C--:B------:R-:W-:Y:S02]  /*3820*/  LEA.HI R219, R219, R10.reuse, RZ, 0x3 ;  /* 0x0000000adbdb7211 */ /* 0x080fe400078f18ff */
[----:B------:R-:W-:Y:S02]  /*3830*/  SHF.R.S32.HI R220, RZ, 0x1f, R10 ;  /* 0x0000001fffdc7819 */ /* 0x000fe4000001140a */
[----:B------:R-:W-:Y:S02]  /*3840*/  LEA.HI.X R81, R4, c[0x0][0x1cc], R8, 0x1, P0 ;  /* 0x0000730004517a11 */ /* 0x000fe400000f0c08 */
[----:B------:R-:W-:Y:S02]  /*3850*/  LEA R82, P0, R5, c[0x0][0x1c8], 0x1 ;  /* 0x0000720005527a11 */ /* 0x000fe400078008ff */
[----:B------:R-:W-:Y:S02]  /*3860*/  SHF.R.S32.HI R212, RZ, 0x3, R212 ;  /* 0x00000003ffd47819 */ /* 0x000fe400000114d4 */
[----:B------:R-:W-:Y:S02]  /*3870*/  SHF.R.S32.HI R217, RZ, 0x3, R217 ;  /* 0x00000003ffd97819 */ /* 0x000fe400000114d9 */
[----:B------:R-:W-:Y:S02]  /*3880*/  SHF.R.S32.HI R219, RZ, 0x3, R219 ;  /* 0x00000003ffdb7819 */ /* 0x000fe400000114db */
[----:B------:R-:W-:Y:S02]  /*3890*/  LEA.HI R220, R220, R10, RZ, 0x3 ;  /* 0x0000000adcdc7211 */ /* 0x000fe400078f18ff */
[----:B------:R-:W-:Y:S02]  /*38a0*/  IADD3 R212, R212, 0x60, RZ ;  /* 0x00000060d4d47810 */ /* 0x000fe40007ffe0ff */
[----:B------:R-:W-:Y:S02]  /*38b0*/  IADD3 R217, R217, 0x40, RZ ;  /* 0x00000040d9d97810 */ /* 0x000fe40007ffe0ff */
[----:B------:R-:W-:Y:S02]  /*38c0*/  IADD3 R219, R219, 0x20, RZ ;  /* 0x00000020dbdb7810 */ /* 0x000fe40007ffe0ff */
[----:B------:R-:W-:Y:S02]  /*38d0*/  SHF.R.S32.HI R220, RZ, 0x3, R220 ;  /* 0x00000003ffdc7819 */ /* 0x000fe400000114dc */
[----:B------:R-:W-:Y:S01]  /*38e0*/  LEA.HI.X R83, R5, c[0x0][0x1cc], R9, 0x1, P0 ;  /* 0x0000730005537a11 */ /* 0x000fe200000f0c09 */
[----:B------:R-:W-:-:S05]  /*38f0*/  @!P2 BRA `(.L_x_1144) ;  /* 0x00004ad00000a947 */ /* 0x000fca0003800000 */
[-C--:B-1----:R-:W-:Y:S01]  /*3900*/  IMAD R4, R174, R41.reuse, RZ ;  /* 0x00000029ae047224 */ /* 0x082fe200078e02ff */
[----:B-----5:R-:W-:Y:S01]  /*3910*/  LOP3.LUT P2, RZ, R211, 0x4, RZ, 0xc0, !PT ;  /* 0x00000004d3ff7812 */ /* 0x020fe2000784c0ff */
        /* <DEDUP_REMOVED lines=38> */
.L_x_1147:
[----:B------:R-:W-:Y:S05]  /*3b80*/  BSYNC B0 ;  /* 0x0000000000007941 */ /* 0x000fea0003800000 */
.L_x_1146:
        /* <DEDUP_REMOVED lines=9> */
[----:B------:R-:W-:Y:S01]  /*3c20*/  IMAD.MOV.U32 R6, RZ, RZ, R13 ;  /* 0x000000ffff067224 */ /* 0x000fe200078e000d */
[----:B------:R-:W-:Y:S01]  /*3c30*/  PRMT R40, R5, 0x7610, R40 ;  /* 0x0000761005287816 */ /* 0x000fe20000000028 */
[----:B------:R-:W-:Y:S01]  /*3c40*/  IMAD.MOV.U32 R5, RZ, RZ, R2 ;  /* 0x000000ffff057224 */ /* 0x000fe200078e0002 */
[----:B------:R-:W-:Y:S01]  /*3c50*/  PRMT R43, R4, 0x7610, R43 ;  /* 0x00007610042b7816 */ /* 0x000fe2000000002b */
[----:B------:R-:W-:Y:S01]  /*3c60*/  CS2R R14, SRZ ;  /* 0x00000000000e7805 */ /* 0x000fe2000001ff00 */
[----:B------:R-:W-:Y:S02]  /*3c70*/  MOV R7, R12 ;  /* 0x0000000c00077202 */ /* 0x000fe40000000f00 */
        /* <DEDUP_REMOVED lines=24> */
.L_x_1149:
[----:B------:R-:W-:Y:S05]  /*3e00*/  BSYNC B0 ;  /* 0x0000000000007941 */ /* 0x000fea0003800000 */
.L_x_1148:
        /* <DEDUP_REMOVED lines=40> */
.L_x_1151:
[----:B------:R-:W-:Y:S05]  /*4090*/  BSYNC B0 ;  /* 0x0000000000007941 */ /* 0x000fea0003800000 */
.L_x_1150:
        /* <DEDUP_REMOVED lines=38> */
.L_x_1153:
[----:B------:R-:W-:Y:S05]  /*4300*/  BSYNC B0 ;  /* 0x0000000000007941 */ /* 0x000fea0003800000 */
.L_x_1152:
        /* <DEDUP_REMOVED lines=68> */
.L_x_1157:
[----:B------:R-:W-:Y:S05]  /*4750*/  BSYNC B0 ;  /* 0x0000000000007941 */ /* 0x000fea0003800000 */
.L_x_1156:
        /* <DEDUP_REMOVED lines=55> */
.L_x_1155:
[----:B------:R-:W-:Y:S05]  /*4ad0*/  BSYNC B1 ;  /* 0x0000000000017941 */ /* 0x000fea0003800000 */
.L_x_1154:
        /* <DEDUP_REMOVED lines=56> */
.L_x_1161:
[----:B------:R-:W-:Y:S05]  /*4e60*/  BSYNC B0 ;  /* 0x0000000000007941 */ /* 0x000fea0003800000 */
.L_x_1160:
        /* <DEDUP_REMOVED lines=55> */
.L_x_1159:
[----:B------:R-:W-:Y:S05]  /*51e0*/  BSYNC B1 ;  /* 0x0000000000017941 */ /* 0x000fea0003800000 */
.L_x_1158:
        /* <DEDUP_REMOVED lines=56> */
.L_x_1165:
[----:B------:R-:W-:Y:S05]  /*5570*/  BSYNC B0 ;  /* 0x0000000000007941 */ /* 0x000fea0003800000 */
.L_x_1164:
        /* <DEDUP_REMOVED lines=55> */
.L_x_1163:
[----:B------:R-:W-:Y:S05]  /*58f0*/  BSYNC B1 ;  /* 0x0000000000017941 */ /* 0x000fea0003800000 */
.L_x_1162:
        /* <DEDUP_REMOVED lines=55> */
.L_x_1168:
[----:B------:R-:W-:Y:S05]  /*5c70*/  BSYNC B0 ;  /* 0x0000000000007941 */ /* 0x000fea0003800000 */
.L_x_1167:
        /* <DEDUP_REMOVED lines=56> */
.L_x_1145:
        /* <DEDUP_REMOVED lines=24> */
[C---:B------:R-:W-:Y:S02]  /*6180*/  @!P2 IADD3.X R9, R117.reuse, R162, R42, P1, P0 ;  /* 0x000000a27509a210 */ /* 0x040fe40000fe042a */
        /* <DEDUP_REMOVED lines=24> */
[----:B------:R-:W-:Y:S02]  /*6310*/  @!P1 LEA.HI.X R11, R11, c[0x0][0x28c], R14, 0x1, P0 ;  /* 0x0000a3000b0b9a11 */ /* 0x000fe400000f0c0e */
[----:B------:R-:W-:Y:S04]  /*6320*/  ISETP.GE.AND P0, PT, R220, R84, PT ;  /* 0x00000054dc00720c */ /* 0x000fe80003f06270 */
[----:B------:R-:W-:Y:S01]  /*6330*/  ISETP.GE.OR P0, PT, R36, c[0x0][0x27c], P0 ;  /* 0x00009f0024007a0c */ /* 0x000fe20000706670 */
[----:B------:R-:W4:Y:S08]  /*6340*/  @!P1 LDG.E.128 R68, [R12.64] ;  /* 0x000000060c449981 */ /* 0x000f30000c1e1d00 */
[----:B------:R-:W4:Y:S04]  /*6350*/  @!P1 LDG.E.128 R32, [R10.64] ;  /* 0x000000060a209981 */ /* 0x000f28000c1e1d00 */
[----:B---3--:R-:W-:Y:S05]  /*6360*/  @!P0 IADD3 R2, P1, R104, R72, RZ ;  /* 0x0000004868028210 */ /* 0x008fea0007f3e0ff */
[----:B------:R-:W-:Y:S01]  /*6370*/  @!P0 IMAD.X R3, R42, 0x1, R117, P1 ;  /* 0x000000012a038824 */ /* 0x000fe200008e0675 */
[C---:B-1----:R-:W-:Y:S01]  /*6380*/  @!P0 LEA R8, P1, R2.reuse, c[0x0][0x270], 0x1 ;  /* 0x00009c0002088a11 */ /* 0x042fe200078208ff */
[----:B------:R-:W-:Y:S03]  /*6390*/  CS2R R6, SRZ ;  /* 0x0000000000067805 */ /* 0x000fe6000001ff00 */
        /* <DEDUP_REMOVED lines=8> */
[----:B------:R-:W-:Y:S07]  /*6420*/  ISETP.GE.AND P1, PT, R36, c[0x0][0x27c], PT ;  /* 0x00009f0024007a0c */ /* 0x000fee0003f26270 */
[----:B------:R1:W5:Y:S01]  /*6430*/  @!P0 LDG.E.128 R4, [R2.64] ;  /* 0x0000000602048981 */ /* 0x000362000c1e1d00 */
[----:B------:R-:W-:Y:S01]  /*6440*/  ISETP.GE.OR P0, PT, R220, R84, P6 ;  /* 0x00000054dc00720c */ /* 0x000fe20003706670 */
[----:B--2---:R-:W-:Y:S02]  /*6450*/  IMAD.MOV.U32 R9, RZ, RZ, R62 ;  /* 0x000000ffff097224 */ /* 0x004fe400078e003e */
[----:B------:R-:W-:Y:S02]  /*6460*/  IMAD.MOV.U32 R8, RZ, RZ, R63 ;  /* 0x000000ffff087224 */ /* 0x000fe400078e003f */
[----:B-1----:R-:W-:Y:S02]  /*6470*/  IMAD.MOV.U32 R3, RZ, RZ, R60 ;  /* 0x000000ffff037224 */ /* 0x002fe400078e003c */
        /* <DEDUP_REMOVED lines=152> */
.L_x_1170:
[----:B------:R-:W-:Y:S05]  /*6e00*/  BSYNC B0 ;  /* 0x0000000000007941 */ /* 0x000fea0003800000 */
.L_x_1169:
[----:B------:R-:W-:Y:S01]  /*6e10*/  ISETP.GE.OR P0, PT, R219, R84, P6 ;  /* 0x00000054db00720c */ /* 0x000fe20003706670 */
[----:B------:R-:W-:Y:S01]  /*6e20*/  @!UPT UIADD3 URZ, URZ, URZ, URZ ;  /* 0x0000003f3f3ff290 */ /* 0x000fe2000fffe03f */
[----:B------:R-:W-:Y:S11]  /*6e30*/  BSSY B0, `(.L_x_1171) ;  /* 0x0000071000007945 */ /* 0x000ff60003800000 */
[----:B------:R-:W-:-:S05]  /*6e40*/  @P0 BRA `(.L_x_1172) ;  /* 0x000006f000000947 */ /* 0x000fca0003800000 */
[----:B------:R-:W-:Y:S01]  /*6e50*/  IADD3 R2, P0, R202, R78, RZ ;  /* 0x0000004eca027210 */ /* 0x000fe20007f1e0ff */
[----:B------:R-:W-:Y:S01]  /*6e60*/  LDS.128 R48, [R131+0x8100] ;  /* 0x0081000083307984 */ /* 0x000fe20000000c00 */
[----:B------:R-:W-:Y:S01]  /*6e70*/  @!P1 SHF.R.U32.HI R10, RZ, 0x10, R23 ;  /* 0x00000010ff0a9819 */ /* 0x000fe20000011617 */
        /* <DEDUP_REMOVED lines=108> */
.L_x_1172:
[----:B------:R-:W-:Y:S05]  /*7540*/  BSYNC B0 ;  /* 0x0000000000007941 */ /* 0x000fea0003800000 */
.L_x_1171:
        /* <DEDUP_REMOVED lines=115> */
.L_x_1174:
[----:B------:R-:W-:Y:S05]  /*7c80*/  BSYNC B0 ;  /* 0x0000000000007941 */ /* 0x000fea0003800000 */
.L_x_1173:
[----:B-1----:R-:W-:Y:S05]  /*7c90*/  IADD3 R53, P0, R192, R78, RZ ;  /* 0x0000004ec0357210 */ /* 0x002fea0007f1e0ff */
[----:B------:R-:W-:Y:S01]  /*7ca0*/  IMAD.X R54, R85, 0x1, R136, P0 ;  /* 0x0000000155367824 */ /* 0x000fe200000e0688 */
[----:B------:R-:W-:Y:S11]  /*7cb0*/  ISETP.GE.OR P0, PT, R212, R84, P6 ;  /* 0x00000054d400720c */ /* 0x000ff60003706670 */
[----:B------:R-:W-:Y:S02]  /*7cc0*/  @!UPT UIADD3 URZ, URZ, URZ, URZ ;  /* 0x0000003f3f3ff290 */ /* 0x000fe4000fffe03f */
[----:B------:R-:W-:-:S05]  /*7cd0*/  @P0 BRA `(.L_x_1166) ;  /* 0x000009b000000947 */ /* 0x000fca0003800000 */
[----:B------:R-:W-:Y:S01]  /*7ce0*/  IADD3 R2, P2, P0, R92, R53, R111 ;  /* 0x000000355c027210 */ /* 0x000fe2000785e06f */
[----:B-----5:R-:W-:Y:S01]  /*7cf0*/  LDS.128 R44, [R128+0x8100] ;  /* 0x00810000802c7984 */ /* 0x020fe20000000c00 */
[----:B------:R-:W-:Y:S01]  /*7d00*/  @!P1 SHF.R.U32.HI R6, RZ, 0x10, R33 ;  /* 0x00000010ff069819 */ /* 0x000fe20000011621 */
[--C-:B------:R-:W-:Y:S01]  /*7d10*/  @!P1 HADD2.F32 R23, -RZ, R76.reuse.H0_H0 ;  /* 0x2000004cff179230 */ /* 0x100fe20000004100 */
[----:B------:R-:W-:Y:S01]  /*7d20*/  IADD3.X R3, R95, R54, R114, P2, P0 ;  /* 0x000000365f037210 */ /* 0x000fe200017e0472 */
[----:B------:R-:W-:Y:S01]  /*7d30*/  @!P1 HADD2.F32 R15, -RZ, R76.H1_H1 ;  /* 0x3000004cff0f9230 */ /* 0x000fe20000004100 */
[C---:B------:R-:W-:Y:S01]  /*7d40*/  LEA R48, P0, R2.reuse, c[0x0][0x1c8], 0x1 ;  /* 0x0000720002307a11 */ /* 0x040fe200078008ff */
[----:B------:R-:W-:Y:S01]  /*7d50*/  @!P1 HADD2.F32 R27, -RZ, R77.H0_H0 ;  /* 0x2000004dff1b9230 */ /* 0x000fe20000004100 */
[----:B------:R-:W-:Y:S01]  /*7d60*/  @!P1 SHF.R.U32.HI R10, RZ, 0x10, R69 ;  /* 0x00000010ff0a9819 */ /* 0x000fe20000011645 */
[----:B------:R-:W1:Y:S01]  /*7d70*/  LDS.128 R16, [R132+0x8100] ;  /* 0x0081000084107984 */ /* 0x000e620000000c00 */
[----:B------:R-:W-:Y:S01]  /*7d80*/  LEA.HI.X R49, R2, c[0x0][0x1cc], R3, 0x1, P0 ;  /* 0x0000730002317a11 */ /* 0x000fe200000f0c03 */
[----:B------:R-:W-:Y:S01]  /*7d90*/  @!P1 HADD2.F32 R2, -RZ, R39.H0_H0 ;  /* 0x20000027ff029230 */ /* 0x000fe20000004100 */
[----:B------:R-:W-:Y:S01]  /*7da0*/  @!P1 SHF.R.U64 R12, R34, 0x10, R35 ;  /* 0x00000010220c9819 */ /* 0x000fe20000001223 */
[----:B------:R-:W-:Y:S01]  /*7db0*/  @!P1 HADD2.F32 R25, -RZ, R10.H0_H0 ;  /* 0x2000000aff199230 */ /* 0x000fe20000004100 */
[----:B------:R-:W-:Y:S01]  /*7dc0*/  @!P1 SHF.R.U64 R9, R32, 0x10, R33 ;  /* 0x0000001020099819 */ /* 0x000fe20000001221 */
[----:B------:R-:W-:Y:S01]  /*7dd0*/  @!P1 HADD2.F32 R33, -RZ, R77.H1_H1 ;  /* 0x3000004dff219230 */ /* 0x000fe20000004100 */
[----:B------:R-:W-:Y:S02]  /*7de0*/  @!P1 SHF.R.U64 R21, R68, 0x10, R69 ;  /* 0x0000001044159819 */ /* 0x000fe40000001245 */
[----:B------:R-:W-:Y:S02]  /*7df0*/  @!P1 SHF.R.U32.HI R11, RZ, 0x10, R35 ;  /* 0x00000010ff0b9819 */ /* 0x000fe40000011623 */
[--C-:B------:R-:W-:Y:S01]  /*7e00*/  @!P1 SHF.R.U32.HI R31, RZ, 0x10, R71.reuse ;  /* 0x00000010ff1f9819 */ /* 0x100fe20000011647 */
[----:B------:R-:W-:Y:S01]  /*7e10*/  @!P1 HADD2.F32 R21, -RZ, R21.H0_H0 ;  /* 0x20000015ff159230 */ /* 0x000fe20000004100 */
[----:B------:R-:W-:Y:S02]  /*7e20*/  @!P1 SHF.R.U64 R32, R70, 0x10, R71 ;  /* 0x0000001046209819 */ /* 0x000fe40000001247 */
        /* <DEDUP_REMOVED lines=8> */
[--C-:B------:R-:W-:Y:S02]  /*7eb0*/  @!P1 HADD2.F32 R22, -RZ, R7.reuse.H0_H0 ;  /* 0x20000007ff169230 */ /* 0x100fe40000004100 */
[----:B------:R-:W-:Y:S01]  /*7ec0*/  @!P1 HADD2.F32 R24, -RZ, R7.H1_H1 ;  /* 0x30000007ff189230 */ /* 0x000fe20000004100 */
[CC--:B------:R-:W-:Y:S01]  /*7ed0*/  @!P1 FMUL.FTZ R4, R3.reuse, R2.reuse ;  /* 0x0000000203049220 */ /* 0x0c0fe20000410000 */
[----:B------:R-:W-:Y:S01]  /*7ee0*/  @!P1 HADD2.F32 R14, -RZ, R13.H0_H0 ;  /* 0x2000000dff0e9230 */ /* 0x000fe20000004100 */
[----:B------:R-:W-:Y:S01]  /*7ef0*/  @!P1 FMUL.FTZ R8, R22, R2 ;  /* 0x0000000216089220 */ /* 0x000fe20000410000 */
[----:B------:R-:W-:Y:S02]  /*7f00*/  @!P1 HADD2.F32 R2, -RZ, R6.H0_H0 ;  /* 0x20000006ff029230 */ /* 0x000fe40000004100 */
[----:B------:R-:W-:Y:S01]  /*7f10*/  @!P1 HADD2.F32 R6, -RZ, R5.H1_H1 ;  /* 0x30000005ff069230 */ /* 0x000fe20000004100 */
[----:B------:R-:W-:Y:S01]  /*7f20*/  @!P1 FFMA.FTZ R55, R3, R23, -R8 ;  /* 0x0000001703379223 */ /* 0x000fe20000010808 */
[----:B------:R-:W-:Y:S01]  /*7f30*/  @!P1 MOV R8, R16 ;  /* 0x0000001000089202 */ /* 0x000fe20000000f00 */
[-C--:B------:R-:W-:Y:S01]  /*7f40*/  @!P1 FMUL.FTZ R10, R24, R2.reuse ;  /* 0x00000002180a9220 */ /* 0x080fe20000410000 */
[----:B------:R-:W-:Y:S01]  /*7f50*/  @!P1 HADD2.F32 R3, -RZ, R39.H1_H1 ;  /* 0x30000027ff039230 */ /* 0x000fe20000004100 */
[C---:B------:R-:W-:Y:S01]  /*7f60*/  @!P1 FMUL.FTZ R5, R6.reuse, R2 ;  /* 0x0000000206059220 */ /* 0x040fe20000410000 */
[----:B------:R-:W-:Y:S01]  /*7f70*/  @!P1 HADD2.F32 R26, -RZ, R30.H0_H0 ;  /* 0x2000001eff1a9230 */ /* 0x000fe20000004100 */
[----:B------:R-:W-:Y:S01]  /*7f80*/  @!P1 FFMA.FTZ R39, R6, R25, -R10 ;  /* 0x0000001906279223 */ /* 0x000fe2000001080a */
[----:B------:R-:W-:Y:S01]  /*7f90*/  @!P1 HADD2.F32 R7, -RZ, R8.H0_H0 ;  /* 0x20000008ff079230 */ /* 0x000fe20000004100 */
[----:B------:R-:W-:Y:S01]  /*7fa0*/  @!P1 FMUL.FTZ R20, R14, R3 ;  /* 0x000000030e149220 */ /* 0x000fe20000410000 */
[----:B------:R-:W-:Y:S01]  /*7fb0*/  @!P1 MOV R10, R18 ;  /* 0x00000012000a9202 */ /* 0x000fe20000000f00 */
[----:B------:R-:W-:Y:S01]  /*7fc0*/  @!P1 HADD2.F32 R6, -RZ, R40.H0_H0 ;  /* 0x20000028ff069230 */ /* 0x000fe20000004100 */
[----:B------:R-:W-:Y:S01]  /*7fd0*/  @!P1 F2FP.PACK_AB R39, R39, R55 ;  /* 0x000000372727923e */ /* 0x000fe200000000ff */
[C---:B------:R-:W-:Y:S01]  /*7fe0*/  @!P1 FMUL.FTZ R2, R7.reuse, R3 ;  /* 0x0000000307029220 */ /* 0x040fe20000410000 */
[----:B------:R-:W-:Y:S01]  /*7ff0*/  @!P1 HADD2.F32 R3, -RZ, R9.H0_H0 ;  /* 0x20000009ff039230 */ /* 0x000fe20000004100 */
[-C--:B------:R-:W-:Y:S01]  /*8000*/  @!P1 FFMA.FTZ R52, R7, R15.reuse, -R20 ;  /* 0x0000000f07349223 */ /* 0x080fe20000010814 */
[----:B------:R-:W-:Y:S01]  /*8010*/  @!P1 HADD2.F32 R20, -RZ, R13.H1_H1 ;  /* 0x3000000dff149230 */ /* 0x000fe20000004100 */
[-C--:B------:R-:W-:Y:S01]  /*8020*/  @!P1 FMUL.FTZ R9, R26, R6.reuse ;  /* 0x000000061a099220 */ /* 0x080fe20000410000 */
[----:B------:R-:W-:Y:S01]  /*8030*/  @!P1 HADD2.F32 R7, -RZ, R8.H1_H1 ;  /* 0x30000008ff079230 */ /* 0x000fe20000004100 */
[----:B------:R-:W-:Y:S01]  /*8040*/  @!P1 FFMA.FTZ R2, R14, R15, R2 ;  /* 0x0000000f0e029223 */ /* 0x000fe20000010002 */
[----:B------:R-:W-:Y:S01]  /*8050*/  @!P1 MOV R17, R39 ;  /* 0x0000002700119202 */ /* 0x000fe20000000f00 */
[-C--:B------:R-:W-:Y:S01]  /*8060*/  @!P1 FMUL.FTZ R13, R20, R3.reuse ;  /* 0x00000003140d9220 */ /* 0x080fe20000410000 */
[----:B------:R-:W-:Y:S01]  /*8070*/  @!P1 HADD2.F32 R8, -RZ, R10.H0_H0 ;  /* 0x2000000aff089230 */ /* 0x000fe20000004100 */
[C---:B------:R-:W-:Y:S01]  /*8080*/  @!P1 FMUL.FTZ R3, R7.reuse, R3 ;  /* 0x0000000307039220 */ /* 0x040fe20000410000 */
[----:B------:R-:W-:Y:S01]  /*8090*/  @!P1 HADD2.F32 R30, -RZ, R30.H1_H1 ;  /* 0x3000001eff1e9230 */ /* 0x000fe20000004100 */
[----:B------:R-:W-:Y:S01]  /*80a0*/  @!P1 FFMA.FTZ R51, R7, R21, -R13 ;  /* 0x0000001507339223 */ /* 0x000fe2000001080d */
[----:B------:R-:W-:Y:S01]  /*80b0*/  @!P1 HADD2.F32 R13, -RZ, R11.H0_H0 ;  /* 0x2000000bff0d9230 */ /* 0x000fe20000004100 */
[C---:B------:R-:W-:Y:S01]  /*80c0*/  @!P1 FMUL.FTZ R6, R8.reuse, R6 ;  /* 0x0000000608069220 */ /* 0x040fe20000410000 */
[----:B------:R-:W-:Y:S01]  /*80d0*/  @!P1 MOV R11, R47 ;  /* 0x0000002f000b9202 */ /* 0x000fe20000000f00 */
[----:B------:R-:W-:Y:S01]  /*80e0*/  @!P1 FFMA.FTZ R50, R8, R27, -R9 ;  /* 0x0000001b08329223 */ /* 0x000fe20000010809 */
[----:B------:R-:W-:Y:S01]  /*80f0*/  @!P1 HADD2.F32 R9, -RZ, R40.H1_H1 ;  /* 0x30000028ff099230 */ /* 0x000fe20000004100 */
[----:B------:R-:W-:Y:S01]  /*8100*/  @!P1 IMAD.MOV.U32 R8, RZ, RZ, R19 ;  /* 0x000000ffff089224 */ /* 0x000fe200078e0013 */
[----:B------:R-:W-:Y:S01]  /*8110*/  @!P1 HADD2.F32 R7, -RZ, R12.H0_H0 ;  /* 0x2000000cff079230 */ /* 0x000fe20000004100 */
[----:B------:R-:W-:Y:S01]  /*8120*/  @!P1 FFMA.FTZ R3, R20, R21, R3 ;  /* 0x0000001514039223 */ /* 0x000fe20000010003 */
[--C-:B------:R-:W-:Y:S01]  /*8130*/  @!P1 HADD2.F32 R32, -RZ, R11.reuse.H0_H0 ;  /* 0x2000000bff209230 */ /* 0x100fe20000004100 */
[----:B------:R-:W-:Y:S01]  /*8140*/  @!P1 FFMA.FTZ R4, R22, R23, R4 ;  /* 0x0000001716049223 */ /* 0x000fe20000010004 */
[----:B------:R-:W-:Y:S01]  /*8150*/  @!P1 HADD2.F32 R34, -RZ, R11.H1_H1 ;  /* 0x3000000bff229230 */ /* 0x000fe20000004100 */
[----:B------:R-:W-:Y:S01]  /*8160*/  @!P1 FMUL.FTZ R40, R30, R7 ;  /* 0x000000071e289220 */ /* 0x000fe20000410000 */
[----:B------:R-:W-:Y:S01]  /*8170*/  @!P1 HADD2.F32 R12, -RZ, R10.H1_H1 ;  /* 0x3000000aff0c9230 */ /* 0x000fe20000004100 */
[----:B------:R-:W-:Y:S01]  /*8180*/  @!P1 FMUL.FTZ R38, R32, R9 ;  /* 0x0000000920269220 */ /* 0x000fe20000410000 */
[--C-:B------:R-:W-:Y:S01]  /*8190*/  @!P1 HADD2.F32 R11, -RZ, R8.reuse.H0_H0 ;  /* 0x20000008ff0b9230 */ /* 0x100fe20000004100 */
[----:B------:R-:W-:Y:S01]  /*81a0*/  @!P1 FFMA.FTZ R5, R24, R25, R5 ;  /* 0x0000001918059223 */ /* 0x000fe20000010005 */
[----:B------:R-:W-:Y:S01]  /*81b0*/  @!P1 HADD2.F32 R10, -RZ, R8.H1_H1 ;  /* 0x30000008ff0a9230 */ /* 0x000fe20000004100 */
[----:B------:R-:W-:Y:S02]  /*81c0*/  @!P1 FMUL.FTZ R8, R34, R13 ;  /* 0x0000000d22089220 */ /* 0x000fe40000410000 */
[----:B------:R-:W-:Y:S01]  /*81d0*/  @!P1 FFMA.FTZ R43, R11, R33, -R38 ;  /* 0x000000210b2b9223 */ /* 0x000fe20000010826 */
[----:B------:R-:W-:Y:S01]  /*81e0*/  @!P1 F2FP.PACK_AB R38, R51, R52 ;  /* 0x000000343326923e */ /* 0x000fe200000000ff */
[----:B------:R-:W-:Y:S01]  /*81f0*/  @!P1 FFMA.FTZ R42, R10, R35, -R8 ;  /* 0x000000230a2a9223 */ /* 0x000fe20000010808 */
[----:B------:R-:W-:Y:S01]  /*8200*/  @!P1 F2FP.PACK_AB R4, R5, R4 ;  /* 0x000000040504923e */ /* 0x000fe200000000ff */
[C---:B------:R-:W-:Y:S01]  /*8210*/  @!P1 FFMA.FTZ R40, R12.reuse, R31, -R40 ;  /* 0x0000001f0c289223 */ /* 0x040fe20000010828 */
[----:B------:R-:W-:Y:S01]  /*8220*/  @!P1 MOV R16, R38 ;  /* 0x0000002600109202 */ /* 0x000fe20000000f00 */
[----:B------:R-:W-:Y:S01]  /*8230*/  @!P1 FMUL.FTZ R7, R12, R7 ;  /* 0x000000070c079220 */ /* 0x000fe20000410000 */
[----:B------:R-:W-:Y:S01]  /*8240*/  @!P1 F2FP.PACK_AB R12, R42, R43 ;  /* 0x0000002b2a0c923e */ /* 0x000fe200000000ff */
[----:B------:R-:W-:Y:S01]  /*8250*/  @!P1 FMUL.FTZ R8, R11, R9 ;  /* 0x000000090b089220 */ /* 0x000fe20000410000 */
[----:B------:R-:W-:Y:S01]  /*8260*/  @!P1 F2FP.PACK_AB R11, R40, R50 ;  /* 0x00000032280b923e */ /* 0x000fe200000000ff */
[----:B------:R-:W-:Y:S01]  /*8270*/  @!P1 FFMA.FTZ R6, R26, R27, R6 ;  /* 0x0000001b1a069223 */ /* 0x000fe20000010006 */
[----:B------:R-:W-:Y:S01]  /*8280*/  @!P1 MOV R45, R4 ;  /* 0x00000004002d9202 */ /* 0x000fe20000000f00 */
[----:B------:R-:W-:Y:S01]  /*8290*/  @!P1 IMAD.MOV.U32 R19, RZ, RZ, R12 ;  /* 0x000000ffff139224 */ /* 0x000fe200078e000c */
[----:B------:R-:W-:Y:S01]  /*82a0*/  @!P1 MOV R18, R11 ;  /* 0x0000000b00129202 */ /* 0x000fe20000000f00 */
[----:B------:R-:W-:Y:S01]  /*82b0*/  @!P1 FMUL.FTZ R9, R10, R13 ;  /* 0x0000000d0a099220 */ /* 0x000fe20000410000 */
[----:B------:R-:W-:Y:S01]  /*82c0*/  @!P1 F2FP.PACK_AB R10, R3, R2 ;  /* 0x00000002030a923e */ /* 0x000fe200000000ff */
[----:B------:R-:W-:Y:S02]  /*82d0*/  @!P1 FFMA.FTZ R7, R30, R31, R7 ;  /* 0x0000001f1e079223 */ /* 0x000fe40000010007 */
[----:B------:R1:W-:Y:S01]  /*82e0*/  STG.E.128 [R48.64], R16 ;  /* 0x0000001030007986 */ /* 0x0003e2000c101d06 */
[----:B------:R-:W-:Y:S01]  /*82f0*/  @!P1 MOV R44, R10 ;  /* 0x0000000a002c9202 */ /* 0x000fe20000000f00 */
[----:B------:R-:W-:Y:S01]  /*8300*/  @!P1 FFMA.FTZ R8, R32, R33, R8 ;  /* 0x0000002120089223 */ /* 0x000fe20000010008 */
[----:B------:R-:W-:Y:S01]  /*8310*/  @!P1 F2FP.PACK_AB R3, R7, R6 ;  /* 0x000000060703923e */ /* 0x000fe200000000ff */
[----:B------:R-:W-:Y:S03]  /*8320*/  @!P1 FFMA.FTZ R9, R34, R35, R9 ;  /* 0x0000002322099223 */ /* 0x000fe60000010009 */
[----:B------:R-:W-:Y:S02]  /*8330*/  @!P1 MOV R46, R3 ;  /* 0x00000003002e9202 */ /* 0x000fe40000000f00 */
[----:B------:R-:W-:Y:S04]  /*8340*/  @!P1 F2FP.PACK_AB R2, R9, R8 ;  /* 0x000000080902923e */ /* 0x000fe800000000ff */
        /* <DEDUP_REMOVED lines=8> */
.L_x_1144:
[----:B-1----:R-:W-:Y:S01]  /*83d0*/  IMAD R2, R41, -0x70, R0 ;  /* 0xffffff9029027824 */ /* 0x002fe200078e0200 */
        /* <DEDUP_REMOVED lines=11> */
.L_x_1176:
[----:B------:R-:W-:Y:S05]  /*8490*/  BSYNC B0 ;  /* 0x0000000000007941 */ /* 0x000fea0003800000 */
.L_x_1175:
        /* <DEDUP_REMOVED lines=10> */
.L_x_1178:
[----:B------:R-:W-:Y:S05]  /*8540*/  BSYNC B0 ;  /* 0x0000000000007941 */ /* 0x000fea0003800000 */
.L_x_1177:
        /* <DEDUP_REMOVED lines=10> */
.L_x_1180:
[----:B------:R-:W-:Y:S05]  /*85f0*/  BSYNC B0 ;  /* 0x0000000000007941 */ /* 0x000fea0003800000 */
.L_x_1179:
        /* <DEDUP_REMOVED lines=9> */
.L_x_1166:
[----:B------:R-:W-:Y:S05]  /*8690*/  BSYNC B2 ;  /* 0x0000000000027941 */ /* 0x000fea0003800000 */
.L_x_1143:
        /* <DEDUP_REMOVED lines=61> */
[----:B------:R1:W-:Y:S05]  /*8a70*/  @P1 LDGSTS.E.BYPASS.LTC128B.128 [R216+0x5900], [R6.64+0x80], !P5 ;  /* 0x0590008006d81fae */ /* 0x0003ea000e901d46 */
[----:B------:R1:W-:Y:S05]  /*8a80*/  @P0 LDGSTS.E.BYPASS.LTC128B.128 [R216+0x3100], [R4.64], !P4 ;  /* 0x0310000004d80fae */ /* 0x0003ea000e101d46 */
[----:B------:R1:W-:Y:S01]  /*8a90*/  @P0 LDGSTS.E.BYPASS.LTC128B.128 [R216+0x6900], [R4.64+0x80], !P5 ;  /* 0x0690008004d80fae */ /* 0x0003e2000e901d46 */
[----:B------:R-:W-:Y:S04]  /*8aa0*/  IADD3 R12, P0, R142, R14, RZ ;  /* 0x0000000e8e0c7210 */ /* 0x000fe80007f1e0ff */
[----:B------:R-:W0:Y:S01]  /*8ab0*/  LDGDEPBAR ;  /* 0x00000000000079af */ /* 0x000e220000000000 */
[----:B------:R-:W-:Y:S02]  /*8ac0*/  IADD3.X R13, R16, R141, RZ, P0, !PT ;  /* 0x0000008d100d7210 */ /* 0x000fe400007fe4ff */
[----:B------:R-:W-:Y:S01]  /*8ad0*/  ISETP.GT.AND P0, PT, R84, R220, PT ;  /* 0x000000dc5400720c */ /* 0x000fe20003f04270 */
[----:B------:R-:W-:Y:S04]  /*8ae0*/  DEPBAR.LE SB0, 0x0 ;  /* 0x000080000000791a */ /* 0x000fe80000000000 */
[----:B------:R-:W-:Y:S08]  /*8af0*/  BAR.SYNC.DEFER_BLOCKING 0x0 ;  /* 0x0000000000007b1d */ /* 0x000ff00000010000 */
[----:B------:R-:W-:-:S05]  /*8b00*/  @!P0 BRA `(.L_x_1182) ;  /* 0x000000e000008947 */ /* 0x000fca0003800000 */
[----:B-1----:R-:W1:Y:S01]  /*8b10*/  @!P6 LDS.128 R8, [R215+0x100] ;  /* 0x00010000d708e984 */ /* 0x002e620000000c00 */
[----:B------:R-:W-:Y:S01]  /*8b20*/  MOV R4, R100 ;  /* 0x0000006400047202 */ /* 0x000fe20000000f00 */
[----:B------:R-:W-:Y:S01]  /*8b30*/  IMAD R2, R13, c[0x0][0x208], RZ ;  /* 0x000082000d027a24 */ /* 0x000fe200078e02ff */
[----:B------:R-:W-:Y:S03]  /*8b40*/  MOV R5, R97 ;  /* 0x0000006100057202 */ /* 0x000fe60000000f00 */
[C---:B------:R-:W-:Y:S02]  /*8b50*/  IMAD R2, R12.reuse, c[0x0][0x20c], R2 ;  /* 0x000083000c027a24 */ /* 0x040fe400078e0202 */
[----:B------:R-:W-:Y:S05]  /*8b60*/  IMAD.WIDE.U32 R4, R12, c[0x0][0x208], R4 ;  /* 0x000082000c047a25 */ /* 0x000fea00078e0004 */
[----:B------:R-:W-:Y:S02]  /*8b70*/  IADD3 R3, R5, R2, RZ ;  /* 0x0000000205037210 */ /* 0x000fe40007ffe0ff */
[C---:B------:R-:W-:Y:S04]  /*8b80*/  LEA R2, P0, R4.reuse, c[0x0][0x1f8], 0x1 ;  /* 0x00007e0004027a11 */ /* 0x040fe800078008ff */
[----:B------:R-:W-:Y:S02]  /*8b90*/  LEA.HI.X R3, R4, c[0x0][0x1fc], R3, 0x1, P0 ;  /* 0x00007f0004037a11 */ /* 0x000fe400000f0c03 */
[----:B------:R-:W-:Y:S11]  /*8ba0*/  ISETP.GE.AND P0, PT, R218, c[0x0][0x1d4], PT ;  /* 0x00007500da007a0c */ /* 0x000ff60003f06270 */
[----:B------:R-:W-:Y:S02]  /*8bb0*/  @!UPT UIADD3 URZ, URZ, URZ, URZ ;  /* 0x0000003f3f3ff290 */ /* 0x000fe4000fffe03f */
[----:B------:R-:W2:Y:S04]  /*8bc0*/  @!P0 LDS.128 R4, [R215+0x3900] ;  /* 0x00390000d7048984 */ /* 0x000ea80000000c00 */
[----:B-1----:R1:W-:Y:S04]  /*8bd0*/  @!P6 STG.E.128 [R2.64], R8 ;  /* 0x000000080200e986 */ /* 0x0023e8000c101d06 */
[----:B--2---:R1:W-:Y:S02]  /*8be0*/  @!P0 STG.E.128 [R2.64+0x80], R4 ;  /* 0x0000800402008986 */ /* 0x0043e4000c101d06 */
.L_x_1182:
[----:B-1----:R-:W-:Y:S05]  /*8bf0*/  BSYNC B0 ;  /* 0x0000000000007941 */ /* 0x002fea0003800000 */
.L_x_1181:
[----:B------:R-:W-:Y:S01]  /*8c00*/  ISETP.GE.AND P0, PT, R219, R84, PT ;  /* 0x00000054db00720c */ /* 0x000fe20003f06270 */
[----:B------:R-:W-:Y:S01]  /*8c10*/  @!UPT UIADD3 URZ, URZ, URZ, URZ ;  /* 0x0000003f3f3ff290 */ /* 0x000fe2000fffe03f */
[----:B------:R-:W-:Y:S11]  /*8c20*/  BSSY B0, `(.L_x_1183) ;  /* 0x0000012000007945 */ /* 0x000ff60003800000 */
[----:B------:R-:W-:-:S05]  /*8c30*/  @P0 BRA `(.L_x_1184) ;  /* 0x0000010000000947 */ /* 0x000fca0003800000 */
[----:B------:R-:W1:Y:S01]  /*8c40*/  @!P6 LDS.128 R8, [R215+0x1100] ;  /* 0x00110000d708e984 */ /* 0x000e620000000c00 */
[----:B------:R-:W-:Y:S01]  /*8c50*/  IADD3 R2, P0, R12, 0x20, RZ ;  /* 0x000000200c027810 */ /* 0x000fe20007f1e0ff */
[----:B------:R-:W-:Y:S01]  /*8c60*/  IMAD.MOV.U32 R4, RZ, RZ, R100 ;  /* 0x000000ffff047224 */ /* 0x000fe200078e0064 */
[----:B------:R-:W-:Y:S03]  /*8c70*/  MOV R5, R97 ;  /* 0x0000006100057202 */ /* 0x000fe60000000f00 */
[----:B------:R-:W-:Y:S02]  /*8c80*/  IMAD.X R3, RZ, RZ, R13, P0 ;  /* 0x000000ffff037224 */ /* 0x000fe400000e060d */
[C---:B------:R-:W-:Y:S04]  /*8c90*/  IMAD.WIDE.U32 R4, R2.reuse, c[0x0][0x208], R4 ;  /* 0x0000820002047a25 */ /* 0x040fe800078e0004 */
[----:B------:R-:W-:Y:S04]  /*8ca0*/  IMAD R3, R3, c[0x0][0x208], RZ ;  /* 0x0000820003037a24 */ /* 0x000fe800078e02ff */
[----:B------:R-:W-:Y:S01]  /*8cb0*/  IMAD R3, R2, c[0x0][0x20c], R3 ;  /* 0x0000830002037a24 */ /* 0x000fe200078e0203 */
[C---:B------:R-:W-:Y:S04]  /*8cc0*/  LEA R2, P0, R4.reuse, c[0x0][0x1f8], 0x1 ;  /* 0x00007e0004027a11 */ /* 0x040fe800078008ff */
[----:B------:R-:W-:Y:S04]  /*8cd0*/  IADD3 R3, R5, R3, RZ ;  /* 0x0000000305037210 */ /* 0x000fe80007ffe0ff */
[----:B------:R-:W-:Y:S02]  /*8ce0*/  LEA.HI.X R3, R4, c[0x0][0x1fc], R3, 0x1, P0 ;  /* 0x00007f0004037a11 */ /* 0x000fe400000f0c03 */
[----:B------:R-:W-:Y:S11]  /*8cf0*/  ISETP.GE.AND P0, PT, R218, c[0x0][0x1d4], PT ;  /* 0x00007500da007a0c */ /* 0x000ff60003f06270 */
[----:B------:R-:W-:Y:S02]  /*8d00*/  @!UPT UIADD3 URZ, URZ, URZ, URZ ;  /* 0x0000003f3f3ff290 */ /* 0x000fe4000fffe03f */
[----:B------:R-:W2:Y:S04]  /*8d10*/  @!P0 LDS.128 R4, [R215+0x4900] ;  /* 0x00490000d7048984 */ /* 0x000ea80000000c00 */
[----:B-1----:R1:W-:Y:S04]  /*8d20*/  @!P6 STG.E.128 [R2.64], R8 ;  /* 0x000000080200e986 */ /* 0x0023e8000c101d06 */
[----:B--2---:R1:W-:Y:S02]  /*8d30*/  @!P0 STG.E.128 [R2.64+0x80], R4 ;  /* 0x0000800402008986 */ /* 0x0043e4000c101d06 */
.L_x_1184:
[----:B------:R-:W-:Y:S05]  /*8d40*/  BSYNC B0 ;  /* 0x0000000000007941 */ /* 0x000fea0003800000 */
.L_x_1183:
[----:B------:R-:W-:Y:S01]  /*8d50*/  ISETP.GE.AND P0, PT, R217, R84, PT ;  /* 0x00000054d900720c */ /* 0x000fe20003f06270 */
[----:B------:R-:W-:Y:S01]  /*8d60*/  @!UPT UIADD3 URZ, URZ, URZ, URZ ;  /* 0x0000003f3f3ff290 */ /* 0x000fe2000fffe03f */
[----:B------:R-:W-:Y:S11]  /*8d70*/  BSSY B0, `(.L_x_1185) ;  /* 0x0000012000007945 */ /* 0x000ff60003800000 */
[----:B------:R-:W-:-:S05]  /*8d80*/  @P0 BRA `(.L_x_1186) ;  /* 0x0000010000000947 */ /* 0x000fca0003800000 */
[----:B-1----:R-:W1:Y:S01]  /*8d90*/  @!P6 LDS.128 R8, [R215+0x2100] ;  /* 0x00210000d708e984 */ /* 0x002e620000000c00 */
        /* <DEDUP_REMOVED lines=15> */
.L_x_1186:
[----:B------:R-:W-:Y:S05]  /*8e90*/  BSYNC B0 ;  /* 0x0000000000007941 */ /* 0x000fea0003800000 */
.L_x_1185:
        /* <DEDUP_REMOVED lines=20> */
.L_x_1188:
[----:B------:R-:W-:Y:S05]  /*8fe0*/  BSYNC B0 ;  /* 0x0000000000007941 */ /* 0x000fea0003800000 */
.L_x_1187:
[----:B------:R-:W-:Y:S01]  /*8ff0*/  ISETP.GT.AND P5, PT, R41, R140, PT ;  /* 0x0000008c2900720c */ /* 0x000fe20003fa4270 */
[----:B------:R-:W-:Y:S01]  /*9000*/  @!UPT UIADD3 URZ, URZ, URZ, URZ ;  /* 0x0000003f3f3ff290 */ /* 0x000fe2000fffe03f */
[----:B------:R-:W-:Y:S11]  /*9010*/  BSSY B0, `(.L_x_1189) ;  /* 0x000002f000007945 */ /* 0x000ff60003800000 */
[----:B------:R-:W-:-:S05]  /*9020*/  @!P5 BRA `(.L_x_1190) ;  /* 0x000002d00000d947 */ /* 0x000fca0003800000 */
[----:B-1----:R-:W-:Y:S01]  /*9030*/  IADD3 R4, R41, -0x1, RZ ;  /* 0xffffffff29047810 */ /* 0x002fe20007ffe0ff */
[----:B------:R-:W-:Y:S01]  /*9040*/  IMAD.MOV.U32 R2, RZ, RZ, R126 ;  /* 0x000000ffff027224 */ /* 0x000fe200078e007e */
[C---:B------:R-:W-:Y:S01]  /*9050*/  ISETP.GE.AND P2, PT, R237.reuse, 0x21, PT ;  /* 0x00000021ed00780c */ /* 0x040fe20003f46270 */
[----:B------:R-:W-:Y:S01]  /*9060*/  IMAD.MOV.U32 R3, RZ, RZ, R125 ;  /* 0x000000ffff037224 */ /* 0x000fe200078e007d */
[----:B------:R-:W-:Y:S01]  /*9070*/  SHF.R.S32.HI R6, RZ, 0x1f, R4 ;  /* 0x0000001fff067819 */ /* 0x000fe20000011404 */
[----:B------:R-:W-:Y:S01]  /*9080*/  IMAD R5, R186, R4, RZ ;  /* 0x00000004ba057224 */ /* 0x000fe200078e02ff */
[C---:B------:R-:W-:Y:S01]  /*9090*/  ISETP.GE.AND P1, PT, R237.reuse, 0x41, PT ;  /* 0x00000041ed00780c */ /* 0x040fe20003f26270 */
[-C--:B------:R-:W-:Y:S01]  /*90a0*/  IMAD.WIDE.U32 R2, R4, R156.reuse, R2 ;  /* 0x0000009c04027225 */ /* 0x080fe200078e0002 */
[----:B------:R-:W-:Y:S02]  /*90b0*/  ISETP.GE.AND P3, PT, R237, 0x1, PT ;  /* 0x00000001ed00780c */ /* 0x000fe40003f66270 */
[----:B------:R-:W-:Y:S01]  /*90c0*/  P2R R11, PR, RZ, 0x20 ;  /* 0x00000020ff0b7803 */ /* 0x000fe20000000000 */
[----:B------:R-:W-:Y:S01]  /*90d0*/  IMAD R4, R6, R156, R5 ;  /* 0x0000009c06047224 */ /* 0x000fe200078e0205 */
[----:B------:R-:W-:Y:S03]  /*90e0*/  LOP3.LUT P5, RZ, R211, 0x2, RZ, 0xc0, !PT ;  /* 0x00000002d3ff7812 */ /* 0x000fe600078ac0ff */
[----:B------:R-:W-:Y:S01]  /*90f0*/  IMAD.IADD R3, R3, 0x1, R4 ;  /* 0x0000000103037824 */ /* 0x000fe200078e0204 */
[-C--:B------:R-:W-:Y:S05]  /*9100*/  @P2 IADD3 R4, P0, R209, R2.reuse, RZ ;  /* 0x00000002d1042210 */ /* 0x080fea0007f1e0ff */
[C---:B------:R-:W-:Y:S01]  /*9110*/  @P2 IMAD.X R7, R3.reuse, 0x1, R187, P0 ;  /* 0x0000000103072824 */ /* 0x040fe200000e06bb */
        /* <DEDUP_REMOVED lines=30> */
.L_x_1190:
[----:B------:R-:W-:Y:S05]  /*9300*/  BSYNC B0 ;  /* 0x0000000000007941 */ /* 0x000fea0003800000 */
.L_x_1189:
[----:B------:R-:W0:Y:S01]  /*9310*/  LDGDEPBAR ;  /* 0x00000000000079af */ /* 0x000e220000000000 */
[----:B------:R-:W-:Y:S01]  /*9320*/  IADD3 R41, R41, -0x1, RZ ;  /* 0xffffffff29297810 */ /* 0x000fe20007ffe0ff */
[----:B------:R-:W-:-:S05]  /*9330*/  @P5 BRA `(.L_x_1191) ;  /* 0xffffa30000005947 */ /* 0x000fca000383ffff */
[----:B------:R-:W-:Y:S01]  /*9340*/  WARPSYNC 0xffffffff ;  /* 0xffffffff00007948 */ /* 0x000fe20003800000 */
[----:B------:R-:W-:Y:S06]  /*9350*/  BAR.SYNC.DEFER_BLOCKING 0x0 ;  /* 0x0000000000007b1d */ /* 0x000fec0000010000 */
.L_x_1142:
[----:B------:R-:W2:Y:S01]  /*9360*/  LDL R251, [R1+0x5c] ;  /* 0x00005c0001fb7983 */ /* 0x000ea20000100800 */
[----:B------:R-:W-:-:S05]  /*9370*/  IMAD.MOV.U32 R160, RZ, RZ, c[0x0][0x2c4] ;  /* 0x0000b100ffa07624 */ /* 0x000fca00078e00ff */
[----:B------:R-:W-:Y:S01]  /*9380*/  ISETP.NE.AND P4, PT, R160, 0x1, PT ;  /* 0x00000001a000780c */ /* 0x000fe20003f85270 */
[----:B------:R-:W-:Y:S01]  /*9390*/  BSSY B0, `(.L_x_1192) ;  /* 0x000002b000007945 */ /* 0x000fe20003800000 */
[----:B-1----:R-:W-:Y:S01]  /*93a0*/  IMAD.IADD R10, R170, 0x1, R171 ;  /* 0x00000001aa0a7824 */ /* 0x002fe200078e02ab */
[----:B--2---:R-:W-:-:S10]  /*93b0*/  IADD3 R0, R251, 0x7f, RZ ;  /* 0x0000007ffb007810 */ /* 0x004fd40007ffe0ff */
[----:B------:R-:W-:-:S05]  /*93c0*/  @P4 IMAD.HI.U32 R2, R0, c[0x0][0x2c8], RZ ;  /* 0x0000b20000024a27 */ /* 0x000fca00078e00ff */
[----:B------:R-:W-:Y:S01]  /*93d0*/  @P4 SHF.R.U32.HI R0, RZ, c[0x0][0x2cc], R2 ;  /* 0x0000b300ff004a19 */ /* 0x000fe20000011602 */
[----:B------:R-:W-:-:S04]  /*93e0*/  IMAD.MOV.U32 R2, RZ, RZ, RZ ;  /* 0x000000ffff027224 */ /* 0x000fc800078e00ff */
[----:B------:R-:W-:-:S04]  /*93f0*/  IMAD.IADD R3, R180, 0x1, R0 ;  /* 0x00000001b4037824 */ /* 0x000fc800078e0200 */
[----:B------:R-:W-:-:S05]  /*9400*/  IMAD.HI R2, R3, -0x6db6db6d, R2 ;  /* 0x9249249303027827 */ /* 0x000fca00078e0202 */
[----:B------:R-:W-:-:S04]  /*9410*/  SHF.R.U32.HI R0, RZ, 0x1f, R2 ;  /* 0x0000001fff007819 */ /* 0x000fc80000011602 */
[----:B------:R-:W-:-:S04]  /*9420*/  LEA.HI.SX32 R2, R2, R0, 0x1a ;  /* 0x0000000002027211 */ /* 0x000fc800078fd2ff */
[----:B------:R-:W-:-:S04]  /*9430*/  IMNMX R5, R176, R2, PT ;  /* 0x00000002b0057217 */ /* 0x000fc80003800200 */
[----:B------:R-:W-:Y:S01]  /*9440*/  ISETP.GE.AND P0, PT, R5, 0x1, PT ;  /* 0x000000010500780c */ /* 0x000fe20003f06270 */
[----:B------:R-:W-:-:S12]  /*9450*/  IMAD.MOV.U32 R0, RZ, RZ, RZ ;  /* 0x000000ffff007224 */ /* 0x000fd800078e00ff */
        /* <DEDUP_REMOVED lines=30> */
.L_x_1193:
[----:B------:R-:W-:Y:S05]  /*9640*/  BSYNC B0 ;  /* 0x0000000000007941 */ /* 0x000fea0003800000 */
.L_x_1192:
[----:B------:R-:W2:Y:S01]  /*9650*/  LDL R2, [R1+0x60] ;  /* 0x0000600001027983 */ /* 0x000ea20000100800 */
[----:B------:R-:W-:Y:S01]  /*9660*/  PRMT R3, RZ, 0x7610, R3 ;  /* 0x00007610ff037816 */ /* 0x000fe20000000003 */
[----:B------:R-:W-:Y:S01]  /*9670*/  IMAD.MOV.U32 R24, RZ, RZ, RZ ;  /* 0x000000ffff187224 */ /* 0x000fe200078e00ff */
[----:B------:R-:W-:Y:S01]  /*9680*/  MOV R22, RZ ;  /* 0x000000ff00167202 */ /* 0x000fe20000000f00 */
        /* <DEDUP_REMOVED lines=33> */
[----:B------:R-:W-:Y:S01]  /*98a0*/  IMAD.IADD R0, R252, 0x1, R0 ;  /* 0x00000001fc007824 */ /* 0x000fe200078e0200 */
[----:B------:R1:W-:Y:S04]  /*98b0*/  STL [R1+0x38], R252 ;  /* 0x000038fc01007387 */ /* 0x0003e80000100800 */
[----:B------:R-:W-:-:S04]  /*98c0*/  IMNMX R250, R5, R0, PT ;  /* 0x0000000005fa7217 */ /* 0x000fc80003800200 */
[----:B------:R-:W-:-:S13]  /*98d0*/  ISETP.GT.AND P0, PT, R250, R252, PT ;  /* 0x000000fcfa00720c */ /* 0x000fda0003f04270 */
[----:B------:R-:W-:Y:S05]  /*98e0*/  @!P0 BRA `(.L_x_1194) ;  /* 0x0001074000008947 */ /* 0x000fea0003800000 */
[----:B------:R-:W2:Y:S04]  /*98f0*/  LDL R11, [R1+0x40] ;  /* 0x00004000010b7983 */ /* 0x000ea80000100800 */
[----:B------:R-:W3:Y:S01]  /*9900*/  S2R R2, SR_TID.X ;  /* 0x0000000000027919 */ /* 0x000ee20000002100 */
[----:B------:R-:W-:-:S03]  /*9910*/  ISETP.NE.U32.AND P0, PT, RZ, c[0x0][0x340], PT ;  /* 0x0000d000ff007a0c */ /* 0x000fc60003f05070 */
[----:B------:R-:W4:Y:S01]  /*9920*/  LDL R13, [R1+0x58] ;  /* 0x00005800010d7983 */ /* 0x000f220000100800 */
[----:B------:R-:W-:Y:S02]  /*9930*/  ISETP.NE.AND.EX P1, PT, RZ, c[0x0][0x344], PT, P0 ;  /* 0x0000d100ff007a0c */ /* 0x000fe40003f25300 */
[----:B---3--:R-:W-:-:S04]  /*9940*/  SHF.R.S32.HI R106, RZ, 0x1f, R2 ;  /* 0x0000001fff6a7819 */ /* 0x008fc80000011402 */
[----:B------:R-:W-:-:S07]  /*9950*/  LEA.HI R106, R106, R2, RZ, 0x3 ;  /* 0x000000026a6a7211 */ /* 0x000fce00078f18ff */
[----:B------:R-:W-:Y:S01]  /*9960*/  @P1 IMAD.MOV.U32 R2, RZ, RZ, 0x4 ;  /* 0x00000004ff021424 */ /* 0x000fe200078e00ff */
[----:B------:R-:W-:-:S03]  /*9970*/  SHF.R.S32.HI R106, RZ, 0x3, R106 ;  /* 0x00000003ff6a7819 */ /* 0x000fc6000001146a */
[----:B--2---:R-:W-:-:S05]  /*9980*/  @P1 IMAD.WIDE R2, R11, R2, c[0x0][0x340] ;  /* 0x0000d0000b021625 */ /* 0x004fca00078e0202 */
[----:B------:R2:W3:Y:S01]  /*9990*/  @P1 LDG.E R9, [R2.64] ;  /* 0x0000000602091981 */ /* 0x0004e2000c1e1900 */
[----:B------:R-:W-:Y:S01]  /*99a0*/  IADD3 R0, P0, R106, R10, RZ ;  /* 0x0000000a6a007210 */ /* 0x000fe20007f1e0ff */
[----:B------:R-:W-:Y:S01]  /*99b0*/  WARPSYNC 0xffffffff ;  /* 0xffffffff00007948 */ /* 0x000fe20003800000 */
[----:B------:R-:W-:Y:S02]  /*99c0*/  ISETP.GE.AND P6, PT, R36, c[0x0][0x1d4], PT ;  /* 0x0000750024007a0c */ /* 0x000fe40003fc6270 */
[----:B------:R-:W-:Y:S02]  /*99d0*/  ISETP.GE.AND P5, PT, R218, c[0x0][0x1d4], PT ;  /* 0x00007500da007a0c */ /* 0x000fe40003fa6270 */
[----:B------:R-:W-:Y:S02]  /*99e0*/  SHF.R.S32.HI R39, RZ, 0x1f, R218 ;  /* 0x0000001fff277819 */ /* 0x000fe400000114da */
[----:B------:R-:W-:Y:S02]  /*99f0*/  IADD3 R112, R250, -0x1, RZ ;  /* 0xfffffffffa707810 */ /* 0x000fe40007ffe0ff */
[----:B------:R-:W-:-:S02]  /*9a00*/  SEL R83, RZ, 0x1, P6 ;  /* 0x00000001ff537807 */ /* 0x000fc40003000000 */
[----:B--2---:R-:W-:Y:S02]  /*9a10*/  SHF.R.S32.HI R2, RZ, 0x1f, R106 ;  /* 0x0000001fff027819 */ /* 0x004fe4000001146a */
[--C-:B------:R-:W-:Y:S02]  /*9a20*/  SHF.R.S32.HI R3, RZ, 0x1f, R36.reuse ;  /* 0x0000001fff037819 */ /* 0x100fe40000011424 */
[----:B------:R-:W-:Y:S01]  /*9a30*/  LEA.HI.X.SX32 R4, R10, R2, 0x1, P0 ;  /* 0x000000020a047211 */ /* 0x000fe200000f0eff */
[----:B------:R-:W-:Y:S01]  /*9a40*/  IMAD.MOV.U32 R2, RZ, RZ, R36 ;  /* 0x000000ffff027224 */ /* 0x000fe200078e0024 */
[----:B------:R-:W-:-:S03]  /*9a50*/  ISETP.NE.U32.AND P0, PT, RZ, c[0x0][0x350], PT ;  /* 0x0000d400ff007a0c */ /* 0x000fc60003f05070 */
[C---:B------:R-:W-:Y:S01]  /*9a60*/  IMAD R5, R4.reuse, c[0x0][0x1e0], RZ ;  /* 0x0000780004057a24 */ /* 0x040fe200078e02ff */
[----:B------:R-:W-:Y:S01]  /*9a70*/  ISETP.NE.AND.EX P0, PT, RZ, c[0x0][0x354], PT, P0 ;  /* 0x0000d500ff007a0c */ /* 0x000fe20003f05300 */
[----:B------:R-:W-:Y:S02]  /*9a80*/  IMAD R8, R4, c[0x0][0x208], RZ ;  /* 0x0000820004087a24 */ /* 0x000fe400078e02ff */
[C---:B------:R-:W-:Y:S02]  /*9a90*/  IMAD R10, R0.reuse, c[0x0][0x1e4], R5 ;  /* 0x00007900000a7a24 */ /* 0x040fe400078e0205 */
[----:B------:R-:W-:-:S04]  /*9aa0*/  IMAD.WIDE.U32 R6, R0, c[0x0][0x1e0], R2 ;  /* 0x0000780000067a25 */ /* 0x000fc800078e0002 */
[----:B------:R-:W-:Y:S01]  /*9ab0*/  IMAD.WIDE.U32 R4, R0, c[0x0][0x208], R2 ;  /* 0x0000820000047a25 */ /* 0x000fe200078e0002 */
[----:B------:R-:W-:-:S03]  /*9ac0*/  IADD3 R7, R7, R10, RZ ;  /* 0x0000000a07077210 */ /* 0x000fc60007ffe0ff */
[----:B------:R-:W-:Y:S02]  /*9ad0*/  IMAD R0, R0, c[0x0][0x20c], R8 ;  /* 0x0000830000007a24 */ /* 0x000fe400078e0208 */
[----:B----4-:R-:W-:-:S04]  /*9ae0*/  IMAD.WIDE.U32 R6, R13, c[0x0][0x1e8], R6 ;  /* 0x00007a000d067a25 */ /* 0x010fc800078e0006 */
[----:B------:R-:W-:Y:S02]  /*9af0*/  IMAD.IADD R5, R5, 0x1, R0 ;  /* 0x0000000105057824 */ /* 0x000fe400078e0200 */
[C---:B------:R-:W-:Y:S02]  /*9b00*/  IMAD R7, R13.reuse, c[0x0][0x1ec], R7 ;  /* 0x00007b000d077a24 */ /* 0x040fe400078e0207 */
[----:B------:R-:W-:-:S04]  /*9b10*/  IMAD.WIDE.U32 R4, R13, c[0x0][0x210], R4 ;  /* 0x000084000d047a25 */ /* 0x000fc800078e0004 */
[----:B------:R-:W-:Y:S01]  /*9b20*/  IMAD R5, R13, c[0x0][0x214], R5 ;  /* 0x000085000d057a24 */ /* 0x000fe200078e0205 */
[----:B---3--:R-:W-:Y:S01]  /*9b30*/  @P1 SHF.R.S32.HI R0, RZ, 0x1f, R9 ;  /* 0x0000001fff001819 */ /* 0x008fe20000011409 */
[----:B------:R-:W-:Y:S01]  /*9b40*/  @!P1 IMAD.MOV.U32 R9, RZ, RZ, R11 ;  /* 0x000000ffff099224 */ /* 0x000fe200078e000b */
[----:B------:R-:W-:-:S04]  /*9b50*/  @!P1 MOV R0, R146 ;  /* 0x0000009200009202 */ /* 0x000fc80000000f00 */
[----:B------:R-:W-:Y:S02]  /*9b60*/  SEL R8, R0, RZ, !P0 ;  /* 0x000000ff00087207 */ /* 0x000fe40004000000 */
[----:B------:R-:W-:Y:S02]  /*9b70*/  SEL R0, R9, RZ, !P0 ;  /* 0x000000ff09007207 */ /* 0x000fe40004000000 */
[----:B------:R-:W-:Y:S01]  /*9b80*/  SHF.R.S32.HI R9, RZ, 0x1f, R166 ;  /* 0x0000001fff097819 */ /* 0x000fe200000114a6 */
[C---:B------:R-:W-:Y:S01]  /*9b90*/  IMAD R10, R8.reuse, c[0x0][0x1f0], RZ ;  /* 0x00007c00080a7a24 */ /* 0x040fe200078e02ff */
[----:B------:R-:W-:Y:S01]  /*9ba0*/  ISETP.NE.U32.AND P0, PT, RZ, c[0x0][0x348], PT ;  /* 0x0000d200ff007a0c */ /* 0x000fe20003f05070 */
[----:B------:R-:W-:Y:S02]  /*9bb0*/  IMAD R8, R8, c[0x0][0x218], RZ ;  /* 0x0000860008087a24 */ /* 0x000fe400078e02ff */
[----:B------:R-:W-:Y:S01]  /*9bc0*/  IMAD.WIDE.U32 R84, R0, c[0x0][0x218], R4 ;  /* 0x0000860000547a25 */ /* 0x000fe200078e0004 */
[----:B------:R-:W-:-:S03]  /*9bd0*/  ISETP.NE.AND.EX P0, PT, RZ, c[0x0][0x34c], PT, P0 ;  /* 0x0000d300ff007a0c */ /* 0x000fc60003f05300 */
[----:B------:R-:W-:Y:S01]  /*9be0*/  IMAD.WIDE.U32 R162, R0, c[0x0][0x1f0], R6 ;  /* 0x00007c0000a27a25 */ /* 0x000fe200078e0006 */
[----:B------:R-:W-:-:S03]  /*9bf0*/  SEL R12, R146, RZ, !P0 ;  /* 0x000000ff920c7207 */ /* 0x000fc60004000000 */
[C---:B------:R-:W-:Y:S01]  /*9c00*/  IMAD R5, R0.reuse, c[0x0][0x1f4], R10 ;  /* 0x00007d0000057a24 */ /* 0x040fe200078e020a */
[----:B------:R2:W-:Y:S01]  /*9c10*/  STL.64 [R1+0x18], R162 ;  /* 0x000018a201007387 */ /* 0x0005e20000100a00 */
[----:B------:R-:W-:Y:S01]  /*9c20*/  IMAD R4, R0, c[0x0][0x21c], R8 ;  /* 0x0000870000047a24 */ /* 0x000fe200078e0208 */
[----:B------:R-:W-:Y:S01]  /*9c30*/  SEL R10, R11, RZ, !P0 ;  /* 0x000000ff0b0a7207 */ /* 0x000fe20004000000 */
[----:B------:R-:W-:Y:S01]  /*9c40*/  IMAD.IADD R161, R163, 0x1, R5 ;  /* 0x00000001a3a17824 */ /* 0x000fe200078e0205 */
[----:B------:R2:W-:Y:S01]  /*9c50*/  STL.64 [R1+0x8], R84 ;  /* 0x0000085401007387 */ /* 0x0005e20000100a00 */
[----:B------:R-:W-:Y:S01]  /*9c60*/  IMAD R0, R9, c[0x0][0x178], RZ ;  /* 0x00005e0009007a24 */ /* 0x000fe200078e02ff */
[----:B------:R-:W-:Y:S01]  /*9c70*/  IADD3 R86, R85, R4, RZ ;  /* 0x0000000455567210 */ /* 0x000fe20007ffe0ff */
[C---:B------:R-:W-:Y:S01]  /*9c80*/  IMAD.WIDE.U32 R6, R166.reuse, c[0x0][0x178], RZ ;  /* 0x00005e00a6067a25 */ /* 0x040fe200078e00ff */
[----:B------:R2:W-:Y:S03]  /*9c90*/  STL [R1+0x10], R161 ;  /* 0x000010a101007387 */ /* 0x0005e60000100800 */
[----:B------:R-:W-:Y:S01]  /*9ca0*/  IMAD R0, R166, c[0x0][0x17c], R0 ;  /* 0x00005f00a6007a24 */ /* 0x000fe200078e0200 */
[----:B------:R2:W-:Y:S04]  /*9cb0*/  STL [R1], R86 ;  /* 0x0000005601007387 */ /* 0x0005e80000100800 */
[----:B------:R-:W-:-:S02]  /*9cc0*/  IADD3 R11, R7, R0, RZ ;  /* 0x00000000070b7210 */ /* 0x000fc40007ffe0ff */
[----:B------:R-:W3:Y:S01]  /*9cd0*/  LDL R157, [R1+0x4c] ;  /* 0x00004c00019d7983 */ /* 0x000ee20000100800 */
[----:B------:R-:W-:Y:S01]  /*9ce0*/  IMAD.MOV.U32 R82, RZ, RZ, 0x70 ;  /* 0x00000070ff527424 */ /* 0x000fe200078e00ff */
[----:B------:R-:W-:Y:S01]  /*9cf0*/  SHF.R.S32.HI R81, RZ, 0x1f, R112 ;  /* 0x0000001fff517819 */ /* 0x000fe20000011470 */
[----:B------:R-:W-:Y:S01]  /*9d00*/  IMAD.WIDE.U32 R4, R112, c[0x0][0x1e0], RZ ;  /* 0x0000780070047a25 */ /* 0x000fe200078e00ff */
[----:B------:R-:W4:Y:S01]  /*9d10*/  LDL R167, [R1+0x44] ;  /* 0x0000440001a77983 */ /* 0x000f220000100800 */
[----:B------:R-:W-:-:S02]  /*9d20*/  P2R R34, PR, RZ, 0x20 ;  /* 0x00000020ff227803 */ /* 0x000fc40000000000 */
[----:B------:R-:W-:Y:S01]  /*9d30*/  IMAD R82, R250, -0x70, R82 ;  /* 0xffffff90fa527824 */ /* 0x000fe200078e0252 */
[----:B------:R-:W-:Y:S01]  /*9d40*/  P2R R35, PR, RZ, 0x40 ;  /* 0x00000040ff237803 */ /* 0x000fe20000000000 */
[----:B------:R-:W-:Y:S02]  /*9d50*/  IMAD R0, R81, c[0x0][0x1e0], RZ ;  /* 0x0000780051007a24 */ /* 0x000fe400078e02ff */
[----:B------:R-:W-:Y:S02]  /*9d60*/  IMAD.MOV.U32 R8, RZ, RZ, R162 ;  /* 0x000000ffff087224 */ /* 0x000fe400078e00a2 */
[----:B------:R-:W-:Y:S02]  /*9d70*/  IMAD R0, R112, c[0x0][0x1e4], R0 ;  /* 0x0000790070007a24 */ /* 0x000fe400078e0200 */
[----:B------:R-:W-:Y:S02]  /*9d80*/  IMAD.MOV.U32 R9, RZ, RZ, R161 ;  /* 0x000000ffff097224 */ /* 0x000fe400078e00a1 */
[----:B------:R-:W-:-:S02]  /*9d90*/  IMAD.IADD R0, R5, 0x1, R0 ;  /* 0x0000000105007824 */ /* 0x000fc400078e0200 */
[----:B------:R-:W-:-:S04]  /*9da0*/  IMAD.WIDE.U32 R4, R4, 0x70, R8 ;  /* 0x0000007004047825 */ /* 0x000fc800078e0008 */
[----:B------:R-:W-:Y:S02]  /*9db0*/  IMAD R0, R0, 0x70, RZ ;  /* 0x0000007000007824 */ /* 0x000fe400078e02ff */
[----:B------:R-:W-:Y:S02]  /*9dc0*/  IMAD.MOV.U32 R156, RZ, RZ, c[0x0][0x1e0] ;  /* 0x00007800ff9c7624 */ /* 0x000fe400078e00ff */
[----:B------:R-:W-:Y:S02]  /*9dd0*/  IMAD.IADD R5, R5, 0x1, R0 ;  /* 0x0000000105057824 */ /* 0x000fe400078e0200 */
[----:B------:R-:W-:Y:S02]  /*9de0*/  IMAD.MOV.U32 R115, RZ, RZ, c[0x0][0x1e4] ;  /* 0x00007900ff737624 */ /* 0x000fe400078e00ff */
[----:B------:R-:W-:Y:S01]  /*9df0*/  IMAD.WIDE.U32 R8, R156, 0x20, RZ ;  /* 0x000000209c087825 */ /* 0x000fe200078e00ff */
[----:B------:R-:W-:Y:S01]  /*9e00*/  BAR.SYNC.DEFER_BLOCKING 0x0 ;  /* 0x0000000000007b1d */ /* 0x000fe20000010000 */
[----:B------:R-:W-:-:S02]  /*9e10*/  ISETP.GE.AND P6, PT, R36, c[0x0][0x198], PT ;  /* 0x0000660024007a0c */ /* 0x000fc40003fc6270 */
[----:B---3--:R-:W-:-:S05]  /*9e20*/  IMAD.IADD R114, R157, 0x1, R82 ;  /* 0x000000019d727824 */ /* 0x008fca00078e0252 */
[----:B------:R-:W-:-:S05]  /*9e30*/  IMNMX R7, R114, 0x70, PT ;  /* 0x0000007072077817 */ /* 0x000fca0003800200 */
[----:B------:R-:W-:Y:S02]  /*9e40*/  IMAD.IADD R30, R7, 0x1, -R106 ;  /* 0x00000001071e7824 */ /* 0x000fe400078e0a6a */
[----:B------:R-:W-:-:S03]  /*9e50*/  IMAD.SHL.U32 R7, R115, 0x20, RZ ;  /* 0x0000002073077824 */ /* 0x000fc600078e00ff */
[C---:B------:R-:W-:Y:S02]  /*9e60*/  ISETP.GE.AND P3, PT, R30.reuse, 0x1, PT ;  /* 0x000000011e00780c */ /* 0x040fe40003f66270 */
[C---:B------:R-:W-:Y:S02]  /*9e70*/  ISETP.GE.AND P2, PT, R30.reuse, 0x21, PT ;  /* 0x000000211e00780c */ /* 0x040fe40003f46270 */
[----:B------:R-:W-:Y:S01]  /*9e80*/  ISETP.GE.AND P1, PT, R30, 0x41, PT ;  /* 0x000000411e00780c */ /* 0x000fe20003f26270 */
[----:B----4-:R-:W-:Y:S01]  /*9e90*/  IMAD R46, R167, c[0x0][0x2c4], RZ ;  /* 0x0000b100a72e7a24 */ /* 0x010fe200078e02ff */
[----:B------:R-:W-:Y:S02]  /*9ea0*/  P2R R33, PR, RZ, 0x4 ;  /* 0x00000004ff217803 */ /* 0x000fe40000000000 */
[----:B------:R-:W-:-:S05]  /*9eb0*/  P2R R32, PR, RZ, 0x2 ;  /* 0x00000002ff207803 */ /* 0x000fca0000000000 */
[----:B------:R-:W-:-:S04]  /*9ec0*/  @P3 LEA R26, P0, R4, c[0x0][0x1c8], 0x1 ;  /* 0x00007200041a3a11 */ /* 0x000fc800078008ff */
[C---:B------:R-:W-:Y:S02]  /*9ed0*/  @P3 LEA.HI.X R27, R4.reuse, c[0x0][0x1cc], R5, 0x1, P0 ;  /* 0x00007300041b3a11 */ /* 0x040fe400000f0c05 */
[----:B------:R-:W-:-:S04]  /*9ee0*/  @P2 IADD3 R0, P0, R4, R8, RZ ;  /* 0x0000000804002210 */ /* 0x000fc80007f1e0ff */
[----:B------:R-:W-:Y:S01]  /*9ef0*/  @P2 IADD3.X R7, R5, R9, R7, P0, !PT ;  /* 0x0000000905072210 */ /* 0x000fe200007fe407 */
[----:B------:R-:W-:Y:S01]  /*9f00*/  IMAD.WIDE.U32 R8, R156, 0x40, RZ ;  /* 0x000000409c087825 */ /* 0x000fe200078e00ff */
[----:B------:R-:W-:-:S04]  /*9f10*/  @P2 LEA R24, P0, R0, c[0x0][0x1c8], 0x1 ;  /* 0x0000720000182a11 */ /* 0x000fc800078008ff */
[----:B------:R-:W-:Y:S01]  /*9f20*/  @P2 LEA.HI.X R25, R0, c[0x0][0x1cc], R7, 0x1, P0 ;  /* 0x0000730000192a11 */ /* 0x000fe200000f0c07 */
[----:B------:R-:W-:Y:S01]  /*9f30*/  IMAD.SHL.U32 R7, R115, 0x40, RZ ;  /* 0x0000004073077824 */ /* 0x000fe200078e00ff */
[----:B------:R-:W-:-:S04]  /*9f40*/  @P1 IADD3 R0, P0, R4, R8, RZ ;  /* 0x0000000804001210 */ /* 0x000fc80007f1e0ff */
[----:B------:R-:W-:Y:S02]  /*9f50*/  @P1 IADD3.X R7, R5, R9, R7, P0, !PT ;  /* 0x0000000905071210 */ /* 0x000fe400007fe407 */
[----:B------:R-:W-:-:S04]  /*9f60*/  @P1 LEA R22, P0, R0, c[0x0][0x1c8], 0x1 ;  /* 0x0000720000161a11 */ /* 0x000fc800078008ff */
[----:B------:R-:W-:Y:S02]  /*9f70*/  @P1 LEA.HI.X R23, R0, c[0x0][0x1cc], R7, 0x1, P0 ;  /* 0x0000730000171a11 */ /* 0x000fe400000f0c07 */
[----:B------:R-:W-:-:S13]  /*9f80*/  ISETP.GE.AND P0, PT, R30, 0x61, PT ;  /* 0x000000611e00780c */ /* 0x000fda0003f06270 */
[----:B------:R-:W-:Y:S02]  /*9f90*/  @P0 IMAD R0, R115, 0x60, RZ ;  /* 0x0000006073000824 */ /* 0x000fe400078e02ff */
[----:B------:R-:W-:-:S04]  /*9fa0*/  @P0 IMAD.WIDE.U32 R4, R156, 0x60, R4 ;  /* 0x000000609c040825 */ /* 0x000fc800078e0004 */
[----:B------:R-:W-:Y:S01]  /*9fb0*/  @P0 IMAD.IADD R0, R0, 0x1, R5 ;  /* 0x0000000100000824 */ /* 0x000fe200078e0205 */
[----:B------:R-:W-:Y:S01]  /*9fc0*/  @P0 LEA R20, P3, R4, c[0x0][0x1c8], 0x1 ;  /* 0x0000720004140a11 */ /* 0x000fe200078608ff */
[----:B------:R-:W-:-:S03]  /*9fd0*/  IMAD.MOV.U32 R5, RZ, RZ, R11 ;  /* 0x000000ffff057224 */ /* 0x000fc600078e000b */
[----:B------:R-:W-:Y:S01]  /*9fe0*/  @P0 LEA.HI.X R21, R4, c[0x0][0x1cc], R0, 0x1, P3 ;  /* 0x0000730004150a11 */ /* 0x000fe200018f0c00 */
[----:B------:R-:W-:Y:S02]  /*9ff0*/  IMAD R0, R147, 0x20, R106 ;  /* 0x0000002093007824 */ /* 0x000fe400078e026a */
[----:B------:R-:W-:Y:S02]  /*a000*/  IMAD.MOV.U32 R4, RZ, RZ, R6 ;  /* 0x000000ffff047224 */ /* 0x000fe400078e0006 */
[----:B------:R-:W-:Y:S02]  /*a010*/  IMAD.IADD R6, R251, 0x1, R0 ;  /* 0x00000001fb067824 */ /* 0x000fe400078e0200 */
[----:B------:R-:W-:-:S04]  /*a020*/  IMAD.WIDE.U32 R4, R13, c[0x0][0x1b8], R4 ;  /* 0x00006e000d047a25 */ /* 0x000fc800078e0004 */
[----:B------:R-:W-:-:S04]  /*a030*/  @P4 IMAD.HI.U32 R7, R6, c[0x0][0x2c8], RZ ;  /* 0x0000b20006074a27 */ /* 0x000fc800078e00ff */
[----:B------:R-:W-:Y:S01]  /*a040*/  IMAD.MOV.U32 R0, RZ, RZ, R6 ;  /* 0x000000ffff007224 */ /* 0x000fe200078e0006 */
[----:B------:R-:W-:Y:S01]  /*a050*/  @P4 SHF.R.U32.HI R0, RZ, c[0x0][0x2cc], R7 ;  /* 0x0000b300ff004a19 */ /* 0x000fe20000011607 */
[----:B------:R-:W-:Y:S02]  /*a060*/  IMAD R8, R12, c[0x0][0x1c0], RZ ;  /* 0x000070000c087a24 */ /* 0x000fe400078e02ff */
        /* <DEDUP_REMOVED lines=8> */
[C---:B------:R-:W-:Y:S02]  /*a0f0*/  IMAD R7, R0.reuse, c[0x0][0x1b4], R7 ;  /* 0x00006d0000077a24 */ /* 0x040fe400078e0207 */
[----:B------:R-:W-:Y:S01]  /*a100*/  IMAD.WIDE.U32 R4, R0, c[0x0][0x1b0], R4 ;  /* 0x00006c0000047a25 */ /* 0x000fe200078e0004 */
[----:B------:R-:W-:-:S03]  /*a110*/  SHF.R.S32.HI R0, RZ, 0x1f, R6 ;  /* 0x0000001fff007819 */ /* 0x000fc60000011406 */
[----:B------:R-:W-:Y:S02]  /*a120*/  IMAD.IADD R5, R5, 0x1, R7 ;  /* 0x0000000105057824 */ /* 0x000fe400078e0207 */
[----:B------:R-:W-:Y:S02]  /*a130*/  IMAD R0, R0, c[0x0][0x1a8], RZ ;  /* 0x00006a0000007a24 */ /* 0x000fe400078e02ff */
[----:B------:R-:W-:-:S04]  /*a140*/  IMAD.WIDE.U32 R4, R6, c[0x0][0x1a8], R4 ;  /* 0x00006a0006047a25 */ /* 0x000fc800078e0004 */
[----:B------:R-:W-:-:S04]  /*a150*/  IMAD R0, R6, c[0x0][0x1ac], R0 ;  /* 0x00006b0006007a24 */ /* 0x000fc800078e0200 */
[----:B------:R-:W-:Y:S01]  /*a160*/  IMAD.IADD R0, R5, 0x1, R0 ;  /* 0x0000000105007824 */ /* 0x000fe200078e0200 */
[----:B------:R-:W-:-:S04]  /*a170*/  LEA R5, P3, R4, c[0x0][0x160], 0x1 ;  /* 0x0000580004057a11 */ /* 0x000fc800078608ff */
[----:B------:R-:W-:Y:S01]  /*a180*/  LEA.HI.X R4, R4, c[0x0][0x164], R0, 0x1, P3 ;  /* 0x0000590004047a11 */ /* 0x000fe200018f0c00 */
[----:B------:R-:W3:Y:S01]  /*a190*/  SHFL.IDX PT, R6, R5, RZ, 0x181f ;  /* 0x00181fff05067589 */ /* 0x000ee200000e0000 */
[----:B------:R-:W-:-:S03]  /*a1a0*/  IMAD.IADD R0, R106, 0x1, R251 ;  /* 0x000000016a007824 */ /* 0x000fc600078e02fb */
[----:B------:R-:W4:Y:S02]  /*a1b0*/  SHFL.IDX PT, R7, R4, RZ, 0x181f ;  /* 0x00181fff04077589 */ /* 0x000f2400000e0000 */
[C---:B------:R-:W-:Y:S02]  /*a1c0*/  ISETP.GE.AND P3, PT, R0.reuse, R46, PT ;  /* 0x0000002e0000720c */ /* 0x040fe40003f66270 */
[----:B------:R-:W-:-:S11]  /*a1d0*/  IADD3 R8, R0, 0x20, RZ ;  /* 0x0000002000087810 */ /* 0x000fd60007ffe0ff */
[----:B---3--:R-:W-:-:S04]  /*a1e0*/  @!P3 LEA R18, P4, R36, R6, 0x1 ;  /* 0x000000062412b211 */ /* 0x008fc800078808ff */
[-C--:B----4-:R-:W-:Y:S02]  /*a1f0*/  @!P3 LEA.HI.X R19, R36, R7.reuse, R3, 0x1, P4 ;  /* 0x000000072413b211 */ /* 0x090fe400020f0c03 */
[C---:B------:R-:W-:Y:S02]  /*a200*/  @!P3 LEA R16, P4, R218.reuse, R6, 0x1 ;  /* 0x00000006da10b211 */ /* 0x040fe400078808ff */
[----:B------:R-:W3:Y:S02]  /*a210*/  SHFL.IDX PT, R6, R5, 0x1, 0x181f ;  /* 0x00381f0005067f89 */ /* 0x000ee400000e0000 */
[----:B------:R-:W-:Y:S02]  /*a220*/  @!P3 LEA.HI.X R17, R218, R7, R39, 0x1, P4 ;  /* 0x00000007da11b211 */ /* 0x000fe400020f0c27 */
[----:B------:R-:W4:Y:S01]  /*a230*/  SHFL.IDX PT, R7, R4, 0x1, 0x181f ;  /* 0x00381f0004077f89 */ /* 0x000f2200000e0000 */
[----:B------:R-:W-:Y:S02]  /*a240*/  ISETP.GE.AND P1, PT, R8, R46, PT ;  /* 0x0000002e0800720c */ /* 0x000fe40003f26270 */
[----:B------:R-:W-:Y:S01]  /*a250*/  IADD3 R8, R0, 0x40, RZ ;  /* 0x0000004000087810 */ /* 0x000fe20007ffe0ff */
[----:B------:R1:W-:Y:S10]  /*a260*/  @!P3 LDGSTS.E.BYPASS.LTC128B.128 [R215+0x100], [R18.64], !P6 ;  /* 0x0010000012d7bfae */ /* 0x0003f4000f101d46 */
[----:B---3--:R-:W-:-:S04]  /*a270*/  @!P1 LEA R14, P4, R36, R6, 0x1 ;  /* 0x00000006240e9211 */ /* 0x008fc800078808ff */
[-C--:B----4-:R-:W-:Y:S02]  /*a280*/  @!P1 LEA.HI.X R15, R36, R7.reuse, R3, 0x1, P4 ;  /* 0x00000007240f9211 */ /* 0x090fe400020f0c03 */
[C---:B------:R-:W-:Y:S02]  /*a290*/  @!P1 LEA R12, P4, R218.reuse, R6, 0x1 ;  /* 0x00000006da0c9211 */ /* 0x040fe400078808ff */
[----:B------:R-:W3:Y:S02]  /*a2a0*/  SHFL.IDX PT, R6, R5, 0x2, 0x181f ;  /* 0x00581f0005067f89 */ /* 0x000ee400000e0000 */
[----:B------:R-:W-:Y:S02]  /*a2b0*/  @!P1 LEA.HI.X R13, R218, R7, R39, 0x1, P4 ;  /* 0x00000007da0d9211 */ /* 0x000fe400020f0c27 */
[----:B------:R-:W4:Y:S01]  /*a2c0*/  SHFL.IDX PT, R7, R4, 0x2, 0x181f ;  /* 0x00581f0004077f89 */ /* 0x000f2200000e0000 */
[----:B------:R-:W-:-:S13]  /*a2d0*/  ISETP.GE.AND P2, PT, R8, R46, PT ;  /* 0x0000002e0800720c */ /* 0x000fda0003f46270 */
[----:B---3--:R-:W-:-:S04]  /*a2e0*/  @!P2 LEA R10, P4, R36, R6, 0x1 ;  /* 0x00000006240aa211 */ /* 0x008fc800078808ff */
[-C--:B----4-:R-:W-:Y:S02]  /*a2f0*/  @!P2 LEA.HI.X R11, R36, R7.reuse, R3, 0x1, P4 ;  /* 0x00000007240ba211 */ /* 0x090fe400020f0c03 */
[C---:B------:R-:W-:Y:S02]  /*a300*/  @!P2 LEA R8, P4, R218.reuse, R6, 0x1 ;  /* 0x00000006da08a211 */ /* 0x040fe400078808ff */
[----:B------:R-:W3:Y:S02]  /*a310*/  SHFL.IDX PT, R6, R5, 0x3, 0x181f ;  /* 0x00781f0005067f89 */ /* 0x000ee400000e0000 */
[----:B------:R-:W-:Y:S02]  /*a320*/  @!P2 LEA.HI.X R9, R218, R7, R39, 0x1, P4 ;  /* 0x00000007da09a211 */ /* 0x000fe400020f0c27 */
[----:B------:R4:W2:Y:S02]  /*a330*/  SHFL.IDX PT, R7, R4, 0x3, 0x181f ;  /* 0x00781f0004077f89 */ /* 0x0008a400000e0000 */
[----:B----4-:R-:W-:-:S04]  /*a340*/  IADD3 R4, R0, 0x60, RZ ;  /* 0x0000006000047810 */ /* 0x010fc80007ffe0ff */
[----:B------:R-:W-:-:S13]  /*a350*/  ISETP.GE.AND P5, PT, R4, R46, PT ;  /* 0x0000002e0400720c */ /* 0x000fda0003fa6270 */
[----:B---3--:R-:W-:-:S04]  /*a360*/  @!P5 LEA R4, P4, R218, R6, 0x1 ;  /* 0x00000006da04d211 */ /* 0x008fc800078808ff */
[----:B--2---:R-:W-:Y:S02]  /*a370*/  @!P5 LEA.HI.X R5, R218, R7, R39, 0x1, P4 ;  /* 0x00000007da05d211 */ /* 0x004fe400020f0c27 */
[----:B------:R-:W-:-:S04]  /*a380*/  @!P5 LEA R6, P4, R36, R6, 0x1 ;  /* 0x000000062406d211 */ /* 0x000fc800078808ff */
[----:B------:R-:W-:Y:S02]  /*a390*/  @!P5 LEA.HI.X R7, R36, R7, R3, 0x1, P4 ;  /* 0x000000072407d211 */ /* 0x000fe400020f0c03 */
[----:B------:R-:W-:Y:S02]  /*a3a0*/  ISETP.GE.AND P4, PT, R218, c[0x0][0x198], PT ;  /* 0x00006600da007a0c */ /* 0x000fe40003f86270 */
[----:B------:R-:W-:Y:S02]  /*a3b0*/  P2R R44, PR, RZ, 0x20 ;  /* 0x00000020ff2c7803 */ /* 0x000fe40000000000 */
[----:B------:R-:W-:-:S09]  /*a3c0*/  P2R R38, PR, RZ, 0x4 ;  /* 0x00000004ff267803 */ /* 0x000fd20000000000 */
[----:B------:R1:W-:Y:S04]  /*a3d0*/  @!P3 LDGSTS.E.BYPASS.LTC128B.128 [R215+0x4100], [R16.64], !P4 ;  /* 0x0410000010d7bfae */ /* 0x0003e8000e101d46 */
[----:B------:R1:W-:Y:S04]  /*a3e0*/  @!P1 LDGSTS.E.BYPASS.LTC128B.128 [R216+0x1100], [R14.64], !P6 ;  /* 0x011000000ed89fae */ /* 0x0003e8000f101d46 */
[----:B------:R1:W-:Y:S04]  /*a3f0*/  @!P1 LDGSTS.E.BYPASS.LTC128B.128 [R216+0x5100], [R12.64], !P4 ;  /* 0x051000000cd89fae */ /* 0x0003e8000e101d46 */
[----:B------:R1:W-:Y:S04]  /*a400*/  @!P2 LDGSTS.E.BYPASS.LTC128B.128 [R216+0x2100], [R10.64], !P6 ;  /* 0x021000000ad8afae */ /* 0x0003e8000f101d46 */
[----:B------:R1:W-:Y:S04]  /*a410*/  @!P2 LDGSTS.E.BYPASS.LTC128B.128 [R216+0x6100], [R8.64], !P4 ;  /* 0x0610000008d8afae */ /* 0x0003e8000e101d46 */
[----:B------:R1:W-:Y:S01]  /*a420*/  @!P5 LDGSTS.E.BYPASS.LTC128B.128 [R216+0x3100], [R6.64], !P6 ;  /* 0x0310000006d8dfae */ /* 0x0003e2000f101d46 */
[----:B------:R-:W-:-:S03]  /*a430*/  ISETP.NE.AND P6, PT, R35, RZ, PT ;  /* 0x000000ff2300720c */ /* 0x000fc60003fc5270 */
[----:B------:R1:W-:Y:S01]  /*a440*/  @!P5 LDGSTS.E.BYPASS.LTC128B.128 [R216+0x7100], [R4.64], !P4 ;  /* 0x0710000004d8dfae */ /* 0x0003e2000e101d46 */
[----:B------:R-:W-:Y:S02]  /*a450*/  ISETP.GE.AND P4, PT, R30, 0x1, PT ;  /* 0x000000011e00780c */ /* 0x000fe40003f86270 */
[----:B------:R-:W-:Y:S01]  /*a460*/  ISETP.NE.AND P5, PT, R34, RZ, PT ;  /* 0x000000ff2200720c */ /* 0x000fe20003fa5270 */
[----:B------:R-:W0:Y:S01]  /*a470*/  LDGDEPBAR ;  /* 0x00000000000079af */ /* 0x000e220000000000 */
[----:B------:R-:W-:Y:S02]  /*a480*/  ISETP.NE.AND P2, PT, R33, RZ, PT ;  /* 0x000000ff2100720c */ /* 0x000fe40003f45270 */
[----:B------:R-:W-:Y:S02]  /*a490*/  P2R R31, PR, RZ, 0x2 ;  /* 0x00000002ff1f7803 */ /* 0x000fe40000000000 */
[----:B------:R-:W-:-:S05]  /*a4a0*/  ISETP.NE.AND P1, PT, R32, RZ, PT ;  /* 0x000000ff2000720c */ /* 0x000fca0003f25270 */
[----:B------:R1:W-:Y:S04]  /*a4b0*/  @P4 LDGSTS.E.BYPASS.LTC128B.128 [R215+0x8100], [R26.64], !P6 ;  /* 0x081000001ad74fae */ /* 0x0003e8000f101d46 */
[----:B------:R1:W-:Y:S04]  /*a4c0*/  @P4 LDGSTS.E.BYPASS.LTC128B.128 [R215+0xb900], [R26.64+0x80], !P5 ;  /* 0x0b9000801ad74fae */ /* 0x0003e8000e901d46 */
[----:B------:R1:W-:Y:S04]  /*a4d0*/  @P2 LDGSTS.E.BYPASS.LTC128B.128 [R216+0x9100], [R24.64], !P6 ;  /* 0x0910000018d82fae */ /* 0x0003e8000f101d46 */
[----:B------:R1:W-:Y:S04]  /*a4e0*/  @P2 LDGSTS.E.BYPASS.LTC128B.128 [R216+0xc900], [R24.64+0x80], !P5 ;  /* 0x0c90008018d82fae */ /* 0x0003e8000e901d46 */
[----:B------:R1:W-:Y:S04]  /*a4f0*/  @P1 LDGSTS.E.BYPASS.LTC128B.128 [R216+0xa100], [R22.64], !P6 ;  /* 0x0a10000016d81fae */ /* 0x0003e8000f101d46 */
        /* <DEDUP_REMOVED lines=8> */
.L_x_1195:
[----:B------:R-:W-:Y:S01]  /*a580*/  ULDC.U8 UR4, c[0x0][0x298] ;  /* 0x0000a60000047ab9 */ /* 0x000fe20000000000 */
[----:B-1---5:R-:W-:Y:S01]  /*a590*/  SHF.R.S32.HI R4, RZ, 0x1f, R145 ;  /* 0x0000001fff047819 */ /* 0x022fe20000011491 */
[----:B------:R-:W-:Y:S01]  /*a5a0*/  IMAD.WIDE.U32 R6, R145, c[0x0][0x280], RZ ;  /* 0x0000a00091067a25 */ /* 0x000fe200078e00ff */
[----:B------:R-:W-:Y:S01]  /*a5b0*/  ISETP.NE.AND P0, PT, RZ, UR4, PT ;  /* 0x00000004ff007c0c */ /* 0x000fe2000bf05270 */
[----:B------:R-:W-:Y:S01]  /*a5c0*/  BSSY B2, `(.L_x_1196) ;  /* 0x00004c2000027945 */ /* 0x000fe20003800000 */
[----:B------:R-:W-:Y:S01]  /*a5d0*/  LEA R0, R147, R0, 0x5 ;  /* 0x0000000093007211 */ /* 0x000fe200078e28ff */
[C---:B------:R-:W-:Y:S02]  /*a5e0*/  IMAD R5, R4.reuse, c[0x0][0x280], RZ ;  /* 0x0000a00004057a24 */ /* 0x040fe400078e02ff */
        /* <DEDUP_REMOVED lines=9> */
[----:B------:R-:W-:Y:S01]  /*a680*/  BSSY B0, `(.L_x_1198) ;  /* 0x0000035000007945 */ /* 0x000fe20003800000 */
[----:B------:R-:W-:Y:S01]  /*a690*/  SHF.R.S32.HI R24, RZ, 0x1f, R28 ;  /* 0x0000001fff187819 */ /* 0x000fe2000001141c */
[----:B------:R-:W-:Y:S01]  /*a6a0*/  CS2R R34, SRZ ;  /* 0x0000000000227805 */ /* 0x000fe2000001ff00 */
[----:B------:R-:W-:Y:S01]  /*a6b0*/  SHF.R.S32.HI R58, RZ, 0x1f, R113 ;  /* 0x0000001fff3a7819 */ /* 0x000fe20000011471 */
[----:B------:R-:W-:Y:S01]  /*a6c0*/  CS2R R20, SRZ ;  /* 0x0000000000147805 */ /* 0x000fe2000001ff00 */
[----:B------:R-:W-:Y:S01]  /*a6d0*/  CS2R R14, SRZ ;  /* 0x00000000000e7805 */ /* 0x000fe2000001ff00 */
[----:B------:R-:W-:Y:S01]  /*a6e0*/  CS2R R22, SRZ ;  /* 0x0000000000167805 */ /* 0x000fe2000001ff00 */
[----:B------:R-:W-:-:S04]  /*a6f0*/  CS2R R12, SRZ ;  /* 0x00000000000c7805 */ /* 0x000fc8000001ff00 */
[----:B------:R-:W-:-:S05]  /*a700*/  @P1 IMAD.HI.U32 R2, R0, c[0x0][0x2c8], RZ ;  /* 0x0000b20000021a27 */ /* 0x000fca00078e00ff */
[----:B------:R-:W-:Y:S01]  /*a710*/  @P1 SHF.R.U32.HI R0, RZ, c[0x0][0x2cc], R2 ;  /* 0x0000b300ff001a19 */ /* 0x000fe20000011602 */
[----:B------:R-:W-:-:S03]  /*a720*/  IMAD.MOV.U32 R2, RZ, RZ, R6 ;  /* 0x000000ffff027224 */ /* 0x000fc600078e0006 */
[----:B------:R-:W-:Y:S01]  /*a730*/  SHF.R.S32.HI R5, RZ, 0x1f, R0 ;  /* 0x0000001fff057819 */ /* 0x000fe20000011400 */
[----:B------:R-:W-:-:S04]  /*a740*/  IMAD.WIDE.U32 R2, R0, c[0x0][0x280], R2 ;  /* 0x0000a00000027a25 */ /* 0x000fc800078e0002 */
[C---:B------:R-:W-:Y:S01]  /*a750*/  IMAD R7, R5.reuse, c[0x0][0x280], RZ ;  /* 0x0000a00005077a24 */ /* 0x040fe200078e02ff */
[----:B------:R-:W-:Y:S01]  /*a760*/  LEA R25, P0, R2, c[0x0][0x270], 0x1 ;  /* 0x00009c0002197a11 */ /* 0x000fe200078008ff */
[----:B------:R-:W-:Y:S02]  /*a770*/  IMAD R5, R5, c[0x0][0x290], RZ ;  /* 0x0000a40005057a24 */ /* 0x000fe400078e02ff */
[----:B------:R-:W-:-:S05]  /*a780*/  IMAD R6, R0, c[0x0][0x284], R7 ;  /* 0x0000a10000067a24 */ /* 0x000fca00078e0207 */
[----:B------:R-:W-:-:S04]  /*a790*/  IADD3 R3, R3, R6, RZ ;  /* 0x0000000603037210 */ /* 0x000fc80007ffe0ff */
[----:B------:R-:W-:Y:S01]  /*a7a0*/  LEA.HI.X R17, R2, c[0x0][0x274], R3, 0x1, P0 ;  /* 0x00009d0002117a11 */ /* 0x000fe200000f0c03 */
[----:B------:R-:W-:Y:S01]  /*a7b0*/  IMAD.MOV.U32 R2, RZ, RZ, R4 ;  /* 0x000000ffff027224 */ /* 0x000fe200078e0004 */
[----:B------:R-:W-:-:S05]  /*a7c0*/  MOV R3, R10 ;  /* 0x0000000a00037202 */ /* 0x000fca0000000f00 */
[----:B------:R-:W-:-:S04]  /*a7d0*/  IMAD.WIDE.U32 R2, R0, c[0x0][0x290], R2 ;  /* 0x0000a40000027a25 */ /* 0x000fc800078e0002 */
[----:B------:R-:W-:Y:S01]  /*a7e0*/  IMAD R0, R0, c[0x0][0x294], R5 ;  /* 0x0000a50000007a24 */ /* 0x000fe200078e0205 */
[C---:B------:R-:W-:Y:S01]  /*a7f0*/  LEA R19, P0, R2.reuse, c[0x0][0x288], 0x1 ;  /* 0x0000a20002137a11 */ /* 0x040fe200078008ff */
[----:B------:R1:W2:Y:S02]  /*a800*/  SHFL.IDX PT, R5, R17, RZ, 0x181f ;  /* 0x00181fff11057589 */ /* 0x0002a400000e0000 */
[----:B------:R-:W-:Y:S02]  /*a810*/  IMAD.IADD R0, R3, 0x1, R0 ;  /* 0x0000000103007824 */ /* 0x000fe400078e0200 */
[----:B------:R1:W3:Y:S03]  /*a820*/  SHFL.IDX PT, R10, R19, RZ, 0x181f ;  /* 0x00181fff130a7589 */ /* 0x0002e600000e0000 */
[----:B------:R-:W-:Y:S02]  /*a830*/  LEA.HI.X R18, R2, c[0x0][0x28c], R0, 0x1, P0 ;  /* 0x0000a30002127a11 */ /* 0x000fe400000f0c00 */
        /* <DEDUP_REMOVED lines=8> */
[----:B----4-:R-:W-:-:S05]  /*a8c0*/  @!P1 IADD3 R8, P0, R2, R0, RZ ;  /* 0x0000000002089210 */ /* 0x010fca0007f1e0ff */
[--C-:B--2---:R-:W-:Y:S01]  /*a8d0*/  @!P1 IMAD.X R9, R5, 0x1, R3.reuse, P0 ;  /* 0x0000000105099824 */ /* 0x104fe200000e0603 */
        /* <DEDUP_REMOVED lines=15> */
.L_x_1199:
[----:B------:R-:W-:Y:S05]  /*a9d0*/  BSYNC B0 ;  /* 0x0000000000007941 */ /* 0x000fea0003800000 */
.L_x_1198:
[----:B------:R-:W-:Y:S01]  /*a9e0*/  ISETP.NE.AND P0, PT, R31, RZ, PT ;  /* 0x000000ff1f00720c */ /* 0x000fe20003f05270 */
[----:B--2--5:R-:W-:Y:S01]  /*a9f0*/  IMAD.MOV.U32 R4, RZ, RZ, R20 ;  /* 0x000000ffff047224 */ /* 0x024fe200078e0014 */
[----:B-1----:R1:W2:Y:S01]  /*aa00*/  SHFL.IDX PT, R11, R17, 0x1, 0x181f ;  /* 0x00381f00110b7f89 */ /* 0x0022a200000e0000 */
[----:B------:R-:W-:Y:S01]  /*aa10*/  IMAD.MOV.U32 R3, RZ, RZ, R21 ;  /* 0x000000ffff037224 */ /* 0x000fe200078e0015 */
[----:B------:R-:W-:Y:S01]  /*aa20*/  BSSY B0, `(.L_x_1200) ;  /* 0x000002c000007945 */ /* 0x000fe20003800000 */
[----:B----4-:R-:W-:Y:S01]  /*aa30*/  IMAD.MOV.U32 R2, RZ, RZ, R14 ;  /* 0x000000ffff027224 */ /* 0x010fe200078e000e */
[----:B------:R-:W-:Y:S01]  /*aa40*/  PRMT R53, R53, 0x5410, R4 ;  /* 0x0000541035357816 */ /* 0x000fe20000000004 */
[----:B------:R-:W-:Y:S01]  /*aa50*/  IMAD.MOV.U32 R0, RZ, RZ, R15 ;  /* 0x000000ffff007224 */ /* 0x000fe200078e000f */
[----:B------:R-:W-:Y:S01]  /*aa60*/  PRMT R54, R54, 0x5410, R3 ;  /* 0x0000541036367816 */ /* 0x000fe20000000003 */
[----:B------:R-:W-:Y:S01]  /*aa70*/  IMAD.MOV.U32 R4, RZ, RZ, R22 ;  /* 0x000000ffff047224 */ /* 0x000fe200078e0016 */
[----:B------:R-:W-:Y:S01]  /*aa80*/  PRMT R47, R47, 0x5410, R2 ;  /* 0x000054102f2f7816 */ /* 0x000fe20000000002 */
[----:B------:R-:W-:Y:S01]  /*aa90*/  IMAD.MOV.U32 R3, RZ, RZ, R23 ;  /* 0x000000ffff037224 */ /* 0x000fe200078e0017 */
[----:B------:R-:W-:Y:S01]  /*aaa0*/  PRMT R52, R52, 0x5410, R0 ;  /* 0x0000541034347816 */ /* 0x000fe20000000000 */
[----:B------:R-:W-:Y:S01]  /*aab0*/  IMAD.MOV.U32 R2, RZ, RZ, R12 ;  /* 0x000000ffff027224 */ /* 0x000fe200078e000c */
[----:B------:R1:W4:Y:S01]  /*aac0*/  SHFL.IDX PT, R5, R25, 0x1, 0x181f ;  /* 0x00381f0019057f89 */ /* 0x00032200000e0000 */
[----:B------:R-:W-:Y:S01]  /*aad0*/  IMAD.MOV.U32 R0, RZ, RZ, R13 ;  /* 0x000000ffff007224 */ /* 0x000fe200078e000d */
[----:B------:R-:W-:Y:S01]  /*aae0*/  PRMT R53, R4, 0x7610, R53 ;  /* 0x0000761004357816 */ /* 0x000fe20000000035 */
[----:B------:R-:W-:Y:S01]  /*aaf0*/  CS2R R26, SRZ ;  /* 0x00000000001a7805 */ /* 0x000fe2000001ff00 */
[----:B------:R1:W3:Y:S01]  /*ab00*/  SHFL.IDX PT, R16, R18, 0x1, 0x181f ;  /* 0x00381f0012107f89 */ /* 0x0002e200000e0000 */
[----:B------:R-:W-:Y:S01]  /*ab10*/  PRMT R54, R3, 0x7610, R54 ;  /* 0x0000761003367816 */ /* 0x000fe20000000036 */
[----:B------:R-:W-:Y:S01]  /*ab20*/  CS2R R32, SRZ ;  /* 0x0000000000207805 */ /* 0x000fe2000001ff00 */
[----:B------:R-:W-:Y:S01]  /*ab30*/  PRMT R47, R2, 0x7610, R47 ;  /* 0x00007610022f7816 */ /* 0x000fe2000000002f */
[----:B---3--:R1:W3:Y:S01]  /*ab40*/  SHFL.IDX PT, R10, R19, 0x1, 0x181f ;  /* 0x00381f00130a7f89 */ /* 0x0082e200000e0000 */
[----:B------:R-:W-:Y:S01]  /*ab50*/  PRMT R52, R0, 0x7610, R52 ;  /* 0x0000761000347816 */ /* 0x000fe20000000034 */
[----:B------:R-:W-:Y:S01]  /*ab60*/  CS2R R30, SRZ ;  /* 0x00000000001e7805 */ /* 0x000fe2000001ff00 */
        /* <DEDUP_REMOVED lines=12> */
[----:B------:R-:W-:Y:S01]  /*ac30*/  @!P1 IMAD.X R7, R16, 0x1, R2, P0 ;  /* 0x0000000110079824 */ /* 0x000fe200000e0602 */
        /* <DEDUP_REMOVED lines=10> */
.L_x_1201:
[----:B------:R-:W-:Y:S05]  /*ace0*/  BSYNC B0 ;  /* 0x0000000000007941 */ /* 0x000fea0003800000 */
.L_x_1200:
[----:B------:R-:W-:Y:S01]  /*acf0*/  ISETP.NE.AND P0, PT, R38, RZ, PT ;  /* 0x000000ff2600720c */ /* 0x000fe20003f05270 */
[----:B--2--5:R-:W-:Y:S01]  /*ad00*/  IMAD.MOV.U32 R4, RZ, RZ, R34 ;  /* 0x000000ffff047224 */ /* 0x024fe200078e0022 */
[----:B------:R2:W1:Y:S01]  /*ad10*/  SHFL.IDX PT, R11, R17, 0x2, 0x181f ;  /* 0x00581f00110b7f89 */ /* 0x00046200000e0000 */
[----:B------:R-:W-:Y:S01]  /*ad20*/  IMAD.MOV.U32 R3, RZ, RZ, R35 ;  /* 0x000000ffff037224 */ /* 0x000fe200078e0023 */
[----:B------:R-:W-:Y:S01]  /*ad30*/  BSSY B0, `(.L_x_1202) ;  /* 0x000002e000007945 */ /* 0x000fe20003800000 */
[----:B------:R-:W-:Y:S01]  /*ad40*/  IMAD.MOV.U32 R2, RZ, RZ, R26 ;  /* 0x000000ffff027224 */ /* 0x000fe200078e001a */
        /* <DEDUP_REMOVED lines=8> */
[----:B----4-:R2:W4:Y:S01]  /*add0*/  SHFL.IDX PT, R5, R25, 0x2, 0x181f ;  /* 0x00581f0019057f89 */ /* 0x01052200000e0000 */
        /* <DEDUP_REMOVED lines=10> */
[----:B------:R-:W-:Y:S01]  /*ae80*/  CS2R R40, SRZ ;  /* 0x0000000000287805 */ /* 0x000fe2000001ff00 */
[----:B------:R-:W-:Y:S01]  /*ae90*/  CS2R R38, SRZ ;  /* 0x0000000000267805 */ /* 0x000fe2000001ff00 */
[----:B------:R-:W-:Y:S05]  /*aea0*/  @P0 BRA `(.L_x_1203) ;  /* 0x0000016000000947 */ /* 0x000fea0003800000 */
[----:B-1----:R-:W-:Y:S01]  /*aeb0*/  ISETP.GE.AND P1, PT, R28, c[0x0][0x27c], PT ;  /* 0x00009f001c007a0c */ /* 0x002fe20003f26270 */
[----:B------:R-:W-:Y:S01]  /*aec0*/  CS2R R42, SRZ ;  /* 0x00000000002a7805 */ /* 0x000fe2000001ff00 */
[----:B------:R-:W-:Y:S01]  /*aed0*/  ISETP.GE.AND P0, PT, R113, c[0x0][0x27c], PT ;  /* 0x00009f0071007a0c */ /* 0x000fe20003f06270 */
[----:B------:R-:W-:-:S10]  /*aee0*/  CS2R R36, SRZ ;  /* 0x0000000000247805 */ /* 0x000fd4000001ff00 */
[C---:B------:R-:W-:Y:S01]  /*aef0*/  @!P1 IMAD.SHL.U32 R0, R28.reuse, 0x2, RZ ;  /* 0x000000021c009824 */ /* 0x040fe200078e00ff */
[----:B------:R-:W-:Y:S01]  /*af00*/  @!P1 SHF.L.U64.HI R2, R28, 0x1, R24 ;  /* 0x000000011c029819 */ /* 0x000fe20000010218 */
[----:B------:R-:W-:-:S03]  /*af10*/  @!P0 IMAD.SHL.U32 R3, R113, 0x2, RZ ;  /* 0x0000000271038824 */ /* 0x000fc600078e00ff */
[----:B----4-:R-:W-:-:S05]  /*af20*/  @!P1 IADD3 R8, P2, R5, R0, RZ ;  /* 0x0000000005089210 */ /* 0x010fca0007f5e0ff */
[----:B------:R-:W-:Y:S01]  /*af30*/  @!P1 IMAD.X R9, R11, 0x1, R2, P2 ;  /* 0x000000010b099824 */ /* 0x000fe200010e0602 */
[----:B---3--:R-:W-:Y:S02]  /*af40*/  @!P1 IADD3 R6, P2, R10, R0, RZ ;  /* 0x000000000a069210 */ /* 0x008fe40007f5e0ff */
[----:B------:R-:W-:Y:S01]  /*af50*/  @!P0 SHF.L.U64.HI R0, R113, 0x1, R58 ;  /* 0x0000000171008819 */ /* 0x000fe2000001023a */
[----:B------:R-:W-:Y:S01]  /*af60*/  CS2R R38, SRZ ;  /* 0x0000000000267805 */ /* 0x000fe2000001ff00 */
[----:B------:R-:W-:Y:S01]  /*af70*/  CS2R R40, SRZ ;  /* 0x0000000000287805 */ /* 0x000fe2000001ff00 */
[----:B------:R-:W-:Y:S01]  /*af80*/  @!P1 IMAD.X R7, R16, 0x1, R2, P2 ;  /* 0x0000000110079824 */ /* 0x000fe200010e0602 */
        /* <DEDUP_REMOVED lines=8> */
.L_x_1203:
[----:B-1----:R-:W-:Y:S05]  /*b010*/  BSYNC B0 ;  /* 0x0000000000007941 */ /* 0x002fea0003800000 */
.L_x_1202:
[----:B------:R-:W-:Y:S01]  /*b020*/  ISETP.NE.AND P0, PT, R44, RZ, PT ;  /* 0x000000ff2c00720c */ /* 0x000fe20003f05270 */
[----:B-----5:R-:W-:Y:S01]  /*b030*/  IMAD.MOV.U32 R4, RZ, RZ, R42 ;  /* 0x000000ffff047224 */ /* 0x020fe200078e002a */
[----:B----4-:R1:W4:Y:S01]  /*b040*/  SHFL.IDX PT, R5, R25, 0x3, 0x181f ;  /* 0x00781f0019057f89 */ /* 0x01032200000e0000 */
[----:B------:R-:W-:Y:S01]  /*b050*/  IMAD.MOV.U32 R3, RZ, RZ, R43 ;  /* 0x000000ffff037224 */ /* 0x000fe200078e002b */
[----:B------:R-:W-:Y:S01]  /*b060*/  BSSY B0, `(.L_x_1204) ;  /* 0x000002c000007945 */ /* 0x000fe20003800000 */
[----:B------:R-:W-:Y:S01]  /*b070*/  IMAD.MOV.U32 R2, RZ, RZ, R36 ;  /* 0x000000ffff027224 */ /* 0x000fe200078e0024 */
[----:B------:R-:W-:Y:S01]  /*b080*/  PRMT R61, R61, 0x5410, R4 ;  /* 0x000054103d3d7816 */ /* 0x000fe20000000004 */
[----:B------:R-:W-:Y:S01]  /*b090*/  IMAD.MOV.U32 R0, RZ, RZ, R37 ;  /* 0x000000ffff007224 */ /* 0x000fe200078e0025 */
[----:B------:R-:W-:Y:S01]  /*b0a0*/  PRMT R62, R62, 0x5410, R3 ;  /* 0x000054103e3e7816 */ /* 0x000fe20000000003 */
[----:B------:R-:W-:Y:S01]  /*b0b0*/  IMAD.MOV.U32 R4, RZ, RZ, R40 ;  /* 0x000000ffff047224 */ /* 0x000fe200078e0028 */
[----:B--2---:R-:W2:Y:S01]  /*b0c0*/  SHFL.IDX PT, R17, R17, 0x3, 0x181f ;  /* 0x00781f0011117f89 */ /* 0x004ea200000e0000 */
[----:B------:R-:W-:Y:S01]  /*b0d0*/  IMAD.MOV.U32 R3, RZ, RZ, R41 ;  /* 0x000000ffff037224 */ /* 0x000fe200078e0029 */
[----:B------:R-:W-:Y:S01]  /*b0e0*/  PRMT R60, R60, 0x5410, R0 ;  /* 0x000054103c3c7816 */ /* 0x000fe20000000000 */
[----:B------:R-:W-:Y:S01]  /*b0f0*/  IMAD.MOV.U32 R0, RZ, RZ, R39 ;  /* 0x000000ffff007224 */ /* 0x000fe200078e0027 */
[----:B------:R-:W3:Y:S01]  /*b100*/  SHFL.IDX PT, R16, R18, 0x3, 0x181f ;  /* 0x00781f0012107f89 */ /* 0x000ee200000e0000 */
[----:B------:R-:W-:Y:S01]  /*b110*/  PRMT R61, R4, 0x7610, R61 ;  /* 0x00007610043d7816 */ /* 0x000fe2000000003d */
[----:B------:R-:W-:Y:S01]  /*b120*/  CS2R R48, SRZ ;  /* 0x0000000000307805 */ /* 0x000fe2000001ff00 */
[----:B------:R-:W-:Y:S01]  /*b130*/  PRMT R62, R3, 0x7610, R62 ;  /* 0x00007610033e7816 */ /* 0x000fe2000000003e */
[----:B------:R2:W3:Y:S01]  /*b140*/  SHFL.IDX PT, R11, R19, 0x3, 0x181f ;  /* 0x00781f00130b7f89 */ /* 0x0004e200000e0000 */
[----:B------:R-:W-:Y:S01]  /*b150*/  PRMT R60, R0, 0x7610, R60 ;  /* 0x00007610003c7816 */ /* 0x000fe2000000003c */
[----:B------:R-:W-:Y:S01]  /*b160*/  CS2R R44, SRZ ;  /* 0x00000000002c7805 */ /* 0x000fe2000001ff00 */
[----:B-1----:R-:W-:Y:S01]  /*b170*/  PRMT R25, R25, 0x5410, R2 ;  /* 0x0000541019197816 */ /* 0x002fe20000000002 */
[----:B------:R-:W-:-:S05]  /*b180*/  IMAD.MOV.U32 R2, RZ, RZ, R38 ;  /* 0x000000ffff027224 */ /* 0x000fca00078e0026 */
[----:B------:R-:W-:Y:S01]  /*b190*/  PRMT R25, R2, 0x7610, R25 ;  /* 0x0000761002197816 */ /* 0x000fe20000000019 */
[----:B--2---:R-:W-:Y:S01]  /*b1a0*/  CS2R R18, SRZ ;  /* 0x0000000000127805 */ /* 0x004fe2000001ff00 */
[----:B------:R-:W-:Y:S05]  /*b1b0*/  @P0 BRA `(.L_x_1205) ;  /* 0x0000016000000947 */ /* 0x000fea0003800000 */
[----:B---34-:R-:W-:Y:S01]  /*b1c0*/  ISETP.GE.AND P1, PT, R28, c[0x0][0x27c], PT ;  /* 0x00009f001c007a0c */ /* 0x018fe20003f26270 */
[----:B------:R-:W-:Y:S01]  /*b1d0*/  CS2R R50, SRZ ;  /* 0x0000000000327805 */ /* 0x000fe2000001ff00 */
[----:B------:R-:W-:Y:S01]  /*b1e0*/  ISETP.GE.AND P0, PT, R113, c[0x0][0x27c], PT ;  /* 0x00009f0071007a0c */ /* 0x000fe20003f06270 */
[----:B------:R-:W-:-:S10]  /*b1f0*/  CS2R R18, SRZ ;  /* 0x0000000000127805 */ /* 0x000fd4000001ff00 */
[C---:B------:R-:W-:Y:S01]  /*b200*/  @!P1 IMAD.SHL.U32 R0, R28.reuse, 0x2, RZ ;  /* 0x000000021c009824 */ /* 0x040fe200078e00ff */
[----:B------:R-:W-:Y:S01]  /*b210*/  @!P1 SHF.L.U64.HI R3, R28, 0x1, R24 ;  /* 0x000000011c039819 */ /* 0x000fe20000010218 */
[C---:B------:R-:W-:Y:S01]  /*b220*/  @!P0 IMAD.SHL.U32 R2, R113.reuse, 0x2, RZ ;  /* 0x0000000271028824 */ /* 0x040fe200078e00ff */
[----:B------:R-:W-:Y:S02]  /*b230*/  @!P0 SHF.L.U64.HI R10, R113, 0x1, R58 ;  /* 0x00000001710a8819 */ /* 0x000fe4000001023a */
[-C--:B------:R-:W-:Y:S02]  /*b240*/  @!P1 IADD3 R8, P2, R5, R0.reuse, RZ ;  /* 0x0000000005089210 */ /* 0x080fe40007f5e0ff */
[----:B------:R-:W-:Y:S02]  /*b250*/  @!P1 IADD3 R6, P4, R11, R0, RZ ;  /* 0x000000000b069210 */ /* 0x000fe40007f9e0ff */
[-C--:B------:R-:W-:Y:S01]  /*b260*/  @!P0 IADD3 R4, P3, R5, R2.reuse, RZ ;  /* 0x0000000205048210 */ /* 0x080fe20007f7e0ff */
[--C-:B------:R-:W-:Y:S01]  /*b270*/  @!P1 IMAD.X R9, R17, 0x1, R3.reuse, P2 ;  /* 0x0000000111099824 */ /* 0x100fe200010e0603 */
[----:B------:R-:W-:Y:S01]  /*b280*/  @!P0 IADD3 R2, P2, R11, R2, RZ ;  /* 0x000000020b028210 */ /* 0x000fe20007f5e0ff */
[C---:B------:R-:W-:Y:S01]  /*b290*/  @!P1 IMAD.X R7, R16.reuse, 0x1, R3, P4 ;  /* 0x0000000110079824 */ /* 0x040fe200020e0603 */
[----:B------:R-:W-:Y:S01]  /*b2a0*/  CS2R R44, SRZ ;  /* 0x00000000002c7805 */ /* 0x000fe2000001ff00 */
[----:B------:R-:W-:Y:S01]  /*b2b0*/  CS2R R48, SRZ ;  /* 0x0000000000307805 */ /* 0x000fe2000001ff00 */
[--C-:B------:R-:W-:Y:S01]  /*b2c0*/  @!P0 IMAD.X R5, R17, 0x1, R10.reuse, P3 ;  /* 0x0000000111058824 */ /* 0x100fe200018e060a */
[----:B------:R1:W5:Y:S01]  /*b2d0*/  @!P1 LD.E.64 R18, [R8.64] ;  /* 0x0000000608129980 */ /* 0x000362000c101b00 */
[----:B------:R-:W-:-:S03]  /*b2e0*/  @!P0 IMAD.X R3, R16, 0x1, R10, P2 ;  /* 0x0000000110038824 */ /* 0x000fc600010e060a */
[----:B------:R1:W5:Y:S04]  /*b2f0*/  @!P0 LD.E.64 R50, [R4.64] ;  /* 0x0000000604328980 */ /* 0x000368000c101b00 */
[----:B------:R1:W5:Y:S04]  /*b300*/  @!P1 LD.E.64 R44, [R6.64] ;  /* 0x00000006062c9980 */ /* 0x000368000c101b00 */
[----:B------:R1:W5:Y:S02]  /*b310*/  @!P0 LD.E.64 R48, [R2.64] ;  /* 0x0000000602308980 */ /* 0x000364000c101b00 */
.L_x_1205:
[----:B---34-:R-:W-:Y:S05]  /*b320*/  BSYNC B0 ;  /* 0x0000000000007941 */ /* 0x018fea0003800000 */
.L_x_1204:
[----:B-1----:R-:W-:Y:S01]  /*b330*/  IMAD.IADD R3, R46, 0x1, -R251 ;  /* 0x000000012e037824 */ /* 0x002fe200078e0afb */
[----:B------:R-:W-:-:S04]  /*b340*/  DEPBAR.LE SB0, 0x1 ;  /* 0x000080400000791a */ /* 0x000fc80000000000 */
[----:B------:R-:W-:Y:S01]  /*b350*/  IMNMX R24, R3, 0x80, PT ;  /* 0x0000008003187817 */ /* 0x000fe20003800200 */
[----:B-----5:R-:W-:Y:S01]  /*b360*/  IMAD.MOV.U32 R0, RZ, RZ, R50 ;  /* 0x000000ffff007224 */ /* 0x020fe200078e0032 */
[----:B------:R-:W-:Y:S01]  /*b370*/  BSSY B1, `(.L_x_1206) ;  /* 0x000006b000017945 */ /* 0x000fe20003800000 */
[----:B------:R-:W-:Y:S01]  /*b380*/  IMAD.MOV.U32 R4, RZ, RZ, R51 ;  /* 0x000000ffff047224 */ /* 0x000fe200078e0033 */
[----:B------:R-:W-:Y:S01]  /*b390*/  BAR.SYNC.DEFER_BLOCKING 0x0 ;  /* 0x0000000000007b1d */ /* 0x000fe20000010000 */
[----:B------:R-:W-:Y:S01]  /*b3a0*/  ISETP.GE.AND P0, PT, R106, R24, PT ;  /* 0x000000186a00720c */ /* 0x000fe20003f06270 */
[----:B------:R-:W-:Y:S02]  /*b3b0*/  IMAD.MOV.U32 R2, RZ, RZ, R18 ;  /* 0x000000ffff027224 */ /* 0x000fe400078e0012 */
[----:B------:R-:W-:Y:S01]  /*b3c0*/  PRMT R64, R0, 0x5410, R4 ;  /* 0x0000541000407816 */ /* 0x000fe20000000004 */
[----:B------:R-:W-:Y:S01]  /*b3d0*/  IMAD.MOV.U32 R4, RZ, RZ, R48 ;  /* 0x000000ffff047224 */ /* 0x000fe200078e0030 */
[----:B------:R-:W-:Y:S01]  /*b3e0*/  MOV R0, R19 ;  /* 0x0000001300007202 */ /* 0x000fe20000000f00 */
[----:B------:R-:W-:Y:S01]  /*b3f0*/  IMAD.MOV.U32 R3, RZ, RZ, R49 ;  /* 0x000000ffff037224 */ /* 0x000fe200078e0031 */
[----:B------:R-:W-:-:S02]  /*b400*/  PRMT R46, R46, 0x5410, R2 ;  /* 0x000054102e2e7816 */ /* 0x000fc40000000002 */
[----:B------:R-:W-:Y:S01]  /*b410*/  PRMT R58, R58, 0x5410, R0 ;  /* 0x000054103a3a7816 */ /* 0x000fe20000000000 */
[----:B------:R-:W-:Y:S01]  /*b420*/  IMAD.MOV.U32 R0, RZ, RZ, R45 ;  /* 0x000000ffff007224 */ /* 0x000fe200078e002d */
[----:B------:R-:W-:Y:S02]  /*b430*/  MOV R2, R44 ;  /* 0x0000002c00027202 */ /* 0x000fe40000000f00 */
        /* <DEDUP_REMOVED lines=8> */
[----:B------:R-:W-:Y:S02]  /*b4c0*/  SHF.R.U32.HI R0, RZ, 0x10, R13 ;  /* 0x00000010ff007819 */ /* 0x000fe4000001160d */
[--C-:B------:R-:W-:Y:S02]  /*b4d0*/  SHF.R.U64 R16, R14, 0x10, R15.reuse ;  /* 0x000000100e107819 */ /* 0x100fe4000000120f */
[----:B------:R-:W-:Y:S02]  /*b4e0*/  SHF.R.U32.HI R2, RZ, 0x10, R15 ;  /* 0x00000010ff027819 */ /* 0x000fe4000001160f */
[----:B------:R-:W-:Y:S01]  /*b4f0*/  SHF.R.U64 R15, R12, 0x10, R13 ;  /* 0x000000100c0f7819 */ /* 0x000fe2000000120d */
[----:B------:R-:W-:Y:S02]  /*b500*/  HADD2.F32 R12, -RZ, R0.H0_H0 ;  /* 0x20000000ff0c7230 */ /* 0x000fe40000004100 */
[----:B------:R-:W-:-:S02]  /*b510*/  HADD2.F32 R0, -RZ, R47.H0_H0 ;  /* 0x2000002fff007230 */ /* 0x000fc40000004100 */
[----:B------:R-:W-:Y:S02]  /*b520*/  HADD2.F32 R17, -RZ, R2.H0_H0 ;  /* 0x20000002ff117230 */ /* 0x000fe40000004100 */
[----:B------:R-:W-:Y:S02]  /*b530*/  HADD2.F32 R2, -RZ, R47.H1_H1 ;  /* 0x3000002fff027230 */ /* 0x000fe40000004100 */
[--C-:B-1----:R-:W-:Y:S02]  /*b540*/  HADD2.F32 R8, -RZ, R7.reuse.H0_H0 ;  /* 0x20000007ff087230 */ /* 0x102fe40000004100 */
[----:B------:R-:W-:Y:S02]  /*b550*/  HADD2.F32 R3, -RZ, R7.H1_H1 ;  /* 0x30000007ff037230 */ /* 0x000fe40000004100 */
[--C-:B------:R-:W-:Y:S02]  /*b560*/  HADD2.F32 R7, -RZ, R4.reuse.H0_H0 ;  /* 0x20000004ff077230 */ /* 0x100fe40000004100 */
[----:B------:R-:W-:Y:S01]  /*b570*/  HADD2.F32 R4, -RZ, R4.H1_H1 ;  /* 0x30000004ff047230 */ /* 0x000fe20000004100 */
[-C--:B------:R-:W-:Y:S01]  /*b580*/  FMUL.FTZ R11, R3, R12.reuse ;  /* 0x0000000c030b7220 */ /* 0x080fe20000410000 */
[--C-:B------:R-:W-:Y:S01]  /*b590*/  HADD2.F32 R9, -RZ, R6.reuse.H0_H0 ;  /* 0x20000006ff097230 */ /* 0x100fe20000004100 */
[----:B------:R-:W-:Y:S01]  /*b5a0*/  FMUL.FTZ R12, R8, R12 ;  /* 0x0000000c080c7220 */ /* 0x000fe20000410000 */
[----:B------:R-:W-:Y:S01]  /*b5b0*/  HADD2.F32 R6, -RZ, R6.H1_H1 ;  /* 0x30000006ff067230 */ /* 0x000fe20000004100 */
[-C--:B------:R-:W-:Y:S01]  /*b5c0*/  FMUL.FTZ R13, R4, R0.reuse ;  /* 0x00000000040d7220 */ /* 0x080fe20000410000 */
[--C-:B------:R-:W-:Y:S01]  /*b5d0*/  HADD2.F32 R10, -RZ, R5.reuse.H0_H0 ;  /* 0x20000005ff0a7230 */ /* 0x100fe20000004100 */
[-C--:B------:R-:W-:Y:S01]  /*b5e0*/  FFMA.FTZ R14, R8, R17.reuse, -R11 ;  /* 0x00000011080e7223 */ /* 0x080fe2000001080b */
[----:B------:R-:W-:Y:S01]  /*b5f0*/  HADD2.F32 R5, -RZ, R5.H1_H1 ;  /* 0x30000005ff057230 */ /* 0x000fe20000004100 */
[C---:B------:R-:W-:Y:S01]  /*b600*/  FMUL.FTZ R8, R7.reuse, R0 ;  /* 0x0000000007087220 */ /* 0x040fe20000410000 */
[--C-:B------:R-:W-:Y:S01]  /*b610*/  HADD2.F32 R0, -RZ, R52.reuse.H0_H0 ;  /* 0x20000034ff007230 */ /* 0x100fe20000004100 */
[-C--:B------:R-:W-:Y:S01]  /*b620*/  FFMA.FTZ R13, R7, R2.reuse, -R13 ;  /* 0x00000002070d7223 */ /* 0x080fe2000001080d */
[----:B------:R-:W-:Y:S01]  /*b630*/  HADD2.F32 R7, -RZ, R15.H0_H0 ;  /* 0x2000000fff077230 */ /* 0x000fe20000004100 */
[----:B------:R-:W-:Y:S01]  /*b640*/  FFMA.FTZ R8, R4, R2, R8 ;  /* 0x0000000204087223 */ /* 0x000fe20000010008 */
[----:B------:R-:W-:Y:S01]  /*b650*/  HADD2.F32 R2, -RZ, R52.H1_H1 ;  /* 0x30000034ff027230 */ /* 0x000fe20000004100 */
[----:B------:R-:W-:Y:S01]  /*b660*/  FFMA.FTZ R11, R3, R17, R12 ;  /* 0x00000011030b7223 */ /* 0x000fe2000001000c */
[----:B------:R-:W-:Y:S01]  /*b670*/  HADD2.F32 R12, -RZ, R16.H0_H0 ;  /* 0x20000010ff0c7230 */ /* 0x000fe20000004100 */
[----:B------:R-:W-:-:S02]  /*b680*/  FMUL.FTZ R3, R6, R0 ;  /* 0x0000000006037220 */ /* 0x000fc40000410000 */
[----:B------:R-:W-:Y:S02]  /*b690*/  FMUL.FTZ R0, R9, R0 ;  /* 0x0000000009007220 */ /* 0x000fe40000410000 */
[-C--:B------:R-:W-:Y:S02]  /*b6a0*/  FMUL.FTZ R4, R5, R7.reuse ;  /* 0x0000000705047220 */ /* 0x080fe40000410000 */
[----:B------:R-:W-:Y:S02]  /*b6b0*/  FMUL.FTZ R7, R10, R7 ;  /* 0x000000070a077220 */ /* 0x000fe40000410000 */
[-C--:B------:R-:W-:Y:S02]  /*b6c0*/  FFMA.FTZ R9, R9, R2.reuse, -R3 ;  /* 0x0000000209097223 */ /* 0x080fe40000010803 */
[----:B------:R-:W-:Y:S02]  /*b6d0*/  FFMA.FTZ R2, R6, R2, R0 ;  /* 0x0000000206027223 */ /* 0x000fe40000010000 */
[-C--:B------:R-:W-:Y:S01]  /*b6e0*/  FFMA.FTZ R3, R10, R12.reuse, -R4 ;  /* 0x0000000c0a037223 */ /* 0x080fe20000010804 */
[----:B------:R-:W-:Y:S01]  /*b6f0*/  F2FP.PACK_AB R4, R8, R13 ;  /* 0x0000000d0804723e */ /* 0x000fe200000000ff */
[----:B------:R-:W-:Y:S01]  /*b700*/  FFMA.FTZ R0, R5, R12, R7 ;  /* 0x0000000c05007223 */ /* 0x000fe20000010007 */
[----:B------:R-:W-:-:S02]  /*b710*/  F2FP.PACK_AB R7, R11, R14 ;  /* 0x0000000e0b07723e */ /* 0x000fc400000000ff */
[----:B------:R-:W-:Y:S02]  /*b720*/  F2FP.PACK_AB R6, R2, R9 ;  /* 0x000000090206723e */ /* 0x000fe400000000ff */
[----:B------:R-:W-:-:S05]  /*b730*/  F2FP.PACK_AB R5, R0, R3 ;  /* 0x000000030005723e */ /* 0x000fca00000000ff */
[----:B------:R1:W-:Y:S02]  /*b740*/  STS.128 [R215+0x100], R4 ;  /* 0x00010004d7007388 */ /* 0x0003e40000000c00 */
.L_x_1209:
[----:B------:R-:W-:Y:S05]  /*b750*/  BSYNC B0 ;  /* 0x0000000000007941 */ /* 0x000fea0003800000 */
.L_x_1208:
[----:B------:R-:W-:-:S13]  /*b760*/  ISETP.GE.AND P0, PT, R113, c[0x0][0x27c], PT ;  /* 0x00009f0071007a0c */ /* 0x000fda0003f06270 */
[----:B------:R-:W-:Y:S05]  /*b770*/  @P0 BRA `(.L_x_1207) ;  /* 0x000002a000000947 */ /* 0x000fea0003800000 */
[----:B-1----:R-:W1:Y:S01]  /*b780*/  LDS.128 R4, [R215+0x4100] ;  /* 0x00410000d7047984 */ /* 0x002e620000000c00 */
[----:B------:R-:W-:Y:S02]  /*b790*/  SHF.R.U32.HI R0, RZ, 0x10, R23 ;  /* 0x00000010ff007819 */ /* 0x000fe40000011617 */
[----:B------:R-:W-:Y:S02]  /*b7a0*/  SHF.R.U32.HI R2, RZ, 0x10, R21 ;  /* 0x00000010ff027819 */ /* 0x000fe40000011615 */
[----:B------:R-:W-:Y:S01]  /*b7b0*/  SHF.R.U64 R15, R22, 0x10, R23 ;  /* 0x00000010160f7819 */ /* 0x000fe20000001217 */
[----:B------:R-:W-:Y:S01]  /*b7c0*/  HADD2.F32 R12, -RZ, R0.H0_H0 ;  /* 0x20000000ff0c7230 */ /* 0x000fe20000004100 */
[----:B------:R-:W-:Y:S01]  /*b7d0*/  SHF.R.U64 R16, R20, 0x10, R21 ;  /* 0x0000001014107819 */ /* 0x000fe20000001215 */
[----:B------:R-:W-:Y:S02]  /*b7e0*/  HADD2.F32 R0, -RZ, R53.H0_H0 ;  /* 0x20000035ff007230 */ /* 0x000fe40000004100 */
[----:B------:R-:W-:-:S02]  /*b7f0*/  HADD2.F32 R17, -RZ, R2.H0_H0 ;  /* 0x20000002ff117230 */ /* 0x000fc40000004100 */
        /* <DEDUP_REMOVED lines=34> */
.L_x_1207:
[----:B------:R-:W-:Y:S05]  /*ba20*/  BSYNC B1 ;  /* 0x0000000000017941 */ /* 0x000fea0003800000 */
.L_x_1206:
[----:B------:R-:W2:Y:S01]  /*ba30*/  S2R R2, SR_TID.X ;  /* 0x0000000000027919 */ /* 0x000ea20000002100 */
[----:B------:R-:W-:Y:S01]  /*ba40*/  BSSY B1, `(.L_x_1210) ;  /* 0x0000061000017945 */ /* 0x000fe20003800000 */
[----:B--2---:R-:W-:-:S04]  /*ba50*/  SHF.R.S32.HI R0, RZ, 0x1f, R2 ;  /* 0x0000001fff007819 */ /* 0x004fc80000011402 */
[----:B------:R-:W-:-:S04]  /*ba60*/  LEA.HI R0, R0, R2, RZ, 0x3 ;  /* 0x0000000200007211 */ /* 0x000fc800078f18ff */
[----:B------:R-:W-:-:S04]  /*ba70*/  SHF.R.S32.HI R0, RZ, 0x3, R0 ;  /* 0x00000003ff007819 */ /* 0x000fc80000011400 */
[----:B------:R-:W-:-:S04]  /*ba80*/  IADD3 R0, R0, 0x20, RZ ;  /* 0x0000002000007810 */ /* 0x000fc80007ffe0ff */
[----:B------:R-:W-:-:S13]  /*ba90*/  ISETP.GE.AND P0, PT, R0, R24, PT ;  /* 0x000000180000720c */ /* 0x000fda0003f06270 */
[----:B------:R-:W-:Y:S05]  /*baa0*/  @P0 BRA `(.L_x_1211) ;  /* 0x000005a000000947 */ /* 0x000fea0003800000 */
[----:B------:R-:W-:Y:S01]  /*bab0*/  ISETP.GE.AND P0, PT, R28, c[0x0][0x27c], PT ;  /* 0x00009f001c007a0c */ /* 0x000fe20003f06270 */
[----:B------:R-:W-:-:S12]  /*bac0*/  BSSY B0, `(.L_x_1212) ;  /* 0x000002c000007945 */ /* 0x000fd80003800000 */
        /* <DEDUP_REMOVED lines=23> */
[----:B------:R-:W-:Y:S01]  /*bc40*/  HADD2.F32 R0, -RZ, R56.H0_H0 ;  /* 0x20000038ff007230 */ /* 0x000fe20000004100 */
        /* <DEDUP_REMOVED lines=19> */
.L_x_1213:
[----:B------:R-:W-:Y:S05]  /*bd80*/  BSYNC B0 ;  /* 0x0000000000007941 */ /* 0x000fea0003800000 */
.L_x_1212:
        /* <DEDUP_REMOVED lines=11> */
[----:B------:R-:W-:Y:S02]  /*be40*/  HADD2.F32 R15, -RZ, R15.H0_H0 ;  /* 0x2000000fff0f7230 */ /* 0x000fe40000004100 */
        /* <DEDUP_REMOVED lines=18> */
[----:B------:R-:W-:-:S02]  /*bf70*/  FFMA.FTZ R11, R3, R17, R12 ;  /* 0x00000011030b7223 */ /* 0x000fc4000001000c */
[-C--:B------:R-:W-:Y:S02]  /*bf80*/  FMUL.FTZ R3, R6, R0.reuse ;  /* 0x0000000006037220 */ /* 0x080fe40000410000 */
[----:B------:R-:W-:Y:S02]  /*bf90*/  FMUL.FTZ R0, R9, R0 ;  /* 0x0000000009007220 */ /* 0x000fe40000410000 */
[-C--:B------:R-:W-:Y:S02]  /*bfa0*/  FMUL.FTZ R4, R5, R7.reuse ;  /* 0x0000000705047220 */ /* 0x080fe40000410000 */
[----:B------:R-:W-:Y:S02]  /*bfb0*/  FMUL.FTZ R7, R10, R7 ;  /* 0x000000070a077220 */ /* 0x000fe40000410000 */
[-C--:B------:R-:W-:Y:S02]  /*bfc0*/  FFMA.FTZ R9, R9, R2.reuse, -R3 ;  /* 0x0000000209097223 */ /* 0x080fe40000010803 */
[----:B------:R-:W-:-:S02]  /*bfd0*/  FFMA.FTZ R2, R6, R2, R0 ;  /* 0x0000000206027223 */ /* 0x000fc40000010000 */
[----:B------:R-:W-:Y:S01]  /*bfe0*/  FFMA.FTZ R3, R10, R15, -R4 ;  /* 0x0000000f0a037223 */ /* 0x000fe20000010804 */
[----:B------:R-:W-:Y:S01]  /*bff0*/  F2FP.PACK_AB R4, R8, R13 ;  /* 0x0000000d0804723e */ /* 0x000fe200000000ff */
[----:B------:R-:W-:Y:S01]  /*c000*/  FFMA.FTZ R0, R5, R15, R7 ;  /* 0x0000000f05007223 */ /* 0x000fe20000010007 */
[----:B------:R-:W-:Y:S02]  /*c010*/  F2FP.PACK_AB R7, R11, R16 ;  /* 0x000000100b07723e */ /* 0x000fe400000000ff */
[----:B------:R-:W-:Y:S02]  /*c020*/  F2FP.PACK_AB R6, R2, R9 ;  /* 0x000000090206723e */ /* 0x000fe400000000ff */
[----:B------:R-:W-:-:S05]  /*c030*/  F2FP.PACK_AB R5, R0, R3 ;  /* 0x000000030005723e */ /* 0x000fca00000000ff */
[----:B------:R1:W-:Y:S02]  /*c040*/  STS.128 [R215+0x5100], R4 ;  /* 0x00510004d7007388 */ /* 0x0003e40000000c00 */
.L_x_1211:
[----:B------:R-:W-:Y:S05]  /*c050*/  BSYNC B1 ;  /* 0x0000000000017941 */ /* 0x000fea0003800000 */
.L_x_1210:
        /* <DEDUP_REMOVED lines=53> */
.L_x_1217:
[----:B------:R-:W-:Y:S05]  /*c3b0*/  BSYNC B0 ;  /* 0x0000000000007941 */ /* 0x000fea0003800000 */
.L_x_1216:
        /* <DEDUP_REMOVED lines=44> */
.L_x_1215:
[----:B------:R-:W-:Y:S05]  /*c680*/  BSYNC B1 ;  /* 0x0000000000017941 */ /* 0x000fea0003800000 */
.L_x_1214:
[----:B------:R-:W2:Y:S02]  /*c690*/  S2R R2, SR_TID.X ;  /* 0x0000000000027919 */ /* 0x000ea40000002100 */
        /* <DEDUP_REMOVED lines=51> */
.L_x_1220:
[----:B------:R-:W-:Y:S05]  /*c9d0*/  BSYNC B0 ;  /* 0x0000000000007941 */ /* 0x000fea0003800000 */
.L_x_1219:
        /* <DEDUP_REMOVED lines=25> */
[----:B------:R-:W-:Y:S01]  /*cb70*/  HADD2.F32 R0, -RZ, R63.H1_H1 ;  /* 0x3000003fff007230 */ /* 0x000fe20000004100 */
        /* <DEDUP_REMOVED lines=17> */
[----:B------:R1:W-:Y:S01]  /*cc90*/  STS.128 [R215+0x7100], R4 ;  /* 0x00710004d7007388 */ /* 0x0003e20000000c00 */
[----:B------:R-:W-:Y:S05]  /*cca0*/  BRA `(.L_x_1218) ;  /* 0x0000253000007947 */ /* 0x000fea0003800000 */
.L_x_1197:
[----:B------:R-:W-:Y:S01]  /*ccb0*/  ISETP.NE.AND P0, PT, R160, 0x1, PT ;  /* 0x00000001a000780c */ /* 0x000fe20003f05270 */
[----:B------:R-:W-:Y:S01]  /*ccc0*/  IMAD.MOV.U32 R7, RZ, RZ, R8 ;  /* 0x000000ffff077224 */ /* 0x000fe200078e0008 */
[----:B------:R-:W-:-:S11]  /*ccd0*/  ISETP.NE.AND P2, PT, R31, RZ, PT ;  /* 0x000000ff1f00720c */ /* 0x000fd60003f45270 */
[----:B------:R-:W-:-:S05]  /*cce0*/  @P0 IMAD.HI.U32 R5, R0, c[0x0][0x2c8], RZ ;  /* 0x0000b20000050a27 */ /* 0x000fca00078e00ff */
[----:B------:R-:W-:-:S04]  /*ccf0*/  @P0 SHF.R.U32.HI R0, RZ, c[0x0][0x2cc], R5 ;  /* 0x0000b300ff000a19 */ /* 0x000fc80000011605 */
[----:B------:R-:W-:Y:S01]  /*cd00*/  SHF.R.S32.HI R5, RZ, 0x1f, R0 ;  /* 0x0000001fff057819 */ /* 0x000fe20000011400 */
[----:B------:R-:W-:-:S04]  /*cd10*/  IMAD.WIDE.U32 R6, R0, c[0x0][0x280], R6 ;  /* 0x0000a00000067a25 */ /* 0x000fc800078e0006 */
[----:B------:R-:W-:Y:S01]  /*cd20*/  IMAD R9, R5, c[0x0][0x280], RZ ;  /* 0x0000a00005097a24 */ /* 0x000fe200078e02ff */
[----:B------:R-:W-:-:S03]  /*cd30*/  LEA R19, P0, R6, c[0x0][0x270], 0x1 ;  /* 0x00009c0006137a11 */ /* 0x000fc600078008ff */
[----:B------:R-:W-:-:S04]  /*cd40*/  IMAD R8, R0, c[0x0][0x284], R9 ;  /* 0x0000a10000087a24 */ /* 0x000fc800078e0209 */
[----:B------:R-:W-:-:S05]  /*cd50*/  IMAD.IADD R7, R7, 0x1, R8 ;  /* 0x0000000107077824 */ /* 0x000fca00078e0208 */
[----:B------:R-:W-:Y:S01]  /*cd60*/  LEA.HI.X R18, R6, c[0x0][0x274], R7, 0x1, P0 ;  /* 0x00009d0006127a11 */ /* 0x000fe200000f0c07 */
[----:B------:R-:W-:Y:S02]  /*cd70*/  IMAD R6, R5, c[0x0][0x290], RZ ;  /* 0x0000a40005067a24 */ /* 0x000fe400078e02ff */
[----:B------:R-:W-:Y:S02]  /*cd80*/  IMAD.MOV.U32 R5, RZ, RZ, R10 ;  /* 0x000000ffff057224 */ /* 0x000fe400078e000a */
[----:B------:R-:W-:Y:S02]  /*cd90*/  CS2R R10, SRZ ;  /* 0x00000000000a7805 */ /* 0x000fe4000001ff00 */
[----:B------:R-:W-:-:S04]  /*cda0*/  IMAD.WIDE.U32 R4, R0, c[0x0][0x290], R4 ;  /* 0x0000a40000047a25 */ /* 0x000fc800078e0004 */
[----:B------:R-:W-:Y:S01]  /*cdb0*/  IMAD R0, R0, c[0x0][0x294], R6 ;  /* 0x0000a50000007a24 */ /* 0x000fe200078e0206 */
[----:B------:R-:W-:-:S03]  /*cdc0*/  LEA R17, P0, R4, c[0x0][0x288], 0x1 ;  /* 0x0000a20004117a11 */ /* 0x000fc600078008ff */
[----:B------:R-:W-:Y:S02]  /*cdd0*/  IMAD.IADD R0, R5, 0x1, R0 ;  /* 0x0000000105007824 */ /* 0x000fe400078e0200 */
[----:B------:R-:W-:Y:S03]  /*cde0*/  SHFL.IDX PT, R5, R18, RZ, 0x181f ;  /* 0x00181fff12057589 */ /* 0x000fe600000e0000 */
[----:B------:R-:W-:Y:S01]  /*cdf0*/  LEA.HI.X R16, R4, c[0x0][0x28c], R0, 0x1, P0 ;  /* 0x0000a30004107a11 */ /* 0x000fe200000f0c00 */
[----:B------:R-:W-:Y:S01]  /*ce00*/  SHFL.IDX PT, R7, R17, RZ, 0x181f ;  /* 0x00181fff11077589 */ /* 0x000fe200000e0000 */
[----:B------:R-:W-:-:S03]  /*ce10*/  ISETP.GE.OR P0, PT, R36, c[0x0][0x27c], P3 ;  /* 0x00009f0024007a0c */ /* 0x000fc60001f06670 */
[----:B------:R-:W1:Y:S04]  /*ce20*/  SHFL.IDX PT, R4, R19, RZ, 0x181f ;  /* 0x00181fff13047589 */ /* 0x000e6800000e0000 */
[----:B------:R-:W2:Y:S06]  /*ce30*/  SHFL.IDX PT, R8, R16, RZ, 0x181f ;  /* 0x00181fff10087589 */ /* 0x000eac00000e0000 */
[C---:B------:R-:W-:Y:S01]  /*ce40*/  @!P0 IMAD.SHL.U32 R0, R36.reuse, 0x2, RZ ;  /* 0x0000000224008824 */ /* 0x040fe200078e00ff */
[----:B------:R-:W-:-:S04]  /*ce50*/  @!P0 SHF.L.U64.HI R6, R36, 0x1, R3 ;  /* 0x0000000124068819 */ /* 0x000fc80000010203 */
[----:B-1----:R-:W-:-:S04]  /*ce60*/  @!P0 IADD3 R4, P1, R4, R0, RZ ;  /* 0x0000000004048210 */ /* 0x002fc80007f3e0ff */
[----:B------:R-:W-:Y:S02]  /*ce70*/  @!P0 IADD3.X R5, R5, R6, RZ, P1, !PT ;  /* 0x0000000605058210 */ /* 0x000fe40000ffe4ff */
[----:B------:R-:W-:-:S05]  /*ce80*/  @!P0 IADD3 R12, P1, R7, R0, RZ ;  /* 0x00000000070c8210 */ /* 0x000fca0007f3e0ff */
[----:B--2---:R-:W-:Y:S02]  /*ce90*/  @!P0 IMAD.X R13, R8, 0x1, R6, P1 ;  /* 0x00000001080d8824 */ /* 0x004fe400008e0606 */
[----:B------:R-:W-:-:S06]  /*cea0*/  CS2R R8, SRZ ;  /* 0x0000000000087805 */ /* 0x000fcc000001ff00 */
[----:B------:R1:W2:Y:S01]  /*ceb0*/  @!P0 LD.E.128 R8, [R4.64] ;  /* 0x0000000604088980 */ /* 0x0002a2000c101d00 */
[----:B------:R-:W-:Y:S01]  /*cec0*/  CS2R R6, SRZ ;  /* 0x0000000000067805 */ /* 0x000fe2000001ff00 */
[----:B-1----:R-:W-:-:S06]  /*ced0*/  CS2R R4, SRZ ;  /* 0x0000000000047805 */ /* 0x002fcc000001ff00 */
[----:B------:R1:W3:Y:S01]  /*cee0*/  @!P0 LD.E.128 R4, [R12.64] ;  /* 0x000000060c048980 */ /* 0x0002e2000c101d00 */
[----:B------:R-:W-:Y:S01]  /*cef0*/  BSSY B0, `(.L_x_1221) ;  /* 0x0000024000007945 */ /* 0x000fe20003800000 */
[----:B------:R-:W-:Y:S01]  /*cf00*/  ISETP.GE.AND P1, PT, R36, c[0x0][0x27c], PT ;  /* 0x00009f0024007a0c */ /* 0x000fe20003f26270 */
[----:B------:R-:W-:Y:S01]  /*cf10*/  CS2R R34, SRZ ;  /* 0x0000000000227805 */ /* 0x000fe2000001ff00 */
[----:B------:R4:W1:Y:S01]  /*cf20*/  SHFL.IDX PT, R14, R19, 0x1, 0x181f ;  /* 0x00381f00130e7f89 */ /* 0x00086200000e0000 */
[----:B------:R-:W-:Y:S01]  /*cf30*/  CS2R R32, SRZ ;  /* 0x0000000000207805 */ /* 0x000fe2000001ff00 */
[----:B------:R-:W-:Y:S01]  /*cf40*/  CS2R R30, SRZ ;  /* 0x00000000001e7805 */ /* 0x000fe2000001ff00 */
[----:B------:R-:W-:Y:S01]  /*cf50*/  CS2R R28, SRZ ;  /* 0x00000000001c7805 */ /* 0x000fe2000001ff00 */
[----:B------:R4:W1:Y:S04]  /*cf60*/  SHFL.IDX PT, R20, R17, 0x1, 0x181f ;  /* 0x00381f0011147f89 */ /* 0x00086800000e0000 */
[----:B------:R4:W1:Y:S04]  /*cf70*/  SHFL.IDX PT, R15, R18, 0x1, 0x181f ;  /* 0x00381f00120f7f89 */ /* 0x00086800000e0000 */
[----:B------:R4:W1:Y:S01]  /*cf80*/  SHFL.IDX PT, R21, R16, 0x1, 0x181f ;  /* 0x00381f0010157f89 */ /* 0x00086200000e0000 */
[----:B--2---:R-:W-:Y:S01]  /*cf90*/  IMAD.MOV.U32 R0, RZ, RZ, R10 ;  /* 0x000000ffff007224 */ /* 0x004fe200078e000a */
[----:B-1----:R-:W-:Y:S01]  /*cfa0*/  MOV R13, R8 ;  /* 0x00000008000d7202 */ /* 0x002fe20000000f00 */
[----:B------:R-:W-:-:S03]  /*cfb0*/  IMAD.MOV.U32 R12, RZ, RZ, R9 ;  /* 0x000000ffff0c7224 */ /* 0x000fc600078e0009 */
[----:B------:R-:W-:Y:S01]  /*cfc0*/  PRMT R68, R68, 0x5410, R0 ;  /* 0x0000541044447816 */ /* 0x000fe20000000000 */
[----:B------:R-:W-:Y:S01]  /*cfd0*/  IMAD.MOV.U32 R0, RZ, RZ, R11 ;  /* 0x000000ffff007224 */ /* 0x000fe200078e000b */
[----:B------:R-:W-:-:S04]  /*cfe0*/  PRMT R41, R12, 0x5410, R13 ;  /* 0x000054100c297816 */ /* 0x000fc8000000000d */
[----:B------:R-:W-:Y:S01]  /*cff0*/  PRMT R68, R0, 0x7610, R68 ;  /* 0x0000761000447816 */ /* 0x000fe20000000044 */
[----:B---3--:R-:W-:Y:S01]  /*d000*/  IMAD.MOV.U32 R0, RZ, RZ, R6 ;  /* 0x000000ffff007224 */ /* 0x008fe200078e0006 */
[----:B------:R-:W-:Y:S01]  /*d010*/  MOV R12, R4 ;  /* 0x00000004000c7202 */ /* 0x000fe20000000f00 */
[----:B------:R-:W-:-:S05]  /*d020*/  IMAD.MOV.U32 R13, RZ, RZ, R7 ;  /* 0x000000ffff0d7224 */ /* 0x000fca00078e0007 */
[----:B------:R-:W-:Y:S01]  /*d030*/  PRMT R66, R0, 0x5410, R13 ;  /* 0x0000541000427816 */ /* 0x000fe2000000000d */
[----:B------:R-:W-:-:S05]  /*d040*/  IMAD.MOV.U32 R0, RZ, RZ, R5 ;  /* 0x000000ffff007224 */ /* 0x000fca00078e0005 */
        /* <DEDUP_REMOVED lines=8> */
[----:B------:R-:W-:-:S05]  /*d0d0*/  IADD3 R14, P0, R14, R0, RZ ;  /* 0x000000000e0e7210 */ /* 0x000fca0007f1e0ff */
[----:B------:R-:W-:Y:S01]  /*d0e0*/  IMAD.X R15, R15, 0x1, R13, P0 ;  /* 0x000000010f0f7824 */ /* 0x000fe200000e060d */
[----:B------:R-:W-:-:S04]  /*d0f0*/  IADD3 R12, P0, R20, R0, RZ ;  /* 0x00000000140c7210 */ /* 0x000fc80007f1e0ff */
[----:B------:R1:W5:Y:S01]  /*d100*/  LD.E.128 R32, [R14.64] ;  /* 0x000000060e207980 */ /* 0x000362000c101d00 */
[----:B------:R-:W-:-:S05]  /*d110*/  IMAD.X R13, R21, 0x1, R13, P0 ;  /* 0x00000001150d7824 */ /* 0x000fca00000e060d */
[----:B------:R1:W5:Y:S03]  /*d120*/  LD.E.128 R28, [R12.64] ;  /* 0x000000060c1c7980 */ /* 0x000366000c101d00 */
.L_x_1222:
[----:B----4-:R-:W-:Y:S05]  /*d130*/  BSYNC B0 ;  /* 0x0000000000007941 */ /* 0x010fea0003800000 */
.L_x_1221:
[----:B-1----:R-:W1:Y:S01]  /*d140*/  SHFL.IDX PT, R14, R19, 0x2, 0x181f ;  /* 0x00581f00130e7f89 */ /* 0x002e6200000e0000 */
[----:B------:R-:W-:Y:S01]  /*d150*/  ISETP.NE.AND P0, PT, R38, RZ, PT ;  /* 0x000000ff2600720c */ /* 0x000fe20003f05270 */
[----:B------:R-:W-:Y:S01]  /*d160*/  CS2R R54, SRZ ;  /* 0x0000000000367805 */ /* 0x000fe2000001ff00 */
[----:B------:R-:W-:Y:S01]  /*d170*/  CS2R R52, SRZ ;  /* 0x0000000000347805 */ /* 0x000fe2000001ff00 */
[----:B------:R-:W2:Y:S01]  /*d180*/  SHFL.IDX PT, R15, R18, 0x2, 0x181f ;  /* 0x00581f00120f7f89 */ /* 0x000ea200000e0000 */
[----:B------:R-:W-:Y:S02]  /*d190*/  ISETP.GE.OR P0, PT, R36, c[0x0][0x27c], P0 ;  /* 0x00009f0024007a0c */ /* 0x000fe40000706670 */
[----:B------:R-:W-:Y:S01]  /*d1a0*/  ISETP.NE.AND P3, PT, R44, RZ, PT ;  /* 0x000000ff2c00720c */ /* 0x000fe20003f65270 */
[----:B------:R-:W3:Y:S04]  /*d1b0*/  SHFL.IDX PT, R12, R17, 0x2, 0x181f ;  /* 0x00581f00110c7f89 */ /* 0x000ee800000e0000 */
[----:B------:R-:W4:Y:S06]  /*d1c0*/  SHFL.IDX PT, R20, R16, 0x2, 0x181f ;  /* 0x00581f0010147f89 */ /* 0x000f2c00000e0000 */
[C---:B------:R-:W-:Y:S01]  /*d1d0*/  @!P0 IMAD.SHL.U32 R0, R36.reuse, 0x2, RZ ;  /* 0x0000000224008824 */ /* 0x040fe200078e00ff */
[----:B------:R-:W-:-:S04]  /*d1e0*/  @!P0 SHF.L.U64.HI R13, R36, 0x1, R3 ;  /* 0x00000001240d8819 */ /* 0x000fc80000010203 */
[----:B-1----:R-:W-:-:S05]  /*d1f0*/  @!P0 IADD3 R14, P2, R14, R0, RZ ;  /* 0x000000000e0e8210 */ /* 0x002fca0007f5e0ff */
[----:B--2---:R-:W-:Y:S01]  /*d200*/  @!P0 IMAD.X R15, R15, 0x1, R13, P2 ;  /* 0x000000010f0f8824 */ /* 0x004fe200010e060d */
[----:B---3--:R-:W-:Y:S01]  /*d210*/  @!P0 IADD3 R12, P2, R12, R0, RZ ;  /* 0x000000000c0c8210 */ /* 0x008fe20007f5e0ff */
[----:B------:R-:W-:-:S03]  /*d220*/  CS2R R50, SRZ ;  /* 0x0000000000327805 */ /* 0x000fc6000001ff00 */
[----:B------:R1:W2:Y:S01]  /*d230*/  @!P0 LD.E.128 R52, [R14.64] ;  /* 0x000000060e348980 */ /* 0x0002a2000c101d00 */
[----:B------:R-:W-:Y:S01]  /*d240*/  CS2R R48, SRZ ;  /* 0x0000000000307805 */ /* 0x000fe2000001ff00 */
[----:B----4-:R-:W-:-:S05]  /*d250*/  @!P0 IMAD.X R13, R20, 0x1, R13, P2 ;  /* 0x00000001140d8824 */ /* 0x010fca00010e060d */
[----:B------:R3:W4:Y:S01]  /*d260*/  @!P0 LD.E.128 R48, [R12.64] ;  /* 0x000000060c308980 */ /* 0x000722000c101d00 */
[----:B-----5:R-:W-:Y:S01]  /*d270*/  IMAD.MOV.U32 R0, RZ, RZ, R33 ;  /* 0x000000ffff007224 */ /* 0x020fe200078e0021 */
[----:B------:R-:W-:Y:S01]  /*d280*/  BSSY B0, `(.L_x_1223) ;  /* 0x0000031000007945 */ /* 0x000fe20003800000 */
[----:B------:R-:W-:Y:S01]  /*d290*/  CS2R R62, SRZ ;  /* 0x00000000003e7805 */ /* 0x000fe2000001ff00 */
[----:B------:R-:W2:Y:S01]  /*d2a0*/  SHFL.IDX PT, R18, R18, 0x3, 0x181f ;  /* 0x00781f0012127f89 */ /* 0x000ea200000e0000 */
[----:B------:R-:W-:Y:S01]  /*d2b0*/  CS2R R60, SRZ ;  /* 0x00000000003c7805 */ /* 0x000fe2000001ff00 */
[----:B------:R-:W-:Y:S01]  /*d2c0*/  CS2R R58, SRZ ;  /* 0x00000000003a7805 */ /* 0x000fe2000001ff00 */
[----:B------:R-:W-:Y:S01]  /*d2d0*/  CS2R R56, SRZ ;  /* 0x0000000000387805 */ /* 0x000fe2000001ff00 */
[----:B------:R-:W2:Y:S04]  /*d2e0*/  SHFL.IDX PT, R17, R17, 0x3, 0x181f ;  /* 0x00781f0011117f89 */ /* 0x000ea800000e0000 */
[----:B------:R-:W2:Y:S01]  /*d2f0*/  SHFL.IDX PT, R16, R16, 0x3, 0x181f ;  /* 0x00781f0010107f89 */ /* 0x000ea200000e0000 */
[----:B-1----:R-:W-:-:S03]  /*d300*/  IMAD.MOV.U32 R14, RZ, RZ, R34 ;  /* 0x000000ffff0e7224 */ /* 0x002fc600078e0022 */
[----:B------:R1:W1:Y:S02]  /*d310*/  SHFL.IDX PT, R15, R19, 0x3, 0x181f ;  /* 0x00781f00130f7f89 */ /* 0x00026400000e0000 */
[----:B------:R-:W-:Y:S01]  /*d320*/  PRMT R72, R72, 0x5410, R14 ;  /* 0x0000541048487816 */ /* 0x000fe2000000000e */
[----:B------:R-:W-:Y:S02]  /*d330*/  IMAD.MOV.U32 R14, RZ, RZ, R30 ;  /* 0x000000ffff0e7224 */ /* 0x000fe400078e001e */
[----:B---3--:R-:W-:Y:S02]  /*d340*/  IMAD.MOV.U32 R13, RZ, RZ, R35 ;  /* 0x000000ffff0d7224 */ /* 0x008fe400078e0023 */
[----:B------:R-:W-:Y:S01]  /*d350*/  IMAD.MOV.U32 R12, RZ, RZ, R32 ;  /* 0x000000ffff0c7224 */ /* 0x000fe200078e0020 */
[----:B------:R-:W-:Y:S02]  /*d360*/  PRMT R72, R14, 0x7610, R72 ;  /* 0x000076100e487816 */ /* 0x000fe40000000048 */
[----:B------:R-:W-:Y:S01]  /*d370*/  PRMT R70, R13, 0x5410, R0 ;  /* 0x000054100d467816 */ /* 0x000fe20000000000 */
[----:B------:R-:W-:Y:S01]  /*d380*/  IMAD.MOV.U32 R13, RZ, RZ, R31 ;  /* 0x000000ffff0d7224 */ /* 0x000fe200078e001f */
[----:B------:R-:W-:Y:S01]  /*d390*/  PRMT R71, R71, 0x5410, R12 ;  /* 0x0000541047477816 */ /* 0x000fe2000000000c */
[----:B------:R-:W-:Y:S01]  /*d3a0*/  IMAD.MOV.U32 R0, RZ, RZ, R29 ;  /* 0x000000ffff007224 */ /* 0x000fe200078e001d */
[----:B------:R-:W-:-:S04]  /*d3b0*/  MOV R12, R28 ;  /* 0x0000001c000c7202 */ /* 0x000fc80000000f00 */
[----:B------:R-:W-:Y:S02]  /*d3c0*/  PRMT R69, R13, 0x5410, R0 ;  /* 0x000054100d457816 */ /* 0x000fe40000000000 */
[----:B------:R-:W-:Y:S01]  /*d3d0*/  PRMT R71, R12, 0x7610, R71 ;  /* 0x000076100c477816 */ /* 0x000fe20000000047 */
[----:B--2---:R-:W-:Y:S02]  /*d3e0*/  IMAD.MOV.U32 R13, RZ, RZ, R55 ;  /* 0x000000ffff0d7224 */ /* 0x004fe400078e0037 */
[----:B------:R-:W-:Y:S02]  /*d3f0*/  IMAD.MOV.U32 R12, RZ, RZ, R52 ;  /* 0x000000ffff0c7224 */ /* 0x000fe400078e0034 */
[----:B------:R-:W-:Y:S02]  /*d400*/  IMAD.MOV.U32 R0, RZ, RZ, R53 ;  /* 0x000000ffff007224 */ /* 0x000fe400078e0035 */
[----:B------:R-:W-:Y:S01]  /*d410*/  IMAD.MOV.U32 R14, RZ, RZ, R54 ;  /* 0x000000ffff0e7224 */ /* 0x000fe200078e0036 */
[----:B------:R-:W-:Y:S01]  /*d420*/  PRMT R75, R75, 0x5410, R12 ;  /* 0x000054104b4b7816 */ /* 0x000fe2000000000c */
[----:B----4-:R-:W-:Y:S01]  /*d430*/  IMAD.MOV.U32 R12, RZ, RZ, R48 ;  /* 0x000000ffff0c7224 */ /* 0x010fe200078e0030 */
[----:B------:R-:W-:Y:S01]  /*d440*/  PRMT R74, R13, 0x5410, R0 ;  /* 0x000054100d4a7816 */ /* 0x000fe20000000000 */
[----:B------:R-:W-:Y:S01]  /*d450*/  IMAD.MOV.U32 R13, RZ, RZ, R51 ;  /* 0x000000ffff0d7224 */ /* 0x000fe200078e0033 */
[----:B------:R-:W-:Y:S01]  /*d460*/  PRMT R76, R76, 0x5410, R14 ;  /* 0x000054104c4c7816 */ /* 0x000fe2000000000e */
[----:B------:R-:W-:Y:S01]  /*d470*/  IMAD.MOV.U32 R0, RZ, RZ, R49 ;  /* 0x000000ffff007224 */ /* 0x000fe200078e0031 */
[----:B------:R-:W-:-:S02]  /*d480*/  MOV R14, R50 ;  /* 0x00000032000e7202 */ /* 0x000fc40000000f00 */
[----:B------:R-:W-:Y:S02]  /*d490*/  PRMT R75, R12, 0x7610, R75 ;  /* 0x000076100c4b7816 */ /* 0x000fe4000000004b */
[----:B------:R-:W-:Y:S02]  /*d4a0*/  PRMT R76, R14, 0x7610, R76 ;  /* 0x000076100e4c7816 */ /* 0x000fe4000000004c */
        /* <DEDUP_REMOVED lines=11> */
[----:B------:R-:W-:-:S03]  /*d560*/  IMAD.X R3, R16, 0x1, R3, P0 ;  /* 0x0000000110037824 */ /* 0x000fc600000e0603 */
[----:B------:R1:W5:Y:S04]  /*d570*/  LD.E.128 R60, [R12.64] ;  /* 0x000000060c3c7980 */ /* 0x000368000c101d00 */
[----:B------:R1:W5:Y:S02]  /*d580*/  LD.E.128 R56, [R2.64] ;  /* 0x0000000602387980 */ /* 0x000364000c101d00 */
.L_x_1224:
[----:B-1----:R-:W-:Y:S05]  /*d590*/  BSYNC B0 ;  /* 0x0000000000007941 */ /* 0x002fea0003800000 */
.L_x_1223:
[----:B------:R-:W-:Y:S01]  /*d5a0*/  IMAD.IADD R3, R46, 0x1, -R251 ;  /* 0x000000012e037824 */ /* 0x000fe200078e0afb */
[----:B------:R-:W-:-:S04]  /*d5b0*/  DEPBAR.LE SB0, 0x1 ;  /* 0x000080400000791a */ /* 0x000fc80000000000 */
[----:B------:R-:W-:Y:S01]  /*d5c0*/  IMNMX R65, R3, 0x80, PT ;  /* 0x0000008003417817 */ /* 0x000fe20003800200 */
[----:B-----5:R-:W-:Y:S01]  /*d5d0*/  IMAD.MOV.U32 R0, RZ, RZ, R62 ;  /* 0x000000ffff007224 */ /* 0x020fe200078e003e */
[----:B------:R-:W-:Y:S01]  /*d5e0*/  BSSY B0, `(.L_x_1225) ;  /* 0x0000071000007945 */ /* 0x000fe20003800000 */
        /* <DEDUP_REMOVED lines=11> */
[----:B------:R-:W-:-:S02]  /*d6a0*/  IMAD.MOV.U32 R2, RZ, RZ, R56 ;  /* 0x000000ffff027224 */ /* 0x000fc400078e0038 */
[----:B------:R-:W-:Y:S01]  /*d6b0*/  IMAD.MOV.U32 R0, RZ, RZ, R57 ;  /* 0x000000ffff007224 */ /* 0x000fe200078e0039 */
[----:B------:R-:W-:Y:S02]  /*d6c0*/  PRMT R78, R3, 0x7610, R78 ;  /* 0x00007610034e7816 */ /* 0x000fe4000000004e */
[----:B------:R-:W-:Y:S02]  /*d6d0*/  PRMT R79, R2, 0x5410, R12 ;  /* 0x00005410024f7816 */ /* 0x000fe4000000000c */
[----:B------:R-:W-:Y:S01]  /*d6e0*/  PRMT R77, R0, 0x7610, R77 ;  /* 0x00007610004d7816 */ /* 0x000fe2000000004d */
[----:B------:R-:W-:Y:S05]  /*d6f0*/  @P0 BRA `(.L_x_1226) ;  /* 0x000005f000000947 */ /* 0x000fea0003800000 */
[----:B------:R-:W-:Y:S01]  /*d700*/  MOV R0, c[0x0][0x27c] ;  /* 0x00009f0000007a02 */ /* 0x000fe20000000f00 */
[----:B------:R-:W1:Y:S01]  /*d710*/  LDS.128 R12, [R215+0x100] ;  /* 0x00010000d70c7984 */ /* 0x000e620000000c00 */
[----:B------:R-:W-:Y:S02]  /*d720*/  SHF.R.U64 R46, R4, 0x10, R5 ;  /* 0x00000010042e7819 */ /* 0x000fe40000001205 */
[----:B------:R-:W-:-:S02]  /*d730*/  LEA.HI R0, R0, R147, RZ, 0x1d ;  /* 0x0000009300007211 */ /* 0x000fc400078fe8ff */
[----:B------:R-:W-:Y:S02]  /*d740*/  SHF.R.U32.HI R4, RZ, 0x10, R5 ;  /* 0x00000010ff047819 */ /* 0x000fe40000011605 */
[----:B------:R-:W-:Y:S02]  /*d750*/  SHF.R.S32.HI R3, RZ, 0x1f, R0 ;  /* 0x0000001fff037819 */ /* 0x000fe40000011400 */
[----:B------:R-:W-:Y:S02]  /*d760*/  SHF.L.U32 R2, R0, 0x3, RZ ;  /* 0x0000000300027819 */ /* 0x000fe400000006ff */
[----:B------:R-:W-:Y:S02]  /*d770*/  LEA.HI R0, R3, R0, RZ, 0x3 ;  /* 0x0000000003007211 */ /* 0x000fe400078f18ff */
[----:B------:R-:W-:Y:S02]  /*d780*/  LOP3.LUT R2, R159, 0x38, R2, 0xf8, !PT ;  /* 0x000000389f027812 */ /* 0x000fe400078ef802 */
[----:B------:R-:W-:-:S02]  /*d790*/  SHF.L.U32 R0, R0, 0xa, RZ ;  /* 0x0000000a00007819 */ /* 0x000fc400000006ff */
[----:B------:R-:W-:Y:S02]  /*d7a0*/  LOP3.LUT R2, R2, R199, RZ, 0x3c, !PT ;  /* 0x000000c702027212 */ /* 0x000fe400078e3cff */
[----:B------:R-:W-:Y:S02]  /*d7b0*/  LOP3.LUT R0, R0, 0x7fffe000, RZ, 0xc0, !PT ;  /* 0x7fffe00000007812 */ /* 0x000fe400078ec0ff */
[----:B------:R-:W-:Y:S02]  /*d7c0*/  SHF.R.U32.HI R26, RZ, 0x10, R9 ;  /* 0x00000010ff1a7819 */ /* 0x000fe40000011609 */
[----:B------:R-:W-:Y:S02]  /*d7d0*/  IADD3 R0, R2, R0, R169 ;  /* 0x0000000002007210 */ /* 0x000fe40007ffe0a9 */
[--C-:B------:R-:W-:Y:S01]  /*d7e0*/  SHF.R.U64 R47, R10, 0x10, R11.reuse ;  /* 0x000000100a2f7819 */ /* 0x100fe2000000120b */
[----:B------:R-:W-:Y:S01]  /*d7f0*/  HADD2.F32 R67, -RZ, R26.H0_H0 ;  /* 0x2000001aff437230 */ /* 0x000fe20000004100 */
[----:B------:R-:W-:Y:S01]  /*d800*/  SHF.L.U32 R39, R0, 0x1, RZ ;  /* 0x0000000100277819 */ /* 0x000fe200000006ff */
[----:B------:R-:W-:Y:S01]  /*d810*/  HADD2.F32 R0, -RZ, R40.H0_H0 ;  /* 0x20000028ff007230 */ /* 0x000fe20000004100 */
[----:B------:R-:W-:Y:S01]  /*d820*/  SHF.R.U32.HI R42, RZ, 0x10, R11 ;  /* 0x00000010ff2a7819 */ /* 0x000fe2000001160b */
[--C-:B------:R-:W-:Y:S01]  /*d830*/  HADD2.F32 R11, -RZ, R41.reuse.H0_H0 ;  /* 0x20000029ff0b7230 */ /* 0x100fe20000004100 */
[----:B------:R-:W-:Y:S01]  /*d840*/  SHF.R.U64 R64, R8, 0x10, R9 ;  /* 0x0000001008407819 */ /* 0x000fe20000001209 */
[----:B------:R-:W2:Y:S01]  /*d850*/  LDS.128 R16, [R39+0x100] ;  /* 0x0001000027107984 */ /* 0x000ea20000000c00 */
[----:B------:R-:W-:Y:S01]  /*d860*/  HADD2.F32 R10, -RZ, R41.H1_H1 ;  /* 0x30000029ff0a7230 */ /* 0x000fe20000004100 */
[----:B------:R-:W-:-:S02]  /*d870*/  SHF.R.U64 R43, R6, 0x10, R7 ;  /* 0x00000010062b7819 */ /* 0x000fc40000001207 */
[----:B------:R-:W-:Y:S01]  /*d880*/  SHF.R.U32.HI R27, RZ, 0x10, R7 ;  /* 0x00000010ff1b7819 */ /* 0x000fe20000011607 */
[--C-:B-1----:R-:W-:Y:S02]  /*d890*/  HADD2.F32 R21, -RZ, R13.reuse.H0_H0 ;  /* 0x2000000dff157230 */ /* 0x102fe40000004100 */
[----:B------:R-:W-:Y:S02]  /*d8a0*/  HADD2.F32 R20, -RZ, R13.H1_H1 ;  /* 0x3000000dff147230 */ /* 0x000fe40000004100 */
[----:B------:R-:W-:Y:S01]  /*d8b0*/  HADD2.F32 R23, -RZ, R12.H0_H0 ;  /* 0x2000000cff177230 */ /* 0x000fe20000004100 */
[----:B------:R-:W-:Y:S01]  /*d8c0*/  FMUL.FTZ R9, R21, R0 ;  /* 0x0000000015097220 */ /* 0x000fe20000410000 */
[--C-:B------:R-:W-:Y:S02]  /*d8d0*/  HADD2.F32 R22, -RZ, R14.reuse.H0_H0 ;  /* 0x2000000eff167230 */ /* 0x100fe40000004100 */
[----:B------:R-:W-:Y:S02]  /*d8e0*/  HADD2.F32 R24, -RZ, R14.H1_H1 ;  /* 0x3000000eff187230 */ /* 0x000fe40000004100 */
[----:B------:R-:W-:-:S02]  /*d8f0*/  HADD2.F32 R14, -RZ, R15.H0_H0 ;  /* 0x2000000fff0e7230 */ /* 0x000fc40000004100 */
[----:B------:R-:W-:Y:S02]  /*d900*/  HADD2.F32 R15, -RZ, R15.H1_H1 ;  /* 0x3000000fff0f7230 */ /* 0x000fe40000004100 */
[----:B------:R-:W-:Y:S02]  /*d910*/  HADD2.F32 R25, -RZ, R12.H1_H1 ;  /* 0x3000000cff197230 */ /* 0x000fe40000004100 */
[----:B--2---:R-:W-:Y:S02]  /*d920*/  HADD2.F32 R3, -RZ, R17.H0_H0 ;  /* 0x20000011ff037230 */ /* 0x004fe40000004100 */
[--C-:B------:R-:W-:Y:S02]  /*d930*/  HADD2.F32 R5, -RZ, R16.reuse.H0_H0 ;  /* 0x20000010ff057230 */ /* 0x100fe40000004100 */
[----:B------:R-:W-:Y:S01]  /*d940*/  HADD2.F32 R13, -RZ, R16.H1_H1 ;  /* 0x30000010ff0d7230 */ /* 0x000fe20000004100 */
[----:B------:R-:W-:Y:S01]  /*d950*/  FFMA.FTZ R45, R3, R11, R9 ;  /* 0x0000000b032d7223 */ /* 0x000fe20000010009 */
[----:B------:R-:W-:-:S02]  /*d960*/  HADD2.F32 R16, -RZ, R4.H0_H0 ;  /* 0x20000004ff107230 */ /* 0x000fc40000004100 */
[----:B------:R-:W-:Y:S01]  /*d970*/  HADD2.F32 R4, -RZ, R40.H1_H1 ;  /* 0x30000028ff047230 */ /* 0x000fe20000004100 */
[----:B------:R-:W-:Y:S01]  /*d980*/  FMUL.FTZ R40, R3, R0 ;  /* 0x0000000003287220 */ /* 0x000fe20000410000 */
[----:B------:R-:W-:Y:S01]  /*d990*/  HADD2.F32 R2, -RZ, R17.H1_H1 ;  /* 0x30000011ff027230 */ /* 0x000fe20000004100 */
[----:B------:R-:W-:Y:S01]  /*d9a0*/  FMUL.FTZ R0, R20, R16 ;  /* 0x0000001014007220 */ /* 0x000fe20000410000 */
[--C-:B------:R-:W-:Y:S01]  /*d9b0*/  HADD2.F32 R6, -RZ, R19.reuse.H0_H0 ;  /* 0x20000013ff067230 */ /* 0x100fe20000004100 */
[----:B------:R-:W-:Y:S01]  /*d9c0*/  FMUL.FTZ R3, R23, R4 ;  /* 0x0000000417037220 */ /* 0x000fe20000410000 */
[----:B------:R-:W-:Y:S01]  /*d9d0*/  HADD2.F32 R7, -RZ, R18.H0_H0 ;  /* 0x20000012ff077230 */ /* 0x000fe20000004100 */
[C---:B------:R-:W-:Y:S01]  /*d9e0*/  FFMA.FTZ R44, R2.reuse, R67, R0 ;  /* 0x00000043022c7223 */ /* 0x040fe20000010000 */
[--C-:B------:R-:W-:Y:S01]  /*d9f0*/  HADD2.F32 R0, -RZ, R66.reuse.H1_H1 ;  /* 0x30000042ff007230 */ /* 0x100fe20000004100 */
[----:B------:R-:W-:Y:S01]  /*da00*/  FMUL.FTZ R38, R2, R16 ;  /* 0x0000001002267220 */ /* 0x000fe20000410000 */
[----:B------:R-:W-:Y:S01]  /*da10*/  HADD2.F32 R2, -RZ, R66.H0_H0 ;  /* 0x20000042ff027230 */ /* 0x000fe20000004100 */
[C---:B------:R-:W-:Y:S01]  /*da20*/  FFMA.FTZ R41, R5.reuse, R10, R3 ;  /* 0x0000000a05297223 */ /* 0x040fe20000010003 */
[--C-:B------:R-:W-:Y:S01]  /*da30*/  HADD2.F32 R3, -RZ, R68.reuse.H0_H0 ;  /* 0x20000044ff037230 */ /* 0x100fe20000004100 */
[----:B------:R-:W-:Y:S01]  /*da40*/  FMUL.FTZ R26, R5, R4 ;  /* 0x00000004051a7220 */ /* 0x000fe20000410000 */
[----:B------:R-:W-:Y:S01]  /*da50*/  HADD2.F32 R8, -RZ, R19.H1_H1 ;  /* 0x30000013ff087230 */ /* 0x000fe20000004100 */
[----:B------:R-:W-:Y:S01]  /*da60*/  FMUL.FTZ R5, R14, R0 ;  /* 0x000000000e057220 */ /* 0x000fe20000410000 */
[----:B------:R-:W-:Y:S01]  /*da70*/  HADD2.F32 R4, -RZ, R68.H1_H1 ;  /* 0x30000044ff047230 */ /* 0x000fe20000004100 */
[----:B------:R-:W-:Y:S01]  /*da80*/  FMUL.FTZ R9, R22, R2 ;  /* 0x0000000216097220 */ /* 0x000fe20000410000 */
[----:B------:R-:W-:Y:S01]  /*da90*/  HADD2.F32 R19, -RZ, R27.H0_H0 ;  /* 0x2000001bff137230 */ /* 0x000fe20000004100 */
[C---:B------:R-:W-:Y:S01]  /*daa0*/  FFMA.FTZ R17, R6.reuse, R3, R5 ;  /* 0x0000000306117223 */ /* 0x040fe20000010005 */
[----:B------:R-:W-:Y:S01]  /*dab0*/  HADD2.F32 R5, -RZ, R46.H0_H0 ;  /* 0x2000002eff057230 */ /* 0x000fe20000004100 */
[----:B------:R-:W-:Y:S01]  /*dac0*/  FFMA.FTZ R27, R7, R4, R9 ;  /* 0x00000004071b7223 */ /* 0x000fe20000010009 */
[----:B------:R-:W-:Y:S01]  /*dad0*/  HADD2.F32 R66, -RZ, R42.H0_H0 ;  /* 0x2000002aff427230 */ /* 0x000fe20000004100 */
[----:B------:R-:W-:Y:S01]  /*dae0*/  FMUL.FTZ R16, R6, R0 ;  /* 0x0000000006107220 */ /* 0x000fe20000410000 */
[----:B------:R-:W-:Y:S01]  /*daf0*/  HADD2.F32 R12, -RZ, R18.H1_H1 ;  /* 0x30000012ff0c7230 */ /* 0x000fe20000004100 */
[----:B------:R-:W-:Y:S01]  /*db00*/  FMUL.FTZ R0, R15, R19 ;  /* 0x000000130f007220 */ /* 0x000fe20000410000 */
[----:B------:R-:W-:Y:S01]  /*db10*/  HADD2.F32 R9, -RZ, R43.H0_H0 ;  /* 0x2000002bff097230 */ /* 0x000fe20000004100 */
[----:B------:R-:W-:Y:S01]  /*db20*/  FMUL.FTZ R18, R7, R2 ;  /* 0x0000000207127220 */ /* 0x000fe20000410000 */
[----:B------:R-:W-:Y:S01]  /*db30*/  HADD2.F32 R43, -RZ, R64.H0_H0 ;  /* 0x20000040ff2b7230 */ /* 0x000fe20000004100 */
[----:B------:R-:W-:Y:S01]  /*db40*/  FMUL.FTZ R2, R25, R5 ;  /* 0x0000000519027220 */ /* 0x000fe20000410000 */
[----:B------:R-:W-:Y:S01]  /*db50*/  HADD2.F32 R42, -RZ, R47.H0_H0 ;  /* 0x2000002fff2a7230 */ /* 0x000fe20000004100 */
[----:B------:R-:W-:-:S02]  /*db60*/  FFMA.FTZ R7, R8, R66, R0 ;  /* 0x0000004208077223 */ /* 0x000fc40000010000 */
[----:B------:R-:W-:Y:S02]  /*db70*/  FMUL.FTZ R0, R24, R9 ;  /* 0x0000000918007220 */ /* 0x000fe40000410000 */
[----:B------:R-:W-:Y:S01]  /*db80*/  FMUL.FTZ R5, R13, R5 ;  /* 0x000000050d057220 */ /* 0x000fe20000410000 */
[----:B------:R-:W-:Y:S01]  /*db90*/  F2FP.PACK_AB R7, R7, R17 ;  /* 0x000000110707723e */ /* 0x000fe200000000ff */
[----:B------:R-:W-:Y:S02]  /*dba0*/  FMUL.FTZ R6, R8, R19 ;  /* 0x0000001308067220 */ /* 0x000fe40000410000 */
[----:B------:R-:W-:Y:S02]  /*dbb0*/  FFMA.FTZ R13, R13, R43, R2 ;  /* 0x0000002b0d0d7223 */ /* 0x000fe40000010002 */
[C---:B------:R-:W-:Y:S02]  /*dbc0*/  FMUL.FTZ R2, R12.reuse, R9 ;  /* 0x000000090c027220 */ /* 0x040fe40000410000 */
[----:B------:R-:W-:-:S02]  /*dbd0*/  FFMA.FTZ R19, R12, R42, R0 ;  /* 0x0000002a0c137223 */ /* 0x000fc40000010000 */
[----:B------:R-:W-:Y:S02]  /*dbe0*/  FFMA.FTZ R8, R21, R11, -R40 ;  /* 0x0000000b15087223 */ /* 0x000fe40000010828 */
[----:B------:R-:W-:Y:S02]  /*dbf0*/  FFMA.FTZ R9, R20, R67, -R38 ;  /* 0x0000004314097223 */ /* 0x000fe40000010826 */
[----:B------:R-:W-:Y:S02]  /*dc00*/  FFMA.FTZ R12, R23, R10, -R26 ;  /* 0x0000000a170c7223 */ /* 0x000fe4000001081a */
[----:B------:R-:W-:Y:S01]  /*dc10*/  FFMA.FTZ R0, R15, R66, -R6 ;  /* 0x000000420f007223 */ /* 0x000fe20000010806 */
[----:B------:R-:W-:Y:S01]  /*dc20*/  F2FP.PACK_AB R9, R9, R8 ;  /* 0x000000080909723e */ /* 0x000fe200000000ff */
[----:B------:R-:W-:Y:S01]  /*dc30*/  FFMA.FTZ R10, R22, R4, -R18 ;  /* 0x00000004160a7223 */ /* 0x000fe20000010812 */
[----:B------:R-:W-:Y:S01]  /*dc40*/  F2FP.PACK_AB R4, R13, R41 ;  /* 0x000000290d04723e */ /* 0x000fe200000000ff */
[----:B------:R-:W-:-:S02]  /*dc50*/  FFMA.FTZ R3, R14, R3, -R16 ;  /* 0x000000030e037223 */ /* 0x000fc40000010810 */
[----:B------:R-:W-:Y:S01]  /*dc60*/  FFMA.FTZ R6, R25, R43, -R5 ;  /* 0x0000002b19067223 */ /* 0x000fe20000010805 */
[----:B------:R-:W-:Y:S01]  /*dc70*/  F2FP.PACK_AB R5, R44, R45 ;  /* 0x0000002d2c05723e */ /* 0x000fe200000000ff */
[----:B------:R-:W-:Y:S01]  /*dc80*/  FFMA.FTZ R2, R24, R42, -R2 ;  /* 0x0000002a18027223 */ /* 0x000fe20000010802 */
[----:B------:R-:W-:Y:S02]  /*dc90*/  F2FP.PACK_AB R11, R0, R3 ;  /* 0x00000003000b723e */ /* 0x000fe400000000ff */
[----:B------:R-:W-:Y:S02]  /*dca0*/  F2FP.PACK_AB R8, R6, R12 ;  /* 0x0000000c0608723e */ /* 0x000fe400000000ff */
[----:B------:R-:W-:Y:S02]  /*dcb0*/  F2FP.PACK_AB R10, R2, R10 ;  /* 0x0000000a020a723e */ /* 0x000fe400000000ff */
[----:B------:R-:W-:-:S03]  /*dcc0*/  F2FP.PACK_AB R6, R19, R27 ;  /* 0x0000001b1306723e */ /* 0x000fc600000000ff */
[----:B------:R1:W-:Y:S04]  /*dcd0*/  STS.128 [R215+0x100], R8 ;  /* 0x00010008d7007388 */ /* 0x0003e80000000c00 */
[----:B------:R1:W-:Y:S02]  /*dce0*/  STS.128 [R39+0x100], R4 ;  /* 0x0001000427007388 */ /* 0x0003e40000000c00 */
.L_x_1226:
[----:B------:R-:W-:Y:S05]  /*dcf0*/  BSYNC B0 ;  /* 0x0000000000007941 */ /* 0x000fea0003800000 */
.L_x_1225:
[----:B------:R-:W2:Y:S01]  /*dd00*/  S2R R0, SR_TID.X ;  /* 0x0000000000007919 */ /* 0x000ea20000002100 */
[----:B------:R-:W-:Y:S01]  /*dd10*/  BSSY B0, `(.L_x_1227) ;  /* 0x000006e000007945 */ /* 0x000fe20003800000 */
[----:B--2---:R-:W-:-:S04]  /*dd20*/  SHF.R.S32.HI R2, RZ, 0x1f, R0 ;  /* 0x0000001fff027819 */ /* 0x004fc80000011400 */
[----:B------:R-:W-:-:S04]  /*dd30*/  LEA.HI R2, R2, R0, RZ, 0x3 ;  /* 0x0000000002027211 */ /* 0x000fc800078f18ff */
[----:B------:R-:W-:-:S04]  /*dd40*/  SHF.R.S32.HI R2, RZ, 0x3, R2 ;  /* 0x00000003ff027819 */ /* 0x000fc80000011402 */
[----:B------:R-:W-:-:S04]  /*dd50*/  IADD3 R2, R2, 0x20, RZ ;  /* 0x0000002002027810 */ /* 0x000fc80007ffe0ff */
[----:B------:R-:W-:-:S13]  /*dd60*/  ISETP.GE.OR P0, PT, R2, R65, P1 ;  /* 0x000000410200720c */ /* 0x000fda0000f06670 */
[----:B------:R-:W-:Y:S05]  /*dd70*/  @P0 BRA `(.L_x_1228) ;  /* 0x0000067000000947 */ /* 0x000fea0003800000 */
[----:B------:R-:W-:Y:S02]  /*dd80*/  SHF.R.S32.HI R0, RZ, 0x1f, R2 ;  /* 0x0000001fff007819 */ /* 0x000fe40000011402 */
[----:B------:R-:W-:Y:S02]  /*dd90*/  MOV R3, c[0x0][0x27c] ;  /* 0x00009f0000037a02 */ /* 0x000fe40000000f00 */
        /* <DEDUP_REMOVED lines=14> */
[----:B------:R-:W-:Y:S02]  /*de80*/  LOP3.LUT R2, R3, 0x7fffe000, RZ, 0xc0, !PT ;  /* 0x7fffe00003027812 */ /* 0x000fe400078ec0ff */
[----:B------:R-:W-:-:S02]  /*de90*/  SHF.R.U32.HI R22, RZ, 0x10, R35 ;  /* 0x00000010ff167819 */ /* 0x000fc40000011623 */
[----:B------:R-:W-:Y:S01]  /*dea0*/  IADD3 R2, R4, R2, R0 ;  /* 0x0000000204027210 */ /* 0x000fe20007ffe000 */
[--C-:B------:R-:W-:Y:S01]  /*deb0*/  HADD2.F32 R0, -RZ, R69.reuse.H0_H0 ;  /* 0x20000045ff007230 */ /* 0x100fe20000004100 */
[----:B------:R-:W1:Y:S01]  /*dec0*/  LDS.128 R4, [R39] ;  /* 0x0000000027047984 */ /* 0x000e620000000c00 */
[----:B------:R-:W-:Y:S01]  /*ded0*/  SHF.R.U64 R26, R28, 0x10, R29 ;  /* 0x000000101c1a7819 */ /* 0x000fe2000000121d */
[----:B------:R-:W-:Y:S01]  /*dee0*/  HADD2.F32 R42, -RZ, R22.H0_H0 ;  /* 0x20000016ff2a7230 */ /* 0x000fe20000004100 */
[----:B------:R-:W-:Y:S02]  /*def0*/  SHF.L.U32 R38, R2, 0x1, RZ ;  /* 0x0000000102267819 */ /* 0x000fe400000006ff */
[----:B------:R-:W-:Y:S02]  /*df00*/  SHF.R.U32.HI R2, RZ, 0x10, R31 ;  /* 0x00000010ff027819 */ /* 0x000fe4000001161f */
[----:B------:R-:W-:Y:S01]  /*df10*/  SHF.R.U32.HI R21, RZ, 0x10, R29 ;  /* 0x00000010ff157819 */ /* 0x000fe2000001161d */
[----:B------:R-:W2:Y:S01]  /*df20*/  LDS.128 R8, [R38+0x100] ;  /* 0x0001000026087984 */ /* 0x000ea20000000c00 */
[----:B------:R-:W-:Y:S01]  /*df30*/  SHF.R.U64 R40, R34, 0x10, R35 ;  /* 0x0000001022287819 */ /* 0x000fe20000001223 */
[----:B------:R-:W-:Y:S01]  /*df40*/  HADD2.F32 R24, -RZ, R2.H0_H0 ;  /* 0x20000002ff187230 */ /* 0x000fe20000004100 */
[----:B------:R-:W-:Y:S01]  /*df50*/  SHF.R.U64 R34, R32, 0x10, R33 ;  /* 0x0000001020227819 */ /* 0x000fe20000001221 */
[----:B------:R-:W-:Y:S01]  /*df60*/  HADD2.F32 R2, -RZ, R69.H1_H1 ;  /* 0x30000045ff027230 */ /* 0x000fe20000004100 */
[----:B------:R-:W-:Y:S01]  /*df70*/  SHF.R.U64 R35, R30, 0x10, R31 ;  /* 0x000000101e237819 */ /* 0x000fe2000000121f */
[----:B------:R-:W-:Y:S01]  /*df80*/  HADD2.F32 R21, -RZ, R21.H0_H0 ;  /* 0x20000015ff157230 */ /* 0x000fe20000004100 */
[----:B------:R-:W-:Y:S01]  /*df90*/  SHF.R.U32.HI R23, RZ, 0x10, R33 ;  /* 0x00000010ff177819 */ /* 0x000fe20000011621 */
[----:B------:R-:W-:-:S02]  /*dfa0*/  HADD2.F32 R34, -RZ, R34.H0_H0 ;  /* 0x20000022ff227230 */ /* 0x000fc40000004100 */
[----:B------:R-:W-:Y:S02]  /*dfb0*/  HADD2.F32 R33, -RZ, R40.H0_H0 ;  /* 0x20000028ff217230 */ /* 0x000fe40000004100 */
[----:B------:R-:W-:Y:S02]  /*dfc0*/  HADD2.F32 R41, -RZ, R23.H0_H0 ;  /* 0x20000017ff297230 */ /* 0x000fe40000004100 */
[--C-:B-1----:R-:W-:Y:S02]  /*dfd0*/  HADD2.F32 R18, -RZ, R4.reuse.H0_H0 ;  /* 0x20000004ff127230 */ /* 0x102fe40000004100 */
[----:B------:R-:W-:Y:S02]  /*dfe0*/  HADD2.F32 R20, -RZ, R4.H1_H1 ;  /* 0x30000004ff147230 */ /* 0x000fe40000004100 */
[--C-:B------:R-:W-:Y:S02]  /*dff0*/  HADD2.F32 R14, -RZ, R7.reuse.H0_H0 ;  /* 0x20000007ff0e7230 */ /* 0x100fe40000004100 */
[----:B------:R-:W-:-:S02]  /*e000*/  HADD2.F32 R13, -RZ, R7.H1_H1 ;  /* 0x30000007ff0d7230 */ /* 0x000fc40000004100 */
[--C-:B------:R-:W-:Y:S02]  /*e010*/  HADD2.F32 R16, -RZ, R5.reuse.H0_H0 ;  /* 0x20000005ff107230 */ /* 0x100fe40000004100 */
[----:B------:R-:W-:Y:S02]  /*e020*/  HADD2.F32 R15, -RZ, R5.H1_H1 ;  /* 0x30000005ff0f7230 */ /* 0x000fe40000004100 */
[----:B--2---:R-:W-:Y:S02]  /*e030*/  HADD2.F32 R4, -RZ, R11.H0_H0 ;  /* 0x2000000bff047230 */ /* 0x004fe40000004100 */
[--C-:B------:R-:W-:Y:S02]  /*e040*/  HADD2.F32 R5, -RZ, R9.reuse.H0_H0 ;  /* 0x20000009ff057230 */ /* 0x100fe40000004100 */
[----:B------:R-:W-:Y:S01]  /*e050*/  HADD2.F32 R7, -RZ, R9.H1_H1 ;  /* 0x30000009ff077230 */ /* 0x000fe20000004100 */
[----:B------:R-:W-:Y:S01]  /*e060*/  FMUL.FTZ R29, R4, R0 ;  /* 0x00000000041d7220 */ /* 0x000fe20000410000 */
[----:B------:R-:W-:-:S02]  /*e070*/  HADD2.F32 R3, -RZ, R11.H1_H1 ;  /* 0x3000000bff037230 */ /* 0x000fc40000004100 */
[--C-:B------:R-:W-:Y:S01]  /*e080*/  HADD2.F32 R9, -RZ, R8.reuse.H0_H0 ;  /* 0x20000008ff097230 */ /* 0x100fe20000004100 */
[----:B------:R-:W-:Y:S01]  /*e090*/  FMUL.FTZ R23, R7, R21 ;  /* 0x0000001507177220 */ /* 0x000fe20000410000 */
[----:B------:R-:W-:Y:S01]  /*e0a0*/  HADD2.F32 R12, -RZ, R8.H1_H1 ;  /* 0x30000008ff0c7230 */ /* 0x000fe20000004100 */
[----:B------:R-:W-:Y:S01]  /*e0b0*/  FMUL.FTZ R28, R3, R24 ;  /* 0x00000018031c7220 */ /* 0x000fe20000410000 */
[--C-:B------:R-:W-:Y:S02]  /*e0c0*/  HADD2.F32 R8, -RZ, R10.reuse.H0_H0 ;  /* 0x2000000aff087230 */ /* 0x100fe40000004100 */
[----:B------:R-:W-:Y:S02]  /*e0d0*/  HADD2.F32 R11, -RZ, R10.H1_H1 ;  /* 0x3000000aff0b7230 */ /* 0x000fe40000004100 */
[--C-:B------:R-:W-:Y:S02]  /*e0e0*/  HADD2.F32 R17, -RZ, R6.reuse.H0_H0 ;  /* 0x20000006ff117230 */ /* 0x100fe40000004100 */
[----:B------:R-:W-:Y:S01]  /*e0f0*/  HADD2.F32 R19, -RZ, R6.H1_H1 ;  /* 0x30000006ff137230 */ /* 0x000fe20000004100 */
[----:B------:R-:W-:Y:S01]  /*e100*/  FMUL.FTZ R6, R14, R0 ;  /* 0x000000000e067220 */ /* 0x000fe20000410000 */
[----:B------:R-:W-:Y:S01]  /*e110*/  HADD2.F32 R10, -RZ, R70.H0_H0 ;  /* 0x20000046ff0a7230 */ /* 0x000fe20000004100 */
[----:B------:R-:W-:-:S02]  /*e120*/  FMUL.FTZ R0, R13, R24 ;  /* 0x000000180d007220 */ /* 0x000fc40000410000 */
[----:B------:R-:W-:Y:S02]  /*e130*/  FMUL.FTZ R24, R5, R2 ;  /* 0x0000000205187220 */ /* 0x000fe40000410000 */
[----:B------:R-:W-:Y:S01]  /*e140*/  FFMA.FTZ R32, R4, R10, R6 ;  /* 0x0000000a04207223 */ /* 0x000fe20000010006 */
[----:B------:R-:W-:Y:S01]  /*e150*/  HADD2.F32 R6, -RZ, R70.H1_H1 ;  /* 0x30000046ff067230 */ /* 0x000fe20000004100 */
[----:B------:R-:W-:Y:S01]  /*e160*/  FFMA.FTZ R31, R3, R42, R0 ;  /* 0x0000002a031f7223 */ /* 0x000fe20000010000 */
[--C-:B------:R-:W-:Y:S01]  /*e170*/  HADD2.F32 R0, -RZ, R71.reuse.H0_H0 ;  /* 0x20000047ff007230 */ /* 0x100fe20000004100 */
[----:B------:R-:W-:Y:S01]  /*e180*/  FMUL.FTZ R4, R16, R2 ;  /* 0x0000000210047220 */ /* 0x000fe20000410000 */
[----:B------:R-:W-:Y:S02]  /*e190*/  HADD2.F32 R3, -RZ, R71.H1_H1 ;  /* 0x30000047ff037230 */ /* 0x000fe40000004100 */
[----:B------:R-:W-:Y:S01]  /*e1a0*/  HADD2.F32 R2, -RZ, R72.H0_H0 ;  /* 0x20000048ff027230 */ /* 0x000fe20000004100 */
[----:B------:R-:W-:-:S02]  /*e1b0*/  FFMA.FTZ R30, R5, R6, R4 ;  /* 0x00000006051e7223 */ /* 0x000fc40000010004 */
[-C--:B------:R-:W-:Y:S02]  /*e1c0*/  FMUL.FTZ R5, R18, R0.reuse ;  /* 0x0000000012057220 */ /* 0x080fe40000410000 */
[----:B------:R-:W-:Y:S02]  /*e1d0*/  FMUL.FTZ R4, R15, R21 ;  /* 0x000000150f047220 */ /* 0x000fe40000410000 */
[C---:B------:R-:W-:Y:S01]  /*e1e0*/  FFMA.FTZ R25, R9.reuse, R3, R5 ;  /* 0x0000000309197223 */ /* 0x040fe20000010005 */
[----:B------:R-:W-:Y:S01]  /*e1f0*/  HADD2.F32 R5, -RZ, R26.H0_H0 ;  /* 0x2000001aff057230 */ /* 0x000fe20000004100 */
[----:B------:R-:W-:Y:S01]  /*e200*/  FMUL.FTZ R21, R9, R0 ;  /* 0x0000000009157220 */ /* 0x000fe20000410000 */
[----:B------:R-:W-:Y:S01]  /*e210*/  HADD2.F32 R0, -RZ, R72.H1_H1 ;  /* 0x30000048ff007230 */ /* 0x000fe20000004100 */
[----:B------:R-:W-:Y:S01]  /*e220*/  FFMA.FTZ R27, R7, R41, R4 ;  /* 0x00000029071b7223 */ /* 0x000fe20000010004 */
[----:B------:R-:W-:Y:S01]  /*e230*/  HADD2.F32 R9, -RZ, R35.H0_H0 ;  /* 0x20000023ff097230 */ /* 0x000fe20000004100 */
[----:B------:R-:W-:-:S02]  /*e240*/  FMUL.FTZ R4, R17, R2 ;  /* 0x0000000211047220 */ /* 0x000fc40000410000 */
[----:B------:R-:W-:Y:S02]  /*e250*/  FMUL.FTZ R7, R8, R2 ;  /* 0x0000000208077220 */ /* 0x000fe40000410000 */
[----:B------:R-:W-:Y:S02]  /*e260*/  FMUL.FTZ R2, R20, R5 ;  /* 0x0000000514027220 */ /* 0x000fe40000410000 */
[----:B------:R-:W-:Y:S02]  /*e270*/  FFMA.FTZ R26, R8, R0, R4 ;  /* 0x00000000081a7223 */ /* 0x000fe40000010004 */
[----:B------:R-:W-:Y:S02]  /*e280*/  FMUL.FTZ R4, R19, R9 ;  /* 0x0000000913047220 */ /* 0x000fe40000410000 */
[C---:B------:R-:W-:Y:S02]  /*e290*/  FMUL.FTZ R5, R12.reuse, R5 ;  /* 0x000000050c057220 */ /* 0x040fe40000410000 */
[----:B------:R-:W-:-:S02]  /*e2a0*/  FFMA.FTZ R12, R12, R34, R2 ;  /* 0x000000220c0c7223 */ /* 0x000fc40000010002 */
[C---:B------:R-:W-:Y:S02]  /*e2b0*/  FMUL.FTZ R2, R11.reuse, R9 ;  /* 0x000000090b027220 */ /* 0x040fe40000410000 */
[----:B------:R-:W-:Y:S02]  /*e2c0*/  FFMA.FTZ R8, R14, R10, -R29 ;  /* 0x0000000a0e087223 */ /* 0x000fe4000001081d */
[----:B------:R-:W-:Y:S01]  /*e2d0*/  FFMA.FTZ R22, R11, R33, R4 ;  /* 0x000000210b167223 */ /* 0x000fe20000010004 */
[----:B------:R-:W-:Y:S01]  /*e2e0*/  F2FP.PACK_AB R4, R12, R25 ;  /* 0x000000190c04723e */ /* 0x000fe200000000ff */
        /* <DEDUP_REMOVED lines=16> */
.L_x_1228:
[----:B------:R-:W-:Y:S05]  /*e3f0*/  BSYNC B0 ;  /* 0x0000000000007941 */ /* 0x000fea0003800000 */
.L_x_1227:
        /* <DEDUP_REMOVED lines=27> */
[----:B------:R-:W-:Y:S01]  /*e5b0*/  HADD2.F32 R0, -RZ, R73.H0_H0 ;  /* 0x20000049ff007230 */ /* 0x000fe20000004100 */
[----:B------:R-:W1:Y:S01]  /*e5c0*/  LDS.128 R4, [R30] ;  /* 0x000000001e047984 */ /* 0x000e620000000c00 */
[----:B------:R-:W-:Y:S01]  /*e5d0*/  HADD2.F32 R41, -RZ, R21.H0_H0 ;  /* 0x20000015ff297230 */ /* 0x000fe20000004100 */
[----:B------:R-:W-:Y:S02]  /*e5e0*/  SHF.L.U32 R27, R2, 0x1, RZ ;  /* 0x00000001021b7819 */ /* 0x000fe400000006ff */
[----:B------:R-:W-:Y:S02]  /*e5f0*/  SHF.R.U32.HI R2, RZ, 0x10, R51 ;  /* 0x00000010ff027819 */ /* 0x000fe40000011633 */
[----:B------:R-:W-:Y:S01]  /*e600*/  SHF.R.U32.HI R22, RZ, 0x10, R49 ;  /* 0x00000010ff167819 */ /* 0x000fe20000011631 */
[----:B------:R-:W2:Y:S01]  /*e610*/  LDS.128 R8, [R27+0x100] ;  /* 0x000100001b087984 */ /* 0x000ea20000000c00 */
[----:B------:R-:W-:Y:S01]  /*e620*/  SHF.R.U32.HI R23, RZ, 0x10, R53 ;  /* 0x00000010ff177819 */ /* 0x000fe20000011635 */
[----:B------:R-:W-:Y:S01]  /*e630*/  HADD2.F32 R24, -RZ, R2.H0_H0 ;  /* 0x20000002ff187230 */ /* 0x000fe20000004100 */
[----:B------:R-:W-:Y:S01]  /*e640*/  SHF.R.U64 R26, R48, 0x10, R49 ;  /* 0x00000010301a7819 */ /* 0x000fe20000001231 */
[----:B------:R-:W-:Y:S01]  /*e650*/  HADD2.F32 R2, -RZ, R73.H1_H1 ;  /* 0x30000049ff027230 */ /* 0x000fe20000004100 */
[----:B------:R-:W-:Y:S01]  /*e660*/  SHF.R.U64 R33, R50, 0x10, R51 ;  /* 0x0000001032217819 */ /* 0x000fe20000001233 */
[----:B------:R-:W-:Y:S01]  /*e670*/  HADD2.F32 R22, -RZ, R22.H0_H0 ;  /* 0x20000016ff167230 */ /* 0x000fe20000004100 */
[----:B------:R-:W-:Y:S01]  /*e680*/  SHF.R.U64 R35, R52, 0x10, R53 ;  /* 0x0000001034237819 */ /* 0x000fe20000001235 */
[----:B------:R-:W-:Y:S01]  /*e690*/  HADD2.F32 R40, -RZ, R23.H0_H0 ;  /* 0x20000017ff287230 */ /* 0x000fe20000004100 */
[----:B------:R-:W-:-:S03]  /*e6a0*/  SHF.R.U64 R38, R54, 0x10, R55 ;  /* 0x0000001036267819 */ /* 0x000fc60000001237 */
[----:B------:R-:W-:Y:S02]  /*e6b0*/  HADD2.F32 R35, -RZ, R35.H0_H0 ;  /* 0x20000023ff237230 */ /* 0x000fe40000004100 */
[--C-:B-1----:R-:W-:Y:S02]  /*e6c0*/  HADD2.F32 R18, -RZ, R4.reuse.H0_H0 ;  /* 0x20000004ff127230 */ /* 0x102fe40000004100 */
[----:B------:R-:W-:Y:S02]  /*e6d0*/  HADD2.F32 R20, -RZ, R4.H1_H1 ;  /* 0x30000004ff147230 */ /* 0x000fe40000004100 */
[--C-:B------:R-:W-:Y:S02]  /*e6e0*/  HADD2.F32 R14, -RZ, R7.reuse.H0_H0 ;  /* 0x20000007ff0e7230 */ /* 0x100fe40000004100 */
[----:B------:R-:W-:Y:S02]  /*e6f0*/  HADD2.F32 R13, -RZ, R7.H1_H1 ;  /* 0x30000007ff0d7230 */ /* 0x000fe40000004100 */
[----:B------:R-:W-:-:S02]  /*e700*/  HADD2.F32 R16, -RZ, R5.H0_H0 ;  /* 0x20000005ff107230 */ /* 0x000fc40000004100 */
[----:B------:R-:W-:Y:S02]  /*e710*/  HADD2.F32 R15, -RZ, R5.H1_H1 ;  /* 0x30000005ff0f7230 */ /* 0x000fe40000004100 */
[----:B--2---:R-:W-:Y:S02]  /*e720*/  HADD2.F32 R4, -RZ, R11.H0_H0 ;  /* 0x2000000bff047230 */ /* 0x004fe40000004100 */
[--C-:B------:R-:W-:Y:S02]  /*e730*/  HADD2.F32 R5, -RZ, R9.reuse.H0_H0 ;  /* 0x20000009ff057230 */ /* 0x100fe40000004100 */
[----:B------:R-:W-:Y:S01]  /*e740*/  HADD2.F32 R7, -RZ, R9.H1_H1 ;  /* 0x30000009ff077230 */ /* 0x000fe20000004100 */
[----:B------:R-:W-:Y:S01]  /*e750*/  FMUL.FTZ R31, R4, R0 ;  /* 0x00000000041f7220 */ /* 0x000fe20000410000 */
[----:B------:R-:W-:Y:S02]  /*e760*/  HADD2.F32 R3, -RZ, R11.H1_H1 ;  /* 0x3000000bff037230 */ /* 0x000fe40000004100 */
[--C-:B------:R-:W-:Y:S01]  /*e770*/  HADD2.F32 R9, -RZ, R8.reuse.H0_H0 ;  /* 0x20000008ff097230 */ /* 0x100fe20000004100 */
[----:B------:R-:W-:Y:S01]  /*e780*/  FMUL.FTZ R23, R7, R22 ;  /* 0x0000001607177220 */ /* 0x000fe20000410000 */
[----:B------:R-:W-:Y:S01]  /*e790*/  HADD2.F32 R12, -RZ, R8.H1_H1 ;  /* 0x30000008ff0c7230 */ /* 0x000fe20000004100 */
[----:B------:R-:W-:Y:S01]  /*e7a0*/  FMUL.FTZ R29, R3, R24 ;  /* 0x00000018031d7220 */ /* 0x000fe20000410000 */
[----:B------:R-:W-:-:S02]  /*e7b0*/  HADD2.F32 R8, -RZ, R10.H0_H0 ;  /* 0x2000000aff087230 */ /* 0x000fc40000004100 */
[----:B------:R-:W-:Y:S02]  /*e7c0*/  HADD2.F32 R11, -RZ, R10.H1_H1 ;  /* 0x3000000aff0b7230 */ /* 0x000fe40000004100 */
[--C-:B------:R-:W-:Y:S02]  /*e7d0*/  HADD2.F32 R17, -RZ, R6.reuse.H0_H0 ;  /* 0x20000006ff117230 */ /* 0x100fe40000004100 */
[----:B------:R-:W-:Y:S01]  /*e7e0*/  HADD2.F32 R19, -RZ, R6.H1_H1 ;  /* 0x30000006ff137230 */ /* 0x000fe20000004100 */
[----:B------:R-:W-:Y:S01]  /*e7f0*/  FMUL.FTZ R6, R14, R0 ;  /* 0x000000000e067220 */ /* 0x000fe20000410000 */
[--C-:B------:R-:W-:Y:S01]  /*e800*/  HADD2.F32 R10, -RZ, R74.reuse.H0_H0 ;  /* 0x2000004aff0a7230 */ /* 0x100fe20000004100 */
[----:B------:R-:W-:Y:S02]  /*e810*/  FMUL.FTZ R0, R13, R24 ;  /* 0x000000180d007220 */ /* 0x000fe40000410000 */
[----:B------:R-:W-:Y:S02]  /*e820*/  FMUL.FTZ R24, R5, R2 ;  /* 0x0000000205187220 */ /* 0x000fe40000410000 */
[----:B------:R-:W-:Y:S01]  /*e830*/  FFMA.FTZ R39, R4, R10, R6 ;  /* 0x0000000a04277223 */ /* 0x000fe20000010006 */
[----:B------:R-:W-:Y:S01]  /*e840*/  HADD2.F32 R6, -RZ, R74.H1_H1 ;  /* 0x3000004aff067230 */ /* 0x000fe20000004100 */
[----:B------:R-:W-:Y:S01]  /*e850*/  FFMA.FTZ R34, R3, R41, R0 ;  /* 0x0000002903227223 */ /* 0x000fe20000010000 */
[--C-:B------:R-:W-:Y:S01]  /*e860*/  HADD2.F32 R0, -RZ, R75.reuse.H0_H0 ;  /* 0x2000004bff007230 */ /* 0x100fe20000004100 */
[----:B------:R-:W-:Y:S01]  /*e870*/  FMUL.FTZ R4, R16, R2 ;  /* 0x0000000210047220 */ /* 0x000fe20000410000 */
[----:B------:R-:W-:-:S02]  /*e880*/  HADD2.F32 R3, -RZ, R75.H1_H1 ;  /* 0x3000004bff037230 */ /* 0x000fc40000004100 */
[----:B------:R-:W-:Y:S01]  /*e890*/  HADD2.F32 R2, -RZ, R76.H0_H0 ;  /* 0x2000004cff027230 */ /* 0x000fe20000004100 */
[----:B------:R-:W-:Y:S02]  /*e8a0*/  FFMA.FTZ R32, R5, R6, R4 ;  /* 0x0000000605207223 */ /* 0x000fe40000010004 */
[----:B------:R-:W-:Y:S02]  /*e8b0*/  FMUL.FTZ R5, R18, R0 ;  /* 0x0000000012057220 */ /* 0x000fe40000410000 */
[----:B------:R-:W-:Y:S02]  /*e8c0*/  FMUL.FTZ R4, R15, R22 ;  /* 0x000000160f047220 */ /* 0x000fe40000410000 */
[C---:B------:R-:W-:Y:S01]  /*e8d0*/  FFMA.FTZ R25, R9.reuse, R3, R5 ;  /* 0x0000000309197223 */ /* 0x040fe20000010005 */
[----:B------:R-:W-:Y:S01]  /*e8e0*/  HADD2.F32 R5, -RZ, R26.H0_H0 ;  /* 0x2000001aff057230 */ /* 0x000fe20000004100 */
[----:B------:R-:W-:Y:S01]  /*e8f0*/  FMUL.FTZ R21, R9, R0 ;  /* 0x0000000009157220 */ /* 0x000fe20000410000 */
[----:B------:R-:W-:Y:S01]  /*e900*/  HADD2.F32 R0, -RZ, R76.H1_H1 ;  /* 0x3000004cff007230 */ /* 0x000fe20000004100 */
[----:B------:R-:W-:Y:S01]  /*e910*/  FFMA.FTZ R28, R7, R40, R4 ;  /* 0x00000028071c7223 */ /* 0x000fe20000010004 */
[----:B------:R-:W-:Y:S01]  /*e920*/  HADD2.F32 R9, -RZ, R33.H0_H0 ;  /* 0x20000021ff097230 */ /* 0x000fe20000004100 */
[-C--:B------:R-:W-:Y:S01]  /*e930*/  FMUL.FTZ R4, R17, R2.reuse ;  /* 0x0000000211047220 */ /* 0x080fe20000410000 */
[----:B------:R-:W-:Y:S01]  /*e940*/  HADD2.F32 R33, -RZ, R38.H0_H0 ;  /* 0x20000026ff217230 */ /* 0x000fe20000004100 */
[----:B------:R-:W-:-:S02]  /*e950*/  FMUL.FTZ R7, R8, R2 ;  /* 0x0000000208077220 */ /* 0x000fc40000410000 */
[----:B------:R-:W-:Y:S02]  /*e960*/  FMUL.FTZ R2, R20, R5 ;  /* 0x0000000514027220 */ /* 0x000fe40000410000 */
[----:B------:R-:W-:Y:S02]  /*e970*/  FFMA.FTZ R26, R8, R0, R4 ;  /* 0x00000000081a7223 */ /* 0x000fe40000010004 */
[----:B------:R-:W-:Y:S02]  /*e980*/  FMUL.FTZ R4, R19, R9 ;  /* 0x0000000913047220 */ /* 0x000fe40000410000 */
[C---:B------:R-:W-:Y:S02]  /*e990*/  FMUL.FTZ R5, R12.reuse, R5 ;  /* 0x000000050c057220 */ /* 0x040fe40000410000 */
[----:B------:R-:W-:Y:S02]  /*e9a0*/  FFMA.FTZ R12, R12, R35, R2 ;  /* 0x000000230c0c7223 */ /* 0x000fe40000010002 */
[----:B------:R-:W-:-:S02]  /*e9b0*/  FMUL.FTZ R2, R11, R9 ;  /* 0x000000090b027220 */ /* 0x000fc40000410000 */
        /* <DEDUP_REMOVED lines=19> */
.L_x_1230:
[----:B------:R-:W-:Y:S05]  /*eaf0*/  BSYNC B0 ;  /* 0x0000000000007941 */ /* 0x000fea0003800000 */
.L_x_1229:
[----:B------:R-:W2:Y:S02]  /*eb00*/  S2R R0, SR_TID.X ;  /* 0x0000000000007919 */ /* 0x000ea40000002100 */
[----:B--2---:R-:W-:-:S04]  /*eb10*/  SHF.R.S32.HI R3, RZ, 0x1f, R0 ;  /* 0x0000001fff037819 */ /* 0x004fc80000011400 */
[----:B------:R-:W-:-:S04]  /*eb20*/  LEA.HI R3, R3, R0, RZ, 0x3 ;  /* 0x0000000003037211 */ /* 0x000fc800078f18ff */
[----:B------:R-:W-:-:S04]  /*eb30*/  SHF.R.S32.HI R3, RZ, 0x3, R3 ;  /* 0x00000003ff037819 */ /* 0x000fc80000011403 */
[----:B------:R-:W-:-:S04]  /*eb40*/  IADD3 R3, R3, 0x60, RZ ;  /* 0x0000006003037810 */ /* 0x000fc80007ffe0ff */
[----:B------:R-:W-:-:S13]  /*eb50*/  ISETP.GE.OR P0, PT, R3, R65, P1 ;  /* 0x000000410300720c */ /* 0x000fda0000f06670 */
[----:B------:R-:W-:Y:S05]  /*eb60*/  @P0 BRA `(.L_x_1218) ;  /* 0x0000067000000947 */ /* 0x000fea0003800000 */
[----:B------:R-:W-:Y:S02]  /*eb70*/  MOV R2, c[0x0][0x27c] ;  /* 0x00009f0000027a02 */ /* 0x000fe40000000f00 */
[----:B------:R-:W-:Y:S02]  /*eb80*/  SHF.R.S32.HI R0, RZ, 0x1f, R3 ;  /* 0x0000001fff007819 */ /* 0x000fe40000011403 */
[----:B------:R-:W-:Y:S02]  /*eb90*/  LEA.HI R2, R2, R147, RZ, 0x1d ;  /* 0x0000009302027211 */ /* 0x000fe400078fe8ff */
[----:B------:R-:W-:Y:S02]  /*eba0*/  LEA.HI R0, R0, R3, RZ, 0x3 ;  /* 0x0000000300007211 */ /* 0x000fe400078f18ff */
[----:B-1----:R-:W-:Y:S02]  /*ebb0*/  SHF.R.S32.HI R5, RZ, 0x1f, R2 ;  /* 0x0000001fff057819 */ /* 0x002fe40000011402 */
[----:B------:R-:W-:-:S02]  /*ebc0*/  SHF.L.U32 R3, R2, 0x3, RZ ;  /* 0x0000000302037819 */ /* 0x000fc400000006ff */
[----:B------:R-:W-:Y:S02]  /*ebd0*/  LEA.HI R2, R5, R2, RZ, 0x3 ;  /* 0x0000000205027211 */ /* 0x000fe400078f18ff */
[----:B------:R-:W-:Y:S02]  /*ebe0*/  SHF.L.U32 R0, R0, 0x6, RZ ;  /* 0x0000000600007819 */ /* 0x000fe400000006ff */
[----:B------:R-:W-:Y:S02]  /*ebf0*/  SHF.R.U32.HI R6, RZ, 0x3, R158 ;  /* 0x00000003ff067819 */ /* 0x000fe4000001169e */
[----:B------:R-:W-:Y:S02]  /*ec00*/  LOP3.LUT R3, R158, 0x38, R3, 0xf8, !PT ;  /* 0x000000389e037812 */ /* 0x000fe400078ef803 */
[----:B------:R-:W-:Y:S02]  /*ec10*/  SHF.L.U32 R2, R2, 0xa, RZ ;  /* 0x0000000a02027819 */ /* 0x000fe400000006ff */
[----:B------:R-:W-:-:S02]  /*ec20*/  LOP3.LUT R4, R158, 0x38, R36, 0xf8, !PT ;  /* 0x000000389e047812 */ /* 0x000fc400078ef824 */
[----:B------:R-:W-:Y:S02]  /*ec30*/  LOP3.LUT R0, R0, 0xfffffe00, RZ, 0xc0, !PT ;  /* 0xfffffe0000007812 */ /* 0x000fe400078ec0ff */
[----:B------:R-:W-:Y:S02]  /*ec40*/  LOP3.LUT R3, R3, R6, RZ, 0x3c, !PT ;  /* 0x0000000603037212 */ /* 0x000fe400078e3cff */
[----:B------:R-:W-:Y:S02]  /*ec50*/  LOP3.LUT R2, R2, 0x7fffe000, RZ, 0xc0, !PT ;  /* 0x7fffe00002027812 */ /* 0x000fe400078ec0ff */
[----:B------:R-:W-:Y:S02]  /*ec60*/  LOP3.LUT R4, R0, R4, R6, 0xf6, !PT ;  /* 0x0000000400047212 */ /* 0x000fe400078ef606 */
[----:B------:R-:W-:Y:S02]  /*ec70*/  IADD3 R2, R3, R2, R0 ;  /* 0x0000000203027210 */ /* 0x000fe40007ffe000 */
[----:B------:R-:W-:-:S02]  /*ec80*/  LEA R31, R4, 0x100, 0x1 ;  /* 0x00000100041f7811 */ /* 0x000fc400078e08ff */
[----:B------:R-:W-:Y:S01]  /*ec90*/  SHF.L.U32 R28, R2, 0x1, RZ ;  /* 0x00000001021c7819 */ /* 0x000fe200000006ff */
[----:B------:R-:W-:Y:S01]  /*eca0*/  HADD2.F32 R2, -RZ, R77.H0_H0 ;  /* 0x2000004dff027230 */ /* 0x000fe20000004100 */
[----:B------:R-:W-:Y:S01]  /*ecb0*/  SHF.R.U32.HI R0, RZ, 0x10, R57 ;  /* 0x00000010ff007819 */ /* 0x000fe20000011639 */
[----:B------:R-:W1:Y:S01]  /*ecc0*/  LDS.128 R4, [R31] ;  /* 0x000000001f047984 */ /* 0x000e620000000c00 */
[----:B------:R-:W-:Y:S02]  /*ecd0*/  SHF.R.U32.HI R21, RZ, 0x10, R61 ;  /* 0x00000010ff157819 */ /* 0x000fe4000001163d */
[----:B------:R-:W-:Y:S01]  /*ece0*/  SHF.R.U32.HI R22, RZ, 0x10, R59 ;  /* 0x00000010ff167819 */ /* 0x000fe2000001163b */
[----:B------:R-:W2:Y:S01]  /*ecf0*/  LDS.128 R8, [R28+0x100] ;  /* 0x000100001c087984 */ /* 0x000ea20000000c00 */
[----:B------:R-:W-:Y:S01]  /*ed00*/  HADD2.F32 R24, -RZ, R0.H0_H0 ;  /* 0x20000000ff187230 */ /* 0x000fe20000004100 */
[----:B------:R-:W-:Y:S01]  /*ed10*/  SHF.R.U32.HI R23, RZ, 0x10, R63 ;  /* 0x00000010ff177819 */ /* 0x000fe2000001163f */
[----:B------:R-:W-:Y:S01]  /*ed20*/  HADD2.F32 R0, -RZ, R78.H0_H0 ;  /* 0x2000004eff007230 */ /* 0x000fe20000004100 */
[----:B------:R-:W-:Y:S01]  /*ed30*/  SHF.R.U64 R27, R56, 0x10, R57 ;  /* 0x00000010381b7819 */ /* 0x000fe20000001239 */
[----:B------:R-:W-:Y:S01]  /*ed40*/  HADD2.F32 R39, -RZ, R21.H0_H0 ;  /* 0x20000015ff277230 */ /* 0x000fe20000004100 */
        /* <DEDUP_REMOVED lines=12> */
[--C-:B--2---:R-:W-:Y:S02]  /*ee10*/  HADD2.F32 R5, -RZ, R9.reuse.H0_H0 ;  /* 0x20000009ff057230 */ /* 0x104fe40000004100 */
        /* <DEDUP_REMOVED lines=8> */
[----:B------:R-:W-:Y:S02]  /*eea0*/  HADD2.F32 R11, -RZ, R10.H1_H1 ;  /* 0x3000000aff0b7230 */ /* 0x000fe40000004100 */
[--C-:B------:R-:W-:Y:S02]  /*eeb0*/  HADD2.F32 R17, -RZ, R6.reuse.H0_H0 ;  /* 0x20000006ff117230 */ /* 0x100fe40000004100 */
[----:B------:R-:W-:Y:S01]  /*eec0*/  HADD2.F32 R19, -RZ, R6.H1_H1 ;  /* 0x30000006ff137230 */ /* 0x000fe20000004100 */
[----:B------:R-:W-:Y:S01]  /*eed0*/  FMUL.FTZ R6, R14, R2 ;  /* 0x000000020e067220 */ /* 0x000fe20000410000 */
[----:B------:R-:W-:Y:S01]  /*eee0*/  HADD2.F32 R10, -RZ, R77.H1_H1 ;  /* 0x3000004dff0a7230 */ /* 0x000fe20000004100 */
[----:B------:R-:W-:-:S04]  /*eef0*/  FMUL.FTZ R2, R16, R0 ;  /* 0x0000000010027220 */ /* 0x000fc80000410000 */
[----:B------:R-:W-:Y:S01]  /*ef00*/  FFMA.FTZ R37, R5, R10, R6 ;  /* 0x0000000a05257223 */ /* 0x000fe20000010006 */
[----:B------:R-:W-:Y:S01]  /*ef10*/  HADD2.F32 R6, -RZ, R78.H1_H1 ;  /* 0x3000004eff067230 */ /* 0x000fe20000004100 */
[----:B------:R-:W-:Y:S02]  /*ef20*/  FMUL.FTZ R5, R13, R24 ;  /* 0x000000180d057220 */ /* 0x000fe40000410000 */
[C---:B------:R-:W-:Y:S01]  /*ef30*/  FMUL.FTZ R24, R3.reuse, R0 ;  /* 0x0000000003187220 */ /* 0x040fe20000410000 */
[--C-:B------:R-:W-:Y:S01]  /*ef40*/  HADD2.F32 R0, -RZ, R79.reuse.H0_H0 ;  /* 0x2000004fff007230 */ /* 0x100fe20000004100 */
[----:B------:R-:W-:Y:S01]  /*ef50*/  FFMA.FTZ R30, R3, R6, R2 ;  /* 0x00000006031e7223 */ /* 0x000fe20000010002 */
[----:B------:R-:W-:Y:S01]  /*ef60*/  HADD2.F32 R3, -RZ, R80.H0_H0 ;  /* 0x20000050ff037230 */ /* 0x000fe20000004100 */
[----:B------:R-:W-:Y:S01]  /*ef70*/  FFMA.FTZ R35, R4, R39, R5 ;  /* 0x0000002704237223 */ /* 0x000fe20000010005 */
[----:B------:R-:W-:Y:S01]  /*ef80*/  HADD2.F32 R2, -RZ, R79.H1_H1 ;  /* 0x3000004fff027230 */ /* 0x000fe20000004100 */
[----:B------:R-:W-:-:S02]  /*ef90*/  FMUL.FTZ R5, R18, R0 ;  /* 0x0000000012057220 */ /* 0x000fc40000410000 */
[----:B------:R-:W-:Y:S02]  /*efa0*/  FMUL.FTZ R4, R15, R22 ;  /* 0x000000160f047220 */ /* 0x000fe40000410000 */
[C---:B------:R-:W-:Y:S01]  /*efb0*/  FFMA.FTZ R25, R9.reuse, R3, R5 ;  /* 0x0000000309197223 */ /* 0x040fe20000010005 */
[----:B------:R-:W-:Y:S01]  /*efc0*/  HADD2.F32 R5, -RZ, R27.H0_H0 ;  /* 0x2000001bff057230 */ /* 0x000fe20000004100 */
[----:B------:R-:W-:Y:S01]  /*efd0*/  FMUL.FTZ R21, R9, R0 ;  /* 0x0000000009157220 */ /* 0x000fe20000410000 */
[----:B------:R-:W-:Y:S01]  /*efe0*/  HADD2.F32 R0, -RZ, R80.H1_H1 ;  /* 0x30000050ff007230 */ /* 0x000fe20000004100 */
[C---:B------:R-:W-:Y:S01]  /*eff0*/  FFMA.FTZ R26, R7.reuse, R38, R4 ;  /* 0x00000026071a7223 */ /* 0x040fe20000010004 */
[----:B------:R-:W-:Y:S01]  /*f000*/  HADD2.F32 R9, -RZ, R33.H0_H0 ;  /* 0x20000021ff097230 */ /* 0x000fe20000004100 */
[----:B------:R-:W-:Y:S01]  /*f010*/  FMUL.FTZ R22, R7, R22 ;  /* 0x0000001607167220 */ /* 0x000fe20000410000 */
        /* <DEDUP_REMOVED lines=9> */
[----:B------:R-:W-:Y:S01]  /*f0b0*/  FFMA.FTZ R23, R11, R33, R4 ;  /* 0x000000210b177223 */ /* 0x000fe20000010004 */
[----:B------:R-:W-:Y:S01]  /*f0c0*/  F2FP.PACK_AB R4, R12, R25 ;  /* 0x000000190c04723e */ /* 0x000fe200000000ff */
[----:B------:R-:W-:Y:S02]  /*f0d0*/  FFMA.FTZ R8, R18, R3, -R21 ;  /* 0x0000000312087223 */ /* 0x000fe40000010815 */
[----:B------:R-:W-:Y:S02]  /*f0e0*/  FFMA.FTZ R10, R14, R10, -R32 ;  /* 0x0000000a0e0a7223 */ /* 0x000fe40000010820 */
[----:B------:R-:W-:Y:S02]  /*f0f0*/  FFMA.FTZ R9, R13, R39, -R29 ;  /* 0x000000270d097223 */ /* 0x000fe4000001081d */
        /* <DEDUP_REMOVED lines=9> */
[----:B------:R-:W-:Y:S02]  /*f190*/  F2FP.PACK_AB R8, R0, R8 ;  /* 0x000000080008723e */ /* 0x000fe400000000ff */
[----:B------:R-:W-:-:S02]  /*f1a0*/  F2FP.PACK_AB R10, R2, R3 ;  /* 0x00000003020a723e */ /* 0x000fc400000000ff */
[----:B------:R-:W-:-:S03]  /*f1b0*/  F2FP.PACK_AB R6, R23, R27 ;  /* 0x0000001b1706723e */ /* 0x000fc600000000ff */
[----:B------:R1:W-:Y:S04]  /*f1c0*/  STS.128 [R31], R8 ;  /* 0x000000081f007388 */ /* 0x0003e80000000c00 */
[----:B------:R1:W-:Y:S02]  /*f1d0*/  STS.128 [R28+0x100], R4 ;  /* 0x000100041c007388 */ /* 0x0003e40000000c00 */
.L_x_1218:
[----:B------:R-:W-:Y:S05]  /*f1e0*/  BSYNC B2 ;  /* 0x0000000000027941 */ /* 0x000fea0003800000 */
.L_x_1196:
[----:B------:R-:W2:Y:S01]  /*f1f0*/  S2R R158, SR_TID.X ;  /* 0x00000000009e7919 */ /* 0x000ea20000002100 */
[----:B------:R-:W-:Y:S01]  /*f200*/  IMAD.MOV.U32 R3, RZ, RZ, 0x40 ;  /* 0x00000040ff037424 */ /* 0x000fe200078e00ff */
[----:B------:R-:W-:Y:S01]  /*f210*/  IADD3 R199, R194, 0x20, RZ ;  /* 0x00000020c2c77810 */ /* 0x000fe20007ffe0ff */
[----:B------:R-:W-:Y:S01]  /*f220*/  ULDC.64 UR4, c[0x0][0x208] ;  /* 0x0000820000047ab9 */ /* 0x000fe20000000a00 */
[----:B------:R-:W-:Y:S01]  /*f230*/  BAR.SYNC.DEFER_BLOCKING 0x0 ;  /* 0x0000000000007b1d */ /* 0x000fe20000010000 */
[----:B------:R-:W-:-:S05]  /*f240*/  USHF.L.U32 UR9, UR4, 0x6, URZ ;  /* 0x0000000604097899 */ /* 0x000fca000800063f */
[----:B------:R-:W-:Y:S01]  /*f250*/  UMOV UR8, 0x6 ;  /* 0x0000000600087882 */ /* 0x000fe20000000000 */
[----:B------:R-:W-:Y:S01]  /*f260*/  BSSY B0, `(.L_x_1231) ;  /* 0x0000136000007945 */ /* 0x000fe20003800000 */
[----:B------:R-:W-:Y:S01]  /*f270*/  USHF.L.U64.HI UR5, UR4, UR8, UR5 ;  /* 0x0000000804057299 */ /* 0x000fe20008010205 */
[----:B--2---:R-:W-:-:S04]  /*f280*/  LEA.HI R0, R214, R158, RZ, 0x4 ;  /* 0x0000009ed6007211 */ /* 0x004fc800078f20ff */
[----:B------:R-:W-:Y:S01]  /*f290*/  LOP3.LUT R0, R0, 0xfffffff0, RZ, 0xc0, !PT ;  /* 0xfffffff000007812 */ /* 0x000fe200078ec0ff */
[----:B------:R-:W-:Y:S04]  /*f2a0*/  LDSM.16.M88.4 R132, [R213] ;  /* 0x00000000d584783b */ /* 0x000fe80000000200 */
[----:B------:R-:W-:Y:S01]  /*f2b0*/  IMAD.IADD R0, R158, 0x1, -R0 ;  /* 0x000000019e007824 */ /* 0x000fe200078e0a00 */
[----:B------:R-:W-:Y:S04]  /*f2c0*/  LDSM.16.M88.4 R176, [R213+0x4000] ;  /* 0x00400000d5b0783b */ /* 0x000fe80000000200 */
[----:B------:R-:W-:-:S04]  /*f2d0*/  SHF.R.S32.HI R2, RZ, 0x1f, R0 ;  /* 0x0000001fff027819 */ /* 0x000fc80000011400 */
[----:B------:R-:W-:-:S04]  /*f2e0*/  LEA.HI R2, R2, R0, RZ, 0x3 ;  /* 0x0000000002027211 */ /* 0x000fc800078f18ff */
[----:B------:R-:W-:-:S05]  /*f2f0*/  LOP3.LUT R2, R2, 0xfffffff8, RZ, 0xc0, !PT ;  /* 0xfffffff802027812 */ /* 0x000fca00078ec0ff */
[----:B------:R-:W-:Y:S02]  /*f300*/  IMAD.IADD R0, R0, 0x1, -R2 ;  /* 0x0000000100007824 */ /* 0x000fe400078e0a02 */
[----:B------:R-:W-:-:S03]  /*f310*/  IMAD.MOV.U32 R2, RZ, RZ, 0x20 ;  /* 0x00000020ff027424 */ /* 0x000fc600078e00ff */
[C---:B------:R-:W-:Y:S02]  /*f320*/  LOP3.LUT P1, RZ, R0.reuse, 0x2, RZ, 0xc0, !PT ;  /* 0x0000000200ff7812 */ /* 0x040fe4000782c0ff */
[----:B------:R-:W-:Y:S02]  /*f330*/  LOP3.LUT P0, RZ, R0, 0x4, RZ, 0xc0, !PT ;  /* 0x0000000400ff7812 */ /* 0x000fe4000780c0ff */
[----:B------:R-:W-:Y:S02]  /*f340*/  SEL R0, R2, 0xffffffe0, !P1 ;  /* 0xffffffe002007807 */ /* 0x000fe40004800000 */
[----:B------:R-:W-:Y:S02]  /*f350*/  SEL R3, R3, 0xffffffc0, !P0 ;  /* 0xffffffc003037807 */ /* 0x000fe40004000000 */
[----:B------:R-:W-:Y:S01]  /*f360*/  LOP3.LUT P0, RZ, R147, 0x2, RZ, 0xc0, !PT ;  /* 0x0000000293ff7812 */ /* 0x000fe2000780c0ff */
[C---:B------:R-:W-:Y:S02]  /*f370*/  IMAD.IADD R0, R213.reuse, 0x1, R0 ;  /* 0x00000001d5007824 */ /* 0x040fe400078e0200 */
[----:B------:R-:W-:-:S02]  /*f380*/  IMAD.IADD R2, R213, 0x1, R3 ;  /* 0x00000001d5027824 */ /* 0x000fc400078e0203 */
[----:B------:R-:W-:Y:S01]  /*f390*/  IMAD.IADD R3, R0, 0x1, R3 ;  /* 0x0000000100037824 */ /* 0x000fe200078e0203 */
[----:B------:R-:W-:Y:S04]  /*f3a0*/  LDSM.16.M88.4 R136, [R0] ;  /* 0x000000000088783b */ /* 0x000fe80000000200 */
[----:B------:R2:W-:Y:S03]  /*f3b0*/  LDSM.16.M88.4 R180, [R0+0x4000] ;  /* 0x0040000000b4783b */ /* 0x0005e60000000200 */
[----:B------:R-:W-:Y:S01]  /*f3c0*/  @P0 IADD3 R199, R194, -0x20, RZ ;  /* 0xffffffe0c2c70810 */ /* 0x000fe20007ffe0ff */
[----:B------:R-:W-:Y:S03]  /*f3d0*/  LDSM.16.M88.4 R168, [R2] ;  /* 0x0000000002a8783b */ /* 0x000fe60000000200 */
[C---:B------:R-:W-:Y:S01]  /*f3e0*/  IADD3 R212, R199.reuse, 0x3000, RZ ;  /* 0x00003000c7d47810 */ /* 0x040fe20007ffe0ff */
[----:B------:R3:W-:Y:S01]  /*f3f0*/  LDSM.16.M88.4 R184, [R2+0x4000] ;  /* 0x0040000002b8783b */ /* 0x0007e20000000200 */
[----:B------:R-:W-:-:S02]  /*f400*/  IADD3 R211, R199, 0x2800, RZ ;  /* 0x00002800c7d37810 */ /* 0x000fc40007ffe0ff */
[C---:B------:R-:W-:Y:S01]  /*f410*/  IADD3 R210, R199.reuse, 0x2000, RZ ;  /* 0x00002000c7d27810 */ /* 0x040fe20007ffe0ff */
[----:B------:R-:W-:Y:S01]  /*f420*/  LDSM.16.M88.4 R172, [R3] ;  /* 0x0000000003ac783b */ /* 0x000fe20000000200 */
[C---:B------:R-:W-:Y:S02]  /*f430*/  IADD3 R209, R199.reuse, 0x1800, RZ ;  /* 0x00001800c7d17810 */ /* 0x040fe40007ffe0ff */
[C---:B------:R-:W-:Y:S01]  /*f440*/  IADD3 R208, R199.reuse, 0x1000, RZ ;  /* 0x00001000c7d07810 */ /* 0x040fe20007ffe0ff */
[----:B------:R4:W-:Y:S01]  /*f450*/  LDSM.16.M88.4 R188, [R3+0x4000] ;  /* 0x0040000003bc783b */ /* 0x0009e20000000200 */
[C---:B------:R-:W-:Y:S02]  /*f460*/  IADD3 R207, R199.reuse, 0x800, RZ ;  /* 0x00000800c7cf7810 */ /* 0x040fe40007ffe0ff */
[C---:B------:R-:W-:Y:S01]  /*f470*/  IADD3 R206, R199.reuse, 0x3800, RZ ;  /* 0x00003800c7ce7810 */ /* 0x040fe20007ffe0ff */
[----:B------:R-:W-:Y:S01]  /*f480*/  BAR.SYNC.DEFER_BLOCKING 0x0 ;  /* 0x0000000000007b1d */ /* 0x000fe20000010000 */
[----:B------:R-:W-:Y:S01]  /*f490*/  IADD3 R205, R199, 0x6800, RZ ;  /* 0x00006800c7cd7810 */ /* 0x000fe20007ffe0ff */
[----:B--2---:R-:W-:Y:S01]  /*f4a0*/  IMAD R0, R81, c[0x0][0x208], RZ ;  /* 0x0000820051007a24 */ /* 0x004fe200078e02ff */
[----:B------:R-:W-:-:S02]  /*f4b0*/  IADD3 R204, R199, 0x6000, RZ ;  /* 0x00006000c7cc7810 */ /* 0x000fc40007ffe0ff */
[C---:B------:R-:W-:Y:S01]  /*f4c0*/  IADD3 R203, R199.reuse, 0x5800, RZ ;  /* 0x00005800c7cb7810 */ /* 0x040fe20007ffe0ff */
[----:B------:R-:W-:Y:S01]  /*f4d0*/  IMAD R0, R112, c[0x0][0x20c], R0 ;  /* 0x0000830070007a24 */ /* 0x000fe200078e0200 */
[C---:B------:R-:W-:Y:S02]  /*f4e0*/  IADD3 R202, R199.reuse, 0x5000, RZ ;  /* 0x00005000c7ca7810 */ /* 0x040fe40007ffe0ff */
[C---:B------:R-:W-:Y:S01]  /*f4f0*/  IADD3 R201, R199.reuse, 0x4800, RZ ;  /* 0x00004800c7c97810 */ /* 0x040fe20007ffe0ff */
[----:B---3--:R-:W-:Y:S01]  /*f500*/  IMAD.MOV.U32 R2, RZ, RZ, R84 ;  /* 0x000000ffff027224 */ /* 0x008fe200078e0054 */
[----:B------:R-:W-:Y:S01]  /*f510*/  IADD3 R200, R199, 0x4000, RZ ;  /* 0x00004000c7c87810 */ /* 0x000fe20007ffe0ff */
[----:B----4-:R-:W-:Y:S01]  /*f520*/  IMAD.MOV.U32 R3, RZ, RZ, R86 ;  /* 0x000000ffff037224 */ /* 0x010fe200078e0056 */
[----:B------:R-:W-:-:S04]  /*f530*/  DEPBAR.LE SB0, 0x0 ;  /* 0x000080000000791a */ /* 0x000fc80000000000 */
[----:B------:R-:W-:Y:S06]  /*f540*/  BAR.SYNC.DEFER_BLOCKING 0x0 ;  /* 0x0000000000007b1d */ /* 0x000fec0000010000 */
[----:B-1----:R-:W1:Y:S04]  /*f550*/  LDSM.16.M88.4 R4, [R194] ;  /* 0x00000000c204783b */ /* 0x002e680000000200 */
[----:B------:R-:W2:Y:S04]  /*f560*/  LDSM.16.M88.4 R16, [R194+0x800] ;  /* 0x00080000c210783b */ /* 0x000ea80000000200 */
[----:B------:R-:W-:Y:S04]  /*f570*/  LDSM.16.M88.4 R28, [R199+0x800] ;  /* 0x00080000c71c783b */ /* 0x000fe80000000200 */
[----:B------:R-:W3:Y:S04]  /*f580*/  LDSM.16.M88.4 R20, [R199] ;  /* 0x00000000c714783b */ /* 0x000ee80000000200 */
[----:B------:R-:W4:Y:S04]  /*f590*/  LDSM.16.M88.4 R32, [R194+0x1000] ;  /* 0x00100000c220783b */ /* 0x000f280000000200 */
[----:B------:R-:W3:Y:S04]  /*f5a0*/  LDSM.16.M88.4 R36, [R199+0x1000] ;  /* 0x00100000c724783b */ /* 0x000ee80000000200 */
[----:B------:R-:W-:Y:S04]  /*f5b0*/  LDSM.16.M88.4 R44, [R199+0x1800] ;  /* 0x00180000c72c783b */ /* 0x000fe80000000200 */
[----:B------:R-:W-:Y:S04]  /*f5c0*/  LDSM.16.M88.4 R48, [R199+0x2000] ;  /* 0x00200000c730783b */ /* 0x000fe80000000200 */
[----:B------:R-:W-:Y:S04]  /*f5d0*/  LDSM.16.M88.4 R40, [R194+0x3000] ;  /* 0x00300000c228783b */ /* 0x000fe80000000200 */
[----:B------:R-:W-:Y:S01]  /*f5e0*/  LDSM.16.M88.4 R60, [R199+0x2800] ;  /* 0x00280000c73c783b */ /* 0x000fe20000000200 */
[C---:B-1----:R-:W-:Y:S03]  /*f5f0*/  HMMA.16816.F32 R12, R132.reuse, R4, RZ ;  /* 0x00000004840c723c */ /* 0x042fe600000018ff */
[----:B------:R-:W-:Y:S05]  /*f600*/  LDSM.16.M88.4 R76, [R199+0x3000] ;  /* 0x00300000c74c783b */ /* 0x000fea0000000200 */
[C---:B------:R-:W-:Y:S08]  /*f610*/  HMMA.16816.F32 R8, R132.reuse, R6, RZ ;  /* 0x000000068408723c */ /* 0x040ff000000018ff */
[----:B--2---:R-:W-:Y:S08]  /*f620*/  HMMA.16816.F32 R4, R132, R16, RZ ;  /* 0x000000108404723c */ /* 0x004ff000000018ff */
[C---:B---3--:R-:W-:Y:S01]  /*f630*/  HMMA.16816.F32 R96, R136.reuse, R20, R12 ;  /* 0x000000148860723c */ /* 0x048fe2000000180c */
[----:B------:R-:W-:Y:S07]  /*f640*/  LDSM.16.M88.4 R12, [R194+0x2000] ;  /* 0x00200000c20c783b */ /* 0x000fee0000000200 */
[C---:B------:R-:W-:Y:S01]  /*f650*/  HMMA.16816.F32 R92, R136.reuse, R22, R8 ;  /* 0x00000016885c723c */ /* 0x040fe20000001808 */
[----:B------:R-:W1:Y:S07]  /*f660*/  LDSM.16.M88.4 R20, [R194+0x1800] ;  /* 0x00180000c214783b */ /* 0x000e6e0000000200 */
[----:B------:R-:W-:Y:S07]  /*f670*/  HMMA.16816.F32 R100, R136, R28, R4 ;  /* 0x0000001c8864723c */ /* 0x000fee0000001804 */
[----:B------:R-:W-:Y:S01]  /*f680*/  IMAD.WIDE.U32 R4, R112, c[0x0][0x208], RZ ;  /* 0x0000820070047a25 */ /* 0x000fe200078e00ff */
[----:B------:R-:W-:Y:S03]  /*f690*/  HMMA.16816.F32 R16, R132, R18, RZ ;  /* 0x000000128410723c */ /* 0x000fe600000018ff */
[----:B------:R-:W-:Y:S01]  /*f6a0*/  IMAD.IADD R0, R5, 0x1, R0 ;  /* 0x0000000105007824 */ /* 0x000fe200078e0200 */
[----:B------:R-:W-:Y:S01]  /*f6b0*/  SEL R5, RZ, 0x2, P5 ;  /* 0x00000002ff057807 */ /* 0x000fe20002800000 */
[----:B------:R-:W-:-:S03]  /*f6c0*/  IMAD.WIDE.U32 R2, R4, 0x70, R2 ;  /* 0x0000007004027825 */ /* 0x000fc600078e0002 */
[----:B----4-:R-:W-:Y:S01]  /*f6d0*/  HMMA.16816.F32 R24, R132, R32, RZ ;  /* 0x000000208418723c */ /* 0x010fe200000018ff */
[----:B------:R-:W-:Y:S01]  /*f6e0*/  IMAD R4, R0, 0x70, RZ ;  /* 0x0000007000047824 */ /* 0x000fe200078e02ff */
[----:B------:R-:W-:Y:S01]  /*f6f0*/  LEA R6, P0, R2, c[0x0][0x1f8], 0x1 ;  /* 0x00007e0002067a11 */ /* 0x000fe200078008ff */
[----:B------:R-:W-:Y:S01]  /*f700*/  IMAD.IADD R8, R83, 0x1, R5 ;  /* 0x0000000153087824 */ /* 0x000fe200078e0205 */
[----:B------:R-:W-:Y:S01]  /*f710*/  IADD3 R0, R82, R157, -R106 ;  /* 0x0000009d52007210 */ /* 0x000fe20007ffe86a */
[----:B------:R-:W-:Y:S01]  /*f720*/  IMAD.IADD R3, R3, 0x1, R4 ;  /* 0x0000000103037824 */ /* 0x000fe200078e0204 */
[----:B------:R-:W-:Y:S02]  /*f730*/  IADD3 R4, P2, R6, UR9, RZ ;  /* 0x0000000906047c10 */ /* 0x000fe4000ff5e0ff */
[----:B------:R-:W-:Y:S02]  /*f740*/  LOP3.LUT P3, RZ, R8, 0x1, RZ, 0xc0, !PT ;  /* 0x0000000108ff7812 */ /* 0x000fe4000786c0ff */
[----:B------:R-:W-:-:S02]  /*f750*/  LEA.HI.X R7, R2, c[0x0][0x1fc], R3, 0x1, P0 ;  /* 0x00007f0002077a11 */ /* 0x000fc400000f0c03 */
[----:B------:R-:W-:Y:S02]  /*f760*/  LOP3.LUT P0, RZ, R8, 0x2, RZ, 0xc0, !PT ;  /* 0x0000000208ff7812 */ /* 0x000fe4000780c0ff */
[----:B------:R-:W-:Y:S01]  /*f770*/  ISETP.LT.OR P4, PT, R0, 0x1, !P3 ;  /* 0x000000010000780c */ /* 0x000fe20005f81670 */
[----:B------:R-:W2:Y:S01]  /*f780*/  LDSM.16.M88.4 R8, [R194+0x2800] ;  /* 0x00280000c208783b */ /* 0x000ea20000000200 */
[----:B------:R-:W-:Y:S01]  /*f790*/  IADD3.X R5, R7, UR5, RZ, P2, !PT ;  /* 0x0000000507057c10 */ /* 0x000fe200097fe4ff */
[----:B------:R-:W-:Y:S01]  /*f7a0*/  HMMA.16816.F32 R84, R136, R30, R16 ;  /* 0x0000001e8854723c */ /* 0x000fe20000001810 */
[----:B------:R-:W-:Y:S02]  /*f7b0*/  IADD3 R2, P1, R4, UR9, RZ ;  /* 0x0000000904027c10 */ /* 0x000fe4000ff3e0ff */
[----:B------:R-:W-:Y:S02]  /*f7c0*/  ISETP.LT.OR P2, PT, R0, 0x1, !P0 ;  /* 0x000000010000780c */ /* 0x000fe40004741670 */
[----:B------:R-:W-:-:S02]  /*f7d0*/  IADD3.X R3, R5, UR5, RZ, P1, !PT ;  /* 0x0000000505037c10 */ /* 0x000fc40008ffe4ff */
[C---:B------:R-:W-:Y:S01]  /*f7e0*/  ISETP.LT.OR P1, PT, R0.reuse, 0x21, !P3 ;  /* 0x000000210000780c */ /* 0x040fe20005f21670 */
[----:B------:R-:W-:Y:S02]  /*f7f0*/  HMMA.16816.F32 R16, R132, R34, RZ ;  /* 0x000000228410723c */ /* 0x000fe400000018ff */
[----:B------:R-:W-:Y:S01]  /*f800*/  @!PT LDS RZ, [RZ] ;  /* 0x00000000fffff984 */ /* 0x000fe20000000800 */
[----:B------:R-:W-:Y:S01]  /*f810*/  @!PT LDS RZ, [RZ] ;  /* 0x00000000fffff984 */ /* 0x000fe20000000800 */
[----:B------:R-:W-:Y:S01]  /*f820*/  @!PT LDS RZ, [RZ] ;  /* 0x00000000fffff984 */ /* 0x000fe20000000800 */
[----:B------:R3:W-:Y:S01]  /*f830*/  LDGSTS.E.BYPASS.LTC128B.128 [R215+0x100], [R6.64], !P4 ;  /* 0x0010000006d77fae */ /* 0x0007e2000e101d46 */
[----:B------:R-:W-:-:S05]  /*f840*/  ISETP.LT.OR P4, PT, R0, 0x21, !P0 ;  /* 0x000000210000780c */ /* 0x000fca0004781670 */
[----:B------:R3:W-:Y:S01]  /*f850*/  LDGSTS.E.BYPASS.LTC128B.128 [R215+0x3900], [R6.64+0x80], !P2 ;  /* 0x0390008006d77fae */ /* 0x0007e2000d101d46 */
[----:B------:R-:W-:Y:S01]  /*f860*/  ISETP.LT.OR P2, PT, R0, 0x41, !P3 ;  /* 0x000000410000780c */ /* 0x000fe20005f41670 */
[----:B------:R-:W-:Y:S01]  /*f870*/  HMMA.16816.F32 R88, R136, R36, R24 ;  /* 0x000000248858723c */ /* 0x000fe20000001818 */
[----:B------:R-:W-:Y:S01]  /*f880*/  ISETP.GT.AND P3, PT, R158, 0x7f, PT ;  /* 0x0000007f9e00780c */ /* 0x000fe20003f64270 */
[----:B------:R4:W-:Y:S01]  /*f890*/  LDGSTS.E.BYPASS.LTC128B.128 [R215+0x1100], [R4.64], !P1 ;  /* 0x0110000004d77fae */ /* 0x0009e2000c901d46 */
[----:B------:R-:W-:-:S03]  /*f8a0*/  ISETP.LT.OR P1, PT, R0, 0x41, !P0 ;  /* 0x000000410000780c */ /* 0x000fc60004721670 */
[----:B------:R4:W-:Y:S02]  /*f8b0*/  LDGSTS.E.BYPASS.LTC128B.128 [R215+0x4900], [R4.64+0x80], !P4 ;  /* 0x0490008004d77fae */ /* 0x0009e4000e101d46 */
[----:B-1----:R-:W-:Y:S04]  /*f8c0*/  HMMA.16816.F32 R32, R132, R20, RZ ;  /* 0x000000148420723c */ /* 0x002fe800000018ff */
[----:B------:R1:W-:Y:S01]  /*f8d0*/  LDGSTS.E.BYPASS.LTC128B.128 [R215+0x2100], [R2.64], !P2 ;  /* 0x0210000002d77fae */ /* 0x0003e2000d101d46 */
[----:B------:R-:W-:-:S03]  /*f8e0*/  LOP3.LUT P2, RZ, R147, 0x4, RZ, 0xc0, !PT ;  /* 0x0000000493ff7812 */ /* 0x000fc6000784c0ff */
[----:B------:R-:W-:Y:S01]  /*f8f0*/  HMMA.16816.F32 R28, R132, R22, RZ ;  /* 0x00000016841c723c */ /* 0x000fe200000018ff */
[----:B------:R1:W-:Y:S01]  /*f900*/  LDGSTS.E.BYPASS.LTC128B.128 [R215+0x5900], [R2.64+0x80], !P1 ;  /* 0x0590008002d77fae */ /* 0x0003e2000c901d46 */
[----:B------:R-:W-:-:S06]  /*f910*/  @!P3 ISETP.LT.OR P1, PT, R0, 0x61, P6 ;  /* 0x000000610000b80c */ /* 0x000fcc0003721670 */
[C---:B------:R-:W-:Y:S08]  /*f920*/  HMMA.16816.F32 R24, R132.reuse, R12, RZ ;  /* 0x0000000c8418723c */ /* 0x040ff000000018ff */
[----:B------:R-:W-:Y:S01]  /*f930*/  HMMA.16816.F32 R20, R132, R14, RZ ;  /* 0x0000000e8414723c */ /* 0x000fe200000018ff */
[----:B----4-:R-:W-:-:S04]  /*f940*/  @!P3 IADD3 R4, P0, R2, UR9, RZ ;  /* 0x000000090204bc10 */ /* 0x010fc8000ff1e0ff */
[----:B------:R-:W-:Y:S02]  /*f950*/  @!P3 IADD3.X R5, R3, UR5, RZ, P0, !PT ;  /* 0x000000050305bc10 */ /* 0x000fe400087fe4ff */
[----:B------:R-:W-:Y:S01]  /*f960*/  @!P3 ISETP.LT.OR P0, PT, R0, 0x61, P5 ;  /* 0x000000610000b80c */ /* 0x000fe20002f01670 */
[----:B------:R-:W-:Y:S01]  /*f970*/  IMAD.MOV.U32 R0, RZ, RZ, 0x40 ;  /* 0x00000040ff007424 */ /* 0x000fe200078e00ff */
[----:B------:R-:W-:Y:S01]  /*f980*/  HMMA.16816.F32 R80, R136, R44, R32 ;  /* 0x0000002c8850723c */ /* 0x000fe20000001820 */
[----:B------:R3:W-:Y:S03]  /*f990*/  @!P3 LDGSTS.E.BYPASS.LTC128B.128 [R216+0x3100], [R4.64], !P1 ;  /* 0x0310000004d8bfae */ /* 0x0007e6000c901d46 */
[----:B------:R-:W-:-:S04]  /*f9a0*/  SEL R0, R0, 0xffffffc0, !P2 ;  /* 0xffffffc000007807 */ /* 0x000fc80005000000 */
[----:B------:R-:W-:Y:S01]  /*f9b0*/  HMMA.16816.F32 R52, R136, R48, R24 ;  /* 0x000000308834723c */ /* 0x000fe20000001818 */
[--C-:B------:R-:W-:Y:S02]  /*f9c0*/  IMAD.IADD R193, R194, 0x1, R0.reuse ;  /* 0x00000001c2c17824 */ /* 0x100fe400078e0200 */
[----:B------:R3:W-:Y:S01]  /*f9d0*/  @!P3 LDGSTS.E.BYPASS.LTC128B.128 [R216+0x6900], [R4.64+0x80], !P0 ;  /* 0x0690008004d8bfae */ /* 0x0007e2000c101d46 */
[----:B------:R-:W-:Y:S01]  /*f9e0*/  IMAD.IADD R192, R199, 0x1, R0 ;  /* 0x00000001c7c07824 */ /* 0x000fe200078e0200 */
[----:B------:R-:W-:Y:S02]  /*f9f0*/  ISETP.GT.AND P0, PT, R112, R252, PT ;  /* 0x000000fc7000720c */ /* 0x000fe40003f04270 */
[----:B------:R-:W4:Y:S01]  /*fa00*/  LDSM.16.M88.4 R72, [R193+0x800] ;  /* 0x00080000c148783b */ /* 0x000f220000000200 */
[----:B--2---:R-:W-:Y:S03]  /*fa10*/  HMMA.16816.F32 R12, R132, R10, RZ ;  /* 0x0000000a840c723c */ /* 0x004fe600000018ff */
[----:B------:R-:W2:Y:S04]  /*fa20*/  LDSM.16.M88.4 R68, [R193+0x1000] ;  /* 0x00100000c144783b */ /* 0x000ea80000000200 */
[----:B------:R-:W1:Y:S01]  /*fa30*/  LDSM.16.M88.4 R32, [R193+0x1800] ;  /* 0x00180000c120783b */ /* 0x000e620000000200 */
[C---:B------:R-:W-:Y:S03]  /*fa40*/  HMMA.16816.F32 R48, R136.reuse, R50, R20 ;  /* 0x000000328830723c */ /* 0x040fe60000001814 */
[----:B------:R-:W1:Y:S04]  /*fa50*/  LDSM.16.M88.4 R20, [R193+0x2000] ;  /* 0x00200000c114783b */ /* 0x000e680000000200 */
[----:B------:R-:W1:Y:S01]  /*fa60*/  LDSM.16.M88.4 R56, [R193] ;  /* 0x00000000c138783b */ /* 0x000e620000000200 */
[----:B------:R-:W-:Y:S03]  /*fa70*/  HMMA.16816.F32 R108, R136, R38, R16 ;  /* 0x00000026886c723c */ /* 0x000fe60000001810 */
[----:B------:R-:W-:Y:S04]  /*fa80*/  LDSM.16.M88.4 R24, [R192] ;  /* 0x00000000c018783b */ /* 0x000fe80000000200 */
[----:B------:R-:W-:Y:S01]  /*fa90*/  LDSM.16.M88.4 R152, [R199+0x6800] ;  /* 0x00680000c798783b */ /* 0x000fe20000000200 */
[C---:B------:R-:W-:Y:S03]  /*faa0*/  HMMA.16816.F32 R16, R132.reuse, R8, RZ ;  /* 0x000000088410723c */ /* 0x040fe600000018ff */
[----:B------:R-:W0:Y:S05]  /*fab0*/  LDGDEPBAR ;  /* 0x00000000000079af */ /* 0x000e2a0000000000 */
[C---:B------:R-:W-:Y:S08]  /*fac0*/  HMMA.16816.F32 R8, R132.reuse, R40, RZ ;  /* 0x000000288408723c */ /* 0x040ff000000018ff */
[----:B---3--:R-:W-:Y:S08]  /*fad0*/  HMMA.16816.F32 R4, R132, R42, RZ ;  /* 0x0000002a8404723c */ /* 0x008ff000000018ff */
[C---:B------:R-:W-:Y:S08]  /*fae0*/  HMMA.16816.F32 R64, R136.reuse, R46, R28 ;  /* 0x0000002e8840723c */ /* 0x040ff0000000181c */
[C---:B------:R-:W-:Y:S01]  /*faf0*/  HMMA.16816.F32 R36, R136.reuse, R62, R12 ;  /* 0x0000003e8824723c */ /* 0x040fe2000000180c */
[----:B------:R-:W3:Y:S07]  /*fb00*/  LDSM.16.M88.4 R12, [R193+0x3000] ;  /* 0x00300000c10c783b */ /* 0x000eee0000000200 */
[C---:B------:R-:W-:Y:S08]  /*fb10*/  HMMA.16816.F32 R28, R136.reuse, R76, R8 ;  /* 0x0000004c881c723c */ /* 0x040ff00000001808 */
[C---:B------:R-:W-:Y:S01]  /*fb20*/  HMMA.16816.F32 R44, R136.reuse, R60, R16 ;  /* 0x0000003c882c723c */ /* 0x040fe20000001810 */
[----:B------:R-:W1:Y:S07]  /*fb30*/  LDSM.16.M88.4 R16, [R193+0x2800] ;  /* 0x00280000c110783b */ /* 0x000e6e0000000200 */
[----:B------:R-:W-:Y:S08]  /*fb40*/  HMMA.16816.F32 R8, R136, R78, R4 ;  /* 0x0000004e8808723c */ /* 0x000ff00000001804 */
[C---:B----4-:R-:W-:Y:S08]  /*fb50*/  HMMA.16816.F32 R76, R168.reuse, R72, R100 ;  /* 0x00000048a84c723c */ /* 0x050ff00000001864 */
[C---:B------:R-:W-:Y:S08]  /*fb60*/  HMMA.16816.F32 R84, R168.reuse, R74, R84 ;  /* 0x0000004aa854723c */ /* 0x040ff00000001854 */
[C---:B--2---:R-:W-:Y:S08]  /*fb70*/  HMMA.16816.F32 R88, R168.reuse, R68, R88 ;  /* 0x00000044a858723c */ /* 0x044ff00000001858 */
[C---:B------:R-:W-:Y:S08]  /*fb80*/  HMMA.16816.F32 R108, R168.reuse, R70, R108 ;  /* 0x00000046a86c723c */ /* 0x040ff0000000186c */
[C---:B-1----:R-:W-:Y:S08]  /*fb90*/  HMMA.16816.F32 R72, R168.reuse, R34, R64 ;  /* 0x00000022a848723c */ /* 0x042ff00000001840 */
[C---:B------:R-:W-:Y:S08]  /*fba0*/  HMMA.16816.F32 R68, R168.reuse, R20, R52 ;  /* 0x00000014a844723c */ /* 0x040ff00000001834 */
[C---:B------:R-:W-:Y:S01]  /*fbb0*/  HMMA.16816.F32 R64, R168.reuse, R22, R48 ;  /* 0x00000016a840723c */ /* 0x040fe20000001830 */
[----:B------:R-:W1:Y:S07]  /*fbc0*/  LDSM.16.M88.4 R20, [R192+0x1000] ;  /* 0x00100000c014783b */ /* 0x000e6e0000000200 */
[C---:B------:R-:W-:Y:S08]  /*fbd0*/  HMMA.16816.F32 R4, R168.reuse, R56, R96 ;  /* 0x00000038a804723c */ /* 0x040ff00000001860 */
[C---:B---3--:R-:W-:Y:S01]  /*fbe0*/  HMMA.16816.F32 R52, R168.reuse, R12, R28 ;  /* 0x0000000ca834723c */ /* 0x048fe2000000181c */
[----:B------:R-:W2:Y:S07]  /*fbf0*/  LDSM.16.M88.4 R28, [R192+0x1800] ;  /* 0x00180000c01c783b */ /* 0x000eae0000000200 */
[C---:B------:R-:W-:Y:S01]  /*fc00*/  HMMA.16816.F32 R40, R168.reuse, R58, R92 ;  /* 0x0000003aa828723c */ /* 0x040fe2000000185c */
[----:B------:R-:W-:Y:S07]  /*fc10*/  LDSM.16.M88.4 R92, [R199+0x4000] ;  /* 0x00400000c75c783b */ /* 0x000fee0000000200 */
[C---:B------:R-:W-:Y:S08]  /*fc20*/  HMMA.16816.F32 R60, R168.reuse, R16, R44 ;  /* 0x00000010a83c723c */ /* 0x040ff0000000182c */
[C---:B------:R-:W-:Y:S08]  /*fc30*/  HMMA.16816.F32 R56, R168.reuse, R18, R36 ;  /* 0x00000012a838723c */ /* 0x040ff00000001824 */
[----:B------:R-:W-:Y:S01]  /*fc40*/  HMMA.16816.F32 R80, R168, R32, R80 ;  /* 0x00000020a850723c */ /* 0x000fe20000001850 */
[----:B------:R-:W3:Y:S07]  /*fc50*/  LDSM.16.M88.4 R32, [R192+0x800] ;  /* 0x00080000c020783b */ /* 0x000eee0000000200 */
[----:B------:R-:W-:Y:S01]  /*fc60*/  HMMA.16816.F32 R16, R172, R24, R4 ;  /* 0x00000018ac10723c */ /* 0x000fe20000001804 */
[----:B------:R-:W4:Y:S07]  /*fc70*/  LDSM.16.M88.4 R4, [R192+0x2800] ;  /* 0x00280000c004783b */ /* 0x000f2e0000000200 */
[----:B------:R-:W-:Y:S01]  /*fc80*/  HMMA.16816.F32 R48, R168, R14, R8 ;  /* 0x0000000ea830723c */ /* 0x000fe20000001808 */
[----:B------:R-:W3:Y:S04]  /*fc90*/  LDSM.16.M88.4 R8, [R192+0x2000] ;  /* 0x00200000c008783b */ /* 0x000ee80000000200 */
[----:B------:R-:W-:Y:S03]  /*fca0*/  LDSM.16.M88.4 R12, [R192+0x3000] ;  /* 0x00300000c00c783b */ /* 0x000fe60000000200 */
[C---:B-1----:R-:W-:Y:S08]  /*fcb0*/  HMMA.16816.F32 R36, R172.reuse, R20, R88 ;  /* 0x00000014ac24723c */ /* 0x042ff00000001858 */
[C---:B------:R-:W-:Y:S01]  /*fcc0*/  HMMA.16816.F32 R108, R172.reuse, R22, R108 ;  /* 0x00000016ac6c723c */ /* 0x040fe2000000186c */
[----:B------:R-:W1:Y:S07]  /*fcd0*/  LDSM.16.M88.4 R20, [R194+0x3800] ;  /* 0x00380000c214783b */ /* 0x000e6e0000000200 */
[C---:B------:R-:W-:Y:S08]  /*fce0*/  HMMA.16816.F32 R24, R172.reuse, R26, R40 ;  /* 0x0000001aac18723c */ /* 0x040ff00000001828 */
[C---:B--2---:R-:W-:Y:S08]  /*fcf0*/  HMMA.16816.F32 R140, R172.reuse, R28, R80 ;  /* 0x0000001cac8c723c */ /* 0x044ff00000001850 */
[C---:B------:R-:W-:Y:S01]  /*fd00*/  HMMA.16816.F32 R128, R172.reuse, R30, R72 ;  /* 0x0000001eac80723c */ /* 0x040fe20000001848 */
[----:B------:R-:W2:Y:S04]  /*fd10*/  LDSM.16.M88.4 R28, [R194+0x4800] ;  /* 0x00480000c21c783b */ /* 0x000ea80000000200 */
[----:B------:R-:W-:Y:S03]  /*fd20*/  LDSM.16.M88.4 R72, [R199+0x3800] ;  /* 0x00380000c748783b */ /* 0x000fe60000000200 */
[C---:B---3--:R-:W-:Y:S08]  /*fd30*/  HMMA.16816.F32 R44, R172.reuse, R32, R76 ;  /* 0x00000020ac2c723c */ /* 0x048ff0000000184c */
[C---:B------:R-:W-:Y:S01]  /*fd40*/  HMMA.16816.F32 R40, R172.reuse, R34, R84 ;  /* 0x00000022ac28723c */ /* 0x040fe20000001854 */
[----:B------:R-:W3:Y:S07]  /*fd50*/  LDSM.16.M88.4 R32, [R194+0x4000] ;  /* 0x00400000c220783b */ /* 0x000eee0000000200 */
[C---:B----4-:R-:W-:Y:S01]  /*fd60*/  HMMA.16816.F32 R116, R172.reuse, R4, R60 ;  /* 0x00000004ac74723c */ /* 0x050fe2000000183c */
[----:B------:R-:W-:Y:S07]  /*fd70*/  LDSM.16.M88.4 R60, [R199+0x5000] ;  /* 0x00500000c73c783b */ /* 0x000fee0000000200 */
[C---:B------:R-:W-:Y:S01]  /*fd80*/  HMMA.16816.F32 R104, R172.reuse, R6, R56 ;  /* 0x00000006ac68723c */ /* 0x040fe20000001838 */
[----:B------:R-:W4:Y:S04]  /*fd90*/  LDSM.16.M88.4 R4, [R194+0x5800] ;  /* 0x00580000c204783b */ /* 0x000f280000000200 */
[----:B------:R-:W-:Y:S03]  /*fda0*/  LDSM.16.M88.4 R56, [R199+0x5800] ;  /* 0x00580000c738783b */ /* 0x000fe60000000200 */
[C---:B------:R-:W-:Y:S01]  /*fdb0*/  HMMA.16816.F32 R124, R172.reuse, R8, R68 ;  /* 0x00000008ac7c723c */ /* 0x040fe20000001844 */
[----:B------:R-:W-:Y:S07]  /*fdc0*/  LDSM.16.M88.4 R68, [R199+0x4800] ;  /* 0x00480000c744783b */ /* 0x000fee0000000200 */
[----:B------:R-:W-:Y:S01]  /*fdd0*/  HMMA.16816.F32 R120, R172, R10, R64 ;  /* 0x0000000aac78723c */ /* 0x000fe20000001840 */
[----:B------:R-:W3:Y:S07]  /*fde0*/  LDSM.16.M88.4 R8, [R194+0x5000] ;  /* 0x00500000c208783b */ /* 0x000eee0000000200 */
[C---:B-1----:R-:W-:Y:S08]  /*fdf0*/  HMMA.16816.F32 R88, R176.reuse, R20, R16 ;  /* 0x00000014b058723c */ /* 0x042ff00000001810 */
[----:B------:R-:W-:Y:S01]  /*fe00*/  HMMA.16816.F32 R80, R176, R22, R24 ;  /* 0x00000016b050723c */ /* 0x000fe20000001818 */
[----:B------:R-:W1:Y:S04]  /*fe10*/  LDSM.16.M88.4 R20, [R194+0x6000] ;  /* 0x00600000c214783b */ /* 0x000e680000000200 */
[----:B------:R-:W1:Y:S03]  /*fe20*/  LDSM.16.M88.4 R24, [R194+0x6800] ;  /* 0x00680000c218783b */ /* 0x000e660000000200 */
[----:B------:R-:W-:Y:S08]  /*fe30*/  HMMA.16816.F32 R100, R172, R12, R52 ;  /* 0x0000000cac64723c */ /* 0x000ff00000001834 */
[----:B--2---:R-:W-:Y:S01]  /*fe40*/  HMMA.16816.F32 R52, R176, R30, R108 ;  /* 0x0000001eb034723c */ /* 0x004fe2000000186c */
[----:B------:R-:W2:Y:S07]  /*fe50*/  LDSM.16.M88.4 R108, [R199+0x6000] ;  /* 0x00600000c76c783b */ /* 0x000eae0000000200 */
[----:B------:R-:W-:Y:S08]  /*fe60*/  HMMA.16816.F32 R96, R172, R14, R48 ;  /* 0x0000000eac60723c */ /* 0x000ff00000001830 */
[C---:B---3--:R-:W-:Y:S08]  /*fe70*/  HMMA.16816.F32 R84, R176.reuse, R32, R44 ;  /* 0x00000020b054723c */ /* 0x048ff0000000182c */
[C---:B----4-:R-:W-:Y:S08]  /*fe80*/  HMMA.16816.F32 R12, R176.reuse, R6, R120 ;  /* 0x00000006b00c723c */ /* 0x050ff00000001878 */
[C---:B------:R-:W-:Y:S08]  /*fe90*/  HMMA.16816.F32 R48, R176.reuse, R8, R140 ;  /* 0x00000008b030723c */ /* 0x040ff0000000188c */
[C---:B------:R-:W-:Y:S08]  /*fea0*/  HMMA.16816.F32 R44, R176.reuse, R10, R128 ;  /* 0x0000000ab02c723c */ /* 0x040ff00000001880 */
[C---:B------:R-:W-:Y:S01]  /*feb0*/  HMMA.16816.F32 R16, R176.reuse, R4, R124 ;  /* 0x00000004b010723c */ /* 0x040fe2000000187c */
[----:B------:R-:W-:Y:S07]  /*fec0*/  LDSM.16.M88.4 R124, [R193+0x4000] ;  /* 0x00400000c17c783b */ /* 0x000fee0000000200 */
[C---:B-1----:R-:W-:Y:S01]  /*fed0*/  HMMA.16816.F32 R8, R176.reuse, R20, R116 ;  /* 0x00000014b008723c */ /* 0x042fe20000001874 */
[----:B------:R-:W-:Y:S07]  /*fee0*/  LDSM.16.M88.4 R116, [R192+0x3800] ;  /* 0x00380000c074783b */ /* 0x000fee0000000200 */
[C---:B------:R-:W-:Y:S08]  /*fef0*/  HMMA.16816.F32 R4, R176.reuse, R22, R104 ;  /* 0x00000016b004723c */ /* 0x040ff00000001868 */
[C---:B------:R-:W-:Y:S01]  /*ff00*/  HMMA.16816.F32 R64, R176.reuse, R28, R36 ;  /* 0x0000001cb040723c */ /* 0x040fe20000001824 */
[----:B------:R-:W1:Y:S07]  /*ff10*/  LDSM.16.M88.4 R36, [R193+0x3800] ;  /* 0x00380000c124783b */ /* 0x000e6e0000000200 */
[C---:B------:R-:W-:Y:S08]  /*ff20*/  HMMA.16816.F32 R76, R176.reuse, R34, R40 ;  /* 0x00000022b04c723c */ /* 0x040ff00000001828 */
[C---:B------:R-:W-:Y:S08]  /*ff30*/  HMMA.16816.F32 R20, R176.reuse, R24, R100 ;  /* 0x00000018b014723c */ /* 0x040ff00000001864 */
[----:B------:R-:W-:Y:S08]  /*ff40*/  HMMA.16816.F32 R40, R176, R26, R96 ;  /* 0x0000001ab028723c */ /* 0x000ff00000001860 */
[C---:B------:R-:W-:Y:S01]  /*ff50*/  HMMA.16816.F32 R100, R180.reuse, R58, R12 ;  /* 0x0000003ab464723c */ /* 0x040fe2000000180c */
[----:B------:R-:W3:Y:S07]  /*ff60*/  LDSM.16.M88.4 R12, [R193+0x4800] ;  /* 0x00480000c10c783b */ /* 0x000eee0000000200 */
[C---:B------:R-:W-:Y:S01]  /*ff70*/  HMMA.16816.F32 R28, R180.reuse, R74, R80 ;  /* 0x0000004ab41c723c */ /* 0x040fe20000001850 */
[----:B------:R-:W4:Y:S07]  /*ff80*/  LDSM.16.M88.4 R80, [R193+0x6000] ;  /* 0x00600000c150783b */ /* 0x000f2e0000000200 */
[C---:B------:R-:W-:Y:S01]  /*ff90*/  HMMA.16816.F32 R104, R180.reuse, R56, R16 ;  /* 0x00000038b468723c */ /* 0x040fe20000001810 */
[----:B------:R-:W-:Y:S07]  /*ffa0*/  LDSM.16.M88.4 R56, [R192+0x6000] ;  /* 0x00600000c038783b */ /* 0x000fee0000000200 */
[C---:B--2---:R-:W-:Y:S01]  /*ffb0*/  HMMA.16816.F32 R16, R180.reuse, R108, R8 ;  /* 0x0000006cb410723c */ /* 0x044fe20000001808 */
[----:B------:R-:W2:Y:S07]  /*ffc0*/  LDSM.16.M88.4 R8, [R193+0x5000] ;  /* 0x00500000c108783b */ /* 0x000eae0000000200 */
[C---:B------:R-:W-:Y:S01]  /*ffd0*/  HMMA.16816.F32 R96, R180.reuse, R110, R4 ;  /* 0x0000006eb460723c */ /* 0x040fe20000001804 */
[----:B------:R-:W1:Y:S04]  /*ffe0*/  LDSM.16.M88.4 R4, [R193+0x5800] ;  /* 0x00580000c104783b */ /* 0x000e680000000200 */
[----:B------:R-:W1:Y:S03]  /*fff0*/  LDSM.16.M88.4 R108, [R193+0x6800] ;  /* 0x00680000c16c783b */ /* 0x000e660000000200 */
[C---:B------:R-:W-:Y:S08]  /*10000*/  HMMA.16816.F32 R32, R180.reuse, R72, R88 ;  /* 0x00000048b420723c */ /* 0x040ff00000001858 */
[C---:B------:R-:W-:Y:S08]  /*10010*/  HMMA.16816.F32 R24, R180.reuse, R92, R84 ;  /* 0x0000005cb418723c */ /* 0x040ff00000001854 */
[C---:B------:R-:W-:Y:S01]  /*10020*/  HMMA.16816.F32 R148, R180.reuse, R68, R64 ;  /* 0x00000044b494723c */ /* 0x040fe20000001840 */
[----:B------:R-:W-:Y:S07]  /*10030*/  LDSM.16.M88.4 R64, [R192+0x5000] ;  /* 0x00500000c040783b */ /* 0x000fee0000000200 */
[C---:B------:R-:W-:Y:S01]  /*10040*/  HMMA.16816.F32 R140, R180.reuse, R70, R52 ;  /* 0x00000046b48c723c */ /* 0x040fe20000001834 */
[----:B------:R-:W-:Y:S04]  /*10050*/  LDSM.16.M88.4 R68, [R192+0x4800] ;  /* 0x00480000c044783b */ /* 0x000fe80000000200 */
[----:B------:R-:W-:Y:S03]  /*10060*/  LDSM.16.M88.4 R52, [R192+0x6800] ;  /* 0x00680000c034783b */ /* 0x000fe60000000200 */
[C---:B-----5:R-:W-:Y:S01]  /*10070*/  HMMA.16816.F32 R144, R180.reuse, R94, R76 ;  /* 0x0000005eb490723c */ /* 0x060fe2000000184c */
[----:B------:R-:W2:Y:S07]  /*10080*/  LDSM.16.M88.4 R76, [R192+0x4000] ;  /* 0x00400000c04c783b */ /* 0x000eae0000000200 */
[C---:B------:R-:W-:Y:S08]  /*10090*/  HMMA.16816.F32 R128, R180.reuse, R60, R48 ;  /* 0x0000003cb480723c */ /* 0x040ff00000001830 */
[----:B------:R-:W-:Y:S01]  /*100a0*/  HMMA.16816.F32 R120, R180, R62, R44 ;  /* 0x0000003eb478723c */ /* 0x000fe2000000182c */
[----:B------:R-:W2:Y:S01]  /*100b0*/  LDSM.16.M88.4 R60, [R192+0x5800] ;  /* 0x00580000c03c783b */ /* 0x000ea20000000200 */
[----:B------:R-:W-:-:S06]  /*100c0*/  DEPBAR.LE SB0, 0x0 ;  /* 0x000080000000791a */ /* 0x000fcc0000000000 */
[C---:B------:R-:W-:Y:S08]  /*100d0*/  HMMA.16816.F32 R92, R180.reuse, R152, R20 ;  /* 0x00000098b45c723c */ /* 0x040ff00000001814 */
[----:B------:R-:W-:Y:S08]  /*100e0*/  HMMA.16816.F32 R88, R180, R154, R40 ;  /* 0x0000009ab458723c */ /* 0x000ff00000001828 */
[C---:B-1----:R-:W-:Y:S08]  /*100f0*/  HMMA.16816.F32 R84, R184.reuse, R36, R32 ;  /* 0x00000024b854723c */ /* 0x042ff00000001820 */
[C---:B------:R-:W-:Y:S08]  /*10100*/  HMMA.16816.F32 R72, R184.reuse, R38, R28 ;  /* 0x00000026b848723c */ /* 0x040ff0000000181c */
[C---:B------:R-:W-:Y:S08]  /*10110*/  HMMA.16816.F32 R48, R184.reuse, R124, R24 ;  /* 0x0000007cb830723c */ /* 0x040ff00000001818 */
[C---:B---3--:R-:W-:Y:S08]  /*10120*/  HMMA.16816.F32 R40, R184.reuse, R12, R148 ;  /* 0x0000000cb828723c */ /* 0x048ff00000001894 */
[C---:B------:R-:W-:Y:S08]  /*10130*/  HMMA.16816.F32 R36, R184.reuse, R14, R140 ;  /* 0x0000000eb824723c */ /* 0x040ff0000000188c */
[C---:B----4-:R-:W-:Y:S08]  /*10140*/  HMMA.16816.F32 R16, R184.reuse, R80, R16 ;  /* 0x00000050b810723c */ /* 0x050ff00000001810 */
[C---:B--2---:R-:W-:Y:S08]  /*10150*/  HMMA.16816.F32 R32, R184.reuse, R8, R128 ;  /* 0x00000008b820723c */ /* 0x044ff00000001880 */
        /* <DEDUP_REMOVED lines=34> */
[----:B------:R-:W-:-:S03]  /*10380*/  @P0 IADD3 R0, P3, R162, R2, RZ ;  /* 0x00000002a2000210 */ /* 0x000fc60007f7e0ff */
[----:B------:R-:W-:Y:S01]  /*10390*/  IMAD.IADD R3, R3, 0x1, R4 ;  /* 0x0000000103037824 */ /* 0x000fe200078e0204 */
[----:B------:R-:W-:-:S03]  /*103a0*/  @P0 LEA R4, P1, R0, c[0x0][0x1c8], 0x1 ;  /* 0x0000720000040a11 */ /* 0x000fc600078208ff */
[----:B------:R-:W-:-:S05]  /*103b0*/  @P0 IMAD.X R5, R3, 0x1, R161, P3 ;  /* 0x0000000103050824 */ /* 0x000fca00018e06a1 */
[----:B------:R-:W-:Y:S02]  /*103c0*/  @P0 LEA.HI.X R5, R0, c[0x0][0x1cc], R5, 0x1, P1 ;  /* 0x0000730000050a11 */ /* 0x000fe400008f0c05 */
[----:B------:R-:W-:Y:S02]  /*103d0*/  @P2 LEA R0, P4, R156, R2, 0x5 ;  /* 0x000000029c002211 */ /* 0x000fe400078828ff */
[----:B------:R-:W-:Y:S01]  /*103e0*/  ISETP.GE.AND P1, PT, R237, 0x41, PT ;  /* 0x00000041ed00780c */ /* 0x000fe20003f26270 */
[----:B------:R-:W-:Y:S01]  /*103f0*/  @!PT LDS RZ, [RZ] ;  /* 0x00000000fffff984 */ /* 0x000fe20000000800 */
[----:B------:R-:W-:Y:S01]  /*10400*/  @!PT LDS RZ, [RZ] ;  /* 0x00000000fffff984 */ /* 0x000fe20000000800 */
[----:B------:R-:W-:Y:S01]  /*10410*/  @!PT LDS RZ, [RZ] ;  /* 0x00000000fffff984 */ /* 0x000fe20000000800 */
[----:B------:R1:W-:Y:S01]  /*10420*/  @P0 LDGSTS.E.BYPASS.LTC128B.128 [R215+0x8100], [R4.64], !P6 ;  /* 0x0810000004d70fae */ /* 0x0003e2000f101d46 */
[----:B------:R-:W-:-:S03]  /*10430*/  @P2 IADD3 R0, P3, R0, R162, RZ ;  /* 0x000000a200002210 */ /* 0x000fc60007f7e0ff */
[----:B------:R1:W-:Y:S01]  /*10440*/  @P0 LDGSTS.E.BYPASS.LTC128B.128 [R215+0xb900], [R4.64+0x80], !P5 ;  /* 0x0b90008004d70fae */ /* 0x0003e2000e901d46 */
[----:B------:R-:W-:-:S13]  /*10450*/  ISETP.GE.AND P0, PT, R237, 0x61, PT ;  /* 0x00000061ed00780c */ /* 0x000fda0003f06270 */
[----:B------:R-:W-:Y:S01]  /*10460*/  @P0 IMAD R8, R115, 0x60, RZ ;  /* 0x0000006073080824 */ /* 0x000fe200078e02ff */
[----:B-1----:R-:W-:-:S05]  /*10470*/  @P2 LEA.HI.X R4, R156, R3, R115, 0x5, P4 ;  /* 0x000000039c042211 */ /* 0x002fca00020f2c73 */
[----:B------:R-:W-:Y:S01]  /*10480*/  @P2 IMAD.X R4, R4, 0x1, R161, P3 ;  /* 0x0000000104042824 */ /* 0x000fe200018e06a1 */
[----:B------:R-:W-:-:S04]  /*10490*/  @P2 LEA R6, P3, R0, c[0x0][0x1c8], 0x1 ;  /* 0x0000720000062a11 */ /* 0x000fc800078608ff */
[----:B------:R-:W-:Y:S02]  /*104a0*/  @P2 LEA.HI.X R7, R0, c[0x0][0x1cc], R4, 0x1, P3 ;  /* 0x0000730000072a11 */ /* 0x000fe400018f0c04 */
[----:B------:R-:W-:-:S03]  /*104b0*/  @P1 LEA R0, P3, R156, R2, 0x6 ;  /* 0x000000029c001211 */ /* 0x000fc600078630ff */
[----:B------:R1:W-:Y:S01]  /*104c0*/  @P2 LDGSTS.E.BYPASS.LTC128B.128 [R216+0x9100], [R6.64], !P6 ;  /* 0x0910000006d82fae */ /* 0x0003e2000f101d46 */
[C---:B------:R-:W-:Y:S01]  /*104d0*/  @P1 LEA.HI.X R4, R156.reuse, R3, R115, 0x6, P3 ;  /* 0x000000039c041211 */ /* 0x040fe200018f3473 */
        /* <DEDUP_REMOVED lines=14> */
.L_x_1232:
[----:B------:R-:W-:Y:S05]  /*105c0*/  BSYNC B0 ;  /* 0x0000000000007941 */ /* 0x000fea0003800000 */
.L_x_1231:
[----:B-1----:R-:W2:Y:S01]  /*105d0*/  LDL R7, [R1+0x3c] ;  /* 0x00003c0001077983 */ /* 0x002ea20000100800 */
[CC--:B------:R-:W-:Y:S02]  /*105e0*/  LEA.HI R2, R214.reuse, R158.reuse, RZ, 0x5 ;  /* 0x0000009ed6027211 */ /* 0x0c0fe400078f28ff */
[----:B------:R-:W-:Y:S01]  /*105f0*/  LEA.HI R5, R214, R158, RZ, 0x2 ;  /* 0x0000009ed6057211 */ /* 0x000fe200078f10ff */
[----:B------:R-:W0:Y:S01]  /*10600*/  LDGDEPBAR ;  /* 0x00000000000079af */ /* 0x000e220000000000 */
[----:B------:R-:W-:Y:S02]  /*10610*/  LOP3.LUT R0, R2, 0xffffffe0, RZ, 0xc0, !PT ;  /* 0xffffffe002007812 */ /* 0x000fe400078ec0ff */
[----:B------:R-:W-:-:S02]  /*10620*/  SHF.R.S32.HI R3, RZ, 0x5, R2 ;  /* 0x00000005ff037819 */ /* 0x000fc40000011402 */
[----:B------:R-:W-:Y:S01]  /*10630*/  SHF.R.S32.HI R2, RZ, 0x1f, R2 ;  /* 0x0000001fff027819 */ /* 0x000fe20000011402 */
[----:B------:R-:W-:Y:S01]  /*10640*/  IMAD.IADD R0, R158, 0x1, -R0 ;  /* 0x000000019e007824 */ /* 0x000fe200078e0a00 */
[----:B------:R-:W-:Y:S02]  /*10650*/  LOP3.LUT R5, R5, 0xfffffffc, RZ, 0xc0, !PT ;  /* 0xfffffffc05057812 */ /* 0x000fe400078ec0ff */
[----:B------:R-:W-:Y:S02]  /*10660*/  LEA.HI R4, R2, R3, RZ, 0x3 ;  /* 0x0000000302047211 */ /* 0x000fe400078f18ff */
[----:B------:R-:W-:Y:S01]  /*10670*/  ISETP.NE.AND P0, PT, R160, 0x1, PT ;  /* 0x00000001a000780c */ /* 0x000fe20003f05270 */
[----:B------:R-:W-:Y:S01]  /*10680*/  IMAD.IADD R2, R158, 0x1, -R5 ;  /* 0x000000019e027824 */ /* 0x000fe200078e0a05 */
[----:B------:R-:W-:Y:S02]  /*10690*/  SHF.R.S32.HI R5, RZ, 0x1f, R0 ;  /* 0x0000001fff057819 */ /* 0x000fe40000011400 */
[----:B------:R-:W-:-:S02]  /*106a0*/  LOP3.LUT R6, R4, 0xffffff8, RZ, 0xc0, !PT ;  /* 0x0ffffff804067812 */ /* 0x000fc400078ec0ff */
[----:B------:R-:W-:Y:S02]  /*106b0*/  LEA.HI R4, R2, R2, RZ, 0x1 ;  /* 0x0000000202047211 */ /* 0x000fe400078f08ff */
[----:B------:R-:W-:Y:S01]  /*106c0*/  LEA.HI R5, R5, R0, RZ, 0x2 ;  /* 0x0000000005057211 */ /* 0x000fe200078f10ff */
[----:B------:R-:W-:Y:S01]  /*106d0*/  IMAD.IADD R6, R3, 0x1, -R6 ;  /* 0x0000000103067824 */ /* 0x000fe200078e0a06 */
[----:B------:R-:W-:Y:S02]  /*106e0*/  LOP3.LUT R0, R4, 0x1ffffffe, RZ, 0xc0, !PT ;  /* 0x1ffffffe04007812 */ /* 0x000fe400078ec0ff */
[----:B------:R-:W-:-:S03]  /*106f0*/  SHF.R.S32.HI R3, RZ, 0x2, R5 ;  /* 0x00000002ff037819 */ /* 0x000fc60000011405 */
[----:B------:R-:W-:Y:S02]  /*10700*/  IMAD.IADD R2, R2, 0x1, -R0 ;  /* 0x0000000102027824 */ /* 0x000fe400078e0a00 */
[----:B------:R-:W-:-:S04]  /*10710*/  IMAD R0, R6, 0x10, R3 ;  /* 0x0000001006007824 */ /* 0x000fc800078e0203 */
[----:B------:R-:W-:-:S04]  /*10720*/  IMAD R249, R2, 0x8, R0 ;  /* 0x0000000802f97824 */ /* 0x000fc800078e0200 */
[----:B------:R-:W-:-:S04]  /*10730*/  IMAD.IADD R0, R249, 0x1, R251 ;  /* 0x00000001f9007824 */ /* 0x000fc800078e02fb */
[----:B------:R-:W-:-:S05]  /*10740*/  @P0 IMAD.HI.U32 R2, R0, c[0x0][0x2c8], RZ ;  /* 0x0000b20000020a27 */ /* 0x000fca00078e00ff */
[----:B------:R-:W-:-:S05]  /*10750*/  @P0 SHF.R.U32.HI R0, RZ, c[0x0][0x2cc], R2 ;  /* 0x0000b300ff000a19 */ /* 0x000fca0000011602 */
[----:B------:R-:W1:Y:S04]  /*10760*/  SHFL.IDX PT, R4, R0, RZ, 0x1c1f ;  /* 0x001c1fff00047589 */ /* 0x000e6800000e0000 */
[----:B------:R2:W3:Y:S02]  /*10770*/  SHFL.IDX PT, R2, R0, 0x1, 0x1c1f ;  /* 0x003c1f0000027f89 */ /* 0x0004e400000e0000 */
[----:B--2---:R-:W-:Y:S01]  /*10780*/  IADD3 R0, -R7, 0x1, R114 ;  /* 0x0000000107007810 */ /* 0x004fe20007ffe172 */
[----:B------:R-:W-:-:S04]  /*10790*/  IMAD.IADD R3, R114, 0x1, -R7 ;  /* 0x0000000172037824 */ /* 0x000fc800078e0a07 */
[----:B------:R-:W-:-:S04]  /*107a0*/  IMAD.IADD R0, R0, 0x1, -R167 ;  /* 0x0000000100007824 */ /* 0x000fc800078e0aa7 */
[C---:B-1----:R-:W-:Y:S02]  /*107b0*/  IMAD.IADD R4, R0.reuse, 0x1, R4 ;  /* 0x0000000100047824 */ /* 0x042fe400078e0204 */
[----:B---3--:R-:W-:-:S03]  /*107c0*/  IMAD.IADD R0, R0, 0x1, R2 ;  /* 0x0000000100007824 */ /* 0x008fc600078e0202 */
        /* <DEDUP_REMOVED lines=95> */
[----:B------:R-:W-:-:S02]  /*10dc0*/  FSEL R128, R25, -INF , P2 ;  /* 0xff80000019807808 */ /* 0x000fc40001000000 */
[----:B------:R-:W-:Y:S02]  /*10dd0*/  FMNMX.FTZ R4, R111, R4, !PT ;  /* 0x000000046f047209 */ /* 0x000fe40007810000 */
[----:B------:R-:W-:Y:S02]  /*10de0*/  FMNMX.FTZ R3, R129, R3, !PT ;  /* 0x0000000381037209 */ /* 0x000fe40007810000 */
[----:B------:R-:W-:Y:S02]  /*10df0*/  FSEL R127, R20, -INF , P0 ;  /* 0xff800000147f7808 */ /* 0x000fe40000000000 */
[C---:B------:R-:W-:Y:S02]  /*10e00*/  ISETP.GT.AND P0, PT, R0.reuse, 0x49, PT ;  /* 0x000000490000780c */ /* 0x040fe40003f04270 */
[----:B------:R-:W-:Y:S02]  /*10e10*/  ISETP.GT.AND P1, PT, R0, 0x38, PT ;  /* 0x000000380000780c */ /* 0x000fe40003f24270 */
[----:B------:R-:W-:-:S02]  /*10e20*/  ISETP.GT.AND P2, PT, R2, 0x49, PT ;  /* 0x000000490200780c */ /* 0x000fc40003f44270 */
        /* <DEDUP_REMOVED lines=8> */
[----:B------:R-:W-:Y:S02]  /*10eb0*/  ISETP.GT.AND P1, PT, R0, 0x40, PT ;  /* 0x000000400000780c */ /* 0x000fe40003f24270 */
[----:B------:R-:W-:Y:S02]  /*10ec0*/  ISETP.GT.AND P2, PT, R2, 0x51, PT ;  /* 0x000000510200780c */ /* 0x000fe40003f44270 */
[----:B------:R-:W-:Y:S02]  /*10ed0*/  FSEL R160, R40, -INF , P0 ;  /* 0xff80000028a07808 */ /* 0x000fe40000000000 */
[----:B------:R-:W-:-:S02]  /*10ee0*/  FMNMX.FTZ R4, R124, R4, !PT ;  /* 0x000000047c047209 */ /* 0x000fc40007810000 */
[----:B------:R-:W-:Y:S02]  /*10ef0*/  FMNMX.FTZ R3, R130, R3, !PT ;  /* 0x0000000382037209 */ /* 0x000fe40007810000 */
[----:B------:R-:W-:Y:S02]  /*10f00*/  FSEL R140, R26, -INF , P1 ;  /* 0xff8000001a8c7808 */ /* 0x000fe40000800000 */
[----:B------:R-:W-:Y:S01]  /*10f10*/  ISETP.GT.AND P1, PT, R0, 0x48, PT ;  /* 0x000000480000780c */ /* 0x000fe20003f24270 */
[----:B------:R-:W-:Y:S01]  /*10f20*/  LDSM.16.MT88.4 R24, [R195+0x3800] ;  /* 0x00380000c318783b */ /* 0x000fe20000004200 */
[----:B------:R-:W-:Y:S02]  /*10f30*/  ISETP.GT.AND P3, PT, R2, 0x58, PT ;  /* 0x000000580200780c */ /* 0x000fe40003f64270 */
[----:B------:R-:W-:Y:S02]  /*10f40*/  FSEL R159, R41, -INF , P2 ;  /* 0xff800000299f7808 */ /* 0x000fe40001000000 */
[----:B------:R-:W-:-:S02]  /*10f50*/  FMNMX.FTZ R4, R125, R4, !PT ;  /* 0x000000047d047209 */ /* 0x000fc40007810000 */
[----:B------:R-:W-:Y:S02]  /*10f60*/  FMNMX.FTZ R3, R160, R3, !PT ;  /* 0x00000003a0037209 */ /* 0x000fe40007810000 */
[----:B------:R-:W-:Y:S02]  /*10f70*/  FSEL R131, R22, -INF , P1 ;  /* 0xff80000016837808 */ /* 0x000fe40000800000 */
[----:B------:R-:W-:Y:S01]  /*10f80*/  ISETP.GT.AND P1, PT, R2, 0x59, PT ;  /* 0x000000590200780c */ /* 0x000fe20003f24270 */
[----:B------:R-:W-:Y:S01]  /*10f90*/  LDSM.16.MT88.4 R20, [R197] ;  /* 0x00000000c514783b */ /* 0x000fe20000004200 */
[----:B------:R-:W-:Y:S02]  /*10fa0*/  FSEL R161, R56, -INF , P3 ;  /* 0xff80000038a17808 */ /* 0x000fe40001800000 */
        /* <DEDUP_REMOVED lines=8> */
[----:B------:R-:W-:Y:S02]  /*11030*/  ISETP.GT.AND P2, PT, R2, 0x69, PT ;  /* 0x000000690200780c */ /* 0x000fe40003f44270 */
[----:B------:R-:W-:Y:S02]  /*11040*/  FSEL R226, R12, -INF , P0 ;  /* 0xff8000000ce27808 */ /* 0x000fe40000000000 */
[----:B------:R-:W-:Y:S02]  /*11050*/  ISETP.GT.AND P1, PT, R0, 0x50, PT ;  /* 0x000000500000780c */ /* 0x000fe40003f24270 */
[----:B------:R-:W-:Y:S02]  /*11060*/  FMNMX.FTZ R2, R131, R4, !PT ;  /* 0x0000000483027209 */ /* 0x000fe40007810000 */
[----:B------:R-:W-:Y:S02]  /*11070*/  FMNMX.FTZ R3, R164, R3, !PT ;  /* 0x00000003a4037209 */ /* 0x000fe40007810000 */
[----:B------:R-:W-:-:S02]  /*11080*/  ISETP.GT.AND P0, PT, R0, 0x51, PT ;  /* 0x000000510000780c */ /* 0x000fc40003f04270 */
[----:B------:R-:W-:Y:S02]  /*11090*/  FSEL R163, R42, -INF , P1 ;  /* 0xff8000002aa37808 */ /* 0x000fe40000800000 */
        /* <DEDUP_REMOVED lines=8> */
[----:B------:R-:W-:Y:S02]  /*11120*/  ISETP.GT.AND P0, PT, R0, 0x59, PT ;  /* 0x000000590000780c */ /* 0x000fe40003f04270 */
[----:B------:R-:W-:Y:S02]  /*11130*/  FSEL R228, R53, -INF , P2 ;  /* 0xff80000035e47808 */ /* 0x000fe40001000000 */
[----:B------:R-:W-:-:S02]  /*11140*/  FSEL R162, R58, -INF , P1 ;  /* 0xff8000003aa27808 */ /* 0x000fc40000800000 */
[----:B------:R-:W-:Y:S02]  /*11150*/  FMNMX.FTZ R2, R166, R2, !PT ;  /* 0x00000002a6027209 */ /* 0x000fe40007810000 */
[----:B------:R-:W-:Y:S02]  /*11160*/  FMNMX.FTZ R3, R224, R3, !PT ;  /* 0x00000003e0037209 */ /* 0x000fe40007810000 */
[----:B------:R-:W-:Y:S02]  /*11170*/  FSEL R165, R59, -INF , P0 ;  /* 0xff8000003ba57808 */ /* 0x000fe40000000000 */
[----:B------:R-:W-:Y:S02]  /*11180*/  ISETP.GT.AND P1, PT, R0, 0x60, PT ;  /* 0x000000600000780c */ /* 0x000fe40003f24270 */
[----:B------:R-:W-:Y:S02]  /*11190*/  FMNMX.FTZ R2, R162, R2, !PT ;  /* 0x00000002a2027209 */ /* 0x000fe40007810000 */
[----:B------:R-:W-:-:S02]  /*111a0*/  FMNMX.FTZ R3, R228, R3, !PT ;  /* 0x00000003e4037209 */ /* 0x000fc40007810000 */
[----:B------:R-:W-:Y:S02]  /*111b0*/  ISETP.GT.AND P0, PT, R0, 0x61, PT ;  /* 0x000000610000780c */ /* 0x000fe40003f04270 */
[----:B------:R-:W-:Y:S01]  /*111c0*/  FSEL R227, R14, -INF , P1 ;  /* 0xff8000000ee37808 */ /* 0x000fe20000800000 */
[----:B------:R-:W1:Y:S01]  /*111d0*/  SHFL.BFLY PT, R5, R3, 0x2, 0x1f ;  /* 0x0c401f0003057f89 */ /* 0x000e6200000e0000 */
[----:B------:R-:W-:Y:S02]  /*111e0*/  FMNMX.FTZ R2, R165, R2, !PT ;  /* 0x00000002a5027209 */ /* 0x000fe40007810000 */
[----:B------:R-:W-:Y:S02]  /*111f0*/  FSEL R229, R15, -INF , P0 ;  /* 0xff8000000fe57808 */ /* 0x000fe40000000000 */
[----:B------:R-:W-:Y:S01]  /*11200*/  ISETP.GT.AND P1, PT, R0, 0x68, PT ;  /* 0x000000680000780c */ /* 0x000fe20003f24270 */
[----:B------:R-:W-:Y:S01]  /*11210*/  LDSM.16.MT88.4 R12, [R195] ;  /* 0x00000000c30c783b */ /* 0x000fe20000004200 */
[----:B------:R-:W-:-:S02]  /*11220*/  FMNMX.FTZ R2, R227, R2, !PT ;  /* 0x00000002e3027209 */ /* 0x000fc40007810000 */
[----:B------:R-:W-:Y:S02]  /*11230*/  ISETP.GT.AND P0, PT, R0, 0x69, PT ;  /* 0x000000690000780c */ /* 0x000fe40003f04270 */
        /* <DEDUP_REMOVED lines=27> */
[----:B-1----:R-:W-:Y:S01]  /*113f0*/  FFMA.FTZ R3, R10, c[0x0][0x2d0], -R0 ;  /* 0x0000b4000a037a23 */ /* 0x002fe20000010800 */
[----:B----4-:R-:W-:-:S03]  /*11400*/  F2FP.PACK_AB R6, R248, R245 ;  /* 0x000000f5f806723e */ /* 0x010fc600000000ff */
        /* <DEDUP_REMOVED lines=11> */
[----:B------:R-:W-:-:S02]  /*114c0*/  FFMA.FTZ R3, R28, c[0x0][0x2d0], -R2 ;  /* 0x0000b4001c037a23 */ /* 0x000fc40000010802 */
[----:B------:R-:W-:Y:S03]  /*114d0*/  LDSM.16.MT88.4 R28, [R196+0x3800] ;  /* 0x00380000c41c783b */ /* 0x000fe60000004200 */
        /* <DEDUP_REMOVED lines=9> */
[----:B--2---:R-:W-:Y:S01]  /*11570*/  HMMA.16816.F32 R48, R4, R16, RZ ;  /* 0x000000100430723c */ /* 0x004fe200000018ff */
[----:B-1----:R-:W-:-:S04]  /*11580*/  FFMA.FTZ R3, R33, c[0x0][0x2d0], -R2 ;  /* 0x0000b40021037a23 */ /* 0x002fc80000010802 */
[----:B------:R1:W-:Y:S03]  /*11590*/  MUFU.EX2 R236, R3 ;  /* 0x0000000300ec7308 */ /* 0x0003e60000000800 */
[C---:B------:R-:W-:Y:S01]  /*115a0*/  HMMA.16816.F32 R40, R4.reuse, R18, RZ ;  /* 0x000000120428723c */ /* 0x040fe200000018ff */
[----:B------:R-:W2:Y:S07]  /*115b0*/  LDSM.16.MT88.4 R16, [R195+0x800] ;  /* 0x00080000c310783b */ /* 0x000eae0000004200 */
[----:B------:R-:W-:Y:S01]  /*115c0*/  HMMA.16816.F32 R36, R4, R20, RZ ;  /* 0x000000140424723c */ /* 0x000fe200000018ff */
[----:B-1----:R-:W-:-:S07]  /*115d0*/  FFMA.FTZ R3, R34, c[0x0][0x2d0], -R2 ;  /* 0x0000b40022037a23 */ /* 0x002fce0000010802 */
[C---:B----4-:R-:W-:Y:S01]  /*115e0*/  HMMA.16816.F32 R80, R4.reuse, R12, RZ ;  /* 0x0000000c0450723c */ /* 0x050fe200000018ff */
[----:B------:R1:W-:Y:S07]  /*115f0*/  MUFU.EX2 R243, R3 ;  /* 0x0000000300f37308 */ /* 0x0003ee0000000800 */
[C---:B------:R-:W-:Y:S01]  /*11600*/  HMMA.16816.F32 R88, R4.reuse, R14, RZ ;  /* 0x0000000e0458723c */ /* 0x040fe200000018ff */
[----:B------:R-:W-:Y:S07]  /*11610*/  LDSM.16.MT88.4 R12, [R198+0x800] ;  /* 0x00080000c60c783b */ /* 0x000fee0000004200 */
[----:B-----5:R-:W-:Y:S01]  /*11620*/  HMMA.16816.F32 R100, R4, R8, RZ ;  /* 0x000000080464723c */ /* 0x020fe200000018ff */
[----:B-1----:R-:W-:-:S04]  /*11630*/  FFMA.FTZ R3, R35, c[0x0][0x2d0], -R0 ;  /* 0x0000b40023037a23 */ /* 0x002fc80000010800 */
[----:B------:R1:W-:Y:S03]  /*11640*/  MUFU.EX2 R233, R3 ;  /* 0x0000000300e97308 */ /* 0x0003e60000000800 */
[C---:B------:R-:W-:Y:S01]  /*11650*/  HMMA.16816.F32 R32, R4.reuse, R22, RZ ;  /* 0x000000160420723c */ /* 0x040fe200000018ff */
[----:B------:R-:W4:Y:S07]  /*11660*/  LDSM.16.MT88.4 R20, [R196+0x800] ;  /* 0x00080000c414783b */ /* 0x000f2e0000004200 */
[----:B------:R-:W-:Y:S01]  /*11670*/  HMMA.16816.F32 R96, R4, R10, RZ ;  /* 0x0000000a0460723c */ /* 0x000fe200000018ff */
[----:B------:R-:W5:Y:S01]  /*11680*/  LDSM.16.MT88.4 R8, [R197+0x800] ;  /* 0x00080000c508783b */ /* 0x000f620000004200 */
[----:B-1----:R-:W-:-:S06]  /*11690*/  FFMA.FTZ R3, R44, c[0x0][0x2d0], -R0 ;  /* 0x0000b4002c037a23 */ /* 0x002fcc0000010800 */
[C---:B------:R-:W-:Y:S01]  /*116a0*/  HMMA.16816.F32 R68, R4.reuse, R24, RZ ;  /* 0x000000180444723c */ /* 0x040fe200000018ff */
[----:B------:R1:W1:Y:S07]  /*116b0*/  MUFU.EX2 R234, R3 ;  /* 0x0000000300ea7308 */ /* 0x00026e0000000800 */
[C---:B------:R-:W-:Y:S08]  /*116c0*/  HMMA.16816.F32 R24, R4.reuse, R26, RZ ;  /* 0x0000001a0418723c */ /* 0x040ff000000018ff */
[----:B------:R-:W-:Y:S01]  /*116d0*/  HMMA.16816.F32 R72, R4, R28, RZ ;  /* 0x0000001c0448723c */ /* 0x000fe200000018ff */
[----:B-1----:R-:W-:-:S04]  /*116e0*/  FFMA.FTZ R3, R45, c[0x0][0x2d0], -R0 ;  /* 0x0000b4002d037a23 */ /* 0x002fc80000010800 */
[----:B------:R1:W-:Y:S03]  /*116f0*/  MUFU.EX2 R232, R3 ;  /* 0x0000000300e87308 */ /* 0x0003e60000000800 */
[----:B------:R-:W-:Y:S07]  /*11700*/  HMMA.16816.F32 R76, R4, R30, RZ ;  /* 0x0000001e044c723c */ /* 0x000fee00000018ff */
[----:B---3--:R-:W-:-:S02]  /*11710*/  F2FP.PACK_AB R4, R241, R238 ;  /* 0x000000eef104723e */ /* 0x008fc400000000ff */
[----:B------:R-:W-:Y:S02]  /*11720*/  F2FP.PACK_AB R5, R234, R233 ;  /* 0x000000e9ea05723e */ /* 0x000fe400000000ff */
[----:B------:R-:W-:Y:S01]  /*11730*/  F2FP.PACK_AB R6, R243, R236 ;  /* 0x000000ecf306723e */ /* 0x000fe200000000ff */
[----:B-1----:R-:W-:-:S04]  /*11740*/  FFMA.FTZ R3, R46, c[0x0][0x2d0], -R0 ;  /* 0x0000b4002e037a23 */ /* 0x002fc80000010800 */
[----:B------:R-:W1:Y:S02]  /*11750*/  MUFU.EX2 R235, R3 ;  /* 0x0000000300eb7308 */ /* 0x000e640000000800 */
[----:B-1----:R-:W-:Y:S01]  /*11760*/  F2FP.PACK_AB R7, R235, R232 ;  /* 0x000000e8eb07723e */ /* 0x002fe200000000ff */
[----:B------:R-:W-:Y:S02]  /*11770*/  FFMA.FTZ R3, R105, c[0x0][0x2d0], -R2 ;  /* 0x0000b40069037a23 */ /* 0x000fe40000010802 */
[----:B------:R-:W-:-:S03]  /*11780*/  IMAD.MOV.U32 R105, RZ, RZ, R167 ;  /* 0x000000ffff697224 */ /* 0x000fc600078e00a7 */
[----:B------:R1:W-:Y:S01]  /*11790*/  MUFU.EX2 R222, R3 ;  /* 0x0000000300de7308 */ /* 0x0003e20000000800 */
[C---:B--2---:R-:W-:Y:S08]  /*117a0*/  HMMA.16816.F32 R120, R4.reuse, R16, R64 ;  /* 0x000000100478723c */ /* 0x044ff00000001840 */
[----:B------:R-:W-:Y:S01]  /*117b0*/  HMMA.16816.F32 R92, R4, R18, R56 ;  /* 0x00000012045c723c */ /* 0x000fe20000001838 */
[----:B------:R-:W2:Y:S01]  /*117c0*/  LDSM.16.MT88.4 R16, [R195+0x4000] ;  /* 0x00400000c310783b */ /* 0x000ea20000004200 */
[----:B-1----:R-:W-:-:S06]  /*117d0*/  FFMA.FTZ R3, R104, c[0x0][0x2d0], -R2 ;  /* 0x0000b40068037a23 */ /* 0x002fcc0000010802 */
[C---:B----4-:R-:W-:Y:S01]  /*117e0*/  HMMA.16816.F32 R84, R4.reuse, R20, R60 ;  /* 0x000000140454723c */ /* 0x050fe2000000183c */
[----:B------:R-:W-:Y:S01]  /*117f0*/  IMAD.MOV.U32 R104, RZ, RZ, R157 ;  /* 0x000000ffff687224 */ /* 0x000fe200078e009d */
[----:B------:R1:W3:Y:S06]  /*11800*/  MUFU.EX2 R223, R3 ;  /* 0x0000000300df7308 */ /* 0x0002ec0000000800 */
[C---:B------:R-:W-:Y:S01]  /*11810*/  HMMA.16816.F32 R64, R4.reuse, R22, R52 ;  /* 0x000000160440723c */ /* 0x040fe20000001834 */
[----:B------:R-:W4:Y:S07]  /*11820*/  LDSM.16.MT88.4 R20, [R198+0x4000] ;  /* 0x00400000c614783b */ /* 0x000f2e0000004200 */
[----:B------:R-:W-:Y:S01]  /*11830*/  HMMA.16816.F32 R60, R4, R12, R48 ;  /* 0x0000000c043c723c */ /* 0x000fe20000001830 */
[----:B-1----:R-:W-:-:S04]  /*11840*/  FFMA.FTZ R3, R106, c[0x0][0x2d0], -R2 ;  /* 0x0000b4006a037a23 */ /* 0x002fc80000010802 */
[----:B------:R1:W-:Y:S03]  /*11850*/  MUFU.EX2 R221, R3 ;  /* 0x0000000300dd7308 */ /* 0x0003e60000000800 */
[C---:B------:R-:W-:Y:S01]  /*11860*/  HMMA.16816.F32 R52, R4.reuse, R14, R40 ;  /* 0x0000000e0434723c */ /* 0x040fe20000001828 */
[----:B------:R-:W3:Y:S07]  /*11870*/  LDSM.16.MT88.4 R12, [R196+0x4000] ;  /* 0x00400000c40c783b */ /* 0x000eee0000004200 */
[----:B-----5:R-:W-:Y:S01]  /*11880*/  HMMA.16816.F32 R44, R4, R8, R36 ;  /* 0x00000008042c723c */ /* 0x020fe20000001824 */
[----:B-1----:R-:W-:-:S07]  /*11890*/  FFMA.FTZ R3, R107, c[0x0][0x2d0], -R2 ;  /* 0x0000b4006b037a23 */ /* 0x002fce0000010802 */
[C---:B------:R-:W-:Y:S01]  /*118a0*/  HMMA.16816.F32 R36, R4.reuse, R10, R32 ;  /* 0x0000000a0424723c */ /* 0x040fe20000001820 */
[----:B------:R-:W1:Y:S01]  /*118b0*/  LDSM.16.MT88.4 R8, [R197+0x4000] ;  /* 0x00400000c508783b */ /* 0x000e620000004200 */
[----:B------:R5:W-:Y:S06]  /*118c0*/  MUFU.EX2 R220, R3 ;  /* 0x0000000300dc7308 */ /* 0x000bec0000000800 */
[C---:B--2---:R-:W-:Y:S01]  /*118d0*/  HMMA.16816.F32 R32, R4.reuse, R18, R24 ;  /* 0x000000120420723c */ /* 0x044fe20000001818 */
[----:B------:R-:W2:Y:S07]  /*118e0*/  LDSM.16.MT88.4 R24, [R195+0x1000] ;  /* 0x00100000c318783b */ /* 0x000eae0000004200 */
[----:B------:R-:W-:Y:S01]  /*118f0*/  HMMA.16816.F32 R40, R4, R16, R68 ;  /* 0x000000100428723c */ /* 0x000fe20000001844 */
[----:B------:R-:W2:Y:S01]  /*11900*/  LDSM.16.MT88.4 R16, [R196+0x1000] ;  /* 0x00100000c410783b */ /* 0x000ea20000004200 */
[----:B-----5:R-:W-:-:S04]  /*11910*/  FFMA.FTZ R3, R108, c[0x0][0x2d0], -R0 ;  /* 0x0000b4006c037a23 */ /* 0x020fc80000010800 */
[----:B------:R5:W-:Y:S02]  /*11920*/  MUFU.EX2 R219, R3 ;  /* 0x0000000300db7308 */ /* 0x000be40000000800 */
[C---:B----4-:R-:W-:Y:S08]  /*11930*/  HMMA.16816.F32 R56, R4.reuse, R20, R80 ;  /* 0x000000140438723c */ /* 0x050ff00000001850 */
[----:B---3--:R-:W-:Y:S01]  /*11940*/  HMMA.16816.F32 R28, R4, R12, R72 ;  /* 0x0000000c041c723c */ /* 0x008fe20000001848 */
[----:B-----5:R-:W-:-:S07]  /*11950*/  FFMA.FTZ R3, R110, c[0x0][0x2d0], -R0 ;  /* 0x0000b4006e037a23 */ /* 0x020fce0000010800 */
[C---:B------:R-:W-:Y:S01]  /*11960*/  HMMA.16816.F32 R48, R4.reuse, R14, R76 ;  /* 0x0000000e0430723c */ /* 0x040fe2000000184c */
[----:B------:R-:W3:Y:S01]  /*11970*/  LDSM.16.MT88.4 R12, [R198+0x1000] ;  /* 0x00100000c60c783b */ /* 0x000ee20000004200 */
[----:B------:R4:W5:Y:S06]  /*11980*/  MUFU.EX2 R167, R3 ;  /* 0x0000000300a77308 */ /* 0x00096c0000000800 */
[C---:B------:R-:W-:Y:S01]  /*11990*/  HMMA.16816.F32 R76, R4.reuse, R22, R88 ;  /* 0x00000016044c723c */ /* 0x040fe20000001858 */
[----:B------:R-:W-:Y:S07]  /*119a0*/  LDSM.16.MT88.4 R20, [R198+0x4800] ;  /* 0x00480000c614783b */ /* 0x000fee0000004200 */
        /* <DEDUP_REMOVED lines=8> */
[----:B-1----:R-:W-:Y:S02]  /*11a30*/  FFMA.FTZ R3, R111, c[0x0][0x2d0], -R0 ;  /* 0x0000b4006f037a23 */ /* 0x002fe40000010800 */
[----:B------:R-:W-:Y:S02]  /*11a40*/  LDSM.16.MT88.4 R108, [R198+0x6800] ;  /* 0x00680000c66c783b */ /* 0x000fe40000004200 */
[----:B------:R-:W1:Y:S02]  /*11a50*/  MUFU.EX2 R214, R3 ;  /* 0x0000000300d67308 */ /* 0x000e640000000800 */
[----:B-1----:R-:W-:Y:S01]  /*11a60*/  F2FP.PACK_AB R7, R214, R217 ;  /* 0x000000d9d607723e */ /* 0x002fe200000000ff */
[----:B------:R-:W-:-:S05]  /*11a70*/  FFMA.FTZ R3, R117, c[0x0][0x2d0], -R2 ;  /* 0x0000b40075037a23 */ /* 0x000fca0000010802 */
[----:B------:R1:W-:Y:S01]  /*11a80*/  MUFU.EX2 R157, R3 ;  /* 0x00000003009d7308 */ /* 0x0003e20000000800 */
[C---:B--2---:R-:W-:Y:S08]  /*11a90*/  HMMA.16816.F32 R96, R4.reuse, R26, R92 ;  /* 0x0000001a0460723c */ /* 0x044ff0000000185c */
[----:B------:R-:W-:Y:S01]  /*11aa0*/  HMMA.16816.F32 R92, R4, R16, R84 ;  /* 0x00000010045c723c */ /* 0x000fe20000001854 */
[----:B-1----:R-:W-:-:S07]  /*11ab0*/  FFMA.FTZ R3, R116, c[0x0][0x2d0], -R2 ;  /* 0x0000b40074037a23 */ /* 0x002fce0000010802 */
[C---:B------:R-:W-:Y:S01]  /*11ac0*/  HMMA.16816.F32 R84, R4.reuse, R18, R64 ;  /* 0x000000120454723c */ /* 0x040fe20000001840 */
[----:B------:R-:W1:Y:S01]  /*11ad0*/  LDSM.16.MT88.4 R16, [R195+0x4800] ;  /* 0x00480000c310783b */ /* 0x000e620000004200 */
[----:B------:R2:W5:Y:S06]  /*11ae0*/  MUFU.EX2 R158, R3 ;  /* 0x00000003009e7308 */ /* 0x00056c0000000800 */
[C---:B---3--:R-:W-:Y:S08]  /*11af0*/  HMMA.16816.F32 R80, R4.reuse, R12, R60 ;  /* 0x0000000c0450723c */ /* 0x048ff0000000183c */
[----:B------:R-:W-:Y:S01]  /*11b00*/  HMMA.16816.F32 R72, R4, R14, R52 ;  /* 0x0000000e0448723c */ /* 0x000fe20000001834 */
[----:B------:R-:W3:Y:S01]  /*11b10*/  LDSM.16.MT88.4 R12, [R196+0x4800] ;  /* 0x00480000c40c783b */ /* 0x000ee20000004200 */
[----:B--2---:R-:W-:-:S04]  /*11b20*/  FFMA.FTZ R3, R112, c[0x0][0x2d0], -R2 ;  /* 0x0000b40070037a23 */ /* 0x004fc80000010802 */
[----:B------:R2:W-:Y:S02]  /*11b30*/  MUFU.EX2 R156, R3 ;  /* 0x00000003009c7308 */ /* 0x0005e40000000800 */
[C---:B----4-:R-:W-:Y:S08]  /*11b40*/  HMMA.16816.F32 R68, R4.reuse, R8, R44 ;  /* 0x000000080444723c */ /* 0x050ff0000000182c */
[----:B------:R-:W-:Y:S01]  /*11b50*/  HMMA.16816.F32 R64, R4, R10, R36 ;  /* 0x0000000a0440723c */ /* 0x000fe20000001824 */
[----:B------:R-:W4:Y:S01]  /*11b60*/  LDSM.16.MT88.4 R8, [R197+0x4800] ;  /* 0x00480000c508783b */ /* 0x000f220000004200 */
[----:B--2---:R-:W-:-:S06]  /*11b70*/  FFMA.FTZ R3, R118, c[0x0][0x2d0], -R2 ;  /* 0x0000b40076037a23 */ /* 0x004fcc0000010802 */
[C---:B------:R-:W-:Y:S01]  /*11b80*/  HMMA.16816.F32 R120, R4.reuse, R24, R120 ;  /* 0x000000180478723c */ /* 0x040fe20000001878 */
[----:B------:R-:W-:Y:S01]  /*11b90*/  LDSM.16.MT88.4 R24, [R195+0x1800] ;  /* 0x00180000c318783b */ /* 0x000fe20000004200 */
[----:B------:R2:W-:Y:S06]  /*11ba0*/  MUFU.EX2 R155, R3 ;  /* 0x00000003009b7308 */ /* 0x0005ec0000000800 */
[C---:B-1----:R-:W-:Y:S08]  /*11bb0*/  HMMA.16816.F32 R60, R4.reuse, R16, R40 ;  /* 0x00000010043c723c */ /* 0x042ff00000001828 */
[----:B------:R-:W-:Y:S01]  /*11bc0*/  HMMA.16816.F32 R44, R4, R18, R32 ;  /* 0x00000012042c723c */ /* 0x000fe20000001820 */
[----:B------:R-:W1:Y:S01]  /*11bd0*/  LDSM.16.MT88.4 R16, [R196+0x1800] ;  /* 0x00180000c410783b */ /* 0x000e620000004200 */
[----:B--2---:R-:W-:-:S04]  /*11be0*/  FFMA.FTZ R3, R119, c[0x0][0x2d0], -R0 ;  /* 0x0000b40077037a23 */ /* 0x004fc80000010800 */
[----:B------:R2:W-:Y:S02]  /*11bf0*/  MUFU.EX2 R154, R3 ;  /* 0x00000003009a7308 */ /* 0x0005e40000000800 */
[C---:B---3--:R-:W-:Y:S08]  /*11c00*/  HMMA.16816.F32 R32, R4.reuse, R12, R28 ;  /* 0x0000000c0420723c */ /* 0x048ff0000000181c */
[----:B------:R-:W-:Y:S01]  /*11c10*/  HMMA.16816.F32 R36, R4, R14, R48 ;  /* 0x0000000e0424723c */ /* 0x000fe20000001830 */
[----:B------:R-:W3:Y:S01]  /*11c20*/  LDSM.16.MT88.4 R12, [R198+0x1800] ;  /* 0x00180000c60c783b */ /* 0x000ee20000004200 */
[----:B--2---:R-:W-:-:S06]  /*11c30*/  FFMA.FTZ R3, R126, c[0x0][0x2d0], -R0 ;  /* 0x0000b4007e037a23 */ /* 0x004fcc0000010800 */
[C---:B----4-:R-:W-:Y:S01]  /*11c40*/  HMMA.16816.F32 R52, R4.reuse, R8, R100 ;  /* 0x000000080434723c */ /* 0x050fe20000001864 */
[----:B------:R-:W-:Y:S01]  /*11c50*/  LDSM.16.MT88.4 R100, [R196+0x6800] ;  /* 0x00680000c464783b */ /* 0x000fe20000004200 */
[----:B------:R2:W4:Y:S06]  /*11c60*/  MUFU.EX2 R152, R3 ;  /* 0x0000000300987308 */ /* 0x00052c0000000800 */
[C---:B------:R-:W-:Y:S01]  /*11c70*/  HMMA.16816.F32 R48, R4.reuse, R10, R88 ;  /* 0x0000000a0430723c */ /* 0x040fe20000001858 */
[----:B------:R-:W1:Y:S07]  /*11c80*/  LDSM.16.MT88.4 R8, [R197+0x1800] ;  /* 0x00180000c508783b */ /* 0x000e6e0000004200 */
[----:B------:R-:W-:Y:S01]  /*11c90*/  HMMA.16816.F32 R28, R4, R20, R56 ;  /* 0x00000014041c723c */ /* 0x000fe20000001838 */
[----:B--2---:R-:W-:-:S04]  /*11ca0*/  FFMA.FTZ R3, R124, c[0x0][0x2d0], -R0 ;  /* 0x0000b4007c037a23 */ /* 0x004fc80000010800 */
[----:B------:R2:W-:Y:S03]  /*11cb0*/  MUFU.EX2 R153, R3 ;  /* 0x0000000300997308 */ /* 0x0005e60000000800 */
[----:B------:R-:W-:Y:S01]  /*11cc0*/  HMMA.16816.F32 R40, R4, R22, R76 ;  /* 0x000000160428723c */ /* 0x000fe2000000184c */
[----:B------:R-:W-:Y:S06]  /*11cd0*/  LDSM.16.MT88.4 R20, [R198+0x5000] ;  /* 0x00500000c614783b */ /* 0x000fec0000004200 */
[----:B-----5:R-:W-:-:S02]  /*11ce0*/  F2FP.PACK_AB R4, R158, R157 ;  /* 0x0000009d9e04723e */ /* 0x020fc400000000ff */
[----:B----4-:R-:W-:Y:S02]  /*11cf0*/  F2FP.PACK_AB R5, R152, R154 ;  /* 0x0000009a9805723e */ /* 0x010fe400000000ff */
[----:B------:R-:W-:Y:S01]  /*11d00*/  F2FP.PACK_AB R6, R155, R156 ;  /* 0x0000009c9b06723e */ /* 0x000fe200000000ff */
[----:B--2---:R-:W-:-:S04]  /*11d10*/  FFMA.FTZ R3, R125, c[0x0][0x2d0], -R0 ;  /* 0x0000b4007d037a23 */ /* 0x004fc80000010800 */
[----:B------:R-:W2:Y:S02]  /*11d20*/  MUFU.EX2 R151, R3 ;  /* 0x0000000300977308 */ /* 0x000ea40000000800 */
[----:B--2---:R-:W-:Y:S01]  /*11d30*/  F2FP.PACK_AB R7, R151, R153 ;  /* 0x000000999707723e */ /* 0x004fe200000000ff */
[----:B------:R-:W-:-:S05]  /*11d40*/  FFMA.FTZ R3, R129, c[0x0][0x2d0], -R2 ;  /* 0x0000b40081037a23 */ /* 0x000fca0000010802 */
[----:B------:R2:W-:Y:S01]  /*11d50*/  MUFU.EX2 R148, R3 ;  /* 0x0000000300947308 */ /* 0x0005e20000000800 */
[C---:B-1----:R-:W-:Y:S08]  /*11d60*/  HMMA.16816.F32 R88, R4.reuse, R16, R92 ;  /* 0x000000100458723c */ /* 0x042ff0000000185c */
[----:B------:R-:W-:Y:S01]  /*11d70*/  HMMA.16816.F32 R84, R4, R18, R84 ;  /* 0x000000120454723c */ /* 0x000fe20000001854 */
[----:B------:R-:W1:Y:S01]  /*11d80*/  LDSM.16.MT88.4 R16, [R195+0x5000] ;  /* 0x00500000c310783b */ /* 0x000e620000004200 */
[----:B--2---:R-:W-:-:S06]  /*11d90*/  FFMA.FTZ R3, R128, c[0x0][0x2d0], -R2 ;  /* 0x0000b40080037a23 */ /* 0x004fcc0000010802 */
[C---:B---3--:R-:W-:Y:S01]  /*11da0*/  HMMA.16816.F32 R80, R4.reuse, R12, R80 ;  /* 0x0000000c0450723c */ /* 0x048fe20000001850 */
[----:B------:R2:W3:Y:S07]  /*11db0*/  MUFU.EX2 R150, R3 ;  /* 0x0000000300967308 */ /* 0x0004ee0000000800 */
[C---:B------:R-:W-:Y:S01]  /*11dc0*/  HMMA.16816.F32 R76, R4.reuse, R14, R72 ;  /* 0x0000000e044c723c */ /* 0x040fe20000001848 */
[----:B------:R-:W4:Y:S07]  /*11dd0*/  LDSM.16.MT88.4 R12, [R196+0x5000] ;  /* 0x00500000c40c783b */ /* 0x000f2e0000004200 */
[----:B------:R-:W-:Y:S01]  /*11de0*/  HMMA.16816.F32 R72, R4, R8, R68 ;  /* 0x000000080448723c */ /* 0x000fe20000001844 */
[----:B--2---:R-:W-:-:S02]  /*11df0*/  FFMA.FTZ R3, R127, c[0x0][0x2d0], -R2 ;  /* 0x0000b4007f037a23 */ /* 0x004fc40000010802 */
[----:B------:R-:W-:Y:S02]  /*11e00*/  LDSM.16.MT88.4 R124, [R195+0x3000] ;  /* 0x00300000c37c783b */ /* 0x000fe40000004200 */
[----:B------:R2:W-:Y:S03]  /*11e10*/  MUFU.EX2 R147, R3 ;  /* 0x0000000300937308 */ /* 0x0005e60000000800 */
[C---:B------:R-:W-:Y:S01]  /*11e20*/  HMMA.16816.F32 R68, R4.reuse, R10, R64 ;  /* 0x0000000a0444723c */ /* 0x040fe20000001840 */
[----:B------:R-:W5:Y:S07]  /*11e30*/  LDSM.16.MT88.4 R8, [R197+0x5000] ;  /* 0x00500000c508783b */ /* 0x000f6e0000004200 */
[----:B------:R-:W-:Y:S01]  /*11e40*/  HMMA.16816.F32 R120, R4, R24, R120 ;  /* 0x000000180478723c */ /* 0x000fe20000001878 */
[----:B--2---:R-:W-:-:S07]  /*11e50*/  FFMA.FTZ R3, R130, c[0x0][0x2d0], -R2 ;  /* 0x0000b40082037a23 */ /* 0x004fce0000010802 */
[C---:B-1----:R-:W-:Y:S01]  /*11e60*/  HMMA.16816.F32 R64, R4.reuse, R16, R60 ;  /* 0x000000100440723c */ /* 0x042fe2000000183c */
[----:B------:R1:W-:Y:S07]  /*11e70*/  MUFU.EX2 R149, R3 ;  /* 0x0000000300957308 */ /* 0x0003ee0000000800 */
[C---:B------:R-:W-:Y:S01]  /*11e80*/  HMMA.16816.F32 R60, R4.reuse, R18, R44 ;  /* 0x00000012043c723c */ /* 0x040fe2000000182c */
[----:B------:R-:W2:Y:S07]  /*11e90*/  LDSM.16.MT88.4 R16, [R196+0x2000] ;  /* 0x00200000c410783b */ /* 0x000eae0000004200 */
[----:B----4-:R-:W-:Y:S01]  /*11ea0*/  HMMA.16816.F32 R56, R4, R12, R32 ;  /* 0x0000000c0438723c */ /* 0x010fe20000001820 */
[----:B-1----:R-:W-:-:S04]  /*11eb0*/  FFMA.FTZ R3, R140, c[0x0][0x2d0], -R0 ;  /* 0x0000b4008c037a23 */ /* 0x002fc80000010800 */
[----:B------:R1:W-:Y:S03]  /*11ec0*/  MUFU.EX2 R145, R3 ;  /* 0x0000000300917308 */ /* 0x0003e60000000800 */
[C---:B------:R-:W-:Y:S01]  /*11ed0*/  HMMA.16816.F32 R44, R4.reuse, R14, R36 ;  /* 0x0000000e042c723c */ /* 0x040fe20000001824 */
[----:B------:R-:W4:Y:S07]  /*11ee0*/  LDSM.16.MT88.4 R12, [R198+0x2000] ;  /* 0x00200000c60c783b */ /* 0x000f2e0000004200 */
[----:B------:R-:W-:Y:S01]  /*11ef0*/  HMMA.16816.F32 R32, R4, R20, R28 ;  /* 0x000000140420723c */ /* 0x000fe2000000181c */
[----:B-1----:R-:W-:-:S07]  /*11f00*/  FFMA.FTZ R3, R142, c[0x0][0x2d0], -R0 ;  /* 0x0000b4008e037a23 */ /* 0x002fce0000010800 */
[C---:B------:R-:W-:Y:S01]  /*11f10*/  HMMA.16816.F32 R36, R4.reuse, R22, R40 ;  /* 0x000000160424723c */ /* 0x040fe20000001828 */
[----:B------:R-:W-:Y:S01]  /*11f20*/  LDSM.16.MT88.4 R20, [R198+0x5800] ;  /* 0x00580000c614783b */ /* 0x000fe20000004200 */
[----:B------:R1:W1:Y:S06]  /*11f30*/  MUFU.EX2 R143, R3 ;  /* 0x00000003008f7308 */ /* 0x00026c0000000800 */
[C---:B-----5:R-:W-:Y:S08]  /*11f40*/  HMMA.16816.F32 R40, R4.reuse, R8, R52 ;  /* 0x000000080428723c */ /* 0x060ff00000001834 */
[----:B------:R-:W-:Y:S01]  /*11f50*/  HMMA.16816.F32 R28, R4, R10, R48 ;  /* 0x0000000a041c723c */ /* 0x000fe20000001830 */
[----:B------:R-:W5:Y:S01]  /*11f60*/  LDSM.16.MT88.4 R8, [R197+0x2000] ;  /* 0x00200000c508783b */ /* 0x000f620000004200 */
[----:B-1----:R-:W-:-:S04]  /*11f70*/  FFMA.FTZ R3, R131, c[0x0][0x2d0], -R0 ;  /* 0x0000b40083037a23 */ /* 0x002fc80000010800 */
[----:B------:R1:W-:Y:S02]  /*11f80*/  MUFU.EX2 R146, R3 ;  /* 0x0000000300927308 */ /* 0x0003e40000000800 */
[----:B------:R-:W-:Y:S01]  /*11f90*/  HMMA.16816.F32 R96, R4, R26, R96 ;  /* 0x0000001a0460723c */ /* 0x000fe20000001860 */
[----:B------:R-:W2:Y:S06]  /*11fa0*/  LDSM.16.MT88.4 R24, [R195+0x2000] ;  /* 0x00200000c318783b */ /* 0x000eac0000004200 */
[----:B---3--:R-:W-:Y:S02]  /*11fb0*/  F2FP.PACK_AB R4, R150, R148 ;  /* 0x000000949604723e */ /* 0x008fe400000000ff */
[----:B------:R-:W-:-:S02]  /*11fc0*/  F2FP.PACK_AB R5, R143, R145 ;  /* 0x000000918f05723e */ /* 0x000fc400000000ff */
        /* <DEDUP_REMOVED lines=16> */
[----:B-----5:R-:W-:Y:S01]  /*120d0*/  HMMA.16816.F32 R72, R4, R8, R72 ;  /* 0x000000080448723c */ /* 0x020fe20000001848 */
[----:B-1----:R-:W-:-:S02]  /*120e0*/  FFMA.FTZ R3, R161, c[0x0][0x2d0], -R2 ;  /* 0x0000b400a1037a23 */ /* 0x002fc40000010802 */
[----:B------:R-:W-:Y:S02]  /*120f0*/  IMAD.MOV.U32 R161, RZ, RZ, c[0x0][0x2c4] ;  /* 0x0000b100ffa17624 */ /* 0x000fe400078e00ff */
[----:B------:R1:W-:Y:S03]  /*12100*/  MUFU.EX2 R141, R3 ;  /* 0x00000003008d7308 */ /* 0x0003e60000000800 */
[----:B------:R-:W-:Y:S01]  /*12110*/  HMMA.16816.F32 R52, R4, R10, R68 ;  /* 0x0000000a0434723c */ /* 0x000fe20000001844 */
[----:B------:R-:W5:Y:S01]  /*12120*/  LDSM.16.MT88.4 R8, [R197+0x5800] ;  /* 0x00580000c508783b */ /* 0x000f620000004200 */
[----:B------:R-:W-:-:S06]  /*12130*/  ISETP.NE.AND P4, PT, R161, 0x1, PT ;  /* 0x00000001a100780c */ /* 0x000fcc0003f85270 */
[----:B------:R-:W-:Y:S01]  /*12140*/  HMMA.16816.F32 R120, R4, R24, R120 ;  /* 0x000000180478723c */ /* 0x000fe20000001878 */
[----:B-1----:R-:W-:-:S07]  /*12150*/  FFMA.FTZ R3, R164, c[0x0][0x2d0], -R2 ;  /* 0x0000b400a4037a23 */ /* 0x002fce0000010802 */
[C---:B--2---:R-:W-:Y:S01]  /*12160*/  HMMA.16816.F32 R64, R4.reuse, R16, R64 ;  /* 0x000000100440723c */ /* 0x044fe20000001840 */
[----:B------:R1:W-:Y:S07]  /*12170*/  MUFU.EX2 R140, R3 ;  /* 0x00000003008c7308 */ /* 0x0003ee0000000800 */
[C---:B------:R-:W-:Y:S01]  /*12180*/  HMMA.16816.F32 R60, R4.reuse, R18, R60 ;  /* 0x00000012043c723c */ /* 0x040fe2000000183c */
[----:B------:R-:W2:Y:S07]  /*12190*/  LDSM.16.MT88.4 R16, [R195+0x2800] ;  /* 0x00280000c310783b */ /* 0x000eae0000004200 */
[----:B------:R-:W-:Y:S01]  /*121a0*/  HMMA.16816.F32 R24, R4, R26, R96 ;  /* 0x0000001a0418723c */ /* 0x000fe20000001860 */
[----:B-1----:R-:W-:-:S04]  /*121b0*/  FFMA.FTZ R3, R163, c[0x0][0x2d0], -R0 ;  /* 0x0000b400a3037a23 */ /* 0x002fc80000010800 */
[----:B------:R1:W-:Y:S03]  /*121c0*/  MUFU.EX2 R118, R3 ;  /* 0x0000000300767308 */ /* 0x0003e60000000800 */
[C---:B----4-:R-:W-:Y:S08]  /*121d0*/  HMMA.16816.F32 R96, R4.reuse, R12, R56 ;  /* 0x0000000c0460723c */ /* 0x050ff00000001838 */
[----:B------:R-:W-:Y:S01]  /*121e0*/  HMMA.16816.F32 R48, R4, R14, R44 ;  /* 0x0000000e0430723c */ /* 0x000fe2000000182c */
[----:B------:R-:W4:Y:S01]  /*121f0*/  LDSM.16.MT88.4 R12, [R198+0x2800] ;  /* 0x00280000c60c783b */ /* 0x000f220000004200 */
[----:B-1----:R-:W-:-:S06]  /*12200*/  FFMA.FTZ R3, R166, c[0x0][0x2d0], -R0 ;  /* 0x0000b400a6037a23 */ /* 0x002fcc0000010800 */
[C---:B------:R-:W-:Y:S01]  /*12210*/  HMMA.16816.F32 R44, R4.reuse, R20, R32 ;  /* 0x00000014042c723c */ /* 0x040fe20000001820 */
[----:B------:R1:W1:Y:S07]  /*12220*/  MUFU.EX2 R116, R3 ;  /* 0x0000000300747308 */ /* 0x00026e0000000800 */
[C---:B------:R-:W-:Y:S01]  /*12230*/  HMMA.16816.F32 R36, R4.reuse, R22, R36 ;  /* 0x000000160424723c */ /* 0x040fe20000001824 */
[----:B------:R-:W2:Y:S07]  /*12240*/  LDSM.16.MT88.4 R20, [R196+0x2800] ;  /* 0x00280000c414783b */ /* 0x000eae0000004200 */
[----:B-----5:R-:W-:Y:S01]  /*12250*/  HMMA.16816.F32 R40, R4, R8, R40 ;  /* 0x000000080428723c */ /* 0x020fe20000001828 */
[----:B-1----:R-:W-:-:S04]  /*12260*/  FFMA.FTZ R3, R162, c[0x0][0x2d0], -R0 ;  /* 0x0000b400a2037a23 */ /* 0x002fc80000010800 */
[----:B------:R1:W-:Y:S03]  /*12270*/  MUFU.EX2 R112, R3 ;  /* 0x0000000300707308 */ /* 0x0003e60000000800 */
[----:B------:R-:W-:Y:S01]  /*12280*/  HMMA.16816.F32 R28, R4, R10, R28 ;  /* 0x0000000a041c723c */ /* 0x000fe2000000181c */
[----:B------:R-:W5:Y:S06]  /*12290*/  LDSM.16.MT88.4 R8, [R197+0x2800] ;  /* 0x00280000c508783b */ /* 0x000f6c0000004200 */
[----:B---3--:R-:W-:-:S02]  /*122a0*/  F2FP.PACK_AB R4, R142, R119 ;  /* 0x000000778e04723e */ /* 0x008fc400000000ff */
[----:B------:R-:W-:Y:S02]  /*122b0*/  F2FP.PACK_AB R5, R116, R118 ;  /* 0x000000767405723e */ /* 0x000fe400000000ff */
[----:B------:R-:W-:Y:S01]  /*122c0*/  F2FP.PACK_AB R6, R140, R141 ;  /* 0x0000008d8c06723e */ /* 0x000fe200000000ff */
[----:B-1----:R-:W-:-:S04]  /*122d0*/  FFMA.FTZ R3, R165, c[0x0][0x2d0], -R0 ;  /* 0x0000b400a5037a23 */ /* 0x002fc80000010800 */
[----:B------:R-:W1:Y:S02]  /*122e0*/  MUFU.EX2 R117, R3 ;  /* 0x0000000300757308 */ /* 0x000e640000000800 */
[----:B-1----:R-:W-:Y:S01]  /*122f0*/  F2FP.PACK_AB R7, R117, R112 ;  /* 0x000000707507723e */ /* 0x002fe200000000ff */
[----:B------:R-:W-:-:S06]  /*12300*/  FFMA.FTZ R3, R226, c[0x0][0x2d0], -R2 ;  /* 0x0000b400e2037a23 */ /* 0x000fcc0000010802 */
[C---:B--2---:R-:W-:Y:S08]  /*12310*/  HMMA.16816.F32 R120, R4.reuse, R16, R120 ;  /* 0x000000100478723c */ /* 0x044ff00000001878 */
[C---:B------:R-:W-:Y:S01]  /*12320*/  HMMA.16816.F32 R24, R4.reuse, R18, R24 ;  /* 0x000000120418723c */ /* 0x040fe20000001818 */
[----:B------:R-:W1:Y:S07]  /*12330*/  LDSM.16.MT88.4 R16, [R195+0x6000] ;  /* 0x00600000c310783b */ /* 0x000e6e0000004200 */
[C---:B----4-:R-:W-:Y:S08]  /*12340*/  HMMA.16816.F32 R76, R4.reuse, R12, R84 ;  /* 0x0000000c044c723c */ /* 0x050ff00000001854 */
[C---:B------:R-:W-:Y:S01]  /*12350*/  HMMA.16816.F32 R56, R4.reuse, R14, R80 ;  /* 0x0000000e0438723c */ /* 0x040fe20000001850 */
[----:B------:R-:W2:Y:S04]  /*12360*/  LDSM.16.MT88.4 R12, [R196+0x6000] ;  /* 0x00600000c40c783b */ /* 0x000ea80000004200 */
[----:B------:R-:W-:Y:S03]  /*12370*/  LDSM.16.MT88.4 R80, [R198+0x3000] ;  /* 0x00300000c650783b */ /* 0x000fe60000004200 */
[C---:B------:R-:W-:Y:S08]  /*12380*/  HMMA.16816.F32 R32, R4.reuse, R22, R92 ;  /* 0x000000160420723c */ /* 0x040ff0000000185c */
[C---:B-----5:R-:W-:Y:S01]  /*12390*/  HMMA.16816.F32 R92, R4.reuse, R10, R52 ;  /* 0x0000000a045c723c */ /* 0x060fe20000001834 */
[----:B------:R3:W-:Y:S07]  /*123a0*/  MUFU.EX2 R53, R3 ;  /* 0x0000000300357308 */ /* 0x0007ee0000000800 */
[C---:B------:R-:W-:Y:S01]  /*123b0*/  HMMA.16816.F32 R68, R4.reuse, R20, R88 ;  /* 0x000000140444723c */ /* 0x040fe20000001858 */
[----:B------:R-:W4:Y:S04]  /*123c0*/  LDSM.16.MT88.4 R20, [R198+0x6000] ;  /* 0x00600000c614783b */ /* 0x000f280000004200 */
[----:B------:R-:W-:Y:S03]  /*123d0*/  LDSM.16.MT88.4 R88, [R197+0x3000] ;  /* 0x00300000c558783b */ /* 0x000fe60000004200 */
[----:B-1----:R-:W-:Y:S01]  /*123e0*/  HMMA.16816.F32 R104, R4, R16, R64 ;  /* 0x000000100468723c */ /* 0x002fe20000001840 */
[----:B---3--:R-:W-:-:S04]  /*123f0*/  FFMA.FTZ R3, R225, c[0x0][0x2d0], -R2 ;  /* 0x0000b400e1037a23 */ /* 0x008fc80000010802 */
[----:B------:R1:W3:Y:S03]  /*12400*/  MUFU.EX2 R52, R3 ;  /* 0x0000000300347308 */ /* 0x0002e60000000800 */
[C---:B------:R-:W-:Y:S08]  /*12410*/  HMMA.16816.F32 R60, R4.reuse, R18, R60 ;  /* 0x00000012043c723c */ /* 0x040ff0000000183c */
[----:B--2---:R-:W-:Y:S01]  /*12420*/  HMMA.16816.F32 R48, R4, R14, R48 ;  /* 0x0000000e0430723c */ /* 0x004fe20000001830 */
[--C-:B-1----:R-:W-:Y:S01]  /*12430*/  FFMA.FTZ R3, R224, c[0x0][0x2d0], -R2.reuse ;  /* 0x0000b400e0037a23 */ /* 0x102fe20000010802 */
[----:B---3--:R-:W-:Y:S01]  /*12440*/  F2FP.PACK_AB R64, R52, R53 ;  /* 0x000000353440723e */ /* 0x008fe200000000ff */
[----:B------:R-:W-:-:S05]  /*12450*/  FFMA.FTZ R2, R228, c[0x0][0x2d0], -R2 ;  /* 0x0000b400e4027a23 */ /* 0x000fca0000010802 */
[C---:B------:R-:W-:Y:S01]  /*12460*/  HMMA.16816.F32 R128, R4.reuse, R12, R96 ;  /* 0x0000000c0480723c */ /* 0x040fe20000001860 */
[----:B------:R-:W-:Y:S01]  /*12470*/  MUFU.EX2 R18, R3 ;  /* 0x0000000300127308 */ /* 0x000fe20000000800 */
[----:B------:R-:W-:Y:S06]  /*12480*/  LDSM.16.MT88.4 R96, [R195+0x6800] ;  /* 0x00680000c360783b */ /* 0x000fec0000004200 */
[C---:B------:R-:W-:Y:S01]  /*12490*/  HMMA.16816.F32 R84, R4.reuse, R8, R72 ;  /* 0x000000080454723c */ /* 0x040fe20000001848 */
[----:B------:R1:W2:Y:S01]  /*124a0*/  MUFU.EX2 R17, R2 ;  /* 0x0000000200117308 */ /* 0x0002a20000000800 */
[----:B------:R-:W3:Y:S04]  /*124b0*/  LDSM.16.MT88.4 R8, [R197+0x6000] ;  /* 0x00600000c508783b */ /* 0x000ee80000004200 */
[----:B------:R-:W5:Y:S02]  /*124c0*/  LDSM.16.MT88.4 R72, [R196+0x3000] ;  /* 0x00300000c448783b */ /* 0x000f640000004200 */
[C---:B----4-:R-:W-:Y:S08]  /*124d0*/  HMMA.16816.F32 R44, R4.reuse, R20, R44 ;  /* 0x00000014042c723c */ /* 0x050ff0000000182c */
[----:B------:R-:W-:Y:S01]  /*124e0*/  HMMA.16816.F32 R36, R4, R22, R36 ;  /* 0x000000160424723c */ /* 0x000fe20000001824 */
[----:B-1----:R-:W-:Y:S01]  /*124f0*/  FFMA.FTZ R2, R227, c[0x0][0x2d0], -R0 ;  /* 0x0000b400e3027a23 */ /* 0x002fe20000010800 */
[----:B--2---:R-:W-:-:S03]  /*12500*/  F2FP.PACK_AB R66, R17, R18 ;  /* 0x000000121142723e */ /* 0x004fc600000000ff */
[----:B------:R1:W-:Y:S02]  /*12510*/  MUFU.EX2 R16, R2 ;  /* 0x0000000200107308 */ /* 0x0003e40000000800 */
[----:B-1----:R-:W-:-:S06]  /*12520*/  FFMA.FTZ R2, R229, c[0x0][0x2d0], -R0 ;  /* 0x0000b400e5027a23 */ /* 0x002fcc0000010800 */
[----:B------:R1:W2:Y:S01]  /*12530*/  MUFU.EX2 R14, R2 ;  /* 0x00000002000e7308 */ /* 0x0002a20000000800 */
[C---:B---3--:R-:W-:Y:S08]  /*12540*/  HMMA.16816.F32 R40, R4.reuse, R8, R40 ;  /* 0x000000080428723c */ /* 0x048ff00000001828 */
[----:B------:R-:W-:Y:S01]  /*12550*/  HMMA.16816.F32 R28, R4, R10, R28 ;  /* 0x0000000a041c723c */ /* 0x000fe2000000181c */
[----:B------:R-:W3:Y:S01]  /*12560*/  LDSM.16.MT88.4 R8, [R197+0x6800] ;  /* 0x00680000c508783b */ /* 0x000ee20000004200 */
[--C-:B-1----:R-:W-:Y:S01]  /*12570*/  FFMA.FTZ R2, R231, c[0x0][0x2d0], -R0.reuse ;  /* 0x0000b400e7027a23 */ /* 0x102fe20000010800 */
[----:B--2---:R-:W-:Y:S01]  /*12580*/  F2FP.PACK_AB R65, R14, R16 ;  /* 0x000000100e41723e */ /* 0x004fe200000000ff */
[----:B------:R-:W-:-:S02]  /*12590*/  FFMA.FTZ R0, R230, c[0x0][0x2d0], -R0 ;  /* 0x0000b400e6007a23 */ /* 0x000fc40000010800 */
[----:B------:R1:W-:Y:S01]  /*125a0*/  MUFU.EX2 R13, R2 ;  /* 0x00000002000d7308 */ /* 0x0003e20000000800 */
[----:B------:R-:W-:-:S07]  /*125b0*/  @P4 IMAD.HI.U32 R4, R251, c[0x0][0x2c8], RZ ;  /* 0x0000b200fb044a27 */ /* 0x000fce00078e00ff */
[----:B------:R2:W4:Y:S01]  /*125c0*/  MUFU.EX2 R12, R0 ;  /* 0x00000000000c7308 */ /* 0x0005220000000800 */
[----:B-1----:R-:W-:-:S04]  /*125d0*/  FADD.FTZ R2, R247, R246 ;  /* 0x000000f6f7027221 */ /* 0x002fc80000010000 */
[----:B------:R-:W-:Y:S02]  /*125e0*/  FADD.FTZ R2, R245, R2 ;  /* 0x00000002f5027221 */ /* 0x000fe40000010000 */
[----:B--2---:R-:W-:Y:S01]  /*125f0*/  FADD.FTZ R0, R242, R240 ;  /* 0x000000f0f2007221 */ /* 0x004fe20000010000 */
        /* <DEDUP_REMOVED lines=10> */
[----:B------:R-:W-:Y:S03]  /*126a0*/  HMMA.16816.F32 R88, R64, R90, R92 ;  /* 0x0000005a4058723c */ /* 0x000fe6000000185c */
        /* <DEDUP_REMOVED lines=10> */
[----:B------:R-:W-:Y:S01]  /*12750*/  FADD.FTZ R2, R217, R2 ;  /* 0x00000002d9027221 */ /* 0x000fe20000010000 */
[----:B------:R-:W-:Y:S01]  /*12760*/  IADD3 R217, R250, -0x2, RZ ;  /* 0xfffffffefad97810 */ /* 0x000fe20007ffe0ff */
[----:B------:R-:W-:Y:S02]  /*12770*/  FADD.FTZ R0, R220, R0 ;  /* 0x00000000dc007221 */ /* 0x000fe40000010000 */
[----:B------:R-:W-:Y:S01]  /*12780*/  FADD.FTZ R2, R214, R2 ;  /* 0x00000002d6027221 */ /* 0x000fe20000010000 */
[----:B-----5:R-:W-:Y:S01]  /*12790*/  HMMA.16816.F32 R68, R64, R72, R68 ;  /* 0x000000484044723c */ /* 0x020fe20000001844 */
        /* <DEDUP_REMOVED lines=16> */
[----:B------:R-:W-:Y:S01]  /*128a0*/  IMAD.MOV.U32 R0, RZ, RZ, R251 ;  /* 0x000000ffff007224 */ /* 0x000fe200078e00fb */
[----:B------:R-:W-:Y:S01]  /*128b0*/  @P4 SHF.R.U32.HI R0, RZ, c[0x0][0x2cc], R4 ;  /* 0x0000b300ff004a19 */ /* 0x000fe20000011604 */
[----:B------:R-:W-:-:S02]  /*128c0*/  FADD.FTZ R2, R149, R2 ;  /* 0x0000000295027221 */ /* 0x000fc40000010000 */
[----:B------:R-:W-:Y:S01]  /*128d0*/  FADD.FTZ R3, R146, R3 ;  /* 0x0000000392037221 */ /* 0x000fe20000010000 */
[C---:B------:R-:W-:Y:S01]  /*128e0*/  HMMA.16816.F32 R104, R64.reuse, R108, R44 ;  /* 0x0000006c4068723c */ /* 0x040fe2000000182c */
[----:B------:R-:W-:Y:S02]  /*128f0*/  FADD.FTZ R2, R119, R2 ;  /* 0x0000000277027221 */ /* 0x000fe40000010000 */
[----:B------:R-:W-:Y:S01]  /*12900*/  FADD.FTZ R4, R144, R3 ;  /* 0x0000000390047221 */ /* 0x000fe20000010000 */
[----:B------:R-:W-:Y:S01]  /*12910*/  IADD3 R3, R0, R160, -R159 ;  /* 0x000000a000037210 */ /* 0x000fe20007ffe89f */
[----:B------:R-:W-:Y:S02]  /*12920*/  FADD.FTZ R0, R142, R2 ;  /* 0x000000028e007221 */ /* 0x000fe40000010000 */
[----:B------:R-:W-:Y:S01]  /*12930*/  IMAD.MOV.U32 R2, RZ, RZ, RZ ;  /* 0x000000ffff027224 */ /* 0x000fe200078e00ff */
[----:B------:R-:W-:Y:S01]  /*12940*/  HMMA.16816.F32 R124, R64, R126, R24 ;  /* 0x0000007e407c723c */ /* 0x000fe20000001818 */
[----:B------:R-:W-:-:S02]  /*12950*/  FADD.FTZ R4, R118, R4 ;  /* 0x0000000476047221 */ /* 0x000fc40000010000 */
[----:B------:R-:W-:-:S04]  /*12960*/  IMAD.HI R2, R3, -0x6db6db6d, R2 ;  /* 0x9249249303027827 */ /* 0x000fc800078e0202 */
[----:B------:R-:W-:Y:S01]  /*12970*/  FADD.FTZ R3, R116, R4 ;  /* 0x0000000474037221 */ /* 0x000fe20000010000 */
[C---:B------:R-:W-:Y:S01]  /*12980*/  HMMA.16816.F32 R72, R64.reuse, R74, R32 ;  /* 0x0000004a4048723c */ /* 0x040fe20000001820 */
[----:B------:R-:W-:Y:S02]  /*12990*/  FADD.FTZ R0, R141, R0 ;  /* 0x000000008d007221 */ /* 0x000fe40000010000 */
[----:B------:R-:W-:Y:S02]  /*129a0*/  FADD.FTZ R3, R112, R3 ;  /* 0x0000000370037221 */ /* 0x000fe40000010000 */
[----:B------:R-:W-:Y:S01]  /*129b0*/  FADD.FTZ R4, R140, R0 ;  /* 0x000000008c047221 */ /* 0x000fe20000010000 */
[----:B------:R-:W-:Y:S01]  /*129c0*/  SHF.R.U32.HI R0, RZ, 0x1f, R2 ;  /* 0x0000001fff007819 */ /* 0x000fe20000011602 */
[----:B------:R-:W-:Y:S01]  /*129d0*/  FADD.FTZ R3, R117, R3 ;  /* 0x0000000375037221 */ /* 0x000fe20000010000 */
[----:B------:R-:W-:Y:S02]  /*129e0*/  HMMA.16816.F32 R80, R64, R82, R56 ;  /* 0x000000524050723c */ /* 0x000fe40000001838 */
[----:B------:R-:W-:Y:S01]  /*129f0*/  LEA.HI.SX32 R2, R2, R0, 0x1a ;  /* 0x0000000002027211 */ /* 0x000fe200078fd2ff */
[----:B------:R-:W-:-:S02]  /*12a00*/  FADD.FTZ R0, R53, R4 ;  /* 0x0000000435007221 */ /* 0x000fc40000010000 */
[----:B------:R-:W-:Y:S01]  /*12a10*/  FADD.FTZ R3, R16, R3 ;  /* 0x0000000310037221 */ /* 0x000fe20000010000 */
[----:B------:R-:W-:Y:S01]  /*12a20*/  IMNMX R5, R252, R2, !PT ;  /* 0x00000002fc057217 */ /* 0x000fe20007800200 */
[----:B------:R-:W-:Y:S01]  /*12a30*/  FADD.FTZ R0, R52, R0 ;  /* 0x0000000034007221 */ /* 0x000fe20000010000 */
[C---:B------:R-:W-:Y:S01]  /*12a40*/  HMMA.16816.F32 R100, R64.reuse, R102, R48 ;  /* 0x000000664064723c */ /* 0x040fe20000001830 */
[----:B------:R-:W-:Y:S01]  /*12a50*/  FADD.FTZ R2, R14, R3 ;  /* 0x000000030e027221 */ /* 0x000fe20000010000 */
[----:B------:R-:W-:Y:S01]  /*12a60*/  ISETP.GE.AND P0, PT, R217, R5, PT ;  /* 0x00000005d900720c */ /* 0x000fe20003f06270 */
[----:B------:R-:W-:Y:S01]  /*12a70*/  FADD.FTZ R0, R18, R0 ;  /* 0x0000000012007221 */ /* 0x000fe20000010000 */
[----:B------:R1:W-:Y:S01]  /*12a80*/  STL [R1+0x30], R5 ;  /* 0x0000300501007387 */ /* 0x0003e20000100800 */
[----:B------:R-:W-:Y:S02]  /*12a90*/  FADD.FTZ R2, R13, R2 ;  /* 0x000000020d027221 */ /* 0x000fe40000010000 */
[----:B------:R-:W-:Y:S01]  /*12aa0*/  FADD.FTZ R3, R17, R0 ;  /* 0x0000000011037221 */ /* 0x000fe20000010000 */
[----:B------:R-:W-:Y:S01]  /*12ab0*/  HMMA.16816.F32 R108, R64, R110, R36 ;  /* 0x0000006e406c723c */ /* 0x000fe20000001824 */
[----:B------:R-:W-:-:S05]  /*12ac0*/  FADD.FTZ R0, R12, R2 ;  /* 0x000000020c007221 */ /* 0x000fca0000010000 */
[----:B------:R1:W-:Y:S02]  /*12ad0*/  STL [R1+0x24], R0 ;  /* 0x0000240001007387 */ /* 0x0003e40000100800 */
[C---:B---3--:R-:W-:Y:S02]  /*12ae0*/  HMMA.16816.F32 R60, R64.reuse, R8, R40 ;  /* 0x00000008403c723c */ /* 0x048fe40000001828 */
[----:B------:R1:W-:Y:S06]  /*12af0*/  STL [R1+0x20], R3 ;  /* 0x0000200301007387 */ /* 0x0003ec0000100800 */
[----:B------:R-:W-:Y:S01]  /*12b00*/  HMMA.16816.F32 R64, R64, R10, R28 ;  /* 0x0000000a4040723c */ /* 0x000fe2000000181c */
[----:B------:R-:W-:Y:S07]  /*12b10*/  @!P0 BRA `(.L_x_1233) ;  /* 0x00003c1000008947 */ /* 0x000fee0003800000 */
[----:B-1----:R-:W-:Y:S01]  /*12b20*/  IMAD.IADD R0, R249, 0x1, R251 ;  /* 0x00000001f9007824 */ /* 0x002fe200078e02fb */
[----:B------:R-:W-:Y:S01]  /*12b30*/  MOV R3, R115 ;  /* 0x0000007300037202 */ /* 0x000fe20000000f00 */
[----:B------:R-:W-:Y:S01]  /*12b40*/  IMAD.MOV.U32 R116, RZ, RZ, R114 ;  /* 0x000000ffff747224 */ /* 0x000fe200078e0072 */
[----:B------:R-:W-:-:S02]  /*12b50*/  MOV R214, R217 ;  /* 0x000000d900d67202 */ /* 0x000fc40000000f00 */
[----:B------:R1:W-:Y:S02]  /*12b60*/  STL [R1+0x2c], R0 ;  /* 0x00002c0001007387 */ /* 0x0003e40000100800 */
[----:B-1----:R-:W-:-:S05]  /*12b70*/  @P4 IMAD.HI.U32 R0, R0, c[0x0][0x2c8], RZ ;  /* 0x0000b20000004a27 */ /* 0x002fca00078e00ff */
[----:B------:R-:W-:-:S05]  /*12b80*/  @P4 SHF.R.U32.HI R0, RZ, c[0x0][0x2cc], R0 ;  /* 0x0000b300ff004a19 */ /* 0x000fca0000011600 */
[----:B------:R1:W-:Y:S02]  /*12b90*/  @P4 STL [R1+0x34], R0 ;  /* 0x0000340001004387 */ /* 0x0003e40000100800 */
.L_x_1238:
[----:B--2---:R-:W2:Y:S01]  /*12ba0*/  LDL R112, [R1+0x38] ;  /* 0x0000380001707983 */ /* 0x004ea20000100800 */
        /* <DEDUP_REMOVED lines=26> */
[----:B------:R-:W3:Y:S01]  /*12d50*/  LDL R28, [R1] ;  /* 0x00000000011c7983 */ /* 0x000ee20000100800 */
        /* <DEDUP_REMOVED lines=52> */
.L_x_1235:
[----:B-1-34-:R-:W-:Y:S05]  /*130a0*/  BSYNC B0 ;  /* 0x0000000000007941 */ /* 0x01afea0003800000 */
.L_x_1234:
        /* <DEDUP_REMOVED lines=37> */
[----:B------:R-:W4:Y:S07]  /*13300*/  LDSM.16.M88.4 R164, [R193+0x3000] ;  /* 0x00300000c1a4783b */ /* 0x000f2e0000000200 */
[C---:B-1----:R-:W-:Y:S08]  /*13310*/  HMMA.16816.F32 R4, R168.reuse, R140, R4 ;  /* 0x0000008ca804723c */ /* 0x042ff00000001804 */
[C---:B------:R-:W-:Y:S01]  /*13320*/  HMMA.16816.F32 R8, R168.reuse, R142, R8 ;  /* 0x0000008ea808723c */ /* 0x040fe20000001808 */
[----:B------:R-:W1:Y:S07]  /*13330*/  LDSM.16.M88.4 R140, [R192] ;  /* 0x00000000c08c783b */ /* 0x000e6e0000000200 */
        /* <DEDUP_REMOVED lines=44> */
[----:B------:R-:W2:Y:S07]  /*13600*/  LDSM.16.M88.4 R144, [R200] ;  /* 0x00000000c890783b */ /* 0x000eae0000000200 */
        /* <DEDUP_REMOVED lines=11> */
[----:B------:R-:W3:Y:S07]  /*136c0*/  LDSM.16.M88.4 R160, [R204] ;  /* 0x00000000cca0783b */ /* 0x000eee0000000200 */
[C---:B------:R-:W-:Y:S08]  /*136d0*/  HMMA.16816.F32 R52, R176.reuse, R164, R52 ;  /* 0x000000a4b034723c */ /* 0x040ff00000001834 */
        /* <DEDUP_REMOVED lines=66> */
[----:B------:R-:W-:Y:S01]  /*13b00*/  IMAD.WIDE.U32 R114, R0, c[0x0][0x1e0], RZ ;  /* 0x0000780000727a25 */ /* 0x000fe200078e00ff */
[C---:B------:R-:W-:Y:S01]  /*13b10*/  ISETP.GE.AND P1, PT, R237.reuse, 0x41, PT ;  /* 0x00000041ed00780c */ /* 0x040fe20003f26270 */
[----:B------:R-:W3:Y:S01]  /*13b20*/  LDL R217, [R1+0x10] ;  /* 0x0000100001d97983 */ /* 0x000ee20000100800 */
        /* <DEDUP_REMOVED lines=47> */
.L_x_1237:
[----:B------:R-:W-:Y:S05]  /*13e20*/  BSYNC B0 ;  /* 0x0000000000007941 */ /* 0x000fea0003800000 */
.L_x_1236:
        /* <DEDUP_REMOVED lines=19> */
[----:B------:R-:W-:Y:S02]  /*13f60*/  FSEL R115, R7, -INF , P0 ;  /* 0xff80000007737808 */ /* 0x000fe40000000000 */
[----:B------:R-:W-:Y:S02]  /*13f70*/  ISETP.GT.AND P1, PT, R0, 0x8, PT ;  /* 0x000000080000780c */ /* 0x000fe40003f24270 */
[----:B------:R-:W-:Y:S02]  /*13f80*/  FMNMX.FTZ R2, R6, R116, !PT ;  /* 0x0000007406027209 */ /* 0x000fe40007810000 */
[----:B------:R-:W-:Y:S02]  /*13f90*/  FSEL R7, R10, -INF , P1 ;  /* 0xff8000000a077808 */ /* 0x000fe40000800000 */
[C---:B------:R-:W-:Y:S02]  /*13fa0*/  ISETP.GT.AND P0, PT, R0.reuse, 0x9, PT ;  /* 0x000000090000780c */ /* 0x040fe40003f04270 */
[----:B------:R-:W-:Y:S02]  /*13fb0*/  FMNMX.FTZ R2, R115, R2, !PT ;  /* 0x0000000273027209 */ /* 0x000fe40007810000 */
[----:B------:R-:W-:Y:S02]  /*13fc0*/  FSEL R11, R11, -INF , P0 ;  /* 0xff8000000b0b7808 */ /* 0x000fe40000000000 */
[----:B------:R-:W-:Y:S02]  /*13fd0*/  ISETP.GT.AND P1, PT, R0, 0x10, PT ;  /* 0x000000100000780c */ /* 0x000fe40003f24270 */
        /* <DEDUP_REMOVED lines=87> */
[----:B------:R-:W-:Y:S02]  /*14550*/  FSEL R163, R33, -INF , P2 ;  /* 0xff80000021a37808 */ /* 0x000fe40001000000 */
[----:B------:R-:W-:Y:S02]  /*14560*/  ISETP.GT.AND P2, PT, R112, 0x41, PT ;  /* 0x000000417000780c */ /* 0x000fe40003f44270 */
        /* <DEDUP_REMOVED lines=68> */
[----:B------:R-:W-:Y:S02]  /*149b0*/  FSEL R248, R57, -INF , P0 ;  /* 0xff80000039f87808 */ /* 0x000fe40000000000 */
[----:B------:R-:W-:Y:S02]  /*149c0*/  FMNMX.FTZ R4, R232, R4, !PT ;  /* 0x00000004e8047209 */ /* 0x000fe40007810000 */
[----:B------:R-:W-:Y:S02]  /*149d0*/  FSEL R247, R56, -INF , P1 ;  /* 0xff80000038f77808 */ /* 0x000fe40000800000 */
[----:B------:R-:W-:Y:S02]  /*149e0*/  FMNMX.FTZ R4, R243, R4, !PT ;  /* 0x00000004f3047209 */ /* 0x000fe40007810000 */
[----:B--2---:R-:W-:Y:S02]  /*149f0*/  FMNMX.FTZ R0, R0, R2, !PT ;  /* 0x0000000200007209 */ /* 0x004fe40007810000 */
[----:B------:R-:W-:Y:S03]  /*14a00*/  FMNMX.FTZ R4, R244, R4, !PT ;  /* 0x00000004f4047209 */ /* 0x000fe60007810000 */
[----:B------:R-:W2:Y:S01]  /*14a10*/  SHFL.BFLY PT, R2, R0, 0x1, 0x1f ;  /* 0x0c201f0000027f89 */ /* 0x000ea200000e0000 */
[----:B------:R-:W-:Y:S04]  /*14a20*/  FMNMX.FTZ R4, R247, R4, !PT ;  /* 0x00000004f7047209 */ /* 0x000fe80007810000 */
[----:B------:R-:W-:Y:S05]  /*14a30*/  FMNMX.FTZ R4, R248, R4, !PT ;  /* 0x00000004f8047209 */ /* 0x000fea0007810000 */
[----:B------:R-:W3:Y:S01]  /*14a40*/  SHFL.BFLY PT, R5, R4, 0x2, 0x1f ;  /* 0x0c401f0004057f89 */ /* 0x000ee200000e0000 */
[----:B--2---:R-:W-:Y:S04]  /*14a50*/  FMNMX.FTZ R112, R0, R2, !PT ;  /* 0x0000000200707209 */ /* 0x004fe80007810000 */
[C---:B------:R-:W-:Y:S01]  /*14a60*/  FSETP.NEU.FTZ.AND P0, PT, R112.reuse, -INF , PT ;  /* 0xff8000007000780b */ /* 0x040fe20003f1d000 */
[----:B------:R-:W-:Y:S05]  /*14a70*/  FMUL.FTZ R0, R112, c[0x0][0x2d0] ;  /* 0x0000b40070007a20 */ /* 0x000fea0000410000 */
[----:B------:R-:W-:Y:S02]  /*14a80*/  FSEL R141, R0, RZ, P0 ;  /* 0x000000ff008d7208 */ /* 0x000fe40000000000 */
[----:B---3--:R-:W-:Y:S03]  /*14a90*/  FMNMX.FTZ R4, R4, R5, !PT ;  /* 0x0000000504047209 */ /* 0x008fe60007810000 */
[--C-:B------:R-:W-:Y:S02]  /*14aa0*/  FFMA.FTZ R0, R6, c[0x0][0x2d0], -R141.reuse ;  /* 0x0000b40006007a23 */ /* 0x100fe4000001088d */
[----:B------:R-:W2:Y:S02]  /*14ab0*/  SHFL.BFLY PT, R2, R4, 0x1, 0x1f ;  /* 0x0c201f0004027f89 */ /* 0x000ea400000e0000 */
        /* <DEDUP_REMOVED lines=19> */
[----:B--2---:R-:W-:Y:S01]  /*14bf0*/  FFMA.FTZ R0, R8, c[0x0][0x2d0], -R140 ;  /* 0x0000b40008007a23 */ /* 0x004fe2000001088c */
[----:B---3--:R-:W-:Y:S07]  /*14c00*/  F2FP.PACK_AB R119, R223, R235 ;  /* 0x000000ebdf77723e */ /* 0x008fee00000000ff */
[----:B------:R2:W3:Y:S02]  /*14c10*/  MUFU.EX2 R166, R0 ;  /* 0x0000000000a67308 */ /* 0x0004e40000000800 */
[----:B--2---:R-:W-:Y:S02]  /*14c20*/  FSEL R0, R115, RZ, P1 ;  /* 0x000000ff73007208 */ /* 0x004fe40000800000 */
[----:B---3--:R-:W-:Y:S03]  /*14c30*/  F2FP.PACK_AB R118, R226, R166 ;  /* 0x000000a6e276723e */ /* 0x008fe600000000ff */
[----:B------:R-:W-:Y:S04]  /*14c40*/  FADD.FTZ R0, -R0, R3 ;  /* 0x0000000300007221 */ /* 0x000fe80000010100 */
[----:B------:R-:W-:Y:S04]  /*14c50*/  FMUL.FTZ R0, R0, c[0x0][0x2d0] ;  /* 0x0000b40000007a20 */ /* 0x000fe80000410000 */
[----:B------:R2:W3:Y:S02]  /*14c60*/  MUFU.EX2 R3, R0 ;  /* 0x0000000000037308 */ /* 0x0004e40000000800 */
[----:B--2---:R-:W-:Y:S01]  /*14c70*/  FADD.FTZ R0, -R2, R116 ;  /* 0x0000007402007221 */ /* 0x004fe20000010100 */
[----:B------:R-:W-:Y:S01]  /*14c80*/  F2FP.PACK_AB R116, R251, R252 ;  /* 0x000000fcfb74723e */ /* 0x000fe200000000ff */
[--C-:B------:R-:W-:Y:S02]  /*14c90*/  FFMA.FTZ R2, R142, c[0x0][0x2d0], -R140.reuse ;  /* 0x0000b4008e027a23 */ /* 0x100fe4000001088c */
[----:B------:R-:W-:Y:S04]  /*14ca0*/  FMUL.FTZ R0, R0, c[0x0][0x2d0] ;  /* 0x0000b40000007a20 */ /* 0x000fe80000410000 */
[----:B------:R2:W-:Y:S01]  /*14cb0*/  MUFU.EX2 R246, R2 ;  /* 0x0000000200f67308 */ /* 0x0005e20000000800 */
[C---:B---3--:R-:W-:Y:S02]  /*14cc0*/  FMUL.FTZ R4, R3.reuse, R120 ;  /* 0x0000007803047220 */ /* 0x048fe40000410000 */
        /* <DEDUP_REMOVED lines=9> */
[----:B------:R-:W-:Y:S02]  /*14d60*/  IMAD.MOV.U32 R120, RZ, RZ, R231 ;  /* 0x000000ffff787224 */ /* 0x000fe400078e00e7 */
[C---:B------:R-:W-:Y:S02]  /*14d70*/  FMUL.FTZ R32, R3.reuse, R88 ;  /* 0x0000005803207220 */ /* 0x040fe40000410000 */
[----:B------:R-:W-:Y:S02]  /*14d80*/  FMUL.FTZ R33, R3, R89 ;  /* 0x0000005903217220 */ /* 0x000fe40000410000 */
[----:B--2---:R-:W-:Y:S02]  /*14d90*/  FFMA.FTZ R2, R143, c[0x0][0x2d0], -R140 ;  /* 0x0000b4008f027a23 */ /* 0x004fe4000001088c */
[----:B------:R-:W-:Y:S02]  /*14da0*/  IMAD.MOV.U32 R121, RZ, RZ, R228 ;  /* 0x000000ffff797224 */ /* 0x000fe400078e00e4 */
[----:B------:R2:W4:Y:S01]  /*14db0*/  MUFU.EX2 R245, R2 ;  /* 0x0000000200f57308 */ /* 0x0005220000000800 */
[----:B------:R-:W-:Y:S02]  /*14dc0*/  IMAD.MOV.U32 R124, RZ, RZ, R166 ;  /* 0x000000ffff7c7224 */ /* 0x000fe400078e00a6 */
[C---:B------:R-:W-:Y:S02]  /*14dd0*/  FMUL.FTZ R40, R3.reuse, R96 ;  /* 0x0000006003287220 */ /* 0x040fe40000410000 */
[C---:B---3--:R-:W-:Y:S02]  /*14de0*/  FMUL.FTZ R6, R0.reuse, R122 ;  /* 0x0000007a00067220 */ /* 0x048fe40000410000 */
[C---:B------:R-:W-:Y:S02]  /*14df0*/  FMUL.FTZ R7, R0.reuse, R123 ;  /* 0x0000007b00077220 */ /* 0x040fe40000410000 */
[C---:B------:R-:W-:Y:S02]  /*14e00*/  FMUL.FTZ R51, R0.reuse, R103 ;  /* 0x0000006700337220 */ /* 0x040fe40000410000 */
[----:B------:R-:W-:Y:S02]  /*14e10*/  IMAD.MOV.U32 R103, RZ, RZ, R235 ;  /* 0x000000ffff677224 */ /* 0x000fe400078e00eb */
[C---:B------:R-:W-:Y:S01]  /*14e20*/  FMUL.FTZ R10, R0.reuse, R126 ;  /* 0x0000007e000a7220 */ /* 0x040fe20000410000 */
[C---:B------:R-:W-:Y:S05]  /*14e30*/  HMMA.16816.F32 R4, R116.reuse, R12, R4 ;  /* 0x0000000c7404723c */ /* 0x040fea0000001804 */
[----:B------:R-:W-:Y:S02]  /*14e40*/  FMUL.FTZ R11, R0, R127 ;  /* 0x0000007f000b7220 */ /* 0x000fe40000410000 */
[C---:B------:R-:W-:Y:S02]  /*14e50*/  FMUL.FTZ R12, R3.reuse, R68 ;  /* 0x00000044030c7220 */ /* 0x040fe40000410000 */
[----:B------:R-:W-:Y:S03]  /*14e60*/  FMUL.FTZ R13, R3, R69 ;  /* 0x00000045030d7220 */ /* 0x000fe60000410000 */
[C---:B------:R-:W-:Y:S03]  /*14e70*/  HMMA.16816.F32 R8, R116.reuse, R14, R8 ;  /* 0x0000000e7408723c */ /* 0x040fe60000001808 */
[--C-:B--2---:R-:W-:Y:S02]  /*14e80*/  FFMA.FTZ R2, R144, c[0x0][0x2d0], -R141.reuse ;  /* 0x0000b40090027a23 */ /* 0x104fe4000001088d */
[C---:B------:R-:W-:Y:S02]  /*14e90*/  FMUL.FTZ R18, R0.reuse, R74 ;  /* 0x0000004a00127220 */ /* 0x040fe40000410000 */
[----:B------:R2:W-:Y:S01]  /*14ea0*/  MUFU.EX2 R242, R2 ;  /* 0x0000000200f27308 */ /* 0x0005e20000000800 */
[C---:B------:R-:W-:Y:S04]  /*14eb0*/  FMUL.FTZ R14, R0.reuse, R70 ;  /* 0x00000046000e7220 */ /* 0x040fe80000410000 */
[C---:B------:R-:W-:Y:S02]  /*14ec0*/  FMUL.FTZ R15, R0.reuse, R71 ;  /* 0x00000047000f7220 */ /* 0x040fe40000410000 */
[----:B------:R-:W3:Y:S01]  /*14ed0*/  LDSM.16.MT88.4 R68, [R198+0x3800] ;  /* 0x00380000c644783b */ /* 0x000ee20000004200 */
[C---:B------:R-:W-:Y:S02]  /*14ee0*/  FMUL.FTZ R19, R0.reuse, R75 ;  /* 0x0000004b00137220 */ /* 0x040fe40000410000 */
[C---:B------:R-:W-:Y:S02]  /*14ef0*/  FMUL.FTZ R26, R0.reuse, R82 ;  /* 0x00000052001a7220 */ /* 0x040fe40000410000 */
[C---:B------:R-:W-:Y:S03]  /*14f00*/  HMMA.16816.F32 R12, R116.reuse, R20, R12 ;  /* 0x00000014740c723c */ /* 0x040fe6000000180c */
[----:B------:R-:W3:Y:S01]  /*14f10*/  LDSM.16.MT88.4 R72, [R197+0x3800] ;  /* 0x00380000c548783b */ /* 0x000ee20000004200 */
[C---:B------:R-:W-:Y:S02]  /*14f20*/  FMUL.FTZ R27, R0.reuse, R83 ;  /* 0x00000053001b7220 */ /* 0x040fe40000410000 */
[C---:B------:R-:W-:Y:S02]  /*14f30*/  FMUL.FTZ R34, R0.reuse, R90 ;  /* 0x0000005a00227220 */ /* 0x040fe40000410000 */
[C---:B------:R-:W-:Y:S03]  /*14f40*/  HMMA.16816.F32 R16, R116.reuse, R22, R16 ;  /* 0x000000167410723c */ /* 0x040fe60000001810 */
[----:B------:R-:W-:Y:S01]  /*14f50*/  LDSM.16.MT88.4 R80, [R196+0x800] ;  /* 0x00080000c450783b */ /* 0x000fe20000004200 */
[----:B--2---:R-:W-:Y:S02]  /*14f60*/  FFMA.FTZ R2, R145, c[0x0][0x2d0], -R141 ;  /* 0x0000b40091027a23 */ /* 0x004fe4000001088d */
[C---:B------:R-:W-:Y:S02]  /*14f70*/  FMUL.FTZ R20, R3.reuse, R76 ;  /* 0x0000004c03147220 */ /* 0x040fe40000410000 */
[----:B------:R2:W1:Y:S01]  /*14f80*/  MUFU.EX2 R241, R2 ;  /* 0x0000000200f17308 */ /* 0x0004620000000800 */
[C---:B------:R-:W-:Y:S03]  /*14f90*/  FMUL.FTZ R21, R3.reuse, R77 ;  /* 0x0000004d03157220 */ /* 0x040fe60000410000 */
[C---:B------:R-:W-:Y:S02]  /*14fa0*/  FMUL.FTZ R22, R0.reuse, R78 ;  /* 0x0000004e00167220 */ /* 0x040fe40000410000 */
[C---:B------:R-:W-:Y:S02]  /*14fb0*/  FMUL.FTZ R23, R0.reuse, R79 ;  /* 0x0000004f00177220 */ /* 0x040fe40000410000 */
[----:B------:R-:W1:Y:S01]  /*14fc0*/  LDSM.16.MT88.4 R76, [R195+0x800] ;  /* 0x00080000c34c783b */ /* 0x000e620000004200 */
[C---:B------:R-:W-:Y:S02]  /*14fd0*/  FMUL.FTZ R35, R0.reuse, R91 ;  /* 0x0000005b00237220 */ /* 0x040fe40000410000 */
[C---:B------:R-:W-:Y:S02]  /*14fe0*/  FMUL.FTZ R41, R3.reuse, R97 ;  /* 0x0000006103297220 */ /* 0x040fe40000410000 */
[C---:B------:R-:W-:Y:S03]  /*14ff0*/  HMMA.16816.F32 R20, R116.reuse, R28, R20 ;  /* 0x0000001c7414723c */ /* 0x040fe60000001814 */
[----:B------:R-:W-:Y:S01]  /*15000*/  LDSM.16.MT88.4 R88, [R197+0x800] ;  /* 0x00080000c558783b */ /* 0x000fe20000004200 */
[C---:B------:R-:W-:Y:S02]  /*15010*/  FMUL.FTZ R42, R0.reuse, R98 ;  /* 0x00000062002a7220 */ /* 0x040fe40000410000 */
[----:B------:R-:W-:Y:S02]  /*15020*/  FMUL.FTZ R43, R0, R99 ;  /* 0x00000063002b7220 */ /* 0x000fe40000410000 */
[C---:B------:R-:W-:Y:S03]  /*15030*/  HMMA.16816.F32 R24, R116.reuse, R30, R24 ;  /* 0x0000001e7418723c */ /* 0x040fe60000001818 */
[----:B------:R-:W5:Y:S01]  /*15040*/  LDL.LU R97, [R1+0x24] ;  /* 0x0000240001617983 */ /* 0x000f620000300800 */
[----:B--2---:R-:W-:Y:S02]  /*15050*/  FFMA.FTZ R2, R146, c[0x0][0x2d0], -R140 ;  /* 0x0000b40092027a23 */ /* 0x004fe4000001088c */
[C---:B------:R-:W-:Y:S01]  /*15060*/  FMUL.FTZ R28, R3.reuse, R84 ;  /* 0x00000054031c7220 */ /* 0x040fe20000410000 */
[----:B------:R-:W2:Y:S01]  /*15070*/  LDL.LU R96, [R1+0x20] ;  /* 0x0000200001607983 */ /* 0x000ea20000300800 */
[----:B------:R1:W-:Y:S01]  /*15080*/  MUFU.EX2 R240, R2 ;  /* 0x0000000200f07308 */ /* 0x0003e20000000800 */
[C---:B------:R-:W-:Y:S03]  /*15090*/  FMUL.FTZ R29, R3.reuse, R85 ;  /* 0x00000055031d7220 */ /* 0x040fe60000410000 */
[C---:B------:R-:W-:Y:S02]  /*150a0*/  FMUL.FTZ R30, R0.reuse, R86 ;  /* 0x00000056001e7220 */ /* 0x040fe40000410000 */
[C---:B------:R-:W-:Y:S02]  /*150b0*/  FMUL.FTZ R31, R0.reuse, R87 ;  /* 0x00000057001f7220 */ /* 0x040fe40000410000 */
[----:B------:R-:W3:Y:S01]  /*150c0*/  LDSM.16.MT88.4 R84, [R198+0x800] ;  /* 0x00080000c654783b */ /* 0x000ee20000004200 */
[----:B------:R-:W-:Y:S02]  /*150d0*/  IMAD.MOV.U32 R125, RZ, RZ, R58 ;  /* 0x000000ffff7d7224 */ /* 0x000fe400078e003a */
[C---:B------:R-:W-:Y:S02]  /*150e0*/  FMUL.FTZ R57, R3.reuse, R109 ;  /* 0x0000006d03397220 */ /* 0x040fe40000410000 */
[C---:B------:R-:W-:Y:S03]  /*150f0*/  HMMA.16816.F32 R28, R116.reuse, R36, R28 ;  /* 0x00000024741c723c */ /* 0x040fe6000000181c */
[C---:B------:R-:W-:Y:S02]  /*15100*/  FMUL.FTZ R58, R0.reuse, R110 ;  /* 0x0000006e003a7220 */ /* 0x040fe40000410000 */
[C---:B------:R-:W-:Y:S02]  /*15110*/  FMUL.FTZ R59, R0.reuse, R111 ;  /* 0x0000006f003b7220 */ /* 0x040fe40000410000 */
[----:B------:R-:W-:Y:S01]  /*15120*/  FMUL.FTZ R37, R3, R93 ;  /* 0x0000005d03257220 */ /* 0x000fe20000410000 */
[C---:B------:R-:W-:Y:S04]  /*15130*/  HMMA.16816.F32 R32, R116.reuse, R38, R32 ;  /* 0x000000267420723c */ /* 0x040fe80000001820 */
[----:B-1----:R-:W-:Y:S02]  /*15140*/  FFMA.FTZ R2, R147, c[0x0][0x2d0], -R140 ;  /* 0x0000b40093027a23 */ /* 0x002fe4000001088c */
[----:B------:R-:W-:Y:S02]  /*15150*/  IMAD.MOV.U32 R122, RZ, RZ, R226 ;  /* 0x000000ffff7a7224 */ /* 0x000fe400078e00e2 */
[----:B------:R1:W-:Y:S01]  /*15160*/  MUFU.EX2 R239, R2 ;  /* 0x0000000200ef7308 */ /* 0x0003e20000000800 */
[C---:B------:R-:W-:Y:S03]  /*15170*/  FMUL.FTZ R39, R0.reuse, R95 ;  /* 0x0000005f00277220 */ /* 0x040fe60000410000 */
[----:B------:R-:W-:Y:S02]  /*15180*/  FMUL.FTZ R38, R0, R94 ;  /* 0x0000005e00267220 */ /* 0x000fe40000410000 */
[C---:B------:R-:W-:Y:S02]  /*15190*/  FMUL.FTZ R36, R3.reuse, R92 ;  /* 0x0000005c03247220 */ /* 0x040fe40000410000 */
[----:B------:R-:W-:Y:S02]  /*151a0*/  IMAD.MOV.U32 R123, RZ, RZ, R223 ;  /* 0x000000ffff7b7224 */ /* 0x000fe400078e00df */
[C---:B------:R-:W-:Y:S02]  /*151b0*/  FMUL.FTZ R48, R3.reuse, R100 ;  /* 0x0000006403307220 */ /* 0x040fe40000410000 */
[----:B------:R-:W-:Y:S01]  /*151c0*/  IMAD.MOV.U32 R100, RZ, RZ, R122 ;  /* 0x000000ffff647224 */ /* 0x000fe200078e007a */
[C---:B------:R-:W-:Y:S03]  /*151d0*/  HMMA.16816.F32 R36, R116.reuse, R44, R36 ;  /* 0x0000002c7424723c */ /* 0x040fe60000001824 */
[C---:B------:R-:W-:Y:S02]  /*151e0*/  FMUL.FTZ R49, R3.reuse, R101 ;  /* 0x0000006503317220 */ /* 0x040fe40000410000 */
[----:B------:R-:W-:Y:S02]  /*151f0*/  IMAD.MOV.U32 R101, RZ, RZ, R123 ;  /* 0x000000ffff657224 */ /* 0x000fe400078e007b */
[C---:B------:R-:W-:Y:S01]  /*15200*/  FMUL.FTZ R45, R3.reuse, R129 ;  /* 0x00000081032d7220 */ /* 0x040fe20000410000 */
[C---:B------:R-:W-:Y:S04]  /*15210*/  HMMA.16816.F32 R40, R116.reuse, R46, R40 ;  /* 0x0000002e7428723c */ /* 0x040fe80000001828 */
[--C-:B-1----:R-:W-:Y:S02]  /*15220*/  FFMA.FTZ R2, R148, c[0x0][0x2d0], -R141.reuse ;  /* 0x0000b40094027a23 */ /* 0x102fe4000001088d */
[C---:B------:R-:W-:Y:S02]  /*15230*/  FMUL.FTZ R44, R3.reuse, R128 ;  /* 0x00000080032c7220 */ /* 0x040fe40000410000 */
[----:B------:R1:W-:Y:S01]  /*15240*/  MUFU.EX2 R235, R2 ;  /* 0x0000000200eb7308 */ /* 0x0003e20000000800 */
[C---:B------:R-:W-:Y:S03]  /*15250*/  FMUL.FTZ R47, R0.reuse, R131 ;  /* 0x00000083002f7220 */ /* 0x040fe60000410000 */
[C---:B------:R-:W-:Y:S02]  /*15260*/  FMUL.FTZ R46, R0.reuse, R130 ;  /* 0x00000082002e7220 */ /* 0x040fe40000410000 */
[C---:B------:R-:W-:Y:S02]  /*15270*/  FMUL.FTZ R50, R0.reuse, R102 ;  /* 0x0000006600327220 */ /* 0x040fe40000410000 */
[----:B------:R-:W-:Y:S02]  /*15280*/  IMAD.MOV.U32 R102, RZ, RZ, R124 ;  /* 0x000000ffff667224 */ /* 0x000fe400078e007c */
[C---:B------:R-:W-:Y:S01]  /*15290*/  FMUL.FTZ R60, R3.reuse, R60 ;  /* 0x0000003c033c7220 */ /* 0x040fe20000410000 */
[C---:B------:R-:W-:Y:S03]  /*152a0*/  HMMA.16816.F32 R44, R116.reuse, R52, R44 ;  /* 0x00000034742c723c */ /* 0x040fe6000000182c */
[C---:B------:R-:W-:Y:S02]  /*152b0*/  FMUL.FTZ R61, R3.reuse, R61 ;  /* 0x0000003d033d7220 */ /* 0x040fe40000410000 */
[C---:B------:R-:W-:Y:S02]  /*152c0*/  FMUL.FTZ R62, R0.reuse, R62 ;  /* 0x0000003e003e7220 */ /* 0x040fe40000410000 */
[C---:B------:R-:W-:Y:S01]  /*152d0*/  FMUL.FTZ R53, R3.reuse, R105 ;  /* 0x0000006903357220 */ /* 0x040fe20000410000 */
[C---:B------:R-:W-:Y:S04]  /*152e0*/  HMMA.16816.F32 R48, R116.reuse, R54, R48 ;  /* 0x000000367430723c */ /* 0x040fe80000001830 */
[----:B------:R-:W-:Y:S02]  /*152f0*/  FMUL.FTZ R52, R3, R104 ;  /* 0x0000006803347220 */ /* 0x000fe40000410000 */
[--C-:B-1----:R-:W-:Y:S02]  /*15300*/  FFMA.FTZ R2, R149, c[0x0][0x2d0], -R141.reuse ;  /* 0x0000b40095027a23 */ /* 0x102fe4000001088d */
[C---:B------:R-:W-:Y:S02]  /*15310*/  FMUL.FTZ R55, R0.reuse, R107 ;  /* 0x0000006b00377220 */ /* 0x040fe40000410000 */
[----:B------:R1:W1:Y:S02]  /*15320*/  MUFU.EX2 R108, R2 ;  /* 0x00000002006c7308 */ /* 0x0002640000000800 */
[C---:B------:R-:W-:Y:S02]  /*15330*/  FMUL.FTZ R54, R0.reuse, R106 ;  /* 0x0000006a00367220 */ /* 0x040fe40000410000 */
[C---:B------:R-:W-:Y:S02]  /*15340*/  FMUL.FTZ R63, R0.reuse, R63 ;  /* 0x0000003f003f7220 */ /* 0x040fe40000410000 */
[C---:B------:R-:W-:Y:S02]  /*15350*/  FMUL.FTZ R64, R3.reuse, R64 ;  /* 0x0000004003407220 */ /* 0x040fe40000410000 */
[----:B------:R-:W-:Y:S01]  /*15360*/  FMUL.FTZ R65, R3, R65 ;  /* 0x0000004103417220 */ /* 0x000fe20000410000 */
[C---:B---3--:R-:W-:Y:S03]  /*15370*/  HMMA.16816.F32 R52, R116.reuse, R68, R52 ;  /* 0x000000447434723c */ /* 0x048fe60000001834 */
[C---:B------:R-:W-:Y:S02]  /*15380*/  FMUL.FTZ R66, R0.reuse, R66 ;  /* 0x0000004200427220 */ /* 0x040fe40000410000 */
[----:B------:R-:W-:Y:S02]  /*15390*/  FMUL.FTZ R67, R0, R67 ;  /* 0x0000004300437220 */ /* 0x000fe40000410000 */
[----:B----4-:R-:W-:Y:S01]  /*153a0*/  F2FP.PACK_AB R68, R245, R246 ;  /* 0x000000f6f544723e */ /* 0x010fe200000000ff */
[C---:B------:R-:W-:Y:S04]  /*153b0*/  HMMA.16816.F32 R56, R116.reuse, R70, R56 ;  /* 0x000000467438723c */ /* 0x040fe80000001838 */
[----:B------:R-:W-:Y:S01]  /*153c0*/  F2FP.PACK_AB R69, R241, R242 ;  /* 0x000000f2f145723e */ /* 0x000fe200000000ff */
[--C-:B-1----:R-:W-:Y:S03]  /*153d0*/  FFMA.FTZ R2, R150, c[0x0][0x2d0], -R140.reuse ;  /* 0x0000b40096027a23 */ /* 0x102fe6000001088c */
[C---:B------:R-:W-:Y:S01]  /*153e0*/  HMMA.16816.F32 R60, R116.reuse, R72, R60 ;  /* 0x00000048743c723c */ /* 0x040fe2000000183c */
[----:B------:R1:W-:Y:S03]  /*153f0*/  MUFU.EX2 R231, R2 ;  /* 0x0000000200e77308 */ /* 0x0003e60000000800 */
[----:B------:R-:W-:Y:S02]  /*15400*/  F2FP.PACK_AB R71, R108, R235 ;  /* 0x000000eb6c47723e */ /* 0x000fe400000000ff */
[----:B------:R-:W-:Y:S02]  /*15410*/  F2FP.PACK_AB R70, R239, R240 ;  /* 0x000000f0ef46723e */ /* 0x000fe400000000ff */
[----:B------:R-:W-:Y:S01]  /*15420*/  HMMA.16816.F32 R64, R116, R74, R64 ;  /* 0x0000004a7440723c */ /* 0x000fe20000001840 */
[----:B------:R-:W3:Y:S07]  /*15430*/  LDSM.16.MT88.4 R72, [R195+0x4000] ;  /* 0x00400000c348783b */ /* 0x000eee0000004200 */
[C---:B------:R-:W-:Y:S08]  /*15440*/  HMMA.16816.F32 R4, R68.reuse, R76, R4 ;  /* 0x0000004c4404723c */ /* 0x040ff00000001804 */
[C---:B------:R-:W-:Y:S01]  /*15450*/  HMMA.16816.F32 R8, R68.reuse, R78, R8 ;  /* 0x0000004e4408723c */ /* 0x040fe20000001808 */
[----:B------:R-:W4:Y:S03]  /*15460*/  LDSM.16.MT88.4 R76, [R196+0x4000] ;  /* 0x00400000c44c783b */ /* 0x000f260000004200 */
[--C-:B-1----:R-:W-:Y:S04]  /*15470*/  FFMA.FTZ R2, R151, c[0x0][0x2d0], -R140.reuse ;  /* 0x0000b40097027a23 */ /* 0x102fe8000001088c */
[C---:B------:R-:W-:Y:S01]  /*15480*/  HMMA.16816.F32 R12, R68.reuse, R80, R12 ;  /* 0x00000050440c723c */ /* 0x040fe2000000180c */
[----:B------:R1:W1:Y:S07]  /*15490*/  MUFU.EX2 R95, R2 ;  /* 0x00000002005f7308 */ /* 0x00026e0000000800 */
[C---:B------:R-:W-:Y:S01]  /*154a0*/  HMMA.16816.F32 R16, R68.reuse, R82, R16 ;  /* 0x000000524410723c */ /* 0x040fe20000001810 */
[----:B------:R-:W4:Y:S07]  /*154b0*/  LDSM.16.MT88.4 R80, [R198+0x4000] ;  /* 0x00400000c650783b */ /* 0x000f2e0000004200 */
[C---:B------:R-:W-:Y:S08]  /*154c0*/  HMMA.16816.F32 R20, R68.reuse, R84, R20 ;  /* 0x000000544414723c */ /* 0x040ff00000001814 */
[C---:B------:R-:W-:Y:S01]  /*154d0*/  HMMA.16816.F32 R24, R68.reuse, R86, R24 ;  /* 0x000000564418723c */ /* 0x040fe20000001818 */
[----:B------:R-:W4:Y:S03]  /*154e0*/  LDSM.16.MT88.4 R84, [R197+0x4000] ;  /* 0x00400000c554783b */ /* 0x000f260000004200 */
[--C-:B-1----:R-:W-:Y:S04]  /*154f0*/  FFMA.FTZ R2, R152, c[0x0][0x2d0], -R141.reuse ;  /* 0x0000b40098027a23 */ /* 0x102fe8000001088d */
[C---:B------:R-:W-:Y:S01]  /*15500*/  HMMA.16816.F32 R28, R68.reuse, R88, R28 ;  /* 0x00000058441c723c */ /* 0x040fe2000000181c */
[----:B------:R1:W-:Y:S07]  /*15510*/  MUFU.EX2 R93, R2 ;  /* 0x00000002005d7308 */ /* 0x0003ee0000000800 */
[C---:B------:R-:W-:Y:S01]  /*15520*/  HMMA.16816.F32 R32, R68.reuse, R90, R32 ;  /* 0x0000005a4420723c */ /* 0x040fe20000001820 */
[----:B------:R-:W-:Y:S07]  /*15530*/  LDSM.16.MT88.4 R88, [R196+0x1000] ;  /* 0x00100000c458783b */ /* 0x000fee0000004200 */
[C---:B---3--:R-:W-:Y:S08]  /*15540*/  HMMA.16816.F32 R36, R68.reuse, R72, R36 ;  /* 0x000000484424723c */ /* 0x048ff00000001824 */
[C---:B------:R-:W-:Y:S01]  /*15550*/  HMMA.16816.F32 R40, R68.reuse, R74, R40 ;  /* 0x0000004a4428723c */ /* 0x040fe20000001828 */
[----:B------:R-:W3:Y:S03]  /*15560*/  LDSM.16.MT88.4 R72, [R195+0x1000] ;  /* 0x00100000c348783b */ /* 0x000ee60000004200 */
[--C-:B-1----:R-:W-:Y:S04]  /*15570*/  FFMA.FTZ R2, R153, c[0x0][0x2d0], -R141.reuse ;  /* 0x0000b40099027a23 */ /* 0x102fe8000001088d */
[C---:B----4-:R-:W-:Y:S01]  /*15580*/  HMMA.16816.F32 R44, R68.reuse, R76, R44 ;  /* 0x0000004c442c723c */ /* 0x050fe2000000182c */
[----:B------:R1:W4:Y:S07]  /*15590*/  MUFU.EX2 R94, R2 ;  /* 0x00000002005e7308 */ /* 0x00032e0000000800 */
[C---:B------:R-:W-:Y:S01]  /*155a0*/  HMMA.16816.F32 R48, R68.reuse, R78, R48 ;  /* 0x0000004e4430723c */ /* 0x040fe20000001830 */
[----:B------:R-:W2:Y:S07]  /*155b0*/  LDSM.16.MT88.4 R76, [R198+0x1000] ;  /* 0x00100000c64c783b */ /* 0x000eae0000004200 */
[C---:B------:R-:W-:Y:S08]  /*155c0*/  HMMA.16816.F32 R52, R68.reuse, R80, R52 ;  /* 0x000000504434723c */ /* 0x040ff00000001834 */
[C---:B------:R-:W-:Y:S01]  /*155d0*/  HMMA.16816.F32 R56, R68.reuse, R82, R56 ;  /* 0x000000524438723c */ /* 0x040fe20000001838 */
[----:B------:R-:W2:Y:S03]  /*155e0*/  LDSM.16.MT88.4 R80, [R197+0x1000] ;  /* 0x00100000c550783b */ /* 0x000ea60000004200 */
[--C-:B-1----:R-:W-:Y:S04]  /*155f0*/  FFMA.FTZ R2, R154, c[0x0][0x2d0], -R140.reuse ;  /* 0x0000b4009a027a23 */ /* 0x102fe8000001088c */
[C---:B------:R-:W-:Y:S01]  /*15600*/  HMMA.16816.F32 R60, R68.reuse, R84, R60 ;  /* 0x00000054443c723c */ /* 0x040fe2000000183c */
[----:B------:R1:W-:Y:S07]  /*15610*/  MUFU.EX2 R228, R2 ;  /* 0x0000000200e47308 */ /* 0x0003ee0000000800 */
[----:B------:R-:W-:Y:S01]  /*15620*/  HMMA.16816.F32 R64, R68, R86, R64 ;  /* 0x000000564440723c */ /* 0x000fe20000001840 */
[----:B------:R-:W-:Y:S06]  /*15630*/  LDSM.16.MT88.4 R84, [R196+0x4800] ;  /* 0x00480000c454783b */ /* 0x000fec0000004200 */
[----:B------:R-:W-:Y:S02]  /*15640*/  F2FP.PACK_AB R68, R95, R231 ;  /* 0x000000e75f44723e */ /* 0x000fe400000000ff */
[----:B----4-:R-:W-:Y:S03]  /*15650*/  F2FP.PACK_AB R69, R94, R93 ;  /* 0x0000005d5e45723e */ /* 0x010fe600000000ff */
[----:B-1----:R-:W-:Y:S04]  /*15660*/  FFMA.FTZ R2, R155, c[0x0][0x2d0], -R140 ;  /* 0x0000b4009b027a23 */ /* 0x002fe8000001088c */
[----:B------:R1:W4:Y:S02]  /*15670*/  MUFU.EX2 R226, R2 ;  /* 0x0000000200e27308 */ /* 0x0003240000000800 */
[----:B-1----:R-:W-:Y:S01]  /*15680*/  FFMA.FTZ R2, R156, c[0x0][0x2d0], -R141 ;  /* 0x0000b4009c027a23 */ /* 0x002fe2000001088d */
[----:B----4-:R-:W-:Y:S01]  /*15690*/  F2FP.PACK_AB R70, R226, R228 ;  /* 0x000000e4e246723e */ /* 0x010fe200000000ff */
[----:B-----5:R-:W-:Y:S06]  /*156a0*/  FFMA.FTZ R0, R0, R97, R121 ;  /* 0x0000006100007223 */ /* 0x020fec0000010079 */
[----:B------:R1:W4:Y:S01]  /*156b0*/  MUFU.EX2 R92, R2 ;  /* 0x00000002005c7308 */ /* 0x0003220000000800 */
[----:B--2---:R-:W-:Y:S02]  /*156c0*/  FFMA.FTZ R3, R3, R96, R252 ;  /* 0x0000006003037223 */ /* 0x004fe400000100fc */
[----:B------:R-:W-:Y:S01]  /*156d0*/  LDSM.16.MT88.4 R96, [R195+0x6800] ;  /* 0x00680000c360783b */ /* 0x000fe20000004200 */
[----:B------:R-:W-:Y:S04]  /*156e0*/  FADD.FTZ R0, R120, R0 ;  /* 0x0000000078007221 */ /* 0x000fe80000010000 */
[----:B------:R-:W-:Y:S04]  /*156f0*/  FADD.FTZ R0, R103, R0 ;  /* 0x0000000067007221 */ /* 0x000fe80000010000 */
[----:B------:R-:W-:Y:S04]  /*15700*/  FADD.FTZ R0, R101, R0 ;  /* 0x0000000065007221 */ /* 0x000fe80000010000 */
[----:B------:R-:W-:Y:S04]  /*15710*/  FADD.FTZ R0, R242, R0 ;  /* 0x00000000f2007221 */ /* 0x000fe80000010000 */
[----:B------:R-:W-:Y:S02]  /*15720*/  FADD.FTZ R0, R241, R0 ;  /* 0x00000000f1007221 */ /* 0x000fe40000010000 */
[--C-:B-1----:R-:W-:Y:S02]  /*15730*/  FFMA.FTZ R2, R157, c[0x0][0x2d0], -R141.reuse ;  /* 0x0000b4009d027a23 */ /* 0x102fe4000001088d */
[----:B------:R-:W-:Y:S02]  /*15740*/  FADD.FTZ R0, R235, R0 ;  /* 0x00000000eb007221 */ /* 0x000fe40000010000 */
[----:B------:R1:W2:Y:S02]  /*15750*/  MUFU.EX2 R223, R2 ;  /* 0x0000000200df7308 */ /* 0x0002a40000000800 */
[----:B------:R-:W-:Y:S02]  /*15760*/  FADD.FTZ R0, R108, R0 ;  /* 0x000000006c007221 */ /* 0x000fe40000010000 */
[----:B------:R-:W-:Y:S02]  /*15770*/  LDSM.16.MT88.4 R108, [R198+0x6800] ;  /* 0x00680000c66c783b */ /* 0x000fe40000004200 */
[----:B------:R-:W-:Y:S04]  /*15780*/  FADD.FTZ R0, R93, R0 ;  /* 0x000000005d007221 */ /* 0x000fe80000010000 */
[----:B------:R-:W-:Y:S04]  /*15790*/  FADD.FTZ R0, R94, R0 ;  /* 0x000000005e007221 */ /* 0x000fe80000010000 */
[----:B----4-:R-:W-:Y:S02]  /*157a0*/  FADD.FTZ R0, R92, R0 ;  /* 0x000000005c007221 */ /* 0x010fe40000010000 */
[----:B-1----:R-:W-:Y:S01]  /*157b0*/  FFMA.FTZ R2, R158, c[0x0][0x2d0], -R140 ;  /* 0x0000b4009e027a23 */ /* 0x002fe2000001088c */
[C---:B--2---:R-:W-:Y:S01]  /*157c0*/  F2FP.PACK_AB R71, R223.reuse, R92 ;  /* 0x0000005cdf47723e */ /* 0x044fe200000000ff */
[----:B------:R-:W-:Y:S02]  /*157d0*/  FADD.FTZ R0, R223, R0 ;  /* 0x00000000df007221 */ /* 0x000fe40000010000 */
[----:B------:R1:W-:Y:S04]  /*157e0*/  MUFU.EX2 R166, R2 ;  /* 0x0000000200a67308 */ /* 0x0003e80000000800 */
[C---:B---3--:R-:W-:Y:S08]  /*157f0*/  HMMA.16816.F32 R4, R68.reuse, R72, R4 ;  /* 0x000000484404723c */ /* 0x048ff00000001804 */
[C---:B------:R-:W-:Y:S01]  /*15800*/  HMMA.16816.F32 R8, R68.reuse, R74, R8 ;  /* 0x0000004a4408723c */ /* 0x040fe20000001808 */
[----:B------:R-:W2:Y:S07]  /*15810*/  LDSM.16.MT88.4 R72, [R195+0x4800] ;  /* 0x00480000c348783b */ /* 0x000eae0000004200 */
[C---:B------:R-:W-:Y:S04]  /*15820*/  HMMA.16816.F32 R12, R68.reuse, R88, R12 ;  /* 0x00000058440c723c */ /* 0x040fe8000000180c */
[----:B-1----:R-:W-:Y:S04]  /*15830*/  FFMA.FTZ R2, R159, c[0x0][0x2d0], -R140 ;  /* 0x0000b4009f027a23 */ /* 0x002fe8000001088c */
[C---:B------:R-:W-:Y:S01]  /*15840*/  HMMA.16816.F32 R16, R68.reuse, R90, R16 ;  /* 0x0000005a4410723c */ /* 0x040fe20000001810 */
[----:B------:R1:W-:Y:S01]  /*15850*/  MUFU.EX2 R131, R2 ;  /* 0x0000000200837308 */ /* 0x0003e20000000800 */
[----:B------:R-:W-:Y:S06]  /*15860*/  LDSM.16.MT88.4 R88, [R196+0x1800] ;  /* 0x00180000c458783b */ /* 0x000fec0000004200 */
[C---:B------:R-:W-:Y:S08]  /*15870*/  HMMA.16816.F32 R20, R68.reuse, R76, R20 ;  /* 0x0000004c4414723c */ /* 0x040ff00000001814 */
[C---:B------:R-:W-:Y:S01]  /*15880*/  HMMA.16816.F32 R24, R68.reuse, R78, R24 ;  /* 0x0000004e4418723c */ /* 0x040fe20000001818 */
[----:B------:R-:W3:Y:S07]  /*15890*/  LDSM.16.MT88.4 R76, [R198+0x4800] ;  /* 0x00480000c64c783b */ /* 0x000eee0000004200 */
[C---:B------:R-:W-:Y:S04]  /*158a0*/  HMMA.16816.F32 R28, R68.reuse, R80, R28 ;  /* 0x00000050441c723c */ /* 0x040fe8000000181c */
[--C-:B-1----:R-:W-:Y:S04]  /*158b0*/  FFMA.FTZ R2, R160, c[0x0][0x2d0], -R141.reuse ;  /* 0x0000b400a0027a23 */ /* 0x102fe8000001088d */
[C---:B------:R-:W-:Y:S01]  /*158c0*/  HMMA.16816.F32 R32, R68.reuse, R82, R32 ;  /* 0x000000524420723c */ /* 0x040fe20000001820 */
[----:B------:R1:W4:Y:S01]  /*158d0*/  MUFU.EX2 R129, R2 ;  /* 0x0000000200817308 */ /* 0x0003220000000800 */
[----:B------:R-:W5:Y:S06]  /*158e0*/  LDSM.16.MT88.4 R80, [R197+0x4800] ;  /* 0x00480000c550783b */ /* 0x000f6c0000004200 */
[C---:B--2---:R-:W-:Y:S08]  /*158f0*/  HMMA.16816.F32 R36, R68.reuse, R72, R36 ;  /* 0x000000484424723c */ /* 0x044ff00000001824 */
[C---:B------:R-:W-:Y:S01]  /*15900*/  HMMA.16816.F32 R40, R68.reuse, R74, R40 ;  /* 0x0000004a4428723c */ /* 0x040fe20000001828 */
[----:B------:R-:W2:Y:S07]  /*15910*/  LDSM.16.MT88.4 R72, [R195+0x1800] ;  /* 0x00180000c348783b */ /* 0x000eae0000004200 */
[C---:B------:R-:W-:Y:S04]  /*15920*/  HMMA.16816.F32 R44, R68.reuse, R84, R44 ;  /* 0x00000054442c723c */ /* 0x040fe8000000182c */
[--C-:B-1----:R-:W-:Y:S02]  /*15930*/  FFMA.FTZ R2, R162, c[0x0][0x2d0], -R141.reuse ;  /* 0x0000b400a2027a23 */ /* 0x102fe4000001088d */
[----:B----4-:R-:W-:Y:S02]  /*15940*/  FADD.FTZ R0, R129, R0 ;  /* 0x0000000081007221 */ /* 0x010fe40000010000 */
        /* <DEDUP_REMOVED lines=8> */
[C---:B----4-:R-:W-:Y:S02]  /*159d0*/  FADD.FTZ R0, R130.reuse, R0 ;  /* 0x0000000082007221 */ /* 0x050fe40000010000 */
[----:B------:R-:W-:Y:S01]  /*159e0*/  HMMA.16816.F32 R64, R68, R82, R64 ;  /* 0x000000524440723c */ /* 0x000fe20000001840 */
[----:B------:R1:W-:Y:S01]  /*159f0*/  MUFU.EX2 R162, R2 ;  /* 0x0000000200a27308 */ /* 0x0003e20000000800 */
[----:B------:R-:W-:Y:S05]  /*15a00*/  LDSM.16.MT88.4 R80, [R196+0x5000] ;  /* 0x00500000c450783b */ /* 0x000fea0000004200 */
[----:B------:R-:W-:Y:S02]  /*15a10*/  F2FP.PACK_AB R68, R131, R166 ;  /* 0x000000a68344723e */ /* 0x000fe400000000ff */
[----:B------:R-:W-:Y:S03]  /*15a20*/  F2FP.PACK_AB R69, R130, R129 ;  /* 0x000000818245723e */ /* 0x000fe600000000ff */
[----:B-1----:R-:W-:Y:S04]  /*15a30*/  FFMA.FTZ R2, R163, c[0x0][0x2d0], -R140 ;  /* 0x0000b400a3027a23 */ /* 0x002fe8000001088c */
[----:B------:R1:W4:Y:S02]  /*15a40*/  MUFU.EX2 R161, R2 ;  /* 0x0000000200a17308 */ /* 0x0003240000000800 */
[--C-:B-1----:R-:W-:Y:S01]  /*15a50*/  FFMA.FTZ R2, R164, c[0x0][0x2d0], -R141.reuse ;  /* 0x0000b400a4027a23 */ /* 0x102fe2000001088d */
[----:B----4-:R-:W-:Y:S07]  /*15a60*/  F2FP.PACK_AB R70, R161, R162 ;  /* 0x000000a2a146723e */ /* 0x010fee00000000ff */
[----:B------:R1:W4:Y:S02]  /*15a70*/  MUFU.EX2 R128, R2 ;  /* 0x0000000200807308 */ /* 0x0003240000000800 */
[--C-:B-1----:R-:W-:Y:S02]  /*15a80*/  FFMA.FTZ R2, R165, c[0x0][0x2d0], -R141.reuse ;  /* 0x0000b400a5027a23 */ /* 0x102fe4000001088d */
[----:B----4-:R-:W-:Y:S06]  /*15a90*/  FADD.FTZ R0, R128, R0 ;  /* 0x0000000080007221 */ /* 0x010fec0000010000 */
[----:B------:R1:W4:Y:S02]  /*15aa0*/  MUFU.EX2 R160, R2 ;  /* 0x0000000200a07308 */ /* 0x0003240000000800 */
[----:B-1----:R-:W-:Y:S01]  /*15ab0*/  FFMA.FTZ R2, R167, c[0x0][0x2d0], -R140 ;  /* 0x0000b400a7027a23 */ /* 0x002fe2000001088c */
[C---:B----4-:R-:W-:Y:S01]  /*15ac0*/  F2FP.PACK_AB R71, R160.reuse, R128 ;  /* 0x00000080a047723e */ /* 0x050fe200000000ff */
[----:B------:R-:W-:Y:S06]  /*15ad0*/  FADD.FTZ R0, R160, R0 ;  /* 0x00000000a0007221 */ /* 0x000fec0000010000 */
[----:B------:R1:W-:Y:S01]  /*15ae0*/  MUFU.EX2 R159, R2 ;  /* 0x00000002009f7308 */ /* 0x0003e20000000800 */
[C---:B--2---:R-:W-:Y:S08]  /*15af0*/  HMMA.16816.F32 R4, R68.reuse, R72, R4 ;  /* 0x000000484404723c */ /* 0x044ff00000001804 */
[C---:B------:R-:W-:Y:S01]  /*15b00*/  HMMA.16816.F32 R8, R68.reuse, R74, R8 ;  /* 0x0000004a4408723c */ /* 0x040fe20000001808 */
[----:B------:R-:W2:Y:S07]  /*15b10*/  LDSM.16.MT88.4 R72, [R195+0x5000] ;  /* 0x00500000c348783b */ /* 0x000eae0000004200 */
[C---:B------:R-:W-:Y:S04]  /*15b20*/  HMMA.16816.F32 R12, R68.reuse, R88, R12 ;  /* 0x00000058440c723c */ /* 0x040fe8000000180c */
[----:B-1----:R-:W-:Y:S01]  /*15b30*/  FFMA.FTZ R2, R217, c[0x0][0x2d0], -R140 ;  /* 0x0000b400d9027a23 */ /* 0x002fe2000001088c */
[----:B------:R-:W-:Y:S03]  /*15b40*/  IADD3 R217, R214, -0x1, RZ ;  /* 0xffffffffd6d97810 */ /* 0x000fe60007ffe0ff */
[C---:B------:R-:W-:Y:S01]  /*15b50*/  HMMA.16816.F32 R16, R68.reuse, R90, R16 ;  /* 0x0000005a4410723c */ /* 0x040fe20000001810 */
[----:B------:R1:W-:Y:S01]  /*15b60*/  MUFU.EX2 R107, R2 ;  /* 0x00000002006b7308 */ /* 0x0003e20000000800 */
[----:B------:R-:W-:Y:S06]  /*15b70*/  LDSM.16.MT88.4 R88, [R197+0x5000] ;  /* 0x00500000c558783b */ /* 0x000fec0000004200 */
[C---:B------:R-:W-:Y:S08]  /*15b80*/  HMMA.16816.F32 R20, R68.reuse, R84, R20 ;  /* 0x000000544414723c */ /* 0x040ff00000001814 */
[C---:B------:R-:W-:Y:S01]  /*15b90*/  HMMA.16816.F32 R24, R68.reuse, R86, R24 ;  /* 0x000000564418723c */ /* 0x040fe20000001818 */
[----:B------:R-:W4:Y:S07]  /*15ba0*/  LDSM.16.MT88.4 R84, [R198+0x5000] ;  /* 0x00500000c654783b */ /* 0x000f2e0000004200 */
[C---:B---3--:R-:W-:Y:S04]  /*15bb0*/  HMMA.16816.F32 R28, R68.reuse, R76, R28 ;  /* 0x0000004c441c723c */ /* 0x048fe8000000181c */
[--C-:B-1----:R-:W-:Y:S04]  /*15bc0*/  FFMA.FTZ R2, R219, c[0x0][0x2d0], -R141.reuse ;  /* 0x0000b400db027a23 */ /* 0x102fe8000001088d */
[C---:B------:R-:W-:Y:S01]  /*15bd0*/  HMMA.16816.F32 R32, R68.reuse, R78, R32 ;  /* 0x0000004e4420723c */ /* 0x040fe20000001820 */
[----:B------:R1:W3:Y:S01]  /*15be0*/  MUFU.EX2 R106, R2 ;  /* 0x00000002006a7308 */ /* 0x0002e20000000800 */
[----:B------:R-:W-:Y:S06]  /*15bf0*/  LDSM.16.MT88.4 R76, [R196+0x2000] ;  /* 0x00200000c44c783b */ /* 0x000fec0000004200 */
[C---:B--2---:R-:W-:Y:S08]  /*15c00*/  HMMA.16816.F32 R36, R68.reuse, R72, R36 ;  /* 0x000000484424723c */ /* 0x044ff00000001824 */
[C---:B------:R-:W-:Y:S01]  /*15c10*/  HMMA.16816.F32 R40, R68.reuse, R74, R40 ;  /* 0x0000004a4428723c */ /* 0x040fe20000001828 */
[----:B------:R-:W2:Y:S07]  /*15c20*/  LDSM.16.MT88.4 R72, [R195+0x2000] ;  /* 0x00200000c348783b */ /* 0x000eae0000004200 */
[C---:B------:R-:W-:Y:S04]  /*15c30*/  HMMA.16816.F32 R44, R68.reuse, R80, R44 ;  /* 0x00000050442c723c */ /* 0x040fe8000000182c */
[--C-:B-1----:R-:W-:Y:S02]  /*15c40*/  FFMA.FTZ R2, R220, c[0x0][0x2d0], -R141.reuse ;  /* 0x0000b400dc027a23 */ /* 0x102fe4000001088d */
[----:B---3--:R-:W-:Y:S02]  /*15c50*/  FADD.FTZ R0, R106, R0 ;  /* 0x000000006a007221 */ /* 0x008fe40000010000 */
[C---:B------:R-:W-:Y:S01]  /*15c60*/  HMMA.16816.F32 R48, R68.reuse, R82, R48 ;  /* 0x000000524430723c */ /* 0x040fe20000001830 */
[----:B------:R1:W3:Y:S01]  /*15c70*/  MUFU.EX2 R105, R2 ;  /* 0x0000000200697308 */ /* 0x0002e20000000800 */
[----:B------:R-:W5:Y:S06]  /*15c80*/  LDSM.16.MT88.4 R80, [R198+0x2000] ;  /* 0x00200000c650783b */ /* 0x000f6c0000004200 */
[C---:B----4-:R-:W-:Y:S08]  /*15c90*/  HMMA.16816.F32 R52, R68.reuse, R84, R52 ;  /* 0x000000544434723c */ /* 0x050ff00000001834 */
[C---:B------:R-:W-:Y:S01]  /*15ca0*/  HMMA.16816.F32 R56, R68.reuse, R86, R56 ;  /* 0x000000564438723c */ /* 0x040fe20000001838 */
[----:B------:R-:W4:Y:S07]  /*15cb0*/  LDSM.16.MT88.4 R84, [R197+0x2000] ;  /* 0x00200000c554783b */ /* 0x000f2e0000004200 */
[C---:B------:R-:W-:Y:S04]  /*15cc0*/  HMMA.16816.F32 R60, R68.reuse, R88, R60 ;  /* 0x00000058443c723c */ /* 0x040fe8000000183c */
[----:B-1----:R-:W-:Y:S02]  /*15cd0*/  FFMA.FTZ R2, R221, c[0x0][0x2d0], -R140 ;  /* 0x0000b400dd027a23 */ /* 0x002fe4000001088c */
[----:B---3--:R-:W-:Y:S02]  /*15ce0*/  FADD.FTZ R0, R105, R0 ;  /* 0x0000000069007221 */ /* 0x008fe40000010000 */
[----:B------:R-:W-:Y:S01]  /*15cf0*/  HMMA.16816.F32 R64, R68, R90, R64 ;  /* 0x0000005a4440723c */ /* 0x000fe20000001840 */
[----:B------:R1:W-:Y:S01]  /*15d00*/  MUFU.EX2 R158, R2 ;  /* 0x00000002009e7308 */ /* 0x0003e20000000800 */
[----:B------:R-:W-:Y:S05]  /*15d10*/  LDSM.16.MT88.4 R88, [R196+0x2800] ;  /* 0x00280000c458783b */ /* 0x000fea0000004200 */
[----:B------:R-:W-:Y:S02]  /*15d20*/  F2FP.PACK_AB R68, R107, R159 ;  /* 0x0000009f6b44723e */ /* 0x000fe400000000ff */
[----:B------:R-:W-:Y:S03]  /*15d30*/  F2FP.PACK_AB R69, R105, R106 ;  /* 0x0000006a6945723e */ /* 0x000fe600000000ff */
[----:B-1----:R-:W-:Y:S04]  /*15d40*/  FFMA.FTZ R2, R222, c[0x0][0x2d0], -R140 ;  /* 0x0000b400de027a23 */ /* 0x002fe8000001088c */
[----:B------:R1:W3:Y:S02]  /*15d50*/  MUFU.EX2 R157, R2 ;  /* 0x00000002009d7308 */ /* 0x0002e40000000800 */
[--C-:B-1----:R-:W-:Y:S01]  /*15d60*/  FFMA.FTZ R2, R224, c[0x0][0x2d0], -R141.reuse ;  /* 0x0000b400e0027a23 */ /* 0x102fe2000001088d */
[----:B---3--:R-:W-:Y:S07]  /*15d70*/  F2FP.PACK_AB R70, R157, R158 ;  /* 0x0000009e9d46723e */ /* 0x008fee00000000ff */
[----:B------:R1:W3:Y:S02]  /*15d80*/  MUFU.EX2 R104, R2 ;  /* 0x0000000200687308 */ /* 0x0002e40000000800 */
[--C-:B-1----:R-:W-:Y:S02]  /*15d90*/  FFMA.FTZ R2, R225, c[0x0][0x2d0], -R141.reuse ;  /* 0x0000b400e1027a23 */ /* 0x102fe4000001088d */
[----:B---3--:R-:W-:Y:S06]  /*15da0*/  FADD.FTZ R0, R104, R0 ;  /* 0x0000000068007221 */ /* 0x008fec0000010000 */
[----:B------:R1:W3:Y:S02]  /*15db0*/  MUFU.EX2 R156, R2 ;  /* 0x00000002009c7308 */ /* 0x0002e40000000800 */
[----:B-1----:R-:W-:Y:S01]  /*15dc0*/  FFMA.FTZ R2, R227, c[0x0][0x2d0], -R140 ;  /* 0x0000b400e3027a23 */ /* 0x002fe2000001088c */
[C---:B---3--:R-:W-:Y:S01]  /*15dd0*/  F2FP.PACK_AB R71, R156.reuse, R104 ;  /* 0x000000689c47723e */ /* 0x048fe200000000ff */
[----:B------:R-:W-:Y:S06]  /*15de0*/  FADD.FTZ R0, R156, R0 ;  /* 0x000000009c007221 */ /* 0x000fec0000010000 */
[----:B------:R1:W-:Y:S01]  /*15df0*/  MUFU.EX2 R155, R2 ;  /* 0x00000002009b7308 */ /* 0x0003e20000000800 */
[C---:B--2---:R-:W-:Y:S08]  /*15e00*/  HMMA.16816.F32 R4, R68.reuse, R72, R4 ;  /* 0x000000484404723c */ /* 0x044ff00000001804 */
[C---:B------:R-:W-:Y:S01]  /*15e10*/  HMMA.16816.F32 R8, R68.reuse, R74, R8 ;  /* 0x0000004a4408723c */ /* 0x040fe20000001808 */
[----:B------:R-:W2:Y:S07]  /*15e20*/  LDSM.16.MT88.4 R72, [R195+0x5800] ;  /* 0x00580000c348783b */ /* 0x000eae0000004200 */
[C---:B------:R-:W-:Y:S04]  /*15e30*/  HMMA.16816.F32 R12, R68.reuse, R76, R12 ;  /* 0x0000004c440c723c */ /* 0x040fe8000000180c */
[----:B-1----:R-:W-:Y:S04]  /*15e40*/  FFMA.FTZ R2, R229, c[0x0][0x2d0], -R140 ;  /* 0x0000b400e5027a23 */ /* 0x002fe8000001088c */
[C---:B------:R-:W-:Y:S01]  /*15e50*/  HMMA.16816.F32 R16, R68.reuse, R78, R16 ;  /* 0x0000004e4410723c */ /* 0x040fe20000001810 */
[----:B------:R1:W-:Y:S01]  /*15e60*/  MUFU.EX2 R154, R2 ;  /* 0x00000002009a7308 */ /* 0x0003e20000000800 */
[----:B------:R-:W3:Y:S06]  /*15e70*/  LDSM.16.MT88.4 R76, [R196+0x5800] ;  /* 0x00580000c44c783b */ /* 0x000eec0000004200 */
[C---:B-----5:R-:W-:Y:S08]  /*15e80*/  HMMA.16816.F32 R20, R68.reuse, R80, R20 ;  /* 0x000000504414723c */ /* 0x060ff00000001814 */
[C---:B------:R-:W-:Y:S01]  /*15e90*/  HMMA.16816.F32 R24, R68.reuse, R82, R24 ;  /* 0x000000524418723c */ /* 0x040fe20000001818 */
[----:B------:R-:W5:Y:S07]  /*15ea0*/  LDSM.16.MT88.4 R80, [R198+0x5800] ;  /* 0x00580000c650783b */ /* 0x000f6e0000004200 */
[C---:B----4-:R-:W-:Y:S04]  /*15eb0*/  HMMA.16816.F32 R28, R68.reuse, R84, R28 ;  /* 0x00000054441c723c */ /* 0x050fe8000000181c */
[--C-:B-1----:R-:W-:Y:S04]  /*15ec0*/  FFMA.FTZ R2, R233, c[0x0][0x2d0], -R141.reuse ;  /* 0x0000b400e9027a23 */ /* 0x102fe8000001088d */
[C---:B------:R-:W-:Y:S01]  /*15ed0*/  HMMA.16816.F32 R32, R68.reuse, R86, R32 ;  /* 0x000000564420723c */ /* 0x040fe20000001820 */
[----:B------:R1:W4:Y:S01]  /*15ee0*/  MUFU.EX2 R153, R2 ;  /* 0x0000000200997308 */ /* 0x0003220000000800 */
[----:B------:R-:W5:Y:S06]  /*15ef0*/  LDSM.16.MT88.4 R84, [R197+0x5800] ;  /* 0x00580000c554783b */ /* 0x000f6c0000004200 */
[C---:B--2---:R-:W-:Y:S08]  /*15f00*/  HMMA.16816.F32 R36, R68.reuse, R72, R36 ;  /* 0x000000484424723c */ /* 0x044ff00000001824 */
[C---:B------:R-:W-:Y:S01]  /*15f10*/  HMMA.16816.F32 R40, R68.reuse, R74, R40 ;  /* 0x0000004a4428723c */ /* 0x040fe20000001828 */
[----:B------:R-:W2:Y:S07]  /*15f20*/  LDSM.16.MT88.4 R72, [R195+0x2800] ;  /* 0x00280000c348783b */ /* 0x000eae0000004200 */
[C---:B---3--:R-:W-:Y:S04]  /*15f30*/  HMMA.16816.F32 R44, R68.reuse, R76, R44 ;  /* 0x0000004c442c723c */ /* 0x048fe8000000182c */
[--C-:B-1----:R-:W-:Y:S02]  /*15f40*/  FFMA.FTZ R2, R234, c[0x0][0x2d0], -R141.reuse ;  /* 0x0000b400ea027a23 */ /* 0x102fe4000001088d */
[----:B----4-:R-:W-:Y:S02]  /*15f50*/  FADD.FTZ R0, R153, R0 ;  /* 0x0000000099007221 */ /* 0x010fe40000010000 */
[C---:B------:R-:W-:Y:S01]  /*15f60*/  HMMA.16816.F32 R48, R68.reuse, R78, R48 ;  /* 0x0000004e4430723c */ /* 0x040fe20000001830 */
[----:B------:R1:W3:Y:S01]  /*15f70*/  MUFU.EX2 R151, R2 ;  /* 0x0000000200977308 */ /* 0x0002e20000000800 */
[----:B------:R-:W4:Y:S06]  /*15f80*/  LDSM.16.MT88.4 R76, [R198+0x2800] ;  /* 0x00280000c64c783b */ /* 0x000f2c0000004200 */
[C---:B-----5:R-:W-:Y:S08]  /*15f90*/  HMMA.16816.F32 R52, R68.reuse, R80, R52 ;  /* 0x000000504434723c */ /* 0x060ff00000001834 */
[C---:B------:R-:W-:Y:S01]  /*15fa0*/  HMMA.16816.F32 R56, R68.reuse, R82, R56 ;  /* 0x000000524438723c */ /* 0x040fe20000001838 */
[----:B------:R-:W5:Y:S07]  /*15fb0*/  LDSM.16.MT88.4 R80, [R197+0x2800] ;  /* 0x00280000c550783b */ /* 0x000f6e0000004200 */
[C---:B------:R-:W-:Y:S04]  /*15fc0*/  HMMA.16816.F32 R60, R68.reuse, R84, R60 ;  /* 0x00000054443c723c */ /* 0x040fe8000000183c */
[----:B-1----:R-:W-:Y:S02]  /*15fd0*/  FFMA.FTZ R2, R230, c[0x0][0x2d0], -R140 ;  /* 0x0000b400e6027a23 */ /* 0x002fe4000001088c */
[C---:B---3--:R-:W-:Y:S02]  /*15fe0*/  FADD.FTZ R0, R151.reuse, R0 ;  /* 0x0000000097007221 */ /* 0x048fe40000010000 */
        /* <DEDUP_REMOVED lines=23> */
[----:B------:R1:W3:Y:S01]  /*16160*/  MUFU.EX2 R146, R2 ;  /* 0x0000000200927308 */ /* 0x0002e20000000800 */
[----:B------:R-:W-:Y:S06]  /*16170*/  LDSM.16.MT88.4 R88, [R197+0x3000] ;  /* 0x00300000c558783b */ /* 0x000fec0000004200 */
[C---:B----4-:R-:W-:Y:S08]  /*16180*/  HMMA.16816.F32 R20, R68.reuse, R76, R20 ;  /* 0x0000004c4414723c */ /* 0x050ff00000001814 */
[C---:B------:R-:W-:Y:S01]  /*16190*/  HMMA.16816.F32 R24, R68.reuse, R78, R24 ;  /* 0x0000004e4418723c */ /* 0x040fe20000001818 */
[----:B------:R-:W4:Y:S07]  /*161a0*/  LDSM.16.MT88.4 R76, [R198+0x6000] ;  /* 0x00600000c64c783b */ /* 0x000f2e0000004200 */
[C---:B-----5:R-:W-:Y:S04]  /*161b0*/  HMMA.16816.F32 R28, R68.reuse, R80, R28 ;  /* 0x00000050441c723c */ /* 0x060fe8000000181c */
[--C-:B-1----:R-:W-:Y:S01]  /*161c0*/  FFMA.FTZ R2, R249, c[0x0][0x2d0], -R141.reuse ;  /* 0x0000b400f9027a23 */ /* 0x102fe2000001088d */
[----:B---3--:R-:W-:Y:S03]  /*161d0*/  F2FP.PACK_AB R116, R146, R147 ;  /* 0x000000939274723e */ /* 0x008fe600000000ff */
[C---:B------:R-:W-:Y:S01]  /*161e0*/  HMMA.16816.F32 R32, R68.reuse, R82, R32 ;  /* 0x000000524420723c */ /* 0x040fe20000001820 */
[----:B------:R1:W3:Y:S01]  /*161f0*/  MUFU.EX2 R145, R2 ;  /* 0x0000000200917308 */ /* 0x0002e20000000800 */
[----:B------:R-:W5:Y:S06]  /*16200*/  LDSM.16.MT88.4 R80, [R197+0x6000] ;  /* 0x00600000c550783b */ /* 0x000f6c0000004200 */
[C---:B--2---:R-:W-:Y:S08]  /*16210*/  HMMA.16816.F32 R36, R68.reuse, R72, R36 ;  /* 0x000000484424723c */ /* 0x044ff00000001824 */
[C---:B------:R-:W-:Y:S01]  /*16220*/  HMMA.16816.F32 R40, R68.reuse, R74, R40 ;  /* 0x0000004a4428723c */ /* 0x040fe20000001828 */
[----:B------:R-:W-:Y:S07]  /*16230*/  LDSM.16.MT88.4 R72, [R196+0x3000] ;  /* 0x00300000c448783b */ /* 0x000fee0000004200 */
[C---:B------:R-:W-:Y:S04]  /*16240*/  HMMA.16816.F32 R44, R68.reuse, R84, R44 ;  /* 0x00000054442c723c */ /* 0x040fe8000000182c */
[--C-:B-1----:R-:W-:Y:S02]  /*16250*/  FFMA.FTZ R2, R250, c[0x0][0x2d0], -R141.reuse ;  /* 0x0000b400fa027a23 */ /* 0x102fe4000001088d */
[----:B---3--:R-:W-:Y:S02]  /*16260*/  FADD.FTZ R0, R145, R0 ;  /* 0x0000000091007221 */ /* 0x008fe40000010000 */
[C---:B------:R-:W-:Y:S01]  /*16270*/  HMMA.16816.F32 R48, R68.reuse, R86, R48 ;  /* 0x000000564430723c */ /* 0x040fe20000001830 */
[----:B------:R1:W2:Y:S01]  /*16280*/  MUFU.EX2 R144, R2 ;  /* 0x0000000200907308 */ /* 0x0002a20000000800 */
[----:B------:R-:W-:Y:S06]  /*16290*/  LDSM.16.MT88.4 R84, [R198+0x3000] ;  /* 0x00300000c654783b */ /* 0x000fec0000004200 */
[C---:B----4-:R-:W-:Y:S08]  /*162a0*/  HMMA.16816.F32 R52, R68.reuse, R76, R52 ;  /* 0x0000004c4434723c */ /* 0x050ff00000001834 */
[C---:B------:R-:W-:Y:S08]  /*162b0*/  HMMA.16816.F32 R56, R68.reuse, R78, R56 ;  /* 0x0000004e4438723c */ /* 0x040ff00000001838 */
[C---:B-----5:R-:W-:Y:S04]  /*162c0*/  HMMA.16816.F32 R60, R68.reuse, R80, R60 ;  /* 0x00000050443c723c */ /* 0x060fe8000000183c */
[--C-:B-1----:R-:W-:Y:S01]  /*162d0*/  FFMA.FTZ R2, R247, c[0x0][0x2d0], -R140.reuse ;  /* 0x0000b400f7027a23 */ /* 0x102fe2000001088c */
[----:B--2---:R-:W-:Y:S01]  /*162e0*/  F2FP.PACK_AB R117, R144, R145 ;  /* 0x000000919075723e */ /* 0x004fe200000000ff */
[----:B------:R-:W-:Y:S02]  /*162f0*/  FFMA.FTZ R140, R248, c[0x0][0x2d0], -R140 ;  /* 0x0000b400f88c7a23 */ /* 0x000fe4000001088c */
[----:B------:R-:W-:Y:S01]  /*16300*/  HMMA.16816.F32 R64, R68, R82, R64 ;  /* 0x000000524440723c */ /* 0x000fe20000001840 */
[----:B------:R1:W-:Y:S03]  /*16310*/  MUFU.EX2 R143, R2 ;  /* 0x00000002008f7308 */ /* 0x0003e60000000800 */
[----:B------:R-:W-:Y:S07]  /*16320*/  FADD.FTZ R0, R144, R0 ;  /* 0x0000000090007221 */ /* 0x000fee0000010000 */
[----:B------:R-:W2:Y:S01]  /*16330*/  MUFU.EX2 R142, R140 ;  /* 0x0000008c008e7308 */ /* 0x000ea20000000800 */
[--C-:B-1----:R-:W-:Y:S02]  /*16340*/  FFMA.FTZ R2, R125, c[0x0][0x2d0], -R141.reuse ;  /* 0x0000b4007d027a23 */ /* 0x102fe4000001088d */
[----:B------:R-:W1:Y:S01]  /*16350*/  LDSM.16.MT88.4 R124, [R195+0x3000] ;  /* 0x00300000c37c783b */ /* 0x000e620000004200 */
[----:B------:R-:W-:Y:S06]  /*16360*/  FFMA.FTZ R141, R114, c[0x0][0x2d0], -R141 ;  /* 0x0000b400728d7a23 */ /* 0x000fec000001088d */
[----:B------:R3:W4:Y:S01]  /*16370*/  MUFU.EX2 R140, R2 ;  /* 0x00000002008c7308 */ /* 0x0007220000000800 */
[----:B--2---:R-:W-:Y:S09]  /*16380*/  F2FP.PACK_AB R118, R142, R143 ;  /* 0x0000008f8e76723e */ /* 0x004ff200000000ff */
[----:B------:R-:W2:Y:S01]  /*16390*/  MUFU.EX2 R114, R141 ;  /* 0x0000008d00727308 */ /* 0x000ea20000000800 */
[----:B---3--:R-:W-:Y:S02]  /*163a0*/  FADD.FTZ R2, R251, R3 ;  /* 0x00000003fb027221 */ /* 0x008fe40000010000 */
[----:B------:R-:W3:Y:S01]  /*163b0*/  LDL R3, [R1+0x30] ;  /* 0x0000300001037983 */ /* 0x000ee20000100800 */
[----:B----4-:R-:W-:Y:S02]  /*163c0*/  FADD.FTZ R0, R140, R0 ;  /* 0x000000008c007221 */ /* 0x010fe40000010000 */
[----:B------:R-:W-:Y:S04]  /*163d0*/  FADD.FTZ R2, R102, R2 ;  /* 0x0000000266027221 */ /* 0x000fe80000010000 */
[----:B------:R-:W-:Y:S01]  /*163e0*/  FADD.FTZ R2, R100, R2 ;  /* 0x0000000264027221 */ /* 0x000fe20000010000 */
[----:B--2---:R-:W-:Y:S01]  /*163f0*/  F2FP.PACK_AB R119, R114, R140 ;  /* 0x0000008c7277723e */ /* 0x004fe200000000ff */
[----:B------:R-:W2:Y:S02]  /*16400*/  LDSM.16.MT88.4 R100, [R196+0x6800] ;  /* 0x00680000c464783b */ /* 0x000ea40000004200 */
[----:B------:R-:W-:Y:S04]  /*16410*/  FADD.FTZ R2, R246, R2 ;  /* 0x00000002f6027221 */ /* 0x000fe80000010000 */
[C---:B-1----:R-:W-:Y:S02]  /*16420*/  HMMA.16816.F32 R120, R116.reuse, R124, R4 ;  /* 0x0000007c7478723c */ /* 0x042fe40000001804 */
[----:B------:R-:W1:Y:S03]  /*16430*/  LDSM.16.MT88.4 R4, [R197+0x6800] ;  /* 0x00680000c504783b */ /* 0x000e660000004200 */
[----:B------:R-:W-:Y:S03]  /*16440*/  FADD.FTZ R2, R245, R2 ;  /* 0x00000002f5027221 */ /* 0x000fe60000010000 */
        /* <DEDUP_REMOVED lines=18> */
[C---:B--2---:R-:W-:Y:S04]  /*16570*/  HMMA.16816.F32 R128, R116.reuse, R100, R44 ;  /* 0x000000647480723c */ /* 0x044fe8000000182c */
[----:B------:R-:W-:Y:S04]  /*16580*/  FADD.FTZ R2, R161, R2 ;  /* 0x00000002a1027221 */ /* 0x000fe80000010000 */
[C---:B------:R-:W-:Y:S04]  /*16590*/  HMMA.16816.F32 R100, R116.reuse, R102, R48 ;  /* 0x000000667464723c */ /* 0x040fe80000001830 */
[----:B------:R-:W-:Y:S04]  /*165a0*/  FADD.FTZ R2, R159, R2 ;  /* 0x000000029f027221 */ /* 0x000fe80000010000 */
[----:B------:R-:W-:Y:S02]  /*165b0*/  FADD.FTZ R2, R107, R2 ;  /* 0x000000026b027221 */ /* 0x000fe40000010000 */
[C---:B------:R-:W-:Y:S03]  /*165c0*/  HMMA.16816.F32 R104, R116.reuse, R108, R52 ;  /* 0x0000006c7468723c */ /* 0x040fe60000001834 */
[----:B------:R-:W-:Y:S04]  /*165d0*/  FADD.FTZ R2, R158, R2 ;  /* 0x000000029e027221 */ /* 0x000fe80000010000 */
[----:B------:R-:W-:Y:S01]  /*165e0*/  FADD.FTZ R2, R157, R2 ;  /* 0x000000029d027221 */ /* 0x000fe20000010000 */
[C---:B------:R-:W-:Y:S04]  /*165f0*/  HMMA.16816.F32 R108, R116.reuse, R110, R56 ;  /* 0x0000006e746c723c */ /* 0x040fe80000001838 */
[----:B------:R-:W-:Y:S04]  /*16600*/  FADD.FTZ R2, R155, R2 ;  /* 0x000000029b027221 */ /* 0x000fe80000010000 */
[----:B------:R-:W-:Y:S01]  /*16610*/  FADD.FTZ R2, R154, R2 ;  /* 0x000000029a027221 */ /* 0x000fe20000010000 */
[C---:B-1----:R-:W-:Y:S03]  /*16620*/  HMMA.16816.F32 R60, R116.reuse, R4, R60 ;  /* 0x00000004743c723c */ /* 0x042fe6000000183c */
[----:B------:R-:W-:Y:S04]  /*16630*/  FADD.FTZ R2, R152, R2 ;  /* 0x0000000298027221 */ /* 0x000fe80000010000 */
[----:B------:R-:W-:Y:S01]  /*16640*/  FADD.FTZ R2, R150, R2 ;  /* 0x0000000296027221 */ /* 0x000fe20000010000 */
[----:B------:R-:W-:Y:S04]  /*16650*/  HMMA.16816.F32 R64, R116, R6, R64 ;  /* 0x000000067440723c */ /* 0x000fe80000001840 */
[----:B------:R-:W-:Y:S03]  /*16660*/  FADD.FTZ R2, R147, R2 ;  /* 0x0000000293027221 */ /* 0x000fe60000010000 */
[----:B------:R-:W-:Y:S02]  /*16670*/  IMAD.MOV.U32 R116, RZ, RZ, R112 ;  /* 0x000000ffff747224 */ /* 0x000fe400078e0070 */
[----:B------:R-:W-:Y:S04]  /*16680*/  FADD.FTZ R2, R146, R2 ;  /* 0x0000000292027221 */ /* 0x000fe80000010000 */
[----:B------:R-:W-:Y:S01]  /*16690*/  FADD.FTZ R2, R143, R2 ;  /* 0x000000028f027221 */ /* 0x000fe20000010000 */
[----:B---3--:R-:W-:Y:S01]  /*166a0*/  ISETP.GT.AND P0, PT, R214, R3, PT ;  /* 0x00000003d600720c */ /* 0x008fe20003f04270 */
[----:B------:R-:W-:Y:S02]  /*166b0*/  FADD.FTZ R3, R114, R0 ;  /* 0x0000000072037221 */ /* 0x000fe40000010000 */
[----:B------:R-:W-:Y:S02]  /*166c0*/  FADD.FTZ R0, R142, R2 ;  /* 0x000000028e007221 */ /* 0x000fe40000010000 */
[----:B------:R-:W-:Y:S01]  /*166d0*/  IMAD.MOV.U32 R214, RZ, RZ, R217 ;  /* 0x000000ffffd67224 */ /* 0x000fe200078e00d9 */
[----:B------:R1:W-:Y:S01]  /*166e0*/  STL [R1+0x24], R3 ;  /* 0x0000240301007387 */ /* 0x0003e20000100800 */
[----:B------:R-:W-:Y:S03]  /*166f0*/  IMAD.MOV.U32 R114, RZ, RZ, R112 ;  /* 0x000000ffff727224 */ /* 0x000fe600078e0070 */
[----:B------:R2:W-:Y:S01]  /*16700*/  STL [R1+0x20], R0 ;  /* 0x0000200001007387 */ /* 0x0005e20000100800 */
[----:B-1----:R-:W-:Y:S02]  /*16710*/  IMAD.MOV.U32 R3, RZ, RZ, R115 ;  /* 0x000000ffff037224 */ /* 0x002fe400078e0073 */
[----:B------:R-:W-:-:S05]  /*16720*/  @P0 BRA `(.L_x_1238) ;  /* 0xffffc47000000947 */ /* 0x000fca000383ffff */
.L_x_1233:
[----:B-12---:R-:W2:Y:S02]  /*16730*/  LDL R0, [R1+0x38] ;  /* 0x0000380001007983 */ /* 0x006ea40000100800 */
[----:B--2---:R-:W-:-:S13]  /*16740*/  ISETP.GE.AND P0, PT, R217, R0, PT ;  /* 0x00000000d900720c */ /* 0x004fda0003f06270 */
[----:B------:R-:W-:Y:S05]  /*16750*/  @!P0 BRA `(.L_x_1239) ;  /* 0x000032a000008947 */ /* 0x000fea0003800000 */
.L_x_1242:
[----:B------:R-:W2:Y:S01]  /*16760*/  LDL.64 R220, [R1+0x8] ;  /* 0x0000080001dc7983 */ /* 0x000ea20000100a00 */
[----:B------:R-:W-:Y:S04]  /*16770*/  DEPBAR.LE SB0, 0x0 ;  /* 0x000080000000791a */ /* 0x000fe80000000000 */
[----:B------:R-:W3:Y:S01]  /*16780*/  LDL R219, [R1] ;  /* 0x0000000001db7983 */ /* 0x000ee20000100800 */
[----:B------:R-:W-:Y:S01]  /*16790*/  WARPSYNC 0xffffffff ;  /* 0xffffffff00007948 */ /* 0x000fe20003800000 */
[----:B------:R-:W-:Y:S01]  /*167a0*/  ULDC.64 UR4, c[0x0][0x208] ;  /* 0x0000820000047ab9 */ /* 0x000fe20000000a00 */
[----:B------:R-:W-:Y:S01]  /*167b0*/  ISETP.GE.AND P4, PT, R218, c[0x0][0x1d4], PT ;  /* 0x00007500da007a0c */ /* 0x000fe20003f86270 */
[----:B------:R-:W-:Y:S01]  /*167c0*/  USHF.L.U32 UR8, UR4, 0x5, URZ ;  /* 0x0000000504087899 */ /* 0x000fe2000800063f */
[----:B------:R-:W-:Y:S01]  /*167d0*/  BAR.SYNC.DEFER_BLOCKING 0x0 ;  /* 0x0000000000007b1d */ /* 0x000fe20000010000 */
[C---:B------:R-:W-:Y:S01]  /*167e0*/  IMAD.WIDE.U32 R46, R217.reuse, c[0x0][0x208], RZ ;  /* 0x00008200d92e7a25 */ /* 0x040fe200078e00ff */
[----:B-1----:R-:W-:Y:S05]  /*167f0*/  SHF.R.S32.HI R0, RZ, 0x1f, R217 ;  /* 0x0000001fff007819 */ /* 0x002fea00000114d9 */
[----:B------:R-:W-:Y:S04]  /*16800*/  IMAD R28, R0, c[0x0][0x208], RZ ;  /* 0x00008200001c7a24 */ /* 0x000fe800078e02ff */
[----:B------:R-:W-:Y:S04]  /*16810*/  IMAD R28, R217, c[0x0][0x20c], R28 ;  /* 0x00008300d91c7a24 */ /* 0x000fe800078e021c */
[----:B------:R-:W-:Y:S04]  /*16820*/  IMAD.IADD R36, R47, 0x1, R28 ;  /* 0x000000012f247824 */ /* 0x000fe800078e021c */
[----:B------:R-:W-:Y:S02]  /*16830*/  IMAD R55, R36, 0x70, RZ ;  /* 0x0000007024377824 */ /* 0x000fe400078e02ff */
[----:B------:R-:W-:Y:S01]  /*16840*/  IMAD.U32 R36, RZ, RZ, UR8 ;  /* 0x00000008ff247e24 */ /* 0x000fe2000f8e00ff */
[----:B------:R-:W1:Y:S01]  /*16850*/  LDSM.16.M88.4 R8, [R194] ;  /* 0x00000000c208783b */ /* 0x000e620000000200 */
[----:B------:R-:W-:Y:S01]  /*16860*/  UMOV UR9, 0x5 ;  /* 0x0000000500097882 */ /* 0x000fe20000000000 */
[----:B------:R-:W-:Y:S01]  /*16870*/  BSSY B0, `(.L_x_1240) ;  /* 0x000011b000007945 */ /* 0x000fe20003800000 */
[----:B------:R-:W-:Y:S02]  /*16880*/  USHF.L.U64.HI UR9, UR4, UR9, UR5 ;  /* 0x0000000904097299 */ /* 0x000fe40008010205 */
[----:B------:R-:W4:Y:S01]  /*16890*/  LDSM.16.M88.4 R16, [R194+0x800] ;  /* 0x00080000c210783b */ /* 0x000f220000000200 */
[----:B------:R-:W-:Y:S03]  /*168a0*/  UIADD3 UR5, UP0, UR8, UR8, URZ ;  /* 0x0000000808057290 */ /* 0x000fe6000ff1e03f */
[----:B------:R-:W-:Y:S01]  /*168b0*/  IMAD.U32 R37, RZ, RZ, UR9 ;  /* 0x00000009ff257e24 */ /* 0x000fe2000f8e00ff */
[----:B------:R-:W5:Y:S01]  /*168c0*/  LDSM.16.M88.4 R24, [R194+0x1000] ;  /* 0x00100000c218783b */ /* 0x000f620000000200 */
[----:B------:R-:W-:Y:S02]  /*168d0*/  UIADD3.X UR4, UR9, UR9, URZ, UP0, !UPT ;  /* 0x0000000909047290 */ /* 0x000fe400087fe43f */
[----:B------:R-:W-:Y:S02]  /*168e0*/  IMAD.WIDE.U32 R44, R46, 0x70, R36 ;  /* 0x000000702e2c7825 */ /* 0x000fe400078e0024 */
[----:B------:R-:W4:Y:S03]  /*168f0*/  LDSM.16.M88.4 R32, [R194+0x1800] ;  /* 0x00180000c220783b */ /* 0x000f260000000200 */
[----:B------:R-:W-:Y:S02]  /*16900*/  IADD3 R166, P1, R44, UR8, RZ ;  /* 0x000000082ca67c10 */ /* 0x000fe4000ff3e0ff */
[----:B------:R-:W5:Y:S05]  /*16910*/  LDSM.16.M88.4 R40, [R194+0x2000] ;  /* 0x00200000c228783b */ /* 0x000f6a0000000200 */
[----:B------:R-:W2:Y:S05]  /*16920*/  LDSM.16.M88.4 R48, [R194+0x2800] ;  /* 0x00280000c230783b */ /* 0x000eaa0000000200 */
[----:B------:R-:W2:Y:S05]  /*16930*/  LDSM.16.M88.4 R56, [R194+0x3000] ;  /* 0x00300000c238783b */ /* 0x000eaa0000000200 */
[----:B------:R-:W2:Y:S01]  /*16940*/  LDSM.16.M88.4 R116, [R199] ;  /* 0x00000000c774783b */ /* 0x000ea20000000200 */
[C---:B-1----:R-:W-:Y:S04]  /*16950*/  HMMA.16816.F32 R4, R132.reuse, R8, RZ ;  /* 0x000000088404723c */ /* 0x042fe800000018ff */
[----:B------:R-:W1:Y:S05]  /*16960*/  S2R R222, SR_TID.X ;  /* 0x0000000000de7919 */ /* 0x000e6a0000002100 */
[----:B------:R-:W2:Y:S01]  /*16970*/  LDSM.16.M88.4 R140, [R207] ;  /* 0x00000000cf8c783b */ /* 0x000ea20000000200 */
[C---:B------:R-:W-:Y:S04]  /*16980*/  HMMA.16816.F32 R8, R132.reuse, R10, RZ ;  /* 0x0000000a8408723c */ /* 0x040fe800000018ff */
[----:B------:R-:W2:Y:S04]  /*16990*/  LDSM.16.M88.4 R144, [R208] ;  /* 0x00000000d090783b */ /* 0x000ea80000000200 */
[C---:B----4-:R-:W-:Y:S01]  /*169a0*/  HMMA.16816.F32 R12, R132.reuse, R16, RZ ;  /* 0x00000010840c723c */ /* 0x050fe200000018ff */
[----:B------:R-:W4:Y:S05]  /*169b0*/  LDSM.16.M88.4 R148, [R209] ;  /* 0x00000000d194783b */ /* 0x000f2a0000000200 */
[----:B------:R-:W2:Y:S02]  /*169c0*/  LDSM.16.M88.4 R152, [R210] ;  /* 0x00000000d298783b */ /* 0x000ea40000000200 */
[C---:B------:R-:W-:Y:S01]  /*169d0*/  HMMA.16816.F32 R16, R132.reuse, R18, RZ ;  /* 0x000000128410723c */ /* 0x040fe200000018ff */
[----:B-1----:R-:W-:Y:S02]  /*169e0*/  SHF.R.S32.HI R2, RZ, 0x1f, R222 ;  /* 0x0000001fff027819 */ /* 0x002fe400000114de */
[----:B------:R-:W1:Y:S01]  /*169f0*/  LDSM.16.M88.4 R156, [R211] ;  /* 0x00000000d39c783b */ /* 0x000e620000000200 */
[----:B------:R-:W-:Y:S02]  /*16a00*/  ISETP.GT.AND P2, PT, R222, 0x7f, PT ;  /* 0x0000007fde00780c */ /* 0x000fe40003f44270 */
[----:B------:R-:W-:Y:S02]  /*16a10*/  LEA.HI R2, R2, R222, RZ, 0x3 ;  /* 0x000000de02027211 */ /* 0x000fe400078f18ff */
[C---:B-----5:R-:W-:Y:S01]  /*16a20*/  HMMA.16816.F32 R20, R132.reuse, R24, RZ ;  /* 0x000000188414723c */ /* 0x060fe200000018ff */
[----:B------:R-:W5:Y:S03]  /*16a30*/  LDSM.16.M88.4 R160, [R212] ;  /* 0x00000000d4a0783b */ /* 0x000f660000000200 */
[----:B------:R-:W-:Y:S04]  /*16a40*/  LOP3.LUT R0, R2, 0xfffffff8, RZ, 0xc0, !PT ;  /* 0xfffffff802007812 */ /* 0x000fe800078ec0ff */
[C---:B------:R-:W-:Y:S01]  /*16a50*/  HMMA.16816.F32 R24, R132.reuse, R26, RZ ;  /* 0x0000001a8418723c */ /* 0x040fe200000018ff */
[----:B------:R-:W-:Y:S04]  /*16a60*/  IMAD.IADD R0, R222, 0x1, -R0 ;  /* 0x00000001de007824 */ /* 0x000fe800078e0a00 */
[----:B------:R-:W-:Y:S03]  /*16a70*/  IMAD.SHL.U32 R0, R0, 0x8, RZ ;  /* 0x0000000800007824 */ /* 0x000fe600078e00ff */
[C---:B------:R-:W-:Y:S02]  /*16a80*/  HMMA.16816.F32 R28, R132.reuse, R32, RZ ;  /* 0x00000020841c723c */ /* 0x040fe400000018ff */
[----:B------:R-:W-:Y:S06]  /*16a90*/  ISETP.GE.AND P5, PT, R0, c[0x0][0x1d4], PT ;  /* 0x0000750000007a0c */ /* 0x000fec0003fa6270 */
[C---:B------:R-:W-:Y:S08]  /*16aa0*/  HMMA.16816.F32 R32, R132.reuse, R34, RZ ;  /* 0x000000228420723c */ /* 0x040ff000000018ff */
[C---:B------:R-:W-:Y:S08]  /*16ab0*/  HMMA.16816.F32 R36, R132.reuse, R40, RZ ;  /* 0x000000288424723c */ /* 0x040ff000000018ff */
[C---:B------:R-:W-:Y:S01]  /*16ac0*/  HMMA.16816.F32 R40, R132.reuse, R42, RZ ;  /* 0x0000002a8428723c */ /* 0x040fe200000018ff */
[----:B--2---:R-:W-:Y:S03]  /*16ad0*/  IMAD.MOV.U32 R2, RZ, RZ, R220 ;  /* 0x000000ffff027224 */ /* 0x004fe600078e00dc */
[----:B---3--:R-:W-:Y:S04]  /*16ae0*/  IMAD.MOV.U32 R3, RZ, RZ, R219 ;  /* 0x000000ffff037224 */ /* 0x008fe800078e00db */
[----:B------:R-:W-:Y:S04]  /*16af0*/  IMAD.WIDE.U32 R2, R46, 0x70, R2 ;  /* 0x000000702e027825 */ /* 0x000fe800078e0002 */
[----:B------:R-:W-:Y:S01]  /*16b00*/  IMAD.IADD R0, R3, 0x1, R55 ;  /* 0x0000000103007824 */ /* 0x000fe200078e0237 */
[C---:B------:R-:W-:Y:S01]  /*16b10*/  LEA R52, P0, R2.reuse, c[0x0][0x1f8], 0x1 ;  /* 0x00007e0002347a11 */ /* 0x040fe200078008ff */
[----:B------:R-:W-:Y:S03]  /*16b20*/  IMAD.U32 R3, RZ, RZ, UR4 ;  /* 0x00000004ff037e24 */ /* 0x000fe6000f8e00ff */
[----:B------:R-:W-:Y:S01]  /*16b30*/  LEA.HI.X R53, R2, c[0x0][0x1fc], R0, 0x1, P0 ;  /* 0x00007f0002357a11 */ /* 0x000fe200000f0c00 */
[----:B------:R-:W-:Y:S01]  /*16b40*/  IMAD.U32 R2, RZ, RZ, UR5 ;  /* 0x00000005ff027e24 */ /* 0x000fe2000f8e00ff */
[----:B------:R-:W-:Y:S01]  /*16b50*/  IADD3 R54, P0, R220, R44, RZ ;  /* 0x0000002cdc367210 */ /* 0x000fe20007f1e0ff */
[----:B------:R-:W-:Y:S02]  /*16b60*/  IMAD.IADD R0, R55, 0x1, R45 ;  /* 0x0000000137007824 */ /* 0x000fe400078e022d */
[----:B------:R-:W-:Y:S01]  /*16b70*/  @!PT LDS RZ, [RZ] ;  /* 0x00000000fffff984 */ /* 0x000fe20000000800 */
[----:B------:R-:W-:Y:S01]  /*16b80*/  @!PT LDS RZ, [RZ] ;  /* 0x00000000fffff984 */ /* 0x000fe20000000800 */
[----:B------:R-:W-:Y:S01]  /*16b90*/  @!PT LDS RZ, [RZ] ;  /* 0x00000000fffff984 */ /* 0x000fe20000000800 */
[----:B------:R2:W-:Y:S01]  /*16ba0*/  LDGSTS.E.BYPASS.LTC128B.128 [R216+0x100], [R52.64], !P5 ;  /* 0x0010000034d87fae */ /* 0x0005e2000e901d46 */
[----:B------:R-:W-:Y:S02]  /*16bb0*/  IMAD.WIDE.U32 R164, R46, 0x70, R2 ;  /* 0x000000702ea47825 */ /* 0x000fe400078e0002 */
[C---:B------:R-:W-:Y:S01]  /*16bc0*/  HMMA.16816.F32 R44, R132.reuse, R48, RZ ;  /* 0x00000030842c723c */ /* 0x040fe200000018ff */
[C---:B------:R-:W-:Y:S01]  /*16bd0*/  IADD3.X R112, R0.reuse, UR9, RZ, P1, !PT ;  /* 0x0000000900707c10 */ /* 0x040fe20008ffe4ff */
[----:B------:R2:W-:Y:S01]  /*16be0*/  LDGSTS.E.BYPASS.LTC128B.128 [R216+0x3900], [R52.64+0x80], !P4 ;  /* 0x0390008034d87fae */ /* 0x0005e2000e101d46 */
[----:B------:R-:W-:Y:S01]  /*16bf0*/  IMAD.X R3, R0, 0x1, R219, P0 ;  /* 0x0000000100037824 */ /* 0x000fe200000e06db */
[----:B------:R-:W-:Y:S02]  /*16c00*/  LEA R2, P0, R54, c[0x0][0x1f8], 0x1 ;  /* 0x00007e0036027a11 */ /* 0x000fe400078008ff */
[----:B------:R-:W-:Y:S02]  /*16c10*/  IADD3 R0, P1, R166, R220, RZ ;  /* 0x000000dca6007210 */ /* 0x000fe40007f3e0ff */
[C---:B------:R-:W-:Y:S01]  /*16c20*/  HMMA.16816.F32 R48, R132.reuse, R50, RZ ;  /* 0x000000328430723c */ /* 0x040fe200000018ff */
[----:B------:R-:W-:Y:S03]  /*16c30*/  LEA.HI.X R3, R54, c[0x0][0x1fc], R3, 0x1, P0 ;  /* 0x00007f0036037a11 */ /* 0x000fe600000f0c03 */
[----:B------:R-:W-:Y:S02]  /*16c40*/  IADD3 R167, P0, R220, R164, RZ ;  /* 0x000000a4dca77210 */ /* 0x000fe40007f1e0ff */
[----:B------:R3:W-:Y:S02]  /*16c50*/  LDGSTS.E.BYPASS.LTC128B.128 [R216+0x1100], [R2.64], !P5 ;  /* 0x0110000002d87fae */ /* 0x0007e4000e901d46 */
[C---:B------:R-:W-:Y:S01]  /*16c60*/  IADD3.X R214, R219.reuse, R55, R165, P0, !PT ;  /* 0x00000037dbd67210 */ /* 0x040fe200007fe4a5 */
[----:B------:R-:W-:Y:S02]  /*16c70*/  IMAD.X R165, R112, 0x1, R219, P1 ;  /* 0x0000000170a57824 */ /* 0x000fe400008e06db */
[----:B------:R3:W-:Y:S01]  /*16c80*/  LDGSTS.E.BYPASS.LTC128B.128 [R216+0x4900], [R2.64+0x80], !P4 ;  /* 0x0490008002d87fae */ /* 0x0007e2000e101d46 */
[C---:B------:R-:W-:Y:S04]  /*16c90*/  LEA R164, P0, R0.reuse, c[0x0][0x1f8], 0x1 ;  /* 0x00007e0000a47a11 */ /* 0x040fe800078008ff */
[----:B------:R-:W-:Y:S02]  /*16ca0*/  LEA.HI.X R165, R0, c[0x0][0x1fc], R165, 0x1, P0 ;  /* 0x00007f0000a57a11 */ /* 0x000fe400000f0ca5 */
[----:B------:R-:W-:Y:S01]  /*16cb0*/  @!P2 IADD3 R0, P1, P0, R220, UR8, R166 ;  /* 0x00000008dc00ac10 */ /* 0x000fe2000f83e0a6 */
[C---:B--2---:R-:W-:Y:S02]  /*16cc0*/  HMMA.16816.F32 R52, R132.reuse, R56, RZ ;  /* 0x000000388434723c */ /* 0x044fe400000018ff */
[----:B------:R2:W-:Y:S06]  /*16cd0*/  LDGSTS.E.BYPASS.LTC128B.128 [R216+0x2100], [R164.64], !P5 ;  /* 0x02100000a4d87fae */ /* 0x0005ec000e901d46 */
[----:B------:R-:W-:Y:S08]  /*16ce0*/  HMMA.16816.F32 R56, R132, R58, RZ ;  /* 0x0000003a8438723c */ /* 0x000ff000000018ff */
[C---:B------:R-:W-:Y:S05]  /*16cf0*/  HMMA.16816.F32 R4, R136.reuse, R116, R4 ;  /* 0x000000748804723c */ /* 0x040fea0000001804 */
[----:B---3--:R-:W-:Y:S01]  /*16d00*/  @!P2 IADD3.X R3, R219, UR9, R112, P1, P0 ;  /* 0x00000009db03ac10 */ /* 0x008fe20008fe0470 */
[----:B------:R-:W-:Y:S01]  /*16d10*/  IMAD.MOV.U32 R112, RZ, RZ, R115 ;  /* 0x000000ffff707224 */ /* 0x000fe200078e0073 */
[----:B------:R-:W3:Y:S01]  /*16d20*/  LDL R219, [R1+0x38] ;  /* 0x0000380001db7983 */ /* 0x000ee20000100800 */
[C---:B------:R-:W-:Y:S04]  /*16d30*/  HMMA.16816.F32 R8, R136.reuse, R118, R8 ;  /* 0x000000768808723c */ /* 0x040fe80000001808 */
[C---:B------:R-:W-:Y:S04]  /*16d40*/  @!P2 LEA R2, P0, R0.reuse, c[0x0][0x1f8], 0x1 ;  /* 0x00007e000002aa11 */ /* 0x040fe800078008ff */
[C---:B------:R-:W-:Y:S04]  /*16d50*/  HMMA.16816.F32 R12, R136.reuse, R140, R12 ;  /* 0x0000008c880c723c */ /* 0x040fe8000000180c */
[----:B------:R-:W-:Y:S02]  /*16d60*/  @!P2 LEA.HI.X R3, R0, c[0x0][0x1fc], R3, 0x1, P0 ;  /* 0x00007f000003aa11 */ /* 0x000fe400000f0c03 */
[C---:B------:R-:W-:Y:S02]  /*16d70*/  LEA R116, P0, R167.reuse, c[0x0][0x1f8], 0x1 ;  /* 0x00007e00a7747a11 */ /* 0x040fe400078008ff */
[C---:B------:R-:W-:Y:S04]  /*16d80*/  HMMA.16816.F32 R16, R136.reuse, R142, R16 ;  /* 0x0000008e8810723c */ /* 0x040fe80000001810 */
[----:B------:R-:W-:Y:S04]  /*16d90*/  LEA.HI.X R117, R167, c[0x0][0x1fc], R214, 0x1, P0 ;  /* 0x00007f00a7757a11 */ /* 0x000fe800000f0cd6 */
[C---:B------:R-:W-:Y:S01]  /*16da0*/  HMMA.16816.F32 R20, R136.reuse, R144, R20 ;  /* 0x000000908814723c */ /* 0x040fe20000001814 */
[----:B------:R1:W-:Y:S05]  /*16db0*/  LDGSTS.E.BYPASS.LTC128B.128 [R216+0x5900], [R116.64+0x80], !P4 ;  /* 0x0590008074d87fae */ /* 0x0003ea000e101d46 */
[----:B------:R1:W-:Y:S02]  /*16dc0*/  @!P2 LDGSTS.E.BYPASS.LTC128B.128 [R216+0x3100], [R2.64], !P5 ;  /* 0x0310000002d8afae */ /* 0x0003e4000e901d46 */
[C---:B------:R-:W-:Y:S03]  /*16dd0*/  HMMA.16816.F32 R24, R136.reuse, R146, R24 ;  /* 0x000000928818723c */ /* 0x040fe60000001818 */
[----:B------:R2:W-:Y:S05]  /*16de0*/  @!P2 LDGSTS.E.BYPASS.LTC128B.128 [R216+0x6900], [R2.64+0x80], !P4 ;  /* 0x0690008002d8afae */ /* 0x0005ea000e101d46 */
[C---:B----4-:R-:W-:Y:S01]  /*16df0*/  HMMA.16816.F32 R28, R136.reuse, R148, R28 ;  /* 0x00000094881c723c */ /* 0x050fe2000000181c */
[----:B------:R-:W-:Y:S05]  /*16e00*/  LDSM.16.M88.4 R140, [R193+0x800] ;  /* 0x00080000c18c783b */ /* 0x000fea0000000200 */
[----:B------:R-:W0:Y:S02]  /*16e10*/  LDGDEPBAR ;  /* 0x00000000000079af */ /* 0x000e240000000000 */
[C---:B------:R-:W-:Y:S03]  /*16e20*/  HMMA.16816.F32 R32, R136.reuse, R150, R32 ;  /* 0x000000968820723c */ /* 0x040fe60000001820 */
[----:B------:R-:W-:Y:S05]  /*16e30*/  LDSM.16.M88.4 R144, [R193+0x1000] ;  /* 0x00100000c190783b */ /* 0x000fea0000000200 */
[C---:B------:R-:W-:Y:S01]  /*16e40*/  HMMA.16816.F32 R36, R136.reuse, R152, R36 ;  /* 0x000000988824723c */ /* 0x040fe20000001824 */
[----:B-1----:R-:W1:Y:S05]  /*16e50*/  LDSM.16.M88.4 R116, [R193] ;  /* 0x00000000c174783b */ /* 0x002e6a0000000200 */
[----:B------:R-:W4:Y:S02]  /*16e60*/  LDSM.16.M88.4 R148, [R193+0x1800] ;  /* 0x00180000c194783b */ /* 0x000f240000000200 */
[C---:B------:R-:W-:Y:S03]  /*16e70*/  HMMA.16816.F32 R40, R136.reuse, R154, R40 ;  /* 0x0000009a8828723c */ /* 0x040fe60000001828 */
[----:B------:R-:W4:Y:S05]  /*16e80*/  LDSM.16.M88.4 R152, [R193+0x2000] ;  /* 0x00200000c198783b */ /* 0x000f2a0000000200 */
[C---:B------:R-:W-:Y:S01]  /*16e90*/  HMMA.16816.F32 R44, R136.reuse, R156, R44 ;  /* 0x0000009c882c723c */ /* 0x040fe2000000182c */
[----:B--2---:R-:W-:Y:S07]  /*16ea0*/  LDSM.16.M88.4 R164, [R194+0x3800] ;  /* 0x00380000c2a4783b */ /* 0x004fee0000000200 */
        /* <DEDUP_REMOVED lines=10> */
[----:B------:R-:W1:Y:S07]  /*16f50*/  LDSM.16.M88.4 R140, [R192+0x800] ;  /* 0x00080000c08c783b */ /* 0x000e6e0000000200 */
[C---:B------:R-:W-:Y:S08]  /*16f60*/  HMMA.16816.F32 R20, R168.reuse, R144, R20 ;  /* 0x00000090a814723c */ /* 0x040ff00000001814 */
[C---:B------:R-:W-:Y:S01]  /*16f70*/  HMMA.16816.F32 R24, R168.reuse, R146, R24 ;  /* 0x00000092a818723c */ /* 0x040fe20000001818 */
[----:B------:R-:W1:Y:S07]  /*16f80*/  LDSM.16.M88.4 R144, [R192+0x1000] ;  /* 0x00100000c090783b */ /* 0x000e6e0000000200 */
[C---:B----4-:R-:W-:Y:S08]  /*16f90*/  HMMA.16816.F32 R28, R168.reuse, R148, R28 ;  /* 0x00000094a81c723c */ /* 0x050ff0000000181c */
[C---:B------:R-:W-:Y:S01]  /*16fa0*/  HMMA.16816.F32 R32, R168.reuse, R150, R32 ;  /* 0x00000096a820723c */ /* 0x040fe20000001820 */
[----:B------:R-:W4:Y:S07]  /*16fb0*/  LDSM.16.M88.4 R148, [R192+0x1800] ;  /* 0x00180000c094783b */ /* 0x000f2e0000000200 */
[C---:B------:R-:W-:Y:S08]  /*16fc0*/  HMMA.16816.F32 R36, R168.reuse, R152, R36 ;  /* 0x00000098a824723c */ /* 0x040ff00000001824 */
[C---:B------:R-:W-:Y:S01]  /*16fd0*/  HMMA.16816.F32 R40, R168.reuse, R154, R40 ;  /* 0x0000009aa828723c */ /* 0x040fe20000001828 */
[----:B------:R-:W4:Y:S07]  /*16fe0*/  LDSM.16.M88.4 R152, [R192+0x2000] ;  /* 0x00200000c098783b */ /* 0x000f2e0000000200 */
[C---:B--2---:R-:W-:Y:S08]  /*16ff0*/  HMMA.16816.F32 R44, R168.reuse, R156, R44 ;  /* 0x0000009ca82c723c */ /* 0x044ff0000000182c */
[C---:B------:R-:W-:Y:S01]  /*17000*/  HMMA.16816.F32 R48, R168.reuse, R158, R48 ;  /* 0x0000009ea830723c */ /* 0x040fe20000001830 */
[----:B------:R-:W2:Y:S07]  /*17010*/  LDSM.16.M88.4 R156, [R192+0x2800] ;  /* 0x00280000c09c783b */ /* 0x000eae0000000200 */
[C---:B-----5:R-:W-:Y:S08]  /*17020*/  HMMA.16816.F32 R52, R168.reuse, R160, R52 ;  /* 0x000000a0a834723c */ /* 0x060ff00000001834 */
[----:B------:R-:W-:Y:S01]  /*17030*/  HMMA.16816.F32 R56, R168, R162, R56 ;  /* 0x000000a2a838723c */ /* 0x000fe20000001838 */
        /* <DEDUP_REMOVED lines=15> */
[----:B------:R-:W-:Y:S07]  /*17130*/  LDSM.16.M88.4 R152, [R194+0x6800] ;  /* 0x00680000c298783b */ /* 0x000fee0000000200 */
[C---:B--2---:R-:W-:Y:S03]  /*17140*/  HMMA.16816.F32 R44, R172.reuse, R156, R44 ;  /* 0x0000009cac2c723c */ /* 0x044fe6000000182c */
[----:B---3--:R-:W-:Y:S05]  /*17150*/  ISETP.GT.AND P3, PT, R217, R219, PT ;  /* 0x000000dbd900720c */ /* 0x008fea0003f64270 */
[C---:B------:R-:W-:Y:S01]  /*17160*/  HMMA.16816.F32 R48, R172.reuse, R158, R48 ;  /* 0x0000009eac30723c */ /* 0x040fe20000001830 */
[----:B------:R-:W-:Y:S07]  /*17170*/  LDSM.16.M88.4 R156, [R206] ;  /* 0x00000000ce9c783b */ /* 0x000fee0000000200 */
[C---:B-----5:R-:W-:Y:S08]  /*17180*/  HMMA.16816.F32 R52, R172.reuse, R160, R52 ;  /* 0x000000a0ac34723c */ /* 0x060ff00000001834 */
[----:B------:R-:W-:Y:S01]  /*17190*/  HMMA.16816.F32 R56, R172, R162, R56 ;  /* 0x000000a2ac38723c */ /* 0x000fe20000001838 */
[----:B------:R-:W-:Y:S07]  /*171a0*/  LDSM.16.M88.4 R160, [R200] ;  /* 0x00000000c8a0783b */ /* 0x000fee0000000200 */
        /* <DEDUP_REMOVED lines=8> */
[----:B------:R-:W2:Y:S07]  /*17230*/  LDSM.16.M88.4 R140, [R202] ;  /* 0x00000000ca8c783b */ /* 0x000eae0000000200 */
[C---:B------:R-:W-:Y:S08]  /*17240*/  HMMA.16816.F32 R28, R176.reuse, R144, R28 ;  /* 0x00000090b01c723c */ /* 0x040ff0000000181c */
[C---:B------:R-:W-:Y:S01]  /*17250*/  HMMA.16816.F32 R32, R176.reuse, R146, R32 ;  /* 0x00000092b020723c */ /* 0x040fe20000001820 */
[----:B------:R-:W3:Y:S07]  /*17260*/  LDSM.16.M88.4 R144, [R203] ;  /* 0x00000000cb90783b */ /* 0x000eee0000000200 */
[C---:B----4-:R-:W-:Y:S08]  /*17270*/  HMMA.16816.F32 R36, R176.reuse, R148, R36 ;  /* 0x00000094b024723c */ /* 0x050ff00000001824 */
[C---:B------:R-:W-:Y:S01]  /*17280*/  HMMA.16816.F32 R40, R176.reuse, R150, R40 ;  /* 0x00000096b028723c */ /* 0x040fe20000001828 */
[----:B------:R-:W-:Y:S07]  /*17290*/  LDSM.16.M88.4 R148, [R205] ;  /* 0x00000000cd94783b */ /* 0x000fee0000000200 */
[C---:B-1----:R-:W-:Y:S08]  /*172a0*/  HMMA.16816.F32 R44, R176.reuse, R116, R44 ;  /* 0x00000074b02c723c */ /* 0x042ff0000000182c */
[C---:B------:R-:W-:Y:S01]  /*172b0*/  HMMA.16816.F32 R48, R176.reuse, R118, R48 ;  /* 0x00000076b030723c */ /* 0x040fe20000001830 */
[----:B------:R-:W1:Y:S07]  /*172c0*/  LDSM.16.M88.4 R116, [R204] ;  /* 0x00000000cc74783b */ /* 0x000e6e0000000200 */
[C---:B------:R-:W-:Y:S08]  /*172d0*/  HMMA.16816.F32 R52, R176.reuse, R152, R52 ;  /* 0x00000098b034723c */ /* 0x040ff00000001834 */
[----:B------:R-:W-:Y:S01]  /*172e0*/  HMMA.16816.F32 R56, R176, R154, R56 ;  /* 0x0000009ab038723c */ /* 0x000fe20000001838 */
[----:B------:R-:W4:Y:S07]  /*172f0*/  LDSM.16.M88.4 R152, [R193+0x3800] ;  /* 0x00380000c198783b */ /* 0x000f2e0000000200 */
        /* <DEDUP_REMOVED lines=8> */
[----:B------:R-:W-:Y:S07]  /*17380*/  LDSM.16.M88.4 R164, [R193+0x5800] ;  /* 0x00580000c1a4783b */ /* 0x000fee0000000200 */
[C---:B--2---:R-:W-:Y:S08]  /*17390*/  HMMA.16816.F32 R28, R180.reuse, R140, R28 ;  /* 0x0000008cb41c723c */ /* 0x044ff0000000181c */
        /* <DEDUP_REMOVED lines=9> */
[----:B------:R-:W-:Y:S01]  /*17430*/  HMMA.16816.F32 R56, R180, R150, R56 ;  /* 0x00000096b438723c */ /* 0x000fe20000001838 */
[----:B------:R-:W-:Y:S07]  /*17440*/  LDSM.16.M88.4 R148, [R192+0x4000] ;  /* 0x00400000c094783b */ /* 0x000fee0000000200 */
[C---:B----4-:R-:W-:Y:S08]  /*17450*/  HMMA.16816.F32 R4, R184.reuse, R152, R4 ;  /* 0x00000098b804723c */ /* 0x050ff00000001804 */
[C---:B------:R-:W-:Y:S01]  /*17460*/  HMMA.16816.F32 R8, R184.reuse, R154, R8 ;  /* 0x0000009ab808723c */ /* 0x040fe20000001808 */
[----:B------:R-:W-:Y:S07]  /*17470*/  LDSM.16.M88.4 R152, [R192+0x4800] ;  /* 0x00480000c098783b */ /* 0x000fee0000000200 */
[C---:B-----5:R-:W-:Y:S08]  /*17480*/  HMMA.16816.F32 R12, R184.reuse, R156, R12 ;  /* 0x0000009cb80c723c */ /* 0x060ff0000000180c */
        /* <DEDUP_REMOVED lines=10> */
[----:B------:R-:W4:Y:S07]  /*17530*/  LDSM.16.M88.4 R164, [R192+0x6000] ;  /* 0x00600000c0a4783b */ /* 0x000f2e0000000200 */
[C---:B---3--:R-:W-:Y:S08]  /*17540*/  HMMA.16816.F32 R44, R184.reuse, R144, R44 ;  /* 0x00000090b82c723c */ /* 0x048ff0000000182c */
[C---:B------:R-:W-:Y:S01]  /*17550*/  HMMA.16816.F32 R48, R184.reuse, R146, R48 ;  /* 0x00000092b830723c */ /* 0x040fe20000001830 */
[----:B------:R-:W3:Y:S01]  /*17560*/  LDSM.16.M88.4 R144, [R192+0x6800] ;  /* 0x00680000c090783b */ /* 0x000ee20000000200 */
[----:B------:R-:W-:Y:S04]  /*17570*/  DEPBAR.LE SB0, 0x0 ;  /* 0x000080000000791a */ /* 0x000fe80000000000 */
[----:B------:R-:W-:Y:S02]  /*17580*/  BAR.SYNC.DEFER_BLOCKING 0x0 ;  /* 0x0000000000007b1d */ /* 0x000fe40000010000 */
[C---:B-1----:R-:W-:Y:S08]  /*17590*/  HMMA.16816.F32 R52, R184.reuse, R116, R52 ;  /* 0x00000074b834723c */ /* 0x042ff00000001834 */
[----:B------:R-:W-:Y:S08]  /*175a0*/  HMMA.16816.F32 R56, R184, R118, R56 ;  /* 0x00000076b838723c */ /* 0x000ff00000001838 */
[C---:B--2---:R-:W-:Y:S08]  /*175b0*/  HMMA.16816.F32 R4, R188.reuse, R140, R4 ;  /* 0x0000008cbc04723c */ /* 0x044ff00000001804 */
[C---:B------:R-:W-:Y:S07]  /*175c0*/  HMMA.16816.F32 R8, R188.reuse, R142, R8 ;  /* 0x0000008ebc08723c */ /* 0x040fee0000001808 */
[----:B------:R-:W-:Y:S01]  /*175d0*/  P2R R143, PR, RZ, 0x8 ;  /* 0x00000008ff8f7803 */ /* 0x000fe20000000000 */
        /* <DEDUP_REMOVED lines=10> */
[C---:B---3--:R-:W-:Y:S08]  /*17680*/  HMMA.16816.F32 R52, R188.reuse, R144, R52 ;  /* 0x00000090bc34723c */ /* 0x048ff00000001834 */
[----:B------:R-:W-:Y:S01]  /*17690*/  HMMA.16816.F32 R56, R188, R146, R56 ;  /* 0x00000092bc38723c */ /* 0x000fe20000001838 */
[----:B------:R-:W-:Y:S07]  /*176a0*/  @!UPT UIADD3 URZ, URZ, URZ, URZ ;  /* 0x0000003f3f3ff290 */ /* 0x000fee000fffe03f */
[----:B------:R-:W-:-:S11]  /*176b0*/  @!P3 BRA `(.L_x_1241) ;  /* 0x000003600000b947 */ /* 0x000fd60003800000 */
[----:B------:R-:W-:Y:S01]  /*176c0*/  IADD3 R0, R217, -0x1, RZ ;  /* 0xffffffffd9007810 */ /* 0x000fe20007ffe0ff */
[----:B------:R-:W2:Y:S01]  /*176d0*/  LDL.64 R220, [R1+0x18] ;  /* 0x0000180001dc7983 */ /* 0x000ea20000100a00 */
[C---:B------:R-:W-:Y:S02]  /*176e0*/  ISETP.GE.AND P2, PT, R237.reuse, 0x21, PT ;  /* 0x00000021ed00780c */ /* 0x040fe40003f46270 */
[----:B------:R-:W-:Y:S01]  /*176f0*/  SHF.R.S32.HI R2, RZ, 0x1f, R0 ;  /* 0x0000001fff027819 */ /* 0x000fe20000011400 */
[----:B------:R-:W3:Y:S01]  /*17700*/  LDL R219, [R1+0x10] ;  /* 0x0000100001db7983 */ /* 0x000ee20000100800 */
        /* <DEDUP_REMOVED lines=49> */
.L_x_1241:
[----:B------:R-:W-:Y:S05]  /*17a20*/  BSYNC B0 ;  /* 0x0000000000007941 */ /* 0x000fea0003800000 */
.L_x_1240:
[----:B------:R-:W-:Y:S01]  /*17a30*/  FMNMX.FTZ R0, R4, R115, !PT ;  /* 0x0000007304007209 */ /* 0x000fe20007810000 */
[----:B------:R-:W-:Y:S01]  /*17a40*/  LDSM.16.MT88.4 R144, [R196] ;  /* 0x00000000c490783b */ /* 0x000fe20000004200 */
[----:B-1----:R-:W-:Y:S02]  /*17a50*/  FMNMX.FTZ R2, R6, R114, !PT ;  /* 0x0000007206027209 */ /* 0x002fe40007810000 */
        /* <DEDUP_REMOVED lines=81> */
[----:B------:R-:W5:Y:S01]  /*17f70*/  MUFU.EX2 R225, R7 ;  /* 0x0000000700e17308 */ /* 0x000f620000000800 */
[--C-:B------:R-:W-:Y:S02]  /*17f80*/  FFMA.FTZ R26, R26, c[0x0][0x2d0], -R112.reuse ;  /* 0x0000b4001a1a7a23 */ /* 0x100fe40000010870 */
[----:B------:R-:W-:Y:S02]  /*17f90*/  FFMA.FTZ R27, R27, c[0x0][0x2d0], -R112 ;  /* 0x0000b4001b1b7a23 */ /* 0x000fe40000010870 */
        /* <DEDUP_REMOVED lines=11> */
[C---:B------:R-:W-:Y:S01]  /*18050*/  FMUL.FTZ R76, R2.reuse, R76 ;  /* 0x0000004c024c7220 */ /* 0x040fe20000410000 */
[----:B-----5:R-:W-:Y:S01]  /*18060*/  F2FP.PACK_AB R117, R225, R226 ;  /* 0x000000e2e175723e */ /* 0x020fe200000000ff */
        /* <DEDUP_REMOVED lines=9> */
[----:B------:R-:W5:Y:S01]  /*18100*/  MUFU.EX2 R229, R5 ;  /* 0x0000000500e57308 */ /* 0x000f620000000800 */
        /* <DEDUP_REMOVED lines=13> */
[----:B------:R-:W-:Y:S01]  /*181e0*/  FMUL.FTZ R74, R0, R74 ;  /* 0x0000004a004a7220 */ /* 0x000fe20000410000 */
[----:B-----5:R-:W-:Y:S01]  /*181f0*/  F2FP.PACK_AB R116, R229, R222 ;  /* 0x000000dee574723e */ /* 0x020fe200000000ff */
[----:B------:R-:W-:Y:S02]  /*18200*/  FMUL.FTZ R5, R2, R121 ;  /* 0x0000007902057220 */ /* 0x000fe40000410000 */
[C---:B------:R-:W-:Y:S02]  /*18210*/  FMUL.FTZ R75, R0.reuse, R75 ;  /* 0x0000004b004b7220 */ /* 0x040fe40000410000 */
[C---:B------:R-:W-:Y:S01]  /*18220*/  FMUL.FTZ R78, R0.reuse, R78 ;  /* 0x0000004e004e7220 */ /* 0x040fe20000410000 */
[----:B------:R5:W-:Y:S01]  /*18230*/  MUFU.EX2 R220, R13 ;  /* 0x0000000d00dc7308 */ /* 0x000be20000000800 */
[C---:B------:R-:W-:Y:S02]  /*18240*/  FMUL.FTZ R79, R0.reuse, R79 ;  /* 0x0000004f004f7220 */ /* 0x040fe40000410000 */
[----:B------:R-:W-:Y:S02]  /*18250*/  FMUL.FTZ R82, R0, R82 ;  /* 0x0000005200527220 */ /* 0x000fe40000410000 */
[----:B-1----:R-:W-:Y:S02]  /*18260*/  FFMA.FTZ R4, R9, c[0x0][0x2d0], -R114 ;  /* 0x0000b40009047a23 */ /* 0x002fe40000010872 */
        /* <DEDUP_REMOVED lines=18> */
[----:B------:R-:W-:Y:S02]  /*18390*/  FFMA.FTZ R4, R10, c[0x0][0x2d0], -R112 ;  /* 0x0000b4000a047a23 */ /* 0x000fe40000010870 */
        /* <DEDUP_REMOVED lines=13> */
[----:B------:R-:W-:Y:S02]  /*18470*/  FFMA.FTZ R17, R17, c[0x0][0x2d0], -R114 ;  /* 0x0000b40011117a23 */ /* 0x000fe40000010872 */
[C---:B------:R-:W-:Y:S01]  /*18480*/  FMUL.FTZ R108, R2.reuse, R108 ;  /* 0x0000006c026c7220 */ /* 0x040fe20000410000 */
[----:B------:R4:W-:Y:S01]  /*18490*/  MUFU.EX2 R167, R16 ;  /* 0x0000001000a77308 */ /* 0x0009e20000000800 */
[----:B------:R-:W-:Y:S02]  /*184a0*/  FMUL.FTZ R109, R2, R109 ;  /* 0x0000006d026d7220 */ /* 0x000fe40000410000 */
[----:B-1----:R-:W-:Y:S02]  /*184b0*/  FFMA.FTZ R4, R11, c[0x0][0x2d0], -R112 ;  /* 0x0000b4000b047a23 */ /* 0x002fe40000010870 */
[C---:B------:R-:W-:Y:S02]  /*184c0*/  FMUL.FTZ R11, R0.reuse, R127 ;  /* 0x0000007f000b7220 */ /* 0x040fe40000410000 */
[----:B------:R-:W-:Y:S01]  /*184d0*/  LDSM.16.MT88.4 R124, [R197] ;  /* 0x00000000c57c783b */ /* 0x000fe20000004200 */
[C---:B------:R-:W-:Y:S02]  /*184e0*/  FMUL.FTZ R110, R0.reuse, R110 ;  /* 0x0000006e006e7220 */ /* 0x040fe40000410000 */
[----:B------:R-:W1:Y:S01]  /*184f0*/  MUFU.EX2 R223, R4 ;  /* 0x0000000400df7308 */ /* 0x000e620000000800 */
[----:B------:R-:W-:Y:S02]  /*18500*/  FMUL.FTZ R111, R0, R111 ;  /* 0x0000006f006f7220 */ /* 0x000fe40000410000 */
[----:B------:R-:W-:Y:S01]  /*18510*/  FMUL.FTZ R60, R2, R60 ;  /* 0x0000003c023c7220 */ /* 0x000fe20000410000 */
[----:B--2---:R-:W-:Y:S01]  /*18520*/  F2FP.PACK_AB R19, R164, R165 ;  /* 0x000000a5a413723e */ /* 0x004fe200000000ff */
[----:B------:R-:W-:Y:S02]  /*18530*/  FMUL.FTZ R61, R2, R61 ;  /* 0x0000003d023d7220 */ /* 0x000fe40000410000 */
[C---:B------:R-:W-:Y:S02]  /*18540*/  FMUL.FTZ R62, R0.reuse, R62 ;  /* 0x0000003e003e7220 */ /* 0x040fe40000410000 */
[----:B------:R-:W-:Y:S01]  /*18550*/  FMUL.FTZ R63, R0, R63 ;  /* 0x0000003f003f7220 */ /* 0x000fe20000410000 */
[----:B------:R2:W5:Y:S01]  /*18560*/  MUFU.EX2 R166, R17 ;  /* 0x0000001100a67308 */ /* 0x0005620000000800 */
        /* <DEDUP_REMOVED lines=9> */
[----:B-1----:R-:W-:Y:S01]  /*18600*/  F2FP.PACK_AB R119, R223, R224 ;  /* 0x000000e0df77723e */ /* 0x002fe200000000ff */
[----:B------:R-:W-:Y:S02]  /*18610*/  FMUL.FTZ R4, R2, R120 ;  /* 0x0000007802047220 */ /* 0x000fe40000410000 */
[----:B------:R-:W1:Y:S01]  /*18620*/  LDSM.16.MT88.4 R120, [R198] ;  /* 0x00000000c678783b */ /* 0x000e620000004200 */
[--C-:B------:R-:W-:Y:S02]  /*18630*/  FFMA.FTZ R25, R25, c[0x0][0x2d0], -R114.reuse ;  /* 0x0000b40019197a23 */ /* 0x100fe40000010872 */
[----:B------:R-:W4:Y:S01]  /*18640*/  MUFU.EX2 R163, R20 ;  /* 0x0000001400a37308 */ /* 0x000f220000000800 */
[--C-:B------:R-:W-:Y:S01]  /*18650*/  FFMA.FTZ R28, R28, c[0x0][0x2d0], -R114.reuse ;  /* 0x0000b4001c1c7a23 */ /* 0x100fe20000010872 */
[C---:B------:R-:W-:Y:S05]  /*18660*/  HMMA.16816.F32 R4, R116.reuse, R140, R4 ;  /* 0x0000008c7404723c */ /* 0x040fea0000001804 */
[--C-:B------:R-:W-:Y:S01]  /*18670*/  FFMA.FTZ R29, R29, c[0x0][0x2d0], -R114.reuse ;  /* 0x0000b4001d1d7a23 */ /* 0x100fe20000010872 */
[----:B--2---:R-:W-:Y:S01]  /*18680*/  F2FP.PACK_AB R17, R214, R219 ;  /* 0x000000dbd611723e */ /* 0x004fe200000000ff */
[----:B------:R-:W-:Y:S01]  /*18690*/  FFMA.FTZ R33, R33, c[0x0][0x2d0], -R114 ;  /* 0x0000b40021217a23 */ /* 0x000fe20000010872 */
[C---:B------:R-:W-:Y:S01]  /*186a0*/  HMMA.16816.F32 R8, R116.reuse, R142, R8 ;  /* 0x0000008e7408723c */ /* 0x040fe20000001808 */
[----:B------:R-:W2:Y:S01]  /*186b0*/  LDSM.16.MT88.4 R140, [R195+0x3800] ;  /* 0x00380000c38c783b */ /* 0x000ea20000004200 */
[----:B------:R-:W1:Y:S02]  /*186c0*/  MUFU.EX2 R162, R21 ;  /* 0x0000001500a27308 */ /* 0x000e640000000800 */
[--C-:B------:R-:W-:Y:S01]  /*186d0*/  FFMA.FTZ R34, R34, c[0x0][0x2d0], -R112.reuse ;  /* 0x0000b40022227a23 */ /* 0x100fe20000010870 */
[----:B-----5:R-:W-:Y:S01]  /*186e0*/  F2FP.PACK_AB R18, R166, R167 ;  /* 0x000000a7a612723e */ /* 0x020fe200000000ff */
[----:B------:R-:W-:Y:S02]  /*186f0*/  FFMA.FTZ R35, R35, c[0x0][0x2d0], -R112 ;  /* 0x0000b40023237a23 */ /* 0x000fe40000010870 */
[C---:B------:R-:W-:Y:S04]  /*18700*/  HMMA.16816.F32 R68, R116.reuse, R144, R68 ;  /* 0x000000907444723c */ /* 0x040fe80000001844 */
[----:B------:R5:W-:Y:S01]  /*18710*/  MUFU.EX2 R160, R23 ;  /* 0x0000001700a07308 */ /* 0x000be20000000800 */
[----:B------:R-:W-:Y:S02]  /*18720*/  FFMA.FTZ R2, R2, R231, R222 ;  /* 0x000000e702027223 */ /* 0x000fe400000100de */
[----:B---3--:R-:W-:Y:S01]  /*18730*/  FFMA.FTZ R0, R0, R230, R226 ;  /* 0x000000e600007223 */ /* 0x008fe200000100e2 */
[C---:B------:R-:W-:Y:S04]  /*18740*/  HMMA.16816.F32 R72, R116.reuse, R146, R72 ;  /* 0x000000927448723c */ /* 0x040fe80000001848 */
[----:B------:R-:W-:Y:S02]  /*18750*/  FADD.FTZ R2, R229, R2 ;  /* 0x00000002e5027221 */ /* 0x000fe40000010000 */
[----:B------:R-:W3:Y:S01]  /*18760*/  MUFU.EX2 R159, R24 ;  /* 0x00000018009f7308 */ /* 0x000ee20000000800 */
[----:B------:R-:W-:Y:S02]  /*18770*/  FADD.FTZ R0, R225, R0 ;  /* 0x00000000e1007221 */ /* 0x000fe40000010000 */
[----:B------:R-:W-:Y:S01]  /*18780*/  FADD.FTZ R2, R228, R2 ;  /* 0x00000002e4027221 */ /* 0x000fe20000010000 */
[C---:B-1----:R-:W-:Y:S03]  /*18790*/  HMMA.16816.F32 R76, R116.reuse, R120, R76 ;  /* 0x00000078744c723c */ /* 0x042fe6000000184c */
[----:B------:R-:W-:Y:S03]  /*187a0*/  FADD.FTZ R2, R227, R2 ;  /* 0x00000002e3027221 */ /* 0x000fe60000010000 */
[----:B------:R-:W1:Y:S01]  /*187b0*/  MUFU.EX2 R158, R25 ;  /* 0x00000019009e7308 */ /* 0x000e620000000800 */
[----:B------:R-:W-:Y:S01]  /*187c0*/  FADD.FTZ R0, R224, R0 ;  /* 0x00000000e0007221 */ /* 0x000fe20000010000 */
[C---:B------:R-:W-:Y:S01]  /*187d0*/  HMMA.16816.F32 R80, R116.reuse, R122, R80 ;  /* 0x0000007a7450723c */ /* 0x040fe20000001850 */
[----:B------:R-:W1:Y:S03]  /*187e0*/  LDSM.16.MT88.4 R120, [R196+0x3800] ;  /* 0x00380000c478783b */ /* 0x000e660000004200 */
[----:B------:R-:W-:Y:S02]  /*187f0*/  FADD.FTZ R2, R221, R2 ;  /* 0x00000002dd027221 */ /* 0x000fe40000010000 */
[----:B------:R-:W-:Y:S02]  /*18800*/  FADD.FTZ R0, R223, R0 ;  /* 0x00000000df007221 */ /* 0x000fe40000010000 */
[----:B------:R-:W1:Y:S01]  /*18810*/  MUFU.EX2 R157, R26 ;  /* 0x0000001a009d7308 */ /* 0x000e620000000800 */
[C---:B------:R-:W-:Y:S01]  /*18820*/  HMMA.16816.F32 R84, R116.reuse, R124, R84 ;  /* 0x0000007c7454723c */ /* 0x040fe20000001854 */
[----:B-----5:R-:W-:Y:S02]  /*18830*/  LDSM.16.MT88.4 R20, [R196+0x4000] ;  /* 0x00400000c414783b */ /* 0x020fe40000004200 */
[----:B------:R-:W-:Y:S02]  /*18840*/  FADD.FTZ R2, R220, R2 ;  /* 0x00000002dc027221 */ /* 0x000fe40000010000 */
[----:B------:R-:W-:Y:S03]  /*18850*/  FADD.FTZ R0, R219, R0 ;  /* 0x00000000db007221 */ /* 0x000fe60000010000 */
[C---:B------:R-:W-:Y:S01]  /*18860*/  HMMA.16816.F32 R88, R116.reuse, R126, R88 ;  /* 0x0000007e7458723c */ /* 0x040fe20000001858 */
[----:B------:R-:W5:Y:S01]  /*18870*/  LDSM.16.MT88.4 R124, [R198+0x3800] ;  /* 0x00380000c67c783b */ /* 0x000f620000004200 */
[----:B------:R3:W3:Y:S02]  /*18880*/  MUFU.EX2 R156, R27 ;  /* 0x0000001b009c7308 */ /* 0x0006e40000000800 */
[----:B------:R-:W-:Y:S02]  /*18890*/  FADD.FTZ R2, R167, R2 ;  /* 0x00000002a7027221 */ /* 0x000fe40000010000 */
[----:B------:R-:W-:Y:S02]  /*188a0*/  FADD.FTZ R0, R214, R0 ;  /* 0x00000000d6007221 */ /* 0x000fe40000010000 */
[C---:B--2---:R-:W-:Y:S04]  /*188b0*/  HMMA.16816.F32 R92, R116.reuse, R140, R92 ;  /* 0x0000008c745c723c */ /* 0x044fe8000000185c */
[----:B------:R-:W-:Y:S01]  /*188c0*/  MUFU.EX2 R154, R33 ;  /* 0x00000021009a7308 */ /* 0x000fe20000000800 */
[----:B------:R-:W-:Y:S02]  /*188d0*/  FADD.FTZ R2, R166, R2 ;  /* 0x00000002a6027221 */ /* 0x000fe40000010000 */
[----:B------:R-:W-:Y:S01]  /*188e0*/  FADD.FTZ R0, R165, R0 ;  /* 0x00000000a5007221 */ /* 0x000fe20000010000 */
[C---:B------:R-:W-:Y:S01]  /*188f0*/  HMMA.16816.F32 R96, R116.reuse, R142, R96 ;  /* 0x0000008e7460723c */ /* 0x040fe20000001860 */
[----:B------:R-:W-:Y:S03]  /*18900*/  LDSM.16.MT88.4 R140, [R198+0x800] ;  /* 0x00080000c68c783b */ /* 0x000fe60000004200 */
[----:B----4-:R-:W-:Y:S02]  /*18910*/  FADD.FTZ R2, R163, R2 ;  /* 0x00000002a3027221 */ /* 0x010fe40000010000 */
[----:B------:R-:W-:Y:S01]  /*18920*/  MUFU.EX2 R153, R34 ;  /* 0x0000002200997308 */ /* 0x000fe20000000800 */
[----:B------:R-:W-:Y:S01]  /*18930*/  FADD.FTZ R0, R164, R0 ;  /* 0x00000000a4007221 */ /* 0x000fe20000010000 */
[C---:B-1----:R-:W-:Y:S01]  /*18940*/  HMMA.16816.F32 R12, R116.reuse, R120, R12 ;  /* 0x00000078740c723c */ /* 0x042fe2000000180c */
[----:B---3--:R-:W-:Y:S03]  /*18950*/  LDSM.16.MT88.4 R24, [R196+0x1000] ;  /* 0x00100000c418783b */ /* 0x008fe60000004200 */
[----:B------:R-:W-:Y:S02]  /*18960*/  FADD.FTZ R2, R162, R2 ;  /* 0x00000002a2027221 */ /* 0x000fe40000010000 */
[----:B------:R-:W-:Y:S02]  /*18970*/  FADD.FTZ R0, R161, R0 ;  /* 0x00000000a1007221 */ /* 0x000fe40000010000 */
[----:B------:R-:W-:Y:S01]  /*18980*/  MUFU.EX2 R152, R35 ;  /* 0x0000002300987308 */ /* 0x000fe20000000800 */
[C---:B------:R-:W-:Y:S01]  /*18990*/  HMMA.16816.F32 R100, R116.reuse, R122, R100 ;  /* 0x0000007a7464723c */ /* 0x040fe20000001864 */
[----:B------:R-:W1:Y:S02]  /*189a0*/  LDSM.16.MT88.4 R120, [R195+0x800] ;  /* 0x00080000c378783b */ /* 0x000e640000004200 */
[----:B------:R-:W-:Y:S02]  /*189b0*/  FADD.FTZ R2, R159, R2 ;  /* 0x000000029f027221 */ /* 0x000fe40000010000 */
[----:B------:R-:W-:Y:S03]  /*189c0*/  FADD.FTZ R0, R160, R0 ;  /* 0x00000000a0007221 */ /* 0x000fe60000010000 */
[C---:B-----5:R-:W-:Y:S04]  /*189d0*/  HMMA.16816.F32 R104, R116.reuse, R124, R104 ;  /* 0x0000007c7468723c */ /* 0x060fe80000001868 */
[----:B------:R-:W-:Y:S02]  /*189e0*/  FADD.FTZ R2, R158, R2 ;  /* 0x000000029e027221 */ /* 0x000fe40000010000 */
[----:B------:R-:W-:Y:S02]  /*189f0*/  FADD.FTZ R0, R157, R0 ;  /* 0x000000009d007221 */ /* 0x000fe40000010000 */
[C---:B------:R-:W-:Y:S01]  /*18a00*/  HMMA.16816.F32 R108, R116.reuse, R126, R108 ;  /* 0x0000007e746c723c */ /* 0x040fe2000000186c */
[----:B------:R-:W2:Y:S03]  /*18a10*/  LDSM.16.MT88.4 R124, [R196+0x800] ;  /* 0x00080000c47c783b */ /* 0x000ea60000004200 */
[----:B------:R-:W-:Y:S04]  /*18a20*/  FADD.FTZ R0, R156, R0 ;  /* 0x000000009c007221 */ /* 0x000fe80000010000 */
[C---:B------:R-:W-:Y:S08]  /*18a30*/  HMMA.16816.F32 R60, R116.reuse, R128, R60 ;  /* 0x00000080743c723c */ /* 0x040ff0000000183c */
[----:B------:R-:W-:Y:S01]  /*18a40*/  HMMA.16816.F32 R64, R116, R130, R64 ;  /* 0x000000827440723c */ /* 0x000fe20000001840 */
[----:B------:R-:W3:Y:S07]  /*18a50*/  LDSM.16.MT88.4 R116, [R197+0x800] ;  /* 0x00080000c574783b */ /* 0x000eee0000004200 */
[C---:B-1----:R-:W-:Y:S01]  /*18a60*/  HMMA.16816.F32 R4, R16.reuse, R120, R4 ;  /* 0x000000781004723c */ /* 0x042fe20000001804 */
[----:B------:R-:W-:Y:S07]  /*18a70*/  LDSM.16.MT88.4 R128, [R197+0x4000] ;  /* 0x00400000c580783b */ /* 0x000fee0000004200 */
[C---:B------:R-:W-:Y:S01]  /*18a80*/  HMMA.16816.F32 R8, R16.reuse, R122, R8 ;  /* 0x0000007a1008723c */ /* 0x040fe20000001808 */
[----:B------:R-:W1:Y:S07]  /*18a90*/  LDSM.16.MT88.4 R120, [R195+0x4000] ;  /* 0x00400000c378783b */ /* 0x000e6e0000004200 */
[C---:B--2---:R-:W-:Y:S08]  /*18aa0*/  HMMA.16816.F32 R68, R16.reuse, R124, R68 ;  /* 0x0000007c1044723c */ /* 0x044ff00000001844 */
[C---:B------:R-:W-:Y:S01]  /*18ab0*/  HMMA.16816.F32 R72, R16.reuse, R126, R72 ;  /* 0x0000007e1048723c */ /* 0x040fe20000001848 */
[----:B------:R-:W2:Y:S07]  /*18ac0*/  LDSM.16.MT88.4 R124, [R198+0x4000] ;  /* 0x00400000c67c783b */ /* 0x000eae0000004200 */
[C---:B------:R-:W-:Y:S08]  /*18ad0*/  HMMA.16816.F32 R76, R16.reuse, R140, R76 ;  /* 0x0000008c104c723c */ /* 0x040ff0000000184c */
[C---:B------:R-:W-:Y:S08]  /*18ae0*/  HMMA.16816.F32 R80, R16.reuse, R142, R80 ;  /* 0x0000008e1050723c */ /* 0x040ff00000001850 */
[C---:B---3--:R-:W-:Y:S08]  /*18af0*/  HMMA.16816.F32 R84, R16.reuse, R116, R84 ;  /* 0x000000741054723c */ /* 0x048ff00000001854 */
[C---:B------:R-:W-:Y:S01]  /*18b00*/  HMMA.16816.F32 R88, R16.reuse, R118, R88 ;  /* 0x000000761058723c */ /* 0x040fe20000001858 */
[----:B------:R-:W3:Y:S07]  /*18b10*/  LDSM.16.MT88.4 R116, [R195+0x1000] ;  /* 0x00100000c374783b */ /* 0x000eee0000004200 */
[C---:B-1----:R-:W-:Y:S08]  /*18b20*/  HMMA.16816.F32 R92, R16.reuse, R120, R92 ;  /* 0x00000078105c723c */ /* 0x042ff0000000185c */
[C---:B------:R-:W-:Y:S01]  /*18b30*/  HMMA.16816.F32 R96, R16.reuse, R122, R96 ;  /* 0x0000007a1060723c */ /* 0x040fe20000001860 */
[----:B------:R-:W-:Y:S07]  /*18b40*/  LDSM.16.MT88.4 R120, [R197+0x1000] ;  /* 0x00100000c578783b */ /* 0x000fee0000004200 */
[C---:B------:R-:W-:Y:S08]  /*18b50*/  HMMA.16816.F32 R12, R16.reuse, R20, R12 ;  /* 0x00000014100c723c */ /* 0x040ff0000000180c */
[C---:B------:R-:W-:Y:S01]  /*18b60*/  HMMA.16816.F32 R100, R16.reuse, R22, R100 ;  /* 0x000000161064723c */ /* 0x040fe20000001864 */
[----:B------:R-:W1:Y:S07]  /*18b70*/  LDSM.16.MT88.4 R20, [R198+0x1000] ;  /* 0x00100000c614783b */ /* 0x000e6e0000004200 */
[C---:B--2---:R-:W-:Y:S08]  /*18b80*/  HMMA.16816.F32 R104, R16.reuse, R124, R104 ;  /* 0x0000007c1068723c */ /* 0x044ff00000001868 */
[C---:B------:R-:W-:Y:S01]  /*18b90*/  HMMA.16816.F32 R108, R16.reuse, R126, R108 ;  /* 0x0000007e106c723c */ /* 0x040fe2000000186c */
[----:B------:R-:W-:Y:S07]  /*18ba0*/  LDSM.16.MT88.4 R124, [R196+0x1800] ;  /* 0x00180000c47c783b */ /* 0x000fee0000004200 */
[C---:B------:R-:W-:Y:S08]  /*18bb0*/  HMMA.16816.F32 R60, R16.reuse, R128, R60 ;  /* 0x00000080103c723c */ /* 0x040ff0000000183c */
[----:B------:R-:W-:Y:S01]  /*18bc0*/  HMMA.16816.F32 R64, R16, R130, R64 ;  /* 0x000000821040723c */ /* 0x000fe20000001840 */
[----:B------:R-:W2:Y:S06]  /*18bd0*/  MUFU.EX2 R131, R28 ;  /* 0x0000001c00837308 */ /* 0x000eac0000000800 */
[----:B------:R-:W-:Y:S02]  /*18be0*/  F2FP.PACK_AB R16, R162, R163 ;  /* 0x000000a3a210723e */ /* 0x000fe400000000ff */
[----:B------:R-:W-:Y:S02]  /*18bf0*/  F2FP.PACK_AB R17, R160, R161 ;  /* 0x000000a1a011723e */ /* 0x000fe400000000ff */
[----:B------:R-:W4:Y:S01]  /*18c00*/  MUFU.EX2 R130, R29 ;  /* 0x0000001d00827308 */ /* 0x000f220000000800 */
[----:B------:R-:W-:Y:S02]  /*18c10*/  F2FP.PACK_AB R18, R158, R159 ;  /* 0x0000009f9e12723e */ /* 0x000fe400000000ff */
[----:B------:R-:W-:Y:S07]  /*18c20*/  F2FP.PACK_AB R19, R156, R157 ;  /* 0x0000009d9c13723e */ /* 0x000fee00000000ff */
[C---:B---3--:R-:W-:Y:S03]  /*18c30*/  HMMA.16816.F32 R4, R16.reuse, R116, R4 ;  /* 0x000000741004723c */ /* 0x048fe60000001804 */
[----:B--2---:R-:W-:Y:S05]  /*18c40*/  FADD.FTZ R2, R131, R2 ;  /* 0x0000000283027221 */ /* 0x004fea0000010000 */
[C---:B------:R-:W-:Y:S01]  /*18c50*/  HMMA.16816.F32 R8, R16.reuse, R118, R8 ;  /* 0x000000761008723c */ /* 0x040fe20000001808 */
[----:B------:R-:W2:Y:S03]  /*18c60*/  LDSM.16.MT88.4 R116, [R195+0x4800] ;  /* 0x00480000c374783b */ /* 0x000ea60000004200 */
[----:B----4-:R-:W-:Y:S04]  /*18c70*/  FADD.FTZ R2, R130, R2 ;  /* 0x0000000282027221 */ /* 0x010fe80000010000 */
[C---:B------:R-:W-:Y:S07]  /*18c80*/  HMMA.16816.F32 R68, R16.reuse, R24, R68 ;  /* 0x000000181044723c */ /* 0x040fee0000001844 */
[----:B------:R-:W-:Y:S01]  /*18c90*/  FFMA.FTZ R24, R30, c[0x0][0x2d0], -R112 ;  /* 0x0000b4001e187a23 */ /* 0x000fe20000010870 */
[C---:B------:R-:W-:Y:S03]  /*18ca0*/  HMMA.16816.F32 R72, R16.reuse, R26, R72 ;  /* 0x0000001a1048723c */ /* 0x040fe60000001848 */
[----:B------:R3:W4:Y:S05]  /*18cb0*/  MUFU.EX2 R129, R24 ;  /* 0x0000001800817308 */ /* 0x00072a0000000800 */
[C---:B-1----:R-:W-:Y:S07]  /*18cc0*/  HMMA.16816.F32 R76, R16.reuse, R20, R76 ;  /* 0x00000014104c723c */ /* 0x042fee000000184c */
[----:B------:R-:W-:Y:S01]  /*18cd0*/  FFMA.FTZ R20, R32, c[0x0][0x2d0], -R114 ;  /* 0x0000b40020147a23 */ /* 0x000fe20000010872 */
[C---:B------:R-:W-:Y:S01]  /*18ce0*/  HMMA.16816.F32 R80, R16.reuse, R22, R80 ;  /* 0x000000161050723c */ /* 0x040fe20000001850 */
[----:B------:R-:W-:Y:S02]  /*18cf0*/  LDSM.16.MT88.4 R32, [R198+0x1800] ;  /* 0x00180000c620783b */ /* 0x000fe40000004200 */
[----:B------:R-:W1:Y:S05]  /*18d00*/  MUFU.EX2 R155, R20 ;  /* 0x00000014009b7308 */ /* 0x000e6a0000000800 */
        /* <DEDUP_REMOVED lines=8> */
[----:B-1----:R-:W-:Y:S02]  /*18d90*/  FADD.FTZ R2, R155, R2 ;  /* 0x000000029b027221 */ /* 0x002fe40000010000 */
[----:B------:R-:W-:Y:S02]  /*18da0*/  LDSM.16.MT88.4 R20, [R197+0x4800] ;  /* 0x00480000c514783b */ /* 0x000fe40000004200 */
[C---:B------:R-:W-:Y:S04]  /*18db0*/  HMMA.16816.F32 R96, R16.reuse, R118, R96 ;  /* 0x000000761060723c */ /* 0x040fe80000001860 */
[----:B------:R-:W-:Y:S02]  /*18dc0*/  FADD.FTZ R2, R154, R2 ;  /* 0x000000029a027221 */ /* 0x000fe40000010000 */
[----:B---3--:R-:W1:Y:S01]  /*18dd0*/  LDSM.16.MT88.4 R24, [R196+0x4800] ;  /* 0x00480000c418783b */ /* 0x008e620000004200 */
[----:B----4-:R-:W-:Y:S05]  /*18de0*/  FADD.FTZ R0, R128, R0 ;  /* 0x0000000080007221 */ /* 0x010fea0000010000 */
[----:B------:R-:W-:Y:S04]  /*18df0*/  FADD.FTZ R0, R153, R0 ;  /* 0x0000000099007221 */ /* 0x000fe80000010000 */
[----:B------:R-:W-:Y:S01]  /*18e00*/  FADD.FTZ R0, R152, R0 ;  /* 0x0000000098007221 */ /* 0x000fe20000010000 */
[C---:B-1----:R-:W-:Y:S08]  /*18e10*/  HMMA.16816.F32 R12, R16.reuse, R24, R12 ;  /* 0x00000018100c723c */ /* 0x042ff0000000180c */
[C---:B------:R-:W-:Y:S01]  /*18e20*/  HMMA.16816.F32 R100, R16.reuse, R26, R100 ;  /* 0x0000001a1064723c */ /* 0x040fe20000001864 */
[----:B------:R-:W-:Y:S07]  /*18e30*/  LDSM.16.MT88.4 R24, [R195+0x5000] ;  /* 0x00500000c318783b */ /* 0x000fee0000004200 */
[C---:B------:R-:W-:Y:S07]  /*18e40*/  HMMA.16816.F32 R104, R16.reuse, R28, R104 ;  /* 0x0000001c1068723c */ /* 0x040fee0000001868 */
[--C-:B------:R-:W-:Y:S01]  /*18e50*/  FFMA.FTZ R28, R36, c[0x0][0x2d0], -R114.reuse ;  /* 0x0000b400241c7a23 */ /* 0x100fe20000010872 */
[C---:B------:R-:W-:Y:S03]  /*18e60*/  HMMA.16816.F32 R108, R16.reuse, R30, R108 ;  /* 0x0000001e106c723c */ /* 0x040fe6000000186c */
[----:B------:R1:W2:Y:S01]  /*18e70*/  MUFU.EX2 R151, R28 ;  /* 0x0000001c00977308 */ /* 0x0002a20000000800 */
[----:B------:R-:W-:Y:S04]  /*18e80*/  FFMA.FTZ R36, R40, c[0x0][0x2d0], -R114 ;  /* 0x0000b40028247a23 */ /* 0x000fe80000010872 */
[C---:B------:R-:W-:Y:S05]  /*18e90*/  HMMA.16816.F32 R60, R16.reuse, R20, R60 ;  /* 0x00000014103c723c */ /* 0x040fea000000183c */
[----:B------:R-:W-:Y:S03]  /*18ea0*/  MUFU.EX2 R147, R36 ;  /* 0x0000002400937308 */ /* 0x000fe60000000800 */
[----:B------:R-:W-:Y:S01]  /*18eb0*/  HMMA.16816.F32 R64, R16, R22, R64 ;  /* 0x000000161040723c */ /* 0x000fe20000001840 */
[----:B------:R-:W3:Y:S06]  /*18ec0*/  LDSM.16.MT88.4 R20, [R197+0x1800] ;  /* 0x00180000c514783b */ /* 0x000eec0000004200 */
[----:B------:R-:W-:Y:S02]  /*18ed0*/  F2FP.PACK_AB R16, R130, R131 ;  /* 0x000000838210723e */ /* 0x000fe400000000ff */
[----:B------:R-:W-:Y:S01]  /*18ee0*/  F2FP.PACK_AB R17, R128, R129 ;  /* 0x000000818011723e */ /* 0x000fe200000000ff */
[----:B-1----:R-:W1:Y:S02]  /*18ef0*/  LDSM.16.MT88.4 R28, [R196+0x5000] ;  /* 0x00500000c41c783b */ /* 0x002e640000004200 */
[----:B------:R-:W-:Y:S01]  /*18f00*/  F2FP.PACK_AB R18, R154, R155 ;  /* 0x0000009b9a12723e */ /* 0x000fe200000000ff */
[----:B--2---:R-:W-:Y:S01]  /*18f10*/  FADD.FTZ R2, R151, R2 ;  /* 0x0000000297027221 */ /* 0x004fe20000010000 */
[----:B------:R-:W-:Y:S07]  /*18f20*/  F2FP.PACK_AB R19, R152, R153 ;  /* 0x000000999813723e */ /* 0x000fee00000000ff */
[C---:B------:R-:W-:Y:S08]  /*18f30*/  HMMA.16816.F32 R4, R16.reuse, R120, R4 ;  /* 0x000000781004723c */ /* 0x040ff00000001804 */
[C---:B------:R-:W-:Y:S08]  /*18f40*/  HMMA.16816.F32 R8, R16.reuse, R122, R8 ;  /* 0x0000007a1008723c */ /* 0x040ff00000001808 */
[C---:B------:R-:W-:Y:S08]  /*18f50*/  HMMA.16816.F32 R68, R16.reuse, R124, R68 ;  /* 0x0000007c1044723c */ /* 0x040ff00000001844 */
[C---:B------:R-:W-:Y:S01]  /*18f60*/  HMMA.16816.F32 R72, R16.reuse, R126, R72 ;  /* 0x0000007e1048723c */ /* 0x040fe20000001848 */
[----:B------:R-:W-:Y:S07]  /*18f70*/  LDSM.16.MT88.4 R124, [R195+0x3000] ;  /* 0x00300000c37c783b */ /* 0x000fee0000004200 */
[C---:B------:R-:W-:Y:S07]  /*18f80*/  HMMA.16816.F32 R76, R16.reuse, R32, R76 ;  /* 0x00000020104c723c */ /* 0x040fee000000184c */
[----:B------:R-:W-:Y:S01]  /*18f90*/  FFMA.FTZ R32, R37, c[0x0][0x2d0], -R114 ;  /* 0x0000b40025207a23 */ /* 0x000fe20000010872 */
[C---:B------:R-:W-:Y:S03]  /*18fa0*/  HMMA.16816.F32 R80, R16.reuse, R34, R80 ;  /* 0x000000221050723c */ /* 0x040fe60000001850 */
[----:B------:R2:W4:Y:S05]  /*18fb0*/  MUFU.EX2 R150, R32 ;  /* 0x0000002000967308 */ /* 0x00052a0000000800 */
[C---:B---3--:R-:W-:Y:S07]  /*18fc0*/  HMMA.16816.F32 R84, R16.reuse, R20, R84 ;  /* 0x000000141054723c */ /* 0x048fee0000001854 */
[--C-:B------:R-:W-:Y:S01]  /*18fd0*/  FFMA.FTZ R20, R39, c[0x0][0x2d0], -R112.reuse ;  /* 0x0000b40027147a23 */ /* 0x100fe20000010870 */
[C---:B------:R-:W-:Y:S03]  /*18fe0*/  HMMA.16816.F32 R88, R16.reuse, R22, R88 ;  /* 0x000000161058723c */ /* 0x040fe60000001858 */
[----:B------:R3:W-:Y:S05]  /*18ff0*/  MUFU.EX2 R148, R20 ;  /* 0x0000001400947308 */ /* 0x0007ea0000000800 */
[C---:B------:R-:W-:Y:S04]  /*19000*/  HMMA.16816.F32 R92, R16.reuse, R24, R92 ;  /* 0x00000018105c723c */ /* 0x040fe8000000185c */
[----:B--2---:R-:W-:Y:S02]  /*19010*/  FFMA.FTZ R32, R38, c[0x0][0x2d0], -R112 ;  /* 0x0000b40026207a23 */ /* 0x004fe40000010870 */
[----:B------:R-:W-:Y:S01]  /*19020*/  LDSM.16.MT88.4 R36, [R196+0x5800] ;  /* 0x00580000c424783b */ /* 0x000fe20000004200 */
[----:B------:R-:W-:Y:S01]  /*19030*/  FFMA.FTZ R24, R41, c[0x0][0x2d0], -R114 ;  /* 0x0000b40029187a23 */ /* 0x000fe20000010872 */
[C---:B------:R-:W-:Y:S01]  /*19040*/  HMMA.16816.F32 R96, R16.reuse, R26, R96 ;  /* 0x0000001a1060723c */ /* 0x040fe20000001860 */
[----:B------:R2:W5:Y:S03]  /*19050*/  MUFU.EX2 R149, R32 ;  /* 0x0000002000957308 */ /* 0x0005660000000800 */
[----:B----4-:R-:W-:Y:S04]  /*19060*/  FADD.FTZ R2, R150, R2 ;  /* 0x0000000296027221 */ /* 0x010fe80000010000 */
[C---:B-1----:R-:W-:Y:S03]  /*19070*/  HMMA.16816.F32 R12, R16.reuse, R28, R12 ;  /* 0x0000001c100c723c */ /* 0x042fe6000000180c */
[----:B------:R1:W4:Y:S01]  /*19080*/  MUFU.EX2 R146, R24 ;  /* 0x0000001800927308 */ /* 0x0003220000000800 */
[----:B---3--:R-:W-:Y:S01]  /*19090*/  LDSM.16.MT88.4 R20, [R197+0x5000] ;  /* 0x00500000c514783b */ /* 0x008fe20000004200 */
[----:B------:R-:W-:Y:S02]  /*190a0*/  FADD.FTZ R2, R147, R2 ;  /* 0x0000000293027221 */ /* 0x000fe40000010000 */
[----:B------:R-:W-:Y:S01]  /*190b0*/  FFMA.FTZ R28, R43, c[0x0][0x2d0], -R112 ;  /* 0x0000b4002b1c7a23 */ /* 0x000fe20000010870 */
[C---:B------:R-:W-:Y:S05]  /*190c0*/  HMMA.16816.F32 R100, R16.reuse, R30, R100 ;  /* 0x0000001e1064723c */ /* 0x040fea0000001864 */
[----:B------:R3:W-:Y:S01]  /*190d0*/  MUFU.EX2 R144, R28 ;  /* 0x0000001c00907308 */ /* 0x0007e20000000800 */
[----:B--2---:R-:W2:Y:S01]  /*190e0*/  LDSM.16.MT88.4 R32, [R198+0x5000] ;  /* 0x00500000c620783b */ /* 0x004ea20000004200 */
[----:B-----5:R-:W-:Y:S05]  /*190f0*/  FADD.FTZ R0, R149, R0 ;  /* 0x0000000095007221 */ /* 0x020fea0000010000 */
[----:B------:R-:W-:Y:S02]  /*19100*/  FADD.FTZ R0, R148, R0 ;  /* 0x0000000094007221 */ /* 0x000fe40000010000 */
[----:B-1----:R-:W-:Y:S02]  /*19110*/  FFMA.FTZ R24, R42, c[0x0][0x2d0], -R112 ;  /* 0x0000b4002a187a23 */ /* 0x002fe40000010870 */
[----:B------:R-:W-:Y:S01]  /*19120*/  LDSM.16.MT88.4 R40, [R198+0x5800] ;  /* 0x00580000c628783b */ /* 0x000fe20000004200 */
[----:B----4-:R-:W-:Y:S01]  /*19130*/  FADD.FTZ R2, R146, R2 ;  /* 0x0000000292027221 */ /* 0x010fe20000010000 */
[----:B------:R1:W4:Y:S06]  /*19140*/  MUFU.EX2 R145, R24 ;  /* 0x0000001800917308 */ /* 0x00032c0000000800 */
[----:B---3--:R-:W-:Y:S08]  /*19150*/  LDSM.16.MT88.4 R28, [R196+0x2000] ;  /* 0x00200000c41c783b */ /* 0x008ff00000004200 */
[----:B-1----:R-:W1:Y:S01]  /*19160*/  LDSM.16.MT88.4 R24, [R195+0x2000] ;  /* 0x00200000c318783b */ /* 0x002e620000004200 */
[----:B----4-:R-:W-:Y:S01]  /*19170*/  FADD.FTZ R0, R145, R0 ;  /* 0x0000000091007221 */ /* 0x010fe20000010000 */
[C---:B--2---:R-:W-:Y:S03]  /*19180*/  HMMA.16816.F32 R104, R16.reuse, R32, R104 ;  /* 0x000000201068723c */ /* 0x044fe60000001868 */
[----:B------:R-:W-:Y:S05]  /*19190*/  FADD.FTZ R0, R144, R0 ;  /* 0x0000000090007221 */ /* 0x000fea0000010000 */
[C---:B------:R-:W-:Y:S01]  /*191a0*/  HMMA.16816.F32 R108, R16.reuse, R34, R108 ;  /* 0x00000022106c723c */ /* 0x040fe2000000186c */
[----:B------:R-:W2:Y:S07]  /*191b0*/  LDSM.16.MT88.4 R32, [R198+0x2000] ;  /* 0x00200000c620783b */ /* 0x000eae0000004200 */
[C---:B------:R-:W-:Y:S07]  /*191c0*/  HMMA.16816.F32 R60, R16.reuse, R20, R60 ;  /* 0x00000014103c723c */ /* 0x040fee000000183c */
[--C-:B------:R-:W-:Y:S01]  /*191d0*/  FFMA.FTZ R20, R44, c[0x0][0x2d0], -R114.reuse ;  /* 0x0000b4002c147a23 */ /* 0x100fe20000010872 */
[----:B------:R-:W-:Y:S03]  /*191e0*/  HMMA.16816.F32 R64, R16, R22, R64 ;  /* 0x000000161040723c */ /* 0x000fe60000001840 */
[----:B------:R3:W4:Y:S01]  /*191f0*/  MUFU.EX2 R143, R20 ;  /* 0x00000014008f7308 */ /* 0x0007220000000800 */
[--C-:B------:R-:W-:Y:S03]  /*19200*/  FFMA.FTZ R44, R49, c[0x0][0x2d0], -R114.reuse ;  /* 0x0000b400312c7a23 */ /* 0x100fe60000010872 */
[----:B------:R-:W-:Y:S02]  /*19210*/  F2FP.PACK_AB R16, R150, R151 ;  /* 0x000000979610723e */ /* 0x000fe400000000ff */
[----:B------:R-:W-:Y:S03]  /*19220*/  F2FP.PACK_AB R17, R148, R149 ;  /* 0x000000959411723e */ /* 0x000fe600000000ff */
[----:B------:R-:W-:Y:S01]  /*19230*/  F2FP.PACK_AB R18, R146, R147 ;  /* 0x000000939212723e */ /* 0x000fe200000000ff */
[----:B------:R-:W-:Y:S01]  /*19240*/  MUFU.EX2 R118, R44 ;  /* 0x0000002c00767308 */ /* 0x000fe20000000800 */
[----:B------:R-:W-:Y:S07]  /*19250*/  F2FP.PACK_AB R19, R144, R145 ;  /* 0x000000919013723e */ /* 0x000fee00000000ff */
[C---:B-1----:R-:W-:Y:S03]  /*19260*/  HMMA.16816.F32 R4, R16.reuse, R24, R4 ;  /* 0x000000181004723c */ /* 0x042fe60000001804 */
[----:B---3--:R-:W-:Y:S05]  /*19270*/  FFMA.FTZ R20, R45, c[0x0][0x2d0], -R114 ;  /* 0x0000b4002d147a23 */ /* 0x008fea0000010872 */
[C---:B------:R-:W-:Y:S01]  /*19280*/  HMMA.16816.F32 R8, R16.reuse, R26, R8 ;  /* 0x0000001a1008723c */ /* 0x040fe20000001808 */
[----:B------:R1:W3:Y:S03]  /*19290*/  MUFU.EX2 R142, R20 ;  /* 0x00000014008e7308 */ /* 0x0002e60000000800 */
[----:B------:R-:W-:Y:S02]  /*192a0*/  FFMA.FTZ R24, R46, c[0x0][0x2d0], -R112 ;  /* 0x0000b4002e187a23 */ /* 0x000fe40000010870 */
[----:B----4-:R-:W-:Y:S02]  /*192b0*/  FADD.FTZ R2, R143, R2 ;  /* 0x000000028f027221 */ /* 0x010fe40000010000 */
[C---:B------:R-:W-:Y:S03]  /*192c0*/  HMMA.16816.F32 R68, R16.reuse, R28, R68 ;  /* 0x0000001c1044723c */ /* 0x040fe60000001844 */
[----:B------:R4:W5:Y:S04]  /*192d0*/  MUFU.EX2 R141, R24 ;  /* 0x00000018008d7308 */ /* 0x0009680000000800 */
[----:B------:R-:W-:Y:S01]  /*192e0*/  FFMA.FTZ R28, R48, c[0x0][0x2d0], -R114 ;  /* 0x0000b400301c7a23 */ /* 0x000fe20000010872 */
[C---:B------:R-:W-:Y:S05]  /*192f0*/  HMMA.16816.F32 R72, R16.reuse, R30, R72 ;  /* 0x0000001e1048723c */ /* 0x040fea0000001848 */
[----:B------:R5:W5:Y:S03]  /*19300*/  MUFU.EX2 R119, R28 ;  /* 0x0000001c00777308 */ /* 0x000b660000000800 */
[C---:B--2---:R-:W-:Y:S01]  /*19310*/  HMMA.16816.F32 R76, R16.reuse, R32, R76 ;  /* 0x00000020104c723c */ /* 0x044fe2000000184c */
[----:B-1----:R-:W1:Y:S03]  /*19320*/  LDSM.16.MT88.4 R20, [R197+0x2000] ;  /* 0x00200000c514783b */ /* 0x002e660000004200 */
[----:B---3--:R-:W-:Y:S03]  /*19330*/  FADD.FTZ R2, R142, R2 ;  /* 0x000000028e027221 */ /* 0x008fe60000010000 */
[--C-:B------:R-:W-:Y:S01]  /*19340*/  FFMA.FTZ R32, R50, c[0x0][0x2d0], -R112.reuse ;  /* 0x0000b40032207a23 */ /* 0x100fe20000010870 */
[C---:B------:R-:W-:Y:S03]  /*19350*/  HMMA.16816.F32 R80, R16.reuse, R34, R80 ;  /* 0x000000221050723c */ /* 0x040fe60000001850 */
[----:B------:R2:W-:Y:S01]  /*19360*/  MUFU.EX2 R117, R32 ;  /* 0x0000002000757308 */ /* 0x0005e20000000800 */
[----:B----4-:R-:W-:Y:S02]  /*19370*/  FFMA.FTZ R24, R47, c[0x0][0x2d0], -R112 ;  /* 0x0000b4002f187a23 */ /* 0x010fe40000010870 */
[----:B-----5:R-:W-:Y:S07]  /*19380*/  FADD.FTZ R0, R141, R0 ;  /* 0x000000008d007221 */ /* 0x020fee0000010000 */
[----:B------:R3:W4:Y:S01]  /*19390*/  MUFU.EX2 R140, R24 ;  /* 0x00000018008c7308 */ /* 0x0007220000000800 */
[----:B------:R-:W-:Y:S01]  /*193a0*/  LDSM.16.MT88.4 R28, [R197+0x5800] ;  /* 0x00580000c51c783b */ /* 0x000fe20000004200 */
[----:B------:R-:W-:Y:S07]  /*193b0*/  FADD.FTZ R2, R119, R2 ;  /* 0x0000000277027221 */ /* 0x000fee0000010000 */
[----:B--2---:R-:W-:Y:S01]  /*193c0*/  LDSM.16.MT88.4 R32, [R195+0x2800] ;  /* 0x00280000c320783b */ /* 0x004fe20000004200 */
[C---:B-1----:R-:W-:Y:S07]  /*193d0*/  HMMA.16816.F32 R84, R16.reuse, R20, R84 ;  /* 0x000000141054723c */ /* 0x042fee0000001854 */
[----:B---3--:R-:W1:Y:S01]  /*193e0*/  LDSM.16.MT88.4 R24, [R195+0x5800] ;  /* 0x00580000c318783b */ /* 0x008e620000004200 */
[----:B----4-:R-:W-:Y:S04]  /*193f0*/  FADD.FTZ R0, R140, R0 ;  /* 0x000000008c007221 */ /* 0x010fe80000010000 */
[----:B------:R-:W-:Y:S01]  /*19400*/  FFMA.FTZ R20, R51, c[0x0][0x2d0], -R112 ;  /* 0x0000b40033147a23 */ /* 0x000fe20000010870 */
[C---:B------:R-:W-:Y:S03]  /*19410*/  HMMA.16816.F32 R88, R16.reuse, R22, R88 ;  /* 0x000000161058723c */ /* 0x040fe60000001858 */
[----:B------:R2:W3:Y:S01]  /*19420*/  MUFU.EX2 R116, R20 ;  /* 0x0000001400747308 */ /* 0x0004e20000000800 */
[----:B------:R-:W-:Y:S01]  /*19430*/  FADD.FTZ R0, R117, R0 ;  /* 0x0000000075007221 */ /* 0x000fe20000010000 */
[----:B--2---:R-:W2:Y:S03]  /*19440*/  LDSM.16.MT88.4 R20, [R196+0x2800] ;  /* 0x00280000c414783b */ /* 0x004ea60000004200 */
        /* <DEDUP_REMOVED lines=8> */
[C---:B------:R-:W-:Y:S01]  /*194d0*/  HMMA.16816.F32 R108, R16.reuse, R42, R108 ;  /* 0x0000002a106c723c */ /* 0x040fe2000000186c */
[----:B------:R-:W-:Y:S07]  /*194e0*/  LDSM.16.MT88.4 R40, [R197+0x6000] ;  /* 0x00600000c528783b */ /* 0x000fee0000004200 */
[C---:B------:R-:W-:Y:S01]  /*194f0*/  HMMA.16816.F32 R60, R16.reuse, R28, R60 ;  /* 0x0000001c103c723c */ /* 0x040fe2000000183c */
[----:B----4-:R-:W-:Y:S06]  /*19500*/  LDSM.16.MT88.4 R36, [R198+0x6000] ;  /* 0x00600000c624783b */ /* 0x010fec0000004200 */
[--C-:B------:R-:W-:Y:S01]  /*19510*/  FFMA.FTZ R28, R52, c[0x0][0x2d0], -R114.reuse ;  /* 0x0000b400341c7a23 */ /* 0x100fe20000010872 */
[----:B------:R-:W-:Y:S03]  /*19520*/  HMMA.16816.F32 R64, R16, R30, R64 ;  /* 0x0000001e1040723c */ /* 0x000fe60000001840 */
[----:B------:R4:W-:Y:S04]  /*19530*/  MUFU.EX2 R51, R28 ;  /* 0x0000001c00337308 */ /* 0x0009e80000000800 */
[----:B------:R-:W-:Y:S02]  /*19540*/  F2FP.PACK_AB R16, R142, R143 ;  /* 0x0000008f8e10723e */ /* 0x000fe400000000ff */
[----:B------:R-:W-:Y:S03]  /*19550*/  F2FP.PACK_AB R17, R140, R141 ;  /* 0x0000008d8c11723e */ /* 0x000fe600000000ff */
[----:B------:R-:W-:Y:S02]  /*19560*/  F2FP.PACK_AB R18, R118, R119 ;  /* 0x000000777612723e */ /* 0x000fe400000000ff */
[----:B---3--:R-:W-:Y:S07]  /*19570*/  F2FP.PACK_AB R19, R116, R117 ;  /* 0x000000757413723e */ /* 0x008fee00000000ff */
[C---:B------:R-:W-:Y:S01]  /*19580*/  HMMA.16816.F32 R4, R16.reuse, R32, R4 ;  /* 0x000000201004723c */ /* 0x040fe20000001804 */
[----:B----4-:R-:W3:Y:S06]  /*19590*/  LDSM.16.MT88.4 R28, [R197+0x2800] ;  /* 0x00280000c51c783b */ /* 0x010eec0000004200 */
[----:B------:R-:W-:Y:S01]  /*195a0*/  FFMA.FTZ R32, R53, c[0x0][0x2d0], -R114 ;  /* 0x0000b40035207a23 */ /* 0x000fe20000010872 */
[C---:B------:R-:W-:Y:S03]  /*195b0*/  HMMA.16816.F32 R8, R16.reuse, R34, R8 ;  /* 0x000000221008723c */ /* 0x040fe60000001808 */
[----:B------:R4:W5:Y:S05]  /*195c0*/  MUFU.EX2 R50, R32 ;  /* 0x0000002000327308 */ /* 0x00096a0000000800 */
[C---:B--2---:R-:W-:Y:S07]  /*195d0*/  HMMA.16816.F32 R68, R16.reuse, R20, R68 ;  /* 0x000000141044723c */ /* 0x044fee0000001844 */
[--C-:B------:R-:W-:Y:S01]  /*195e0*/  FFMA.FTZ R20, R55, c[0x0][0x2d0], -R112.reuse ;  /* 0x0000b40037147a23 */ /* 0x100fe20000010870 */
[C---:B------:R-:W-:Y:S03]  /*195f0*/  HMMA.16816.F32 R72, R16.reuse, R22, R72 ;  /* 0x000000161048723c */ /* 0x040fe60000001848 */
[----:B------:R2:W-:Y:S05]  /*19600*/  MUFU.EX2 R48, R20 ;  /* 0x0000001400307308 */ /* 0x0005ea0000000800 */
[C---:B-1----:R-:W-:Y:S04]  /*19610*/  HMMA.16816.F32 R76, R16.reuse, R24, R76 ;  /* 0x00000018104c723c */ /* 0x042fe8000000184c */
[----:B----4-:R-:W-:Y:S03]  /*19620*/  FFMA.FTZ R32, R54, c[0x0][0x2d0], -R112 ;  /* 0x0000b40036207a23 */ /* 0x010fe60000010870 */
[----:B------:R-:W-:Y:S01]  /*19630*/  FFMA.FTZ R24, R57, c[0x0][0x2d0], -R114 ;  /* 0x0000b40039187a23 */ /* 0x000fe20000010872 */
[C---:B------:R-:W-:Y:S01]  /*19640*/  HMMA.16816.F32 R80, R16.reuse, R26, R80 ;  /* 0x0000001a1050723c */ /* 0x040fe20000001850 */
[----:B------:R1:W4:Y:S03]  /*19650*/  MUFU.EX2 R49, R32 ;  /* 0x0000002000317308 */ /* 0x0003260000000800 */
[----:B------:R-:W-:Y:S04]  /*19660*/  MOV R114, R3 ;  /* 0x0000000300727202 */ /* 0x000fe80000000f00 */
[C---:B---3--:R-:W-:Y:S01]  /*19670*/  HMMA.16816.F32 R84, R16.reuse, R28, R84 ;  /* 0x0000001c1054723c */ /* 0x048fe20000001854 */
[----:B--2---:R-:W-:Y:S02]  /*19680*/  LDSM.16.MT88.4 R20, [R196+0x6000] ;  /* 0x00600000c414783b */ /* 0x004fe40000004200 */
[----:B------:R2:W3:Y:S05]  /*19690*/  MUFU.EX2 R46, R24 ;  /* 0x00000018002e7308 */ /* 0x0004ea0000000800 */
[C---:B------:R-:W-:Y:S01]  /*196a0*/  HMMA.16816.F32 R88, R16.reuse, R30, R88 ;  /* 0x0000001e1058723c */ /* 0x040fe20000001858 */
[----:B------:R-:W-:Y:S08]  /*196b0*/  LDSM.16.MT88.4 R28, [R198+0x3000] ;  /* 0x00300000c61c783b */ /* 0x000ff00000004200 */
[----:B-1----:R-:W1:Y:S03]  /*196c0*/  LDSM.16.MT88.4 R32, [R195+0x6000] ;  /* 0x00600000c320783b */ /* 0x002e660000004200 */
[--C-:B--2---:R-:W-:Y:S02]  /*196d0*/  FFMA.FTZ R24, R58, c[0x0][0x2d0], -R112.reuse ;  /* 0x0000b4003a187a23 */ /* 0x104fe40000010870 */
[----:B------:R-:W-:Y:S02]  /*196e0*/  FFMA.FTZ R112, R59, c[0x0][0x2d0], -R112 ;  /* 0x0000b4003b707a23 */ /* 0x000fe40000010870 */
[----:B------:R2:W-:Y:S10]  /*196f0*/  MUFU.EX2 R45, R24 ;  /* 0x00000018002d7308 */ /* 0x0005f40000000800 */
[----:B------:R-:W3:Y:S01]  /*19700*/  MUFU.EX2 R44, R112 ;  /* 0x00000070002c7308 */ /* 0x000ee20000000800 */
[----:B--2---:R-:W2:Y:S01]  /*19710*/  LDSM.16.MT88.4 R24, [R196+0x3000] ;  /* 0x00300000c418783b */ /* 0x004ea20000004200 */
[C---:B-1----:R-:W-:Y:S08]  /*19720*/  HMMA.16816.F32 R92, R16.reuse, R32, R92 ;  /* 0x00000020105c723c */ /* 0x042ff0000000185c */
[C---:B------:R-:W-:Y:S08]  /*19730*/  HMMA.16816.F32 R96, R16.reuse, R34, R96 ;  /* 0x000000221060723c */ /* 0x040ff00000001860 */
[C---:B------:R-:W-:Y:S08]  /*19740*/  HMMA.16816.F32 R12, R16.reuse, R20, R12 ;  /* 0x00000014100c723c */ /* 0x040ff0000000180c */
[C---:B------:R-:W-:Y:S01]  /*19750*/  HMMA.16816.F32 R100, R16.reuse, R22, R100 ;  /* 0x000000161064723c */ /* 0x040fe20000001864 */
[----:B------:R-:W1:Y:S07]  /*19760*/  LDSM.16.MT88.4 R20, [R197+0x3000] ;  /* 0x00300000c514783b */ /* 0x000e6e0000004200 */
[C---:B------:R-:W-:Y:S08]  /*19770*/  HMMA.16816.F32 R104, R16.reuse, R36, R104 ;  /* 0x000000241068723c */ /* 0x040ff00000001868 */
[C---:B------:R-:W-:Y:S08]  /*19780*/  HMMA.16816.F32 R108, R16.reuse, R38, R108 ;  /* 0x00000026106c723c */ /* 0x040ff0000000186c */
[C---:B------:R-:W-:Y:S08]  /*19790*/  HMMA.16816.F32 R60, R16.reuse, R40, R60 ;  /* 0x00000028103c723c */ /* 0x040ff0000000183c */
[----:B------:R-:W-:Y:S07]  /*197a0*/  HMMA.16816.F32 R64, R16, R42, R64 ;  /* 0x0000002a1040723c */ /* 0x000fee0000001840 */
[----:B-----5:R-:W-:Y:S02]  /*197b0*/  F2FP.PACK_AB R16, R50, R51 ;  /* 0x000000333210723e */ /* 0x020fe400000000ff */
[----:B----4-:R-:W-:Y:S03]  /*197c0*/  F2FP.PACK_AB R17, R48, R49 ;  /* 0x000000313011723e */ /* 0x010fe600000000ff */
[----:B---3--:R-:W-:Y:S02]  /*197d0*/  F2FP.PACK_AB R18, R46, R47 ;  /* 0x0000002f2e12723e */ /* 0x008fe400000000ff */
[----:B------:R-:W-:Y:S07]  /*197e0*/  F2FP.PACK_AB R19, R44, R45 ;  /* 0x0000002d2c13723e */ /* 0x000fee00000000ff */
[C---:B------:R-:W-:Y:S01]  /*197f0*/  HMMA.16816.F32 R120, R16.reuse, R124, R4 ;  /* 0x0000007c1078723c */ /* 0x040fe20000001804 */
[----:B------:R-:W3:Y:S07]  /*19800*/  LDSM.16.MT88.4 R4, [R195+0x6800] ;  /* 0x00680000c304783b */ /* 0x000eee0000004200 */
[C---:B------:R-:W-:Y:S01]  /*19810*/  HMMA.16816.F32 R124, R16.reuse, R126, R8 ;  /* 0x0000007e107c723c */ /* 0x040fe20000001808 */
[----:B------:R-:W4:Y:S07]  /*19820*/  LDSM.16.MT88.4 R8, [R196+0x6800] ;  /* 0x00680000c408783b */ /* 0x000f2e0000004200 */
[C---:B--2---:R-:W-:Y:S08]  /*19830*/  HMMA.16816.F32 R68, R16.reuse, R24, R68 ;  /* 0x000000181044723c */ /* 0x044ff00000001844 */
[C---:B------:R-:W-:Y:S08]  /*19840*/  HMMA.16816.F32 R72, R16.reuse, R26, R72 ;  /* 0x0000001a1048723c */ /* 0x040ff00000001848 */
[C---:B------:R-:W-:Y:S08]  /*19850*/  HMMA.16816.F32 R76, R16.reuse, R28, R76 ;  /* 0x0000001c104c723c */ /* 0x040ff0000000184c */
[C---:B------:R-:W-:Y:S08]  /*19860*/  HMMA.16816.F32 R80, R16.reuse, R30, R80 ;  /* 0x0000001e1050723c */ /* 0x040ff00000001850 */
[C---:B-1----:R-:W-:Y:S08]  /*19870*/  HMMA.16816.F32 R84, R16.reuse, R20, R84 ;  /* 0x000000141054723c */ /* 0x042ff00000001854 */
        /* <DEDUP_REMOVED lines=24> */
.L_x_1239:
[----:B------:R-:W-:Y:S02]  /*19a00*/  MOV R7, 0x1f ;  /* 0x0000001f00077802 */ /* 0x000fe40000000f00 */
[----:B------:R-:W-:Y:S01]  /*19a10*/  MOV R6, 0xffffffff ;  /* 0xffffffff00067802 */ /* 0x000fe20000000f00 */
[----:B------:R-:W-:Y:S05]  /*19a20*/  BRA.DIV ~URZ, `(.L_x_1243) ;  /* 0x000048527f007947 */ /* 0x000fea000b800000 */
[----:B-1----:R-:W2:Y:S04]  /*19a30*/  LDL R2, [R1+0x20] ;  /* 0x0000200001027983 */ /* 0x002ea80000100800 */
[----:B--2---:R1:W2:Y:S02]  /*19a40*/  SHFL.BFLY PT, R0, R2, 0x2, 0x1f ;  /* 0x0c401f0002007f89 */ /* 0x0042a400000e0000 */
.L_x_1310:
        /* <DEDUP_REMOVED lines=9> */
.L_x_1311:
        /* <DEDUP_REMOVED lines=64> */
[----:B------:R-:W-:Y:S02]  /*19ee0*/  FMUL.FTZ R61, R0, R95 ;  /* 0x0000005f003d7220 */ /* 0x000fe40000410000 */
[----:B------:R-:W-:Y:S01]  /*19ef0*/  @P0 FFMA.FTZ R22, R3, R114, R2 ;  /* 0x0000007203160223 */ /* 0x000fe20000010002 */
[----:B------:R-:W-:Y:S01]  /*19f00*/  PRMT R3, R4, 0x7610, R3 ;  /* 0x0000761004037816 */ /* 0x000fe20000000003 */
        /* <DEDUP_REMOVED lines=18> */
.L_x_1194:
[----:B------:R2:W5:Y:S01]  /*1a030*/  LDL R6, [R1+0x48] ;  /* 0x0000480001067983 */ /* 0x0005620000100800 */
        /* <DEDUP_REMOVED lines=18> */
.L_x_1246:
[----:B--2---:R-:W-:Y:S05]  /*1a160*/  BSYNC B0 ;  /* 0x0000000000007941 */ /* 0x004fea0003800000 */
.L_x_1245:
[----:B------:R-:W2:Y:S01]  /*1a170*/  LDL R26, [R1+0x40] ;  /* 0x00004000011a7983 */ /* 0x000ea20000100800 */
[----:B------:R-:W-:Y:S01]  /*1a180*/  SHF.R.S32.HI R4, RZ, 0x1f, R17 ;  /* 0x0000001fff047819 */ /* 0x000fe20000011411 */
[----:B------:R-:W-:Y:S01]  /*1a190*/  BSSY B1, `(.L_x_1247) ;  /* 0x00002c1000017945 */ /* 0x000fe20003800000 */
[----:B------:R-:W-:Y:S01]  /*1a1a0*/  PRMT R0, R3, 0x9910, RZ ;  /* 0x0000991003007816 */ /* 0x000fe200000000ff */
[----:B-----5:R-:W-:Y:S01]  /*1a1b0*/  IMAD.MOV.U32 R67, RZ, RZ, R6 ;  /* 0x000000ffff437224 */ /* 0x020fe200078e0006 */
[----:B------:R-:W-:Y:S02]  /*1a1c0*/  LEA.HI R2, R4, R17, RZ, 0x3 ;  /* 0x0000001104027211 */ /* 0x000fe400078f18ff */
[----:B------:R-:W-:Y:S02]  /*1a1d0*/  ISETP.NE.AND P0, PT, R0, RZ, PT ;  /* 0x000000ff0000720c */ /* 0x000fe40003f05270 */
[----:B------:R-:W-:Y:S02]  /*1a1e0*/  LOP3.LUT R2, R2, 0xfffffff8, RZ, 0xc0, !PT ;  /* 0xfffffff802027812 */ /* 0x000fe400078ec0ff */
[----:B------:R-:W-:-:S03]  /*1a1f0*/  SHF.R.S32.HI R99, RZ, 0x1f, R218 ;  /* 0x0000001fff637819 */ /* 0x000fc600000114da */
[----:B------:R-:W-:-:S04]  /*1a200*/  IMAD.IADD R23, R17, 0x1, -R2 ;  /* 0x0000000111177824 */ /* 0x000fc800078e0a02 */
[----:B------:R-:W-:-:S05]  /*1a210*/  IMAD.SHL.U32 R7, R23, 0x8, RZ ;  /* 0x0000000817077824 */ /* 0x000fca00078e00ff */
[----:B------:R-:W-:Y:S02]  /*1a220*/  SHF.R.S32.HI R98, RZ, 0x1f, R7 ;  /* 0x0000001fff627819 */ /* 0x000fe40000011407 */
[----:B--2---:R-:W-:Y:S01]  /*1a230*/  SHF.R.S32.HI R11, RZ, 0x1f, R26 ;  /* 0x0000001fff0b7819 */ /* 0x004fe2000001141a */
        /* <DEDUP_REMOVED lines=8> */
[CC--:B------:R-:W-:Y:S01]  /*1a2c0*/  LEA.HI R3, R4.reuse, R17.reuse, RZ, 0x2 ;  /* 0x0000001104037211 */ /* 0x0c0fe200078f10ff */
[----:B------:R-:W-:Y:S01]  /*1a2d0*/  WARPSYNC 0xffffffff ;  /* 0xffffffff00007948 */ /* 0x000fe20003800000 */
[----:B------:R-:W-:-:S02]  /*1a2e0*/  LEA.HI R14, R4, R17, RZ, 0x5 ;  /* 0x00000011040e7211 */ /* 0x000fc400078f28ff */
[--C-:B------:R-:W-:Y:S02]  /*1a2f0*/  SHF.R.S32.HI R2, RZ, 0x2, R3.reuse ;  /* 0x00000002ff027819 */ /* 0x100fe40000011403 */
[----:B------:R-:W-:Y:S02]  /*1a300*/  SHF.R.S32.HI R0, RZ, 0x1f, R3 ;  /* 0x0000001fff007819 */ /* 0x000fe40000011403 */
[----:B------:R-:W-:Y:S02]  /*1a310*/  SHF.R.S32.HI R10, RZ, 0x5, R14 ;  /* 0x00000005ff0a7819 */ /* 0x000fe4000001140e */
[----:B------:R-:W-:Y:S02]  /*1a320*/  LEA.HI R0, R0, R2, RZ, 0x3 ;  /* 0x0000000200007211 */ /* 0x000fe400078f18ff */
[----:B------:R-:W-:Y:S02]  /*1a330*/  F2FP.PACK_AB R4, R69, R68 ;  /* 0x000000444504723e */ /* 0x000fe400000000ff */
        /* <DEDUP_REMOVED lines=64> */
[----:B------:R-:W-:Y:S02]  /*1a740*/  ISETP.NE.U32.AND P0, PT, RZ, c[0x0][0x508], PT ;  /* 0x00014200ff007a0c */ /* 0x000fe40003f05070 */
[----:B---3--:R-:W-:Y:S01]  /*1a750*/  F2FP.PACK_AB R2, R79, R78 ;  /* 0x0000004e4f02723e */ /* 0x008fe200000000ff */
[----:B------:R3:W-:Y:S01]  /*1a760*/  STS [R15+0x4080], R3 ;  /* 0x004080030f007388 */ /* 0x0007e20000000800 */
[----:B------:R-:W-:Y:S01]  /*1a770*/  IMAD.WIDE R4, R26, R4, c[0x0][0x500] ;  /* 0x000140001a047625 */ /* 0x000fe200078e0204 */
[----:B------:R-:W-:-:S02]  /*1a780*/  ISETP.NE.AND.EX P1, PT, RZ, c[0x0][0x50c], PT, P0 ;  /* 0x00014300ff007a0c */ /* 0x000fc40003f25300 */
[----:B------:R4:W-:Y:S01]  /*1a790*/  STS [R15+0x4480], R2 ;  /* 0x004480020f007388 */ /* 0x0009e20000000800 */
[----:B-1----:R-:W-:Y:S01]  /*1a7a0*/  F2FP.PACK_AB R0, R93, R92 ;  /* 0x0000005c5d00723e */ /* 0x002fe200000000ff */
[----:B------:R-:W-:-:S04]  /*1a7b0*/  IMAD.MOV.U32 R16, RZ, RZ, c[0x0][0x388] ;  /* 0x0000e200ff107624 */ /* 0x000fc800078e00ff */
        /* <DEDUP_REMOVED lines=24> */
.L_x_1249:
[----:B-1----:R-:W2:Y:S04]  /*1a940*/  LDL R103, [R1+0x5c] ;  /* 0x00005c0001677983 */ /* 0x002ea80000100800 */
[----:B------:R-:W3:Y:S04]  /*1a950*/  LDL R25, [R1+0x58] ;  /* 0x0000580001197983 */ /* 0x000ee80000100800 */
[----:B------:R-:W4:Y:S01]  /*1a960*/  LDL R15, [R1+0x60] ;  /* 0x00006000010f7983 */ /* 0x000f220000100800 */
[----:B------:R-:W-:Y:S01]  /*1a970*/  IMAD.MOV.U32 R6, RZ, RZ, 0x368 ;  /* 0x00000368ff067424 */ /* 0x000fe200078e00ff */
[----:B------:R-:W-:-:S04]  /*1a980*/  ISETP.GT.AND P2, PT, R2, 0x1, PT ;  /* 0x000000010200780c */ /* 0x000fc80003f44270 */
[----:B------:R-:W-:-:S04]  /*1a990*/  SEL R6, R6, 0x328, P2 ;  /* 0x0000032806067807 */ /* 0x000fc80001000000 */
[----:B------:R1:W1:Y:S08]  /*1a9a0*/  LDC.64 R4, c[0x0][R6+0x170] ;  /* 0x00005c0006047b82 */ /* 0x0002700000000a00 */
[----:B------:R1:W3:Y:S01]  /*1a9b0*/  LDC.64 R12, c[0x0][R6+0x168] ;  /* 0x00005a00060c7b82 */ /* 0x0002e20000000a00 */
[----:B------:R-:W-:Y:S02]  /*1a9c0*/  SHF.R.S32.HI R0, RZ, 0x1f, R14 ;  /* 0x0000001fff007819 */ /* 0x000fe4000001140e */
[----:B------:R-:W-:-:S05]  /*1a9d0*/  LOP3.LUT R14, R14, 0xffffffe0, RZ, 0xc0, !PT ;  /* 0xffffffe00e0e7812 */ /* 0x000fca00078ec0ff */
[----:B------:R1:W2:Y:S01]  /*1a9e0*/  LDC.64 R20, c[0x0][R6+0x178] ;  /* 0x00005e0006147b82 */ /* 0x0002a20000000a00 */
[----:B------:R-:W-:Y:S01]  /*1a9f0*/  LEA.HI R0, R0, R10, RZ, 0x3 ;  /* 0x0000000a00007211 */ /* 0x000fe200078f18ff */
[----:B------:R-:W-:-:S03]  /*1aa00*/  IMAD.IADD R14, R17, 0x1, -R14 ;  /* 0x00000001110e7824 */ /* 0x000fc600078e0a0e */
[----:B------:R-:W-:Y:S02]  /*1aa10*/  LOP3.LUT R0, R0, 0xffffff8, RZ, 0xc0, !PT ;  /* 0x0ffffff800007812 */ /* 0x000fe400078ec0ff */
[----:B------:R-:W-:Y:S01]  /*1aa20*/  SHF.R.S32.HI R2, RZ, 0x1f, R14 ;  /* 0x0000001fff027819 */ /* 0x000fe2000001140e */
[----:B------:R1:W2:Y:S02]  /*1aa30*/  LDC.64 R18, c[0x0][R6+0x160] ;  /* 0x0000580006127b82 */ /* 0x0002a40000000a00 */
[----:B------:R-:W-:Y:S01]  /*1aa40*/  IMAD.IADD R3, R10, 0x1, -R0 ;  /* 0x000000010a037824 */ /* 0x000fe200078e0a00 */
[----:B------:R-:W-:Y:S02]  /*1aa50*/  LEA.HI R0, R8, R8, RZ, 0x1 ;  /* 0x0000000808007211 */ /* 0x000fe400078f08ff */
[----:B------:R-:W-:Y:S02]  /*1aa60*/  LEA.HI R2, R2, R14, RZ, 0x2 ;  /* 0x0000000e02027211 */ /* 0x000fe400078f10ff */
[----:B------:R-:W-:-:S02]  /*1aa70*/  ISETP.NE.U32.AND P0, PT, RZ, c[0x0][0x500], PT ;  /* 0x00014000ff007a0c */ /* 0x000fc40003f05070 */
[----:B------:R-:W-:Y:S02]  /*1aa80*/  LOP3.LUT R0, R0, 0x1ffffffe, RZ, 0xc0, !PT ;  /* 0x1ffffffe00007812 */ /* 0x000fe400078ec0ff */
[----:B------:R-:W-:Y:S02]  /*1aa90*/  SHF.R.S32.HI R2, RZ, 0x2, R2 ;  /* 0x00000002ff027819 */ /* 0x000fe40000011402 */
[----:B------:R-:W-:Y:S01]  /*1aaa0*/  ISETP.NE.AND.EX P0, PT, RZ, c[0x0][0x504], PT, P0 ;  /* 0x00014100ff007a0c */ /* 0x000fe20003f05300 */
[----:B------:R-:W-:Y:S02]  /*1aab0*/  IMAD.IADD R0, R8, 0x1, -R0 ;  /* 0x0000000108007824 */ /* 0x000fe400078e0a00 */
[----:B------:R-:W-:Y:S02]  /*1aac0*/  IMAD R17, R3, 0x10, R2 ;  /* 0x0000001003117824 */ /* 0x000fe400078e0202 */
[----:B-1----:R-:W-:Y:S01]  /*1aad0*/  IMAD.MOV.U32 R6, RZ, RZ, c[0x0][0x4e8] ;  /* 0x00013a00ff067624 */ /* 0x002fe200078e00ff */
[----:B------:R-:W-:-:S04]  /*1aae0*/  SEL R8, R26, RZ, !P0 ;  /* 0x000000ff1a087207 */ /* 0x000fc80004000000 */
[----:B------:R-:W-:Y:S01]  /*1aaf0*/  ISETP.NE.AND P3, PT, R6, 0x1, PT ;  /* 0x000000010600780c */ /* 0x000fe20003f65270 */
[----:B------:R-:W-:Y:S01]  /*1ab00*/  IMAD R0, R0, 0x8, R17 ;  /* 0x0000000800007824 */ /* 0x000fe200078e0211 */
[----:B------:R-:W-:Y:S01]  /*1ab10*/  SEL R3, R11, RZ, !P0 ;  /* 0x000000ff0b037207 */ /* 0x000fe20004000000 */
[----:B------:R-:W-:-:S04]  /*1ab20*/  IMAD R2, R5, R8, RZ ;  /* 0x0000000805027224 */ /* 0x000fc800078e02ff */
[C---:B------:R-:W-:Y:S02]  /*1ab30*/  IMAD R10, R4.reuse, R3, R2 ;  /* 0x00000003040a7224 */ /* 0x040fe400078e0202 */
[----:B------:R-:W-:-:S04]  /*1ab40*/  IMAD.WIDE.U32 R2, R4, R8, RZ ;  /* 0x0000000804027225 */ /* 0x000fc800078e00ff */
[----:B--2---:R-:W-:-:S04]  /*1ab50*/  IMAD.IADD R11, R0, 0x1, R103 ;  /* 0x00000001000b7824 */ /* 0x004fc800078e0267 */
[----:B------:R-:W-:-:S04]  /*1ab60*/  @P3 IMAD.HI.U32 R6, R11, c[0x0][0x4ec], RZ ;  /* 0x00013b000b063a27 */ /* 0x000fc800078e00ff */
[----:B---3--:R-:W-:-:S04]  /*1ab70*/  IMAD.WIDE.U32 R4, R12, R25, RZ ;  /* 0x000000190c047225 */ /* 0x008fc800078e00ff */
[----:B------:R-:W-:Y:S01]  /*1ab80*/  IMAD.MOV.U32 R0, RZ, RZ, R11 ;  /* 0x000000ffff007224 */ /* 0x000fe200078e000b */
[----:B------:R-:W-:Y:S01]  /*1ab90*/  @P3 SHF.R.U32.HI R0, RZ, c[0x0][0x4f0], R6 ;  /* 0x00013c00ff003a19 */ /* 0x000fe20000011606 */
[----:B------:R-:W-:Y:S01]  /*1aba0*/  IMAD R12, R13, R25, RZ ;  /* 0x000000190d0c7224 */ /* 0x000fe200078e02ff */
[----:B----4-:R-:W-:Y:S01]  /*1abb0*/  SEL R6, R15, RZ, P2 ;  /* 0x000000ff0f067207 */ /* 0x010fe20001000000 */
[----:B------:R-:W-:Y:S01]  /*1abc0*/  IMAD.IADD R13, R3, 0x1, R10 ;  /* 0x00000001030d7824 */ /* 0x000fe200078e020a */
[--C-:B-----5:R-:W-:Y:S01]  /*1abd0*/  IADD3 R15, P1, P0, R2, R4, R9.reuse ;  /* 0x00000004020f7210 */ /* 0x120fe2000783e009 */
[----:B------:R-:W-:Y:S01]  /*1abe0*/  IMAD.IADD R4, R5, 0x1, R12 ;  /* 0x0000000105047824 */ /* 0x000fe200078e020c */
[----:B------:R-:W-:Y:S01]  /*1abf0*/  SHF.R.S32.HI R10, RZ, 0x1f, R9 ;  /* 0x0000001fff0a7819 */ /* 0x000fe20000011409 */
        /* <DEDUP_REMOVED lines=18> */
[----:B------:R-:W-:-:S04]  /*1ad20*/  SEL R5, R5, c[0x0][0x454], P2 ;  /* 0x0001150005057a07 */ /* 0x000fc80001000000 */
[----:B------:R-:W-:Y:S01]  /*1ad30*/  LEA.HI.X R3, R2, R5, R3, 0x2, P0 ;  /* 0x0000000502037211 */ /* 0x000fe200000f1403 */
[----:B------:R-:W-:Y:S04]  /*1ad40*/  SHFL.IDX PT, R4, R0, RZ, 0x1c1f ;  /* 0x001c1fff00047589 */ /* 0x000fe800000e0000 */
[----:B------:R-:W1:Y:S01]  /*1ad50*/  SHFL.IDX PT, R5, R3, RZ, 0x1c1f ;  /* 0x001c1fff03057589 */ /* 0x000e6200000e0000 */
[----:B------:R-:W-:-:S03]  /*1ad60*/  IMAD R12, R16, c[0x0][0x4e8], RZ ;  /* 0x00013a00100c7a24 */ /* 0x000fc600078e02ff */
[----:B------:R2:W-:Y:S01]  /*1ad70*/  SHFL.IDX PT, R2, R0, 0x1, 0x1c1f ;  /* 0x003c1f0000027f89 */ /* 0x0005e200000e0000 */
[----:B------:R-:W-:-:S03]  /*1ad80*/  LOP3.LUT P0, RZ, R14, 0x3, RZ, 0xc0, !PT ;  /* 0x000000030eff7812 */ /* 0x000fc6000780c0ff */
[----:B------:R-:W3:Y:S01]  /*1ad90*/  SHFL.IDX PT, R3, R3, 0x1, 0x1c1f ;  /* 0x003c1f0003037f89 */ /* 0x000ee200000e0000 */
        /* <DEDUP_REMOVED lines=17> */
[----:B------:R-:W-:-:S03]  /*1aeb0*/  IMAD R5, R5, c[0x0][0x3f0], RZ ;  /* 0x0000fc0005057a24 */ /* 0x000fc600078e02ff */
[----:B------:R-:W-:Y:S01]  /*1aec0*/  IADD3 R3, R3, R0, RZ ;  /* 0x0000000003037210 */ /* 0x000fe20007ffe0ff */
[----:B------:R1:W1:Y:S01]  /*1aed0*/  LDS.128 R44, [R215+0x3080] ;  /* 0x00308000d72c7984 */ /* 0x0002620000000c00 */
[----:B------:R-:W-:-:S03]  /*1aee0*/  IMAD R9, R8, c[0x0][0x3f4], R5 ;  /* 0x0000fd0008097a24 */ /* 0x000fc600078e0205 */
[C---:B------:R-:W-:Y:S01]  /*1aef0*/  IMAD.WIDE.U32 R2, R25.reuse, c[0x0][0x3e8], R2 ;  /* 0x0000fa0019027a25 */ /* 0x040fe200078e0002 */
[----:B------:R1:W1:Y:S03]  /*1af00*/  LDS.128 R16, [R215+0x4080] ;  /* 0x00408000d7107984 */ /* 0x0002660000000c00 */
[----:B------:R-:W-:Y:S01]  /*1af10*/  IMAD R3, R25, c[0x0][0x3ec], R3 ;  /* 0x0000fb0019037a24 */ /* 0x000fe200078e0203 */
[----:B------:R1:W1:Y:S01]  /*1af20*/  LDS.128 R32, [R215+0x6080] ;  /* 0x00608000d7207984 */ /* 0x0002620000000c00 */
[----:B--2---:R-:W-:Y:S02]  /*1af30*/  SHF.R.S32.HI R102, RZ, 0x1f, R26 ;  /* 0x0000001fff667819 */ /* 0x004fe4000001141a */
[----:B------:R-:W-:Y:S01]  /*1af40*/  IMAD.WIDE.U32 R2, R8, c[0x0][0x3f0], R2 ;  /* 0x0000fc0008027a25 */ /* 0x000fe200078e0002 */
[----:B------:R2:W1:Y:S01]  /*1af50*/  LDS.128 R40, [R215+0x7080] ;  /* 0x00708000d7287984 */ /* 0x0004620000000c00 */
[----:B------:R-:W-:-:S03]  /*1af60*/  LEA.HI R102, R102, R26, RZ, 0x3 ;  /* 0x0000001a66667211 */ /* 0x000fc600078f18ff */
[----:B------:R2:W1:Y:S01]  /*1af70*/  LDS.128 R24, [R215+0x5080] ;  /* 0x00508000d7187984 */ /* 0x0004620000000c00 */
[----:B------:R-:W-:Y:S02]  /*1af80*/  IADD3 R3, R3, R9, RZ ;  /* 0x0000000903037210 */ /* 0x000fe40007ffe0ff */
[----:B------:R-:W-:-:S04]  /*1af90*/  SHF.R.S32.HI R102, RZ, 0x3, R102 ;  /* 0x00000003ff667819 */ /* 0x000fc80000011466 */
[----:B------:R-:W-:Y:S02]  /*1afa0*/  LEA R4, R23, R102, 0x5 ;  /* 0x0000006617047211 */ /* 0x000fe400078e28ff */
[----:B------:R2:W1:Y:S02]  /*1afb0*/  LDS.128 R20, [R215+0x80] ;  /* 0x00008000d7147984 */ /* 0x0004640000000c00 */
[----:B------:R-:W-:-:S04]  /*1afc0*/  IADD3 R4, R103, R4, RZ ;  /* 0x0000000467047210 */ /* 0x000fc80007ffe0ff */
[----:B------:R-:W-:Y:S01]  /*1afd0*/  MOV R0, R4 ;  /* 0x0000000400007202 */ /* 0x000fe20000000f00 */
[----:B------:R-:W-:-:S05]  /*1afe0*/  @P3 IMAD.HI.U32 R6, R4, c[0x0][0x4ec], RZ ;  /* 0x00013b0004063a27 */ /* 0x000fca00078e00ff */
        /* <DEDUP_REMOVED lines=8> */
[----:B------:R-:W-:Y:S02]  /*1b070*/  SHF.R.S32.HI R0, RZ, 0x1f, R4 ;  /* 0x0000001fff007819 */ /* 0x000fe40000011404 */
[----:B------:R-:W-:-:S03]  /*1b080*/  IADD3 R3, R3, R5, RZ ;  /* 0x0000000503037210 */ /* 0x000fc60007ffe0ff */
        /* <DEDUP_REMOVED lines=8> */
.L_x_1312:
[----:B------:R-:W-:Y:S05]  /*1b110*/  BRA.DIV ~URZ, `(.L_x_1252) ;  /* 0x000033427f007947 */ /* 0x000fea000b800000 */
[----:B------:R3:W4:Y:S02]  /*1b120*/  SHFL.IDX PT, R0, R9, RZ, 0x181f ;  /* 0x00181fff09007589 */ /* 0x00072400000e0000 */
.L_x_1313:
[----:B------:R-:W-:Y:S01]  /*1b130*/  ISETP.GE.AND P0, PT, R6, R12, PT ;  /* 0x0000000c0600720c */ /* 0x000fe20003f06270 */
[----:B------:R-:W-:-:S12]  /*1b140*/  BSSY B0, `(.L_x_1253) ;  /* 0x000000a000007945 */ /* 0x000fd80003800000 */
[----:B------:R-:W-:Y:S05]  /*1b150*/  @P0 BRA `(.L_x_1254) ;  /* 0x0000008000000947 */ /* 0x000fea0003800000 */
[----:B------:R-:W-:Y:S02]  /*1b160*/  ISETP.GE.AND P1, PT, R7, c[0x0][0x3c8], PT ;  /* 0x0000f20007007a0c */ /* 0x000fe40003f26270 */
[----:B------:R-:W-:-:S11]  /*1b170*/  ISETP.GE.AND P0, PT, R218, c[0x0][0x3c8], PT ;  /* 0x0000f200da007a0c */ /* 0x000fd60003f06270 */
[CC--:B----4-:R-:W-:Y:S02]  /*1b180*/  @!P1 LEA R4, P3, R7.reuse, R0.reuse, 0x1 ;  /* 0x0000000007049211 */ /* 0x0d0fe400078608ff */
[C---:B------:R-:W-:Y:S02]  /*1b190*/  @!P0 LEA R2, P2, R218.reuse, R0, 0x1 ;  /* 0x00000000da028211 */ /* 0x040fe400078408ff */
[-C--:B--2---:R-:W-:Y:S02]  /*1b1a0*/  @!P1 LEA.HI.X R5, R7, R10.reuse, R98, 0x1, P3 ;  /* 0x0000000a07059211 */ /* 0x084fe400018f0c62 */
[----:B------:R-:W-:-:S03]  /*1b1b0*/  @!P0 LEA.HI.X R3, R218, R10, R99, 0x1, P2 ;  /* 0x0000000ada038211 */ /* 0x000fc600010f0c63 */
[----:B------:R2:W-:Y:S04]  /*1b1c0*/  @!P1 ST.E.128 [R4.64], R20 ;  /* 0x0000001404009985 */ /* 0x0005e8000c101d06 */
[----:B------:R2:W-:Y:S02]  /*1b1d0*/  @!P0 ST.E.128 [R2.64], R16 ;  /* 0x0000001002008985 */ /* 0x0005e4000c101d06 */
.L_x_1254:
[----:B------:R-:W-:Y:S05]  /*1b1e0*/  BSYNC B0 ;  /* 0x0000000000007941 */ /* 0x000fea0003800000 */
.L_x_1253:
[----:B------:R-:W-:Y:S05]  /*1b1f0*/  BRA.DIV ~URZ, `(.L_x_1255) ;  /* 0x000032c27f007947 */ /* 0x000fea000b800000 */
[----:B--2---:R2:W1:Y:S04]  /*1b200*/  SHFL.IDX PT, R10, R8, 0x1, 0x181f ;  /* 0x00381f00080a7f89 */ /* 0x00446800000e0000 */
[----:B----4-:R2:W4:Y:S02]  /*1b210*/  SHFL.IDX PT, R0, R9, 0x1, 0x181f ;  /* 0x00381f0009007f89 */ /* 0x01052400000e0000 */
.L_x_1314:
        /* <DEDUP_REMOVED lines=10> */
[----:B------:R1:W-:Y:S04]  /*1b2c0*/  @!P1 ST.E.128 [R4.64], R28 ;  /* 0x0000001c04009985 */ /* 0x0003e8000c101d06 */
[----:B------:R1:W-:Y:S02]  /*1b2d0*/  @!P0 ST.E.128 [R2.64], R24 ;  /* 0x0000001802008985 */ /* 0x0003e4000c101d06 */
.L_x_1257:
[----:B------:R-:W-:Y:S05]  /*1b2e0*/  BSYNC B0 ;  /* 0x0000000000007941 */ /* 0x000fea0003800000 */
.L_x_1256:
[----:B------:R-:W-:Y:S05]  /*1b2f0*/  BRA.DIV ~URZ, `(.L_x_1258) ;  /* 0x000032827f007947 */ /* 0x000fea000b800000 */
[----:B-1----:R1:W2:Y:S02]  /*1b300*/  SHFL.IDX PT, R10, R8, 0x2, 0x181f ;  /* 0x00581f00080a7f89 */ /* 0x0022a400000e0000 */
.L_x_1315:
[----:B------:R-:W-:Y:S05]  /*1b310*/  BRA.DIV ~URZ, `(.L_x_1259) ;  /* 0x000032d27f007947 */ /* 0x000fea000b800000 */
[----:B----4-:R4:W1:Y:S02]  /*1b320*/  SHFL.IDX PT, R0, R9, 0x2, 0x181f ;  /* 0x00581f0009007f89 */ /* 0x01086400000e0000 */
.L_x_1316:
        /* <DEDUP_REMOVED lines=10> */
[----:B------:R1:W-:Y:S04]  /*1b3d0*/  @!P1 ST.E.128 [R4.64], R36 ;  /* 0x0000002404009985 */ /* 0x0003e8000c101d06 */
[----:B------:R1:W-:Y:S02]  /*1b3e0*/  @!P0 ST.E.128 [R2.64], R32 ;  /* 0x0000002002008985 */ /* 0x0003e4000c101d06 */
.L_x_1261:
[----:B------:R-:W-:Y:S05]  /*1b3f0*/  BSYNC B0 ;  /* 0x0000000000007941 */ /* 0x000fea0003800000 */
.L_x_1260:
[----:B------:R-:W-:Y:S05]  /*1b400*/  BRA.DIV ~URZ, `(.L_x_1262) ;  /* 0x000032427f007947 */ /* 0x000fea000b800000 */
[----:B-1----:R1:W3:Y:S04]  /*1b410*/  SHFL.IDX PT, R4, R8, 0x3, 0x181f ;  /* 0x00781f0008047f89 */ /* 0x0022e800000e0000 */
[----:B------:R1:W4:Y:S02]  /*1b420*/  SHFL.IDX PT, R0, R9, 0x3, 0x181f ;  /* 0x00781f0009007f89 */ /* 0x00032400000e0000 */
.L_x_1317:
[----:B------:R-:W-:-:S04]  /*1b430*/  IADD3 R2, R6, 0x60, RZ ;  /* 0x0000006006027810 */ /* 0x000fc80007ffe0ff */
[----:B------:R-:W-:-:S13]  /*1b440*/  ISETP.GE.AND P0, PT, R2, R12, PT ;  /* 0x0000000c0200720c */ /* 0x000fda0003f06270 */
[----:B------:R-:W-:Y:S05]  /*1b450*/  @P0 BRA `(.L_x_1263) ;  /* 0x0000194000000947 */ /* 0x000fea0003800000 */
[----:B------:R-:W-:-:S13]  /*1b460*/  ISETP.GE.AND P0, PT, R7, c[0x0][0x3c8], PT ;  /* 0x0000f20007007a0c */ /* 0x000fda0003f06270 */
[----:B----4-:R-:W-:-:S04]  /*1b470*/  @!P0 LEA R2, P1, R7, R0, 0x1 ;  /* 0x0000000007028211 */ /* 0x010fc800078208ff */
[----:B---3--:R-:W-:-:S05]  /*1b480*/  @!P0 LEA.HI.X R3, R7, R4, R98, 0x1, P1 ;  /* 0x0000000407038211 */ /* 0x008fca00008f0c62 */
[----:B------:R3:W-:Y:S01]  /*1b490*/  @!P0 ST.E.128 [R2.64], R44 ;  /* 0x0000002c02008985 */ /* 0x0007e2000c101d06 */
[----:B------:R-:W-:-:S13]  /*1b4a0*/  ISETP.GE.AND P0, PT, R218, c[0x0][0x3c8], PT ;  /* 0x0000f200da007a0c */ /* 0x000fda0003f06270 */
[----:B------:R-:W-:Y:S05]  /*1b4b0*/  @P0 BRA `(.L_x_1263) ;  /* 0x000018e000000947 */ /* 0x000fea0003800000 */
[----:B---3--:R-:W-:-:S04]  /*1b4c0*/  LEA R2, P0, R218, R0, 0x1 ;  /* 0x00000000da027211 */ /* 0x008fc800078008ff */
[----:B------:R-:W-:-:S05]  /*1b4d0*/  LEA.HI.X R3, R218, R4, R99, 0x1, P0 ;  /* 0x00000004da037211 */ /* 0x000fca00000f0c63 */
[----:B------:R3:W-:Y:S01]  /*1b4e0*/  ST.E.128 [R2.64], R40 ;  /* 0x0000002802007985 */ /* 0x0007e2000c101d06 */
[----:B------:R-:W-:Y:S05]  /*1b4f0*/  BRA `(.L_x_1263) ;  /* 0x000018a000007947 */ /* 0x000fea0003800000 */
.L_x_1250:
        /* <DEDUP_REMOVED lines=34> */
.L_x_1318:
[----:B------:R-:W-:Y:S05]  /*1b720*/  BRA.DIV ~URZ, `(.L_x_1265) ;  /* 0x000030527f007947 */ /* 0x000fea000b800000 */
[----:B------:R3:W4:Y:S02]  /*1b730*/  SHFL.IDX PT, R0, R28, RZ, 0x1c1f ;  /* 0x001c1fff1c007589 */ /* 0x00072400000e0000 */
.L_x_1319:
        /* <DEDUP_REMOVED lines=98> */
.L_x_1267:
[----:B------:R-:W-:Y:S05]  /*1bd60*/  BSYNC B0 ;  /* 0x0000000000007941 */ /* 0x000fea0003800000 */
.L_x_1266:
[----:B------:R-:W-:Y:S05]  /*1bd70*/  BRA.DIV ~URZ, `(.L_x_1268) ;  /* 0x00002a627f007947 */ /* 0x000fea000b800000 */
[----:B--2---:R2:W1:Y:S04]  /*1bd80*/  SHFL.IDX PT, R4, R14, 0x1, 0x1c1f ;  /* 0x003c1f000e047f89 */ /* 0x00446800000e0000 */
[----:B----4-:R2:W4:Y:S02]  /*1bd90*/  SHFL.IDX PT, R0, R28, 0x1, 0x1c1f ;  /* 0x003c1f001c007f89 */ /* 0x01052400000e0000 */
.L_x_1320:
        /* <DEDUP_REMOVED lines=71> */
.L_x_1248:
        /* <DEDUP_REMOVED lines=18> */
[----:B------:R2:W4:Y:S04]  /*1c330*/  LDG.E R0, [R4.64] ;  /* 0x0000000604007981 */ /* 0x000528000c1e1900 */
[----:B--23--:R-:W4:Y:S02]  /*1c340*/  LDG.E R4, [R4.64+0x4] ;  /* 0x0000040604047981 */ /* 0x00cf24000c1e1900 */
[----:B----45:R-:W-:Y:S02]  /*1c350*/  IADD3 R20, -R0, R4, RZ ;  /* 0x0000000400147210 */ /* 0x030fe40007ffe1ff */
.L_x_1269:
[----:B---3--:R-:W2:Y:S01]  /*1c360*/  S2R R3, SR_TID.X ;  /* 0x0000000000037919 */ /* 0x008ea20000002100 */
[----:B------:R-:W-:Y:S01]  /*1c370*/  BSSY B0, `(.L_x_1270) ;  /* 0x0000038000007945 */ /* 0x000fe20003800000 */
[----:B------:R-:W-:Y:S02]  /*1c380*/  SEL R16, R6, RZ, !P2 ;  /* 0x000000ff06107207 */ /* 0x000fe40005000000 */
[----:B------:R-:W-:-:S02]  /*1c390*/  SEL R21, R11, RZ, !P2 ;  /* 0x000000ff0b157207 */ /* 0x000fc40005000000 */
[----:B-----5:R-:W-:Y:S02]  /*1c3a0*/  SHF.R.S32.HI R18, RZ, 0x1f, R10 ;  /* 0x0000001fff127819 */ /* 0x020fe4000001140a */
        /* <DEDUP_REMOVED lines=10> */
[----:B------:R-:W-:Y:S02]  /*1c450*/  ISETP.GT.AND P2, PT, R19, 0x1, PT ;  /* 0x000000011300780c */ /* 0x000fe40003f44270 */
[----:B------:R-:W-:Y:S02]  /*1c460*/  MOV R6, R11 ;  /* 0x0000000b00067202 */ /* 0x000fe40000000f00 */
[----:B------:R-:W-:-:S04]  /*1c470*/  SEL R0, R0, 0x328, P2 ;  /* 0x0000032800007807 */ /* 0x000fc80001000000 */
[----:B------:R4:W5:Y:S08]  /*1c480*/  LDC.64 R8, c[0x0][R0+0x170] ;  /* 0x00005c0000087b82 */ /* 0x0009700000000a00 */
[----:B------:R4:W2:Y:S08]  /*1c490*/  LDC.64 R4, c[0x0][R0+0x168] ;  /* 0x00005a0000047b82 */ /* 0x0008b00000000a00 */
[----:B------:R4:W1:Y:S08]  /*1c4a0*/  LDC.64 R12, c[0x0][R0+0x178] ;  /* 0x00005e00000c7b82 */ /* 0x0008700000000a00 */
[----:B------:R4:W1:Y:S02]  /*1c4b0*/  LDC.64 R14, c[0x0][R0+0x160] ;  /* 0x00005800000e7b82 */ /* 0x0008640000000a00 */
[----:B----4-:R-:W-:-:S05]  /*1c4c0*/  IMAD.MOV.U32 R0, RZ, RZ, c[0x0][0x4e8] ;  /* 0x00013a00ff007624 */ /* 0x010fca00078e00ff */
[----:B------:R-:W-:Y:S01]  /*1c4d0*/  ISETP.NE.AND P0, PT, R0, 0x1, PT ;  /* 0x000000010000780c */ /* 0x000fe20003f05270 */
[----:B-----5:R-:W-:-:S12]  /*1c4e0*/  IMAD R0, R9, R16, RZ ;  /* 0x0000001009007224 */ /* 0x020fd800078e02ff */
        /* <DEDUP_REMOVED lines=11> */
[----:B-1----:R-:W-:-:S03]  /*1c5a0*/  IMAD.WIDE.U32 R2, R12, R0, RZ ;  /* 0x000000000c027225 */ /* 0x002fc600078e00ff */
[----:B------:R-:W-:Y:S01]  /*1c5b0*/  IADD3.X R9, R5, R9, R18, P1, P0 ;  /* 0x0000000905097210 */ /* 0x000fe20000fe0412 */
[----:B------:R-:W-:Y:S01]  /*1c5c0*/  IMAD R8, R13, R0, RZ ;  /* 0x000000000d087224 */ /* 0x000fe200078e02ff */
[----:B------:R-:W-:Y:S01]  /*1c5d0*/  IADD3 R2, P1, P0, R6, R17, R2 ;  /* 0x0000001106027210 */ /* 0x000fe2000783e002 */
[----:B------:R-:W-:Y:S01]  /*1c5e0*/  IMAD R0, R4, c[0x0][0x4e8], R11 ;  /* 0x00013a0004007a24 */ /* 0x000fe200078e020b */
[----:B------:R-:W-:Y:S02]  /*1c5f0*/  SHF.R.S32.HI R6, RZ, 0x1f, R6 ;  /* 0x0000001fff067819 */ /* 0x000fe40000011406 */
[----:B------:R-:W-:Y:S01]  /*1c600*/  IADD3 R3, R3, R8, RZ ;  /* 0x0000000803037210 */ /* 0x000fe20007ffe0ff */
[----:B------:R-:W-:Y:S01]  /*1c610*/  IMAD R4, R15, R0, RZ ;  /* 0x000000000f047224 */ /* 0x000fe200078e02ff */
[----:B------:R-:W-:Y:S01]  /*1c620*/  SHF.R.S32.HI R5, RZ, 0x1f, R0 ;  /* 0x0000001fff057819 */ /* 0x000fe20000011400 */
[----:B------:R-:W-:Y:S01]  /*1c630*/  IMAD.MOV.U32 R8, RZ, RZ, c[0x0][0x4a8] ;  /* 0x00012a00ff087624 */ /* 0x000fe200078e00ff */
[----:B------:R-:W-:-:S02]  /*1c640*/  IADD3.X R3, R6, R9, R3, P1, P0 ;  /* 0x0000000906037210 */ /* 0x000fc40000fe0403 */
        /* <DEDUP_REMOVED lines=10> */
.L_x_1271:
[----:B------:R-:W-:Y:S05]  /*1c6f0*/  BSYNC B0 ;  /* 0x0000000000007941 */ /* 0x000fea0003800000 */
.L_x_1270:
[----:B------:R-:W-:-:S13]  /*1c700*/  ISETP.GT.AND P0, PT, R19, 0x1, PT ;  /* 0x000000011300780c */ /* 0x000fda0003f04270 */
[----:B------:R-:W-:Y:S05]  /*1c710*/  @P0 BRA `(.L_x_1263) ;  /* 0x0000068000000947 */ /* 0x000fea0003800000 */
[----:B------:R-:W2:Y:S04]  /*1c720*/  LDL.LU R3, [R1+0x58] ;  /* 0x0000580001037983 */ /* 0x000ea80000300800 */
[----:B------:R-:W3:Y:S01]  /*1c730*/  LDL.LU R2, [R1+0x5c] ;  /* 0x00005c0001027983 */ /* 0x000ee20000300800 */
[----:B-1----:R-:W-:-:S03]  /*1c740*/  IMAD R5, R21, c[0x0][0x3f0], RZ ;  /* 0x0000fc0015057a24 */ /* 0x002fc600078e02ff */
[----:B------:R-:W1:Y:S02]  /*1c750*/  S2R R0, SR_TID.X ;  /* 0x0000000000007919 */ /* 0x000e640000002100 */
[----:B-1----:R-:W-:-:S04]  /*1c760*/  SHF.R.S32.HI R9, RZ, 0x1f, R0 ;  /* 0x0000001fff097819 */ /* 0x002fc80000011400 */
[----:B------:R-:W-:Y:S01]  /*1c770*/  LEA.HI R9, R9, R0, RZ, 0x3 ;  /* 0x0000000009097211 */ /* 0x000fe200078f18ff */
[----:B------:R-:W-:-:S03]  /*1c780*/  IMAD R0, R18, c[0x0][0x3a0], RZ ;  /* 0x0000e80012007a24 */ /* 0x000fc600078e02ff */
[----:B------:R-:W-:Y:S01]  /*1c790*/  SHF.R.S32.HI R9, RZ, 0x3, R9 ;  /* 0x00000003ff097819 */ /* 0x000fe20000011409 */
[----:B------:R-:W-:-:S03]  /*1c7a0*/  IMAD R0, R10, c[0x0][0x3a4], R0 ;  /* 0x0000e9000a007a24 */ /* 0x000fc600078e0200 */
[----:B------:R-:W-:Y:S02]  /*1c7b0*/  LEA R4, R23, R9, 0x5 ;  /* 0x0000000917047211 */ /* 0x000fe400078e28ff */
[----:B--2---:R-:W-:Y:S02]  /*1c7c0*/  MOV R8, R3 ;  /* 0x0000000300087202 */ /* 0x004fe40000000f00 */
[----:B---3--:R-:W-:Y:S02]  /*1c7d0*/  MOV R11, R2 ;  /* 0x00000002000b7202 */ /* 0x008fe40000000f00 */
[----:B------:R-:W-:Y:S02]  /*1c7e0*/  MOV R2, c[0x0][0x4e8] ;  /* 0x00013a0000027a02 */ /* 0x000fe40000000f00 */
[----:B------:R-:W-:Y:S02]  /*1c7f0*/  IADD3 R4, R11, R4, RZ ;  /* 0x000000040b047210 */ /* 0x000fe40007ffe0ff */
[----:B------:R-:W-:Y:S01]  /*1c800*/  ISETP.NE.AND P0, PT, R2, 0x1, PT ;  /* 0x000000010200780c */ /* 0x000fe20003f05270 */
[----:B------:R-:W-:Y:S01]  /*1c810*/  IMAD.WIDE.U32 R2, R10, c[0x0][0x3a0], RZ ;  /* 0x0000e8000a027a25 */ /* 0x000fe200078e00ff */
[----:B------:R-:W-:-:S03]  /*1c820*/  IADD3 R9, R9, R11, RZ ;  /* 0x0000000b09097210 */ /* 0x000fc60007ffe0ff */
[----:B------:R-:W-:Y:S01]  /*1c830*/  IMAD.IADD R3, R3, 0x1, R0 ;  /* 0x0000000103037824 */ /* 0x000fe200078e0200 */
[----:B------:R-:W-:-:S03]  /*1c840*/  MOV R0, R4 ;  /* 0x0000000400007202 */ /* 0x000fc60000000f00 */
[----:B------:R-:W-:-:S04]  /*1c850*/  IMAD.WIDE.U32 R2, R8, c[0x0][0x3e8], R2 ;  /* 0x0000fa0008027a25 */ /* 0x000fc800078e0002 */
[----:B------:R-:W-:-:S04]  /*1c860*/  @P0 IMAD.HI.U32 R6, R4, c[0x0][0x4ec], RZ ;  /* 0x00013b0004060a27 */ /* 0x000fc800078e00ff */
[----:B------:R-:W-:Y:S01]  /*1c870*/  IMAD R3, R8, c[0x0][0x3ec], R3 ;  /* 0x0000fb0008037a24 */ /* 0x000fe200078e0203 */
[----:B------:R-:W-:Y:S01]  /*1c880*/  @P0 SHF.R.U32.HI R0, RZ, c[0x0][0x4f0], R6 ;  /* 0x00013c00ff000a19 */ /* 0x000fe20000011606 */
[C---:B------:R-:W-:Y:S02]  /*1c890*/  IMAD R8, R16.reuse, c[0x0][0x3f4], R5 ;  /* 0x0000fd0010087a24 */ /* 0x040fe400078e0205 */
[----:B------:R-:W-:Y:S01]  /*1c8a0*/  IMAD.WIDE.U32 R2, R16, c[0x0][0x3f0], R2 ;  /* 0x0000fc0010027a25 */ /* 0x000fe200078e0002 */
[----:B------:R-:W-:Y:S02]  /*1c8b0*/  SHF.R.S32.HI R6, RZ, 0x1f, R0 ;  /* 0x0000001fff067819 */ /* 0x000fe40000011400 */
[----:B------:R-:W-:Y:S01]  /*1c8c0*/  IADD3 R5, -R0, RZ, RZ ;  /* 0x000000ff00057210 */ /* 0x000fe20007ffe1ff */
[----:B------:R-:W-:Y:S02]  /*1c8d0*/  IMAD.IADD R3, R3, 0x1, R8 ;  /* 0x0000000103037824 */ /* 0x000fe400078e0208 */
[----:B------:R-:W-:-:S02]  /*1c8e0*/  IMAD R6, R6, c[0x0][0x3e0], RZ ;  /* 0x0000f80006067a24 */ /* 0x000fc400078e02ff */
        /* <DEDUP_REMOVED lines=13> */
.L_x_1321:
[----:B------:R-:W-:Y:S05]  /*1c9c0*/  BRA.DIV ~URZ, `(.L_x_1273) ;  /* 0x00001f427f007947 */ /* 0x000fea000b800000 */
[----:B------:R3:W4:Y:S02]  /*1c9d0*/  SHFL.IDX PT, R0, R10, RZ, 0x181f ;  /* 0x00181fff0a007589 */ /* 0x00072400000e0000 */
.L_x_1322:
        /* <DEDUP_REMOVED lines=12> */
.L_x_1275:
[----:B------:R-:W-:Y:S05]  /*1caa0*/  BSYNC B0 ;  /* 0x0000000000007941 */ /* 0x000fea0003800000 */
.L_x_1274:
[----:B------:R-:W-:Y:S05]  /*1cab0*/  BRA.DIV ~URZ, `(.L_x_1276) ;  /* 0x00001eb27f007947 */ /* 0x000fea000b800000 */
[----:B--2---:R2:W1:Y:S04]  /*1cac0*/  SHFL.IDX PT, R11, R6, 0x1, 0x181f ;  /* 0x00381f00060b7f89 */ /* 0x00446800000e0000 */
[----:B----4-:R2:W4:Y:S02]  /*1cad0*/  SHFL.IDX PT, R0, R10, 0x1, 0x181f ;  /* 0x00381f000a007f89 */ /* 0x01052400000e0000 */
.L_x_1323:
        /* <DEDUP_REMOVED lines=12> */
.L_x_1278:
[----:B------:R-:W-:Y:S05]  /*1cba0*/  BSYNC B0 ;  /* 0x0000000000007941 */ /* 0x000fea0003800000 */
.L_x_1277:
[----:B------:R-:W-:Y:S05]  /*1cbb0*/  BRA.DIV ~URZ, `(.L_x_1279) ;  /* 0x00001e727f007947 */ /* 0x000fea000b800000 */
[----:B-1----:R1:W2:Y:S02]  /*1cbc0*/  SHFL.IDX PT, R11, R6, 0x2, 0x181f ;  /* 0x00581f00060b7f89 */ /* 0x0022a400000e0000 */
.L_x_1324:
[----:B------:R-:W-:Y:S05]  /*1cbd0*/  BRA.DIV ~URZ, `(.L_x_1280) ;  /* 0x00001ec27f007947 */ /* 0x000fea000b800000 */
[----:B----4-:R4:W1:Y:S02]  /*1cbe0*/  SHFL.IDX PT, R0, R10, 0x2, 0x181f ;  /* 0x00581f000a007f89 */ /* 0x01086400000e0000 */
.L_x_1325:
        /* <DEDUP_REMOVED lines=12> */
.L_x_1282:
[----:B------:R-:W-:Y:S05]  /*1ccb0*/  BSYNC B0 ;  /* 0x0000000000007941 */ /* 0x000fea0003800000 */
.L_x_1281:
[----:B------:R-:W-:Y:S05]  /*1ccc0*/  BRA.DIV ~URZ, `(.L_x_1283) ;  /* 0x00001e327f007947 */ /* 0x000fea000b800000 */
[----:B-12---:R-:W1:Y:S04]  /*1ccd0*/  SHFL.IDX PT, R6, R6, 0x3, 0x181f ;  /* 0x00781f0006067f89 */ /* 0x006e6800000e0000 */
[----:B------:R2:W3:Y:S02]  /*1cce0*/  SHFL.IDX PT, R0, R10, 0x3, 0x181f ;  /* 0x00781f000a007f89 */ /* 0x0004e400000e0000 */
.L_x_1326:
        /* <DEDUP_REMOVED lines=11> */
.L_x_1263:
[----:B------:R-:W-:Y:S05]  /*1cda0*/  BSYNC B1 ;  /* 0x0000000000017941 */ /* 0x000fea0003800000 */
.L_x_1247:
        /* <DEDUP_REMOVED lines=15> */
.L_x_1327:
[----:B------:R-:W-:Y:S05]  /*1cea0*/  BRA.DIV ~URZ, `(.L_x_1286) ;  /* 0x00001d827f007947 */ /* 0x000fea000b800000 */
[----:B------:R3:W4:Y:S02]  /*1ceb0*/  SHFL.IDX PT, R8, R67, 0x1, 0x1f ;  /* 0x00201f0043087f89 */ /* 0x00072400000e0000 */
.L_x_1328:
        /* <DEDUP_REMOVED lines=19> */
.L_x_1329:
        /* <DEDUP_REMOVED lines=16> */
.L_x_1330:
[----:B---3--:R-:W-:Y:S01]  /*1d0f0*/  IMAD R0, R0, c[0x0][0x538], RZ ;  /* 0x00014e0000007a24 */ /* 0x008fe200078e02ff */
[----:B------:R-:W-:Y:S04]  /*1d100*/  BSSY B1, `(.L_x_1289) ;  /* 0x00000cf000017945 */ /* 0x000fe80003800000 */
[----:B----4-:R-:W-:-:S04]  /*1d110*/  IADD3 R8, R0, R8, RZ ;  /* 0x0000000800087210 */ /* 0x010fc80007ffe0ff */
[----:B--2---:R-:W-:-:S13]  /*1d120*/  ISETP.GT.AND P0, PT, R8, R9, PT ;  /* 0x000000090800720c */ /* 0x004fda0003f04270 */
[----:B------:R-:W-:Y:S05]  /*1d130*/  @P0 BRA `(.L_x_1290) ;  /* 0x0000025000000947 */ /* 0x000fea0003800000 */
.L_x_1294:
        /* <DEDUP_REMOVED lines=9> */
[----:B-1----:R-:W-:-:S03]  /*1d1d0*/  @!P0 MOV R4, 0x4 ;  /* 0x0000000400048802 */ /* 0x002fc60000000f00 */
[----:B------:R-:W-:-:S04]  /*1d1e0*/  @!P0 IMAD.WIDE R2, R0, R2, c[0x0][0x580] ;  /* 0x0001600000028625 */ /* 0x000fc800078e0202 */
[----:B------:R-:W-:Y:S01]  /*1d1f0*/  @!P0 IMAD.WIDE R4, R0, R4, c[0x0][0x578] ;  /* 0x00015e0000048625 */ /* 0x000fe200078e0204 */
[----:B------:R-:W2:Y:S04]  /*1d200*/  @!P0 LDG.E R6, [R2.64] ;  /* 0x0000000602068981 */ /* 0x000ea8000c1e1900 */
[----:B------:R-:W2:Y:S02]  /*1d210*/  @!P0 LDG.E R7, [R4.64] ;  /* 0x0000000604078981 */ /* 0x000ea4000c1e1900 */
[----:B--2---:R-:W-:Y:S01]  /*1d220*/  IMAD R0, R7, R6, RZ ;  /* 0x0000000607007224 */ /* 0x004fe200078e02ff */
[----:B------:R-:W-:Y:S05]  /*1d230*/  BRA.DIV ~URZ, `(.L_x_1292) ;  /* 0x00001c427f007947 */ /* 0x000fea000b800000 */
[----:B------:R1:W2:Y:S02]  /*1d240*/  SHFL.UP PT, R2, R0, 0x1, RZ ;  /* 0x0420000000027989 */ /* 0x0002a400000e00ff */
.L_x_1331:
        /* <DEDUP_REMOVED lines=16> */
.L_x_1332:
[----:B--2---:R-:W-:-:S05]  /*1d350*/  IMAD R0, R0, c[0x0][0x538], RZ ;  /* 0x00014e0000007a24 */ /* 0x004fca00078e02ff */
[----:B------:R-:W-:-:S04]  /*1d360*/  IADD3 R8, R0, R8, RZ ;  /* 0x0000000800087210 */ /* 0x000fc80007ffe0ff */
[----:B------:R-:W-:-:S13]  /*1d370*/  ISETP.GT.AND P0, PT, R8, R9, PT ;  /* 0x000000090800720c */ /* 0x000fda0003f04270 */
[----:B-1----:R-:W-:Y:S05]  /*1d380*/  @!P0 BRA `(.L_x_1294) ;  /* 0xfffffdb000008947 */ /* 0x002fea000383ffff */
.L_x_1290:
[----:B------:R-:W-:-:S05]  /*1d390*/  IADD3 R11, -R0, R8, RZ ;  /* 0x00000008000b7210 */ /* 0x000fca0007ffe1ff */
[----:B------:R-:W-:-:S05]  /*1d3a0*/  IMAD R0, R4, c[0x0][0x538], R11 ;  /* 0x00014e0004007a24 */ /* 0x000fca00078e020b */
[----:B------:R-:W-:Y:S01]  /*1d3b0*/  ISETP.GT.AND P0, PT, R0, R9, PT ;  /* 0x000000090000720c */ /* 0x000fe20003f04270 */
[----:B------:R-:W-:-:S12]  /*1d3c0*/  BRA.DIV ~URZ, `(.L_x_1295) ;  /* 0x00001ca27f007947 */ /* 0x000fd8000b800000 */
[----:B------:R-:W-:-:S03]  /*1d3d0*/  VOTE.ANY R10, PT, !P0 ;  /* 0x00000000000a7806 */ /* 0x000fc600040e0100 */
.L_x_1333:
[----:B------:R-:W2:Y:S01]  /*1d3e0*/  LDL.LU R0, [R1+0x54] ;  /* 0x0000540001007983 */ /* 0x000ea20000300800 */
[----:B------:R-:W2:Y:S02]  /*1d3f0*/  POPC R8, R10 ;  /* 0x0000000a00087309 */ /* 0x000ea40000000000 */
[----:B--2---:R-:W-:-:S05]  /*1d400*/  IADD3 R0, R8, R0, RZ ;  /* 0x0000000008007210 */ /* 0x004fca0007ffe0ff */
[----:B------:R2:W-:Y:S01]  /*1d410*/  STL [R1+0x54], R0 ;  /* 0x0000540001007387 */ /* 0x0005e20000100800 */
[----:B------:R-:W-:Y:S05]  /*1d420*/  BRA.DIV ~URZ, `(.L_x_1296) ;  /* 0x00001c927f007947 */ /* 0x000fea000b800000 */
[----:B------:R3:W4:Y:S04]  /*1d430*/  SHFL.IDX PT, R12, R6, R8, 0x1f ;  /* 0x00001f08060c7589 */ /* 0x00072800000e0000 */
[----:B------:R3:W1:Y:S02]  /*1d440*/  SHFL.IDX PT, R7, R7, R8, 0x1f ;  /* 0x00001f0807077589 */ /* 0x00066400000e0000 */
.L_x_1334:
[----:B------:R-:W-:Y:S01]  /*1d450*/  ISETP.NE.AND P0, PT, R10, RZ, PT ;  /* 0x000000ff0a00720c */ /* 0x000fe20003f05270 */
[----:B------:R-:W-:-:S12]  /*1d460*/  BSSY B0, `(.L_x_1297) ;  /* 0x0000005000007945 */ /* 0x000fd80003800000 */
[----:B------:R-:W-:Y:S05]  /*1d470*/  @!P0 BRA `(.L_x_1298) ;  /* 0x0000003000008947 */ /* 0x000fea0003800000 */
[----:B------:R-:W-:Y:S01]  /*1d480*/  IADD3 R3, R8, -0x1, RZ ;  /* 0xffffffff08037810 */ /* 0x000fe20007ffe0ff */
[----:B------:R-:W-:Y:S05]  /*1d490*/  BRA.DIV ~URZ, `(.L_x_1299) ;  /* 0x00001cf27f007947 */ /* 0x000fea000b800000 */
[----:B------:R2:W3:Y:S02]  /*1d4a0*/  SHFL.IDX PT, R13, R4, R3, 0x1f ;  /* 0x00001f03040d7589 */ /* 0x0004e400000e0000 */
.L_x_1298:
[----:B------:R-:W-:Y:S05]  /*1d4b0*/  BSYNC B0 ;  /* 0x0000000000007941 */ /* 0x000fea0003800000 */
.L_x_1297:
[----:B--23--:R-:W-:Y:S01]  /*1d4c0*/  IMAD R0, R13, c[0x0][0x538], R11 ;  /* 0x00014e000d007a24 */ /* 0x00cfe200078e020b */
[----:B-1----:R-:W-:Y:S01]  /*1d4d0*/  ISETP.NE.AND P0, PT, R7, 0x1, PT ;  /* 0x000000010700780c */ /* 0x002fe20003f05270 */
[----:B------:R-:W-:Y:S03]  /*1d4e0*/  BSSY B0, `(.L_x_1300) ;  /* 0x0000087000007945 */ /* 0x000fe60003800000 */
[----:B------:R1:W-:Y:S01]  /*1d4f0*/  STL [R1+0x48], R0 ;  /* 0x0000480001007387 */ /* 0x0003e20000100800 */
[----:B------:R-:W-:-:S08]  /*1d500*/  IADD3 R9, -R0, R9, RZ ;  /* 0x0000000900097210 */ /* 0x000fd00007ffe1ff */
[----:B------:R-:W-:Y:S05]  /*1d510*/  @!P0 BRA `(.L_x_1301) ;  /* 0x000003f000008947 */ /* 0x000fea0003800000 */
[-C--:B-1--4-:R-:W-:Y:S02]  /*1d520*/  IABS R0, R12.reuse ;  /* 0x0000000c00007213 */ /* 0x092fe40000000000 */
        /* <DEDUP_REMOVED lines=15> */
[----:B------:R-:W-:-:S04]  /*1d620*/  IMAD.MOV R0, RZ, RZ, -R8 ;  /* 0x000000ffff007224 */ /* 0x000fc800078e0a08 */
[----:B------:R-:W-:Y:S02]  /*1d630*/  IMAD.MOV.U32 R3, RZ, RZ, R0 ;  /* 0x000000ffff037224 */ /* 0x000fe400078e0000 */
        /* <DEDUP_REMOVED lines=13> */
[----:B-1----:R-:W-:-:S04]  /*1d710*/  IADD3 R2, RZ, -R3, RZ ;  /* 0x80000003ff027210 */ /* 0x002fc80007ffe0ff */
[----:B------:R-:W-:Y:S01]  /*1d720*/  @!P1 IMAD.MOV R0, RZ, RZ, -R0 ;  /* 0x000000ffff009224 */ /* 0x000fe200078e0a00 */
[----:B------:R-:W-:Y:S01]  /*1d730*/  @!P0 LOP3.LUT R0, RZ, R12, RZ, 0x33, !PT ;  /* 0x0000000cff008212 */ /* 0x000fe200078e33ff */
[----:B------:R-:W-:Y:S01]  /*1d740*/  IMAD.MOV.U32 R4, RZ, RZ, R2 ;  /* 0x000000ffff047224 */ /* 0x000fe200078e0002 */
[----:B------:R-:W-:Y:S02]  /*1d750*/  IABS R2, R7 ;  /* 0x0000000700027213 */ /* 0x000fe40000000000 */
[----:B------:R-:W-:Y:S01]  /*1d760*/  IABS R8, R0 ;  /* 0x0000000000087213 */ /* 0x000fe20000000000 */
[----:B------:R-:W-:Y:S02]  /*1d770*/  IMAD R4, R4, R5, RZ ;  /* 0x0000000504047224 */ /* 0x000fe400078e02ff */
[----:B------:R-:W-:Y:S01]  /*1d780*/  IMAD.MOV R6, RZ, RZ, -R2 ;  /* 0x000000ffff067224 */ /* 0x000fe200078e0a02 */
[----:B------:R-:W-:-:S05]  /*1d790*/  MOV R2, RZ ;  /* 0x000000ff00027202 */ /* 0x000fca0000000f00 */
        /* <DEDUP_REMOVED lines=16> */
[----:B------:R-:W-:Y:S01]  /*1d8a0*/  IMAD.MOV R3, RZ, RZ, -R2 ;  /* 0x000000ffff037224 */ /* 0x000fe200078e0a02 */
[----:B------:R-:W-:-:S03]  /*1d8b0*/  LEA R2, R7, R2, 0x18 ;  /* 0x0000000207027211 */ /* 0x000fc600078ec0ff */
[----:B------:R-:W-:Y:S02]  /*1d8c0*/  IMAD R3, R7, R3, R0 ;  /* 0x0000000307037224 */ /* 0x000fe400078e0200 */
[----:B------:R-:W-:Y:S02]  /*1d8d0*/  IMAD R0, R12, R4, R9 ;  /* 0x000000040c007224 */ /* 0x000fe400078e0209 */
[----:B------:R-:W-:-:S05]  /*1d8e0*/  IMAD R2, R3, 0x10000, R2 ;  /* 0x0001000003027824 */ /* 0x000fca00078e0202 */
[----:B------:R1:W-:Y:S01]  /*1d8f0*/  STL [R1+0x50], R2 ;  /* 0x0000500201007387 */ /* 0x0003e20000100800 */
[----:B------:R-:W-:Y:S05]  /*1d900*/  BRA `(.L_x_1302) ;  /* 0x0000044000007947 */ /* 0x000fea0003800000 */
.L_x_1301:
[----:B------:R-:W2:Y:S01]  /*1d910*/  LDL R3, [R1+0x54] ;  /* 0x0000540001037983 */ /* 0x000ea20000100800 */
[----:B------:R-:W-:-:S04]  /*1d920*/  IMAD.MOV.U32 R2, RZ, RZ, 0x4 ;  /* 0x00000004ff027424 */ /* 0x000fc800078e00ff */
[----:B--2---:R-:W-:-:S05]  /*1d930*/  IMAD.WIDE R2, R3, R2, c[0x0][0x590] ;  /* 0x0001640003027625 */ /* 0x004fca00078e0202 */
[----:B------:R-:W2:Y:S02]  /*1d940*/  LDG.E R4, [R2.64] ;  /* 0x0000000602047981 */ /* 0x000ea4000c1e1900 */
[----:B--2-4-:R-:W-:-:S05]  /*1d950*/  IMAD R8, R4, R12, RZ ;  /* 0x0000000c04087224 */ /* 0x014fca00078e02ff */
        /* <DEDUP_REMOVED lines=27> */
[----:B------:R-:W-:Y:S02]  /*1db10*/  IMAD R10, R4, R0, RZ ;  /* 0x00000000040a7224 */ /* 0x000fe400078e02ff */
[----:B------:R-:W-:-:S03]  /*1db20*/  IMAD.MOV R0, RZ, RZ, -R0 ;  /* 0x000000ffff007224 */ /* 0x000fc600078e0a00 */
[----:B------:R-:W-:Y:S01]  /*1db30*/  IADD3 R2, -R10, c[0x0][0x538], RZ ;  /* 0x00014e000a027a10 */ /* 0x000fe20007ffe1ff */
[----:B------:R-:W-:-:S03]  /*1db40*/  IMAD R7, R8, R0, R9 ;  /* 0x0000000008077224 */ /* 0x000fc600078e0209 */
[----:B------:R-:W-:Y:S01]  /*1db50*/  IMNMX R2, R4, R2, PT ;  /* 0x0000000204027217 */ /* 0x000fe20003800200 */
[----:B------:R-:W-:-:S03]  /*1db60*/  IMAD.MOV.U32 R4, RZ, RZ, RZ ;  /* 0x000000ffff047224 */ /* 0x000fc600078e00ff */
[-C--:B------:R-:W-:Y:S02]  /*1db70*/  IABS R3, R2.reuse ;  /* 0x0000000200037213 */ /* 0x080fe40000000000 */
[----:B------:R-:W-:-:S03]  /*1db80*/  IABS R8, R2 ;  /* 0x0000000200087213 */ /* 0x000fc60000000000 */
[----:B------:R-:W-:-:S04]  /*1db90*/  IMAD.MOV.U32 R6, RZ, RZ, R3 ;  /* 0x000000ffff067224 */ /* 0x000fc800078e0003 */
[----:B------:R-:W1:Y:S08]  /*1dba0*/  I2F.RP R3, R6 ;  /* 0x0000000600037306 */ /* 0x000e700000209400 */
[----:B-1----:R-:W1:Y:S02]  /*1dbb0*/  MUFU.RCP R3, R3 ;  /* 0x0000000300037308 */ /* 0x002e640000001000 */
[----:B-1----:R-:W-:-:S06]  /*1dbc0*/  IADD3 R3, R3, 0xffffffe, RZ ;  /* 0x0ffffffe03037810 */ /* 0x002fcc0007ffe0ff */
[----:B------:R-:W1:Y:S02]  /*1dbd0*/  F2I.FTZ.U32.TRUNC.NTZ R5, R3 ;  /* 0x0000000300057305 */ /* 0x000e64000021f000 */
[----:B-1----:R-:W-:-:S05]  /*1dbe0*/  IMAD.MOV R3, RZ, RZ, -R5 ;  /* 0x000000ffff037224 */ /* 0x002fca00078e0a05 */
[----:B------:R-:W-:Y:S02]  /*1dbf0*/  MOV R0, R3 ;  /* 0x0000000300007202 */ /* 0x000fe40000000f00 */
[----:B------:R-:W-:-:S03]  /*1dc00*/  IABS R3, R7 ;  /* 0x0000000700037213 */ /* 0x000fc60000000000 */
[----:B------:R-:W-:-:S04]  /*1dc10*/  IMAD R0, R0, R6, RZ ;  /* 0x0000000600007224 */ /* 0x000fc800078e02ff */
        /* <DEDUP_REMOVED lines=19> */
.L_x_1302:
[----:B------:R-:W-:Y:S05]  /*1dd50*/  BSYNC B0 ;  /* 0x0000000000007941 */ /* 0x000fea0003800000 */
.L_x_1300:
[----:B------:R-:W-:-:S04]  /*1dd60*/  LOP3.LUT R0, RZ, R0, RZ, 0x33, !PT ;  /* 0x00000000ff007212 */ /* 0x000fc800078e33ff */
[----:B------:R-:W-:-:S05]  /*1dd70*/  IADD3 R0, R0, R12, RZ ;  /* 0x0000000c00007210 */ /* 0x000fca0007ffe0ff */
[----:B------:R2:W-:Y:S01]  /*1dd80*/  STL [R1+0x4c], R0 ;  /* 0x00004c0001007387 */ /* 0x0005e20000100800 */
[----:B------:R-:W-:Y:S05]  /*1dd90*/  BRA `(.L_x_1303) ;  /* 0x0000005000007947 */ /* 0x000fea0003800000 */
.L_x_1291:
[----:B------:R-:W-:Y:S01]  /*1dda0*/  MOV R0, c[0x0][0x53c] ;  /* 0x00014f0000007a02 */ /* 0x000fe20000000f00 */
[----:B------:R2:W-:Y:S04]  /*1ddb0*/  STL [R1+0x48], R9 ;  /* 0x0000480901007387 */ /* 0x0005e80000100800 */
[----:B------:R2:W-:Y:S04]  /*1ddc0*/  STL [R1+0x4c], RZ ;  /* 0x00004cff01007387 */ /* 0x0005e80000100800 */
[----:B------:R2:W-:Y:S04]  /*1ddd0*/  STL [R1+0x50], RZ ;  /* 0x000050ff01007387 */ /* 0x0005e80000100800 */
[----:B------:R2:W-:Y:S02]  /*1dde0*/  STL [R1+0x54], R0 ;  /* 0x0000540001007387 */ /* 0x0005e40000100800 */
.L_x_1303:
[----:B------:R-:W-:Y:S05]  /*1ddf0*/  BSYNC B1 ;  /* 0x0000000000017941 */ /* 0x000fea0003800000 */
.L_x_1289:
        /* <DEDUP_REMOVED lines=9> */
.L_x_1284:
[----:B--2---:R-:W2:Y:S02]  /*1de90*/  LDL R0, [R1+0x54] ;  /* 0x0000540001007983 */ /* 0x004ea40000100800 */
[----:B--2---:R-:W-:-:S13]  /*1dea0*/  ISETP.GE.AND P0, PT, R0, c[0x0][0x53c], PT ;  /* 0x00014f0000007a0c */ /* 0x004fda0003f06270 */
[----:B-1----:R-:W-:Y:S01]  /*1deb0*/  @P0 CALL.REL.NOINC `(.L_x_1304) ;  /* 0x0000001000000944 */ /* 0x002fe20003c00000 */
[----:B------:R-:W-:Y:S05]  /*1dec0*/  BRA `(.L_x_1305) ;  /* 0xfffe38d000007947 */ /* 0x000fea000383ffff */
.L_x_1304:
[----:B------:R-:W-:Y:S05]  /*1ded0*/  EXIT ;  /* 0x000000000000794d */ /* 0x000fea0003800000 */
.L_x_1125:
[----:B------:R-:W-:Y:S01]  /*1dee0*/  IMAD.MOV.U32 R0, RZ, RZ, R5 ;  /* 0x000000ffff007224 */ /* 0x000fe200078e0005 */
[----:B------:R-:W-:Y:S02]  /*1def0*/  MOV R2, 0x1 ;  /* 0x0000000100027802 */ /* 0x000fe40000000f00 */
[----:B------:R-:W-:Y:S02]  /*1df00*/  MOV R3, 0x1df20 ;  /* 0x0001df2000037802 */ /* 0x000fe40000000f00 */
[----:B------:R-:W-:Y:S05]  /*1df10*/  CALL.REL.NOINC `($__internal_26_$__cuda_sm70_shflsync_up_p) ;  /* 0x0000136000007944 */ /* 0x000fea0003c00000 */
[----:B------:R-:W-:Y:S01]  /*1df20*/  MOV R0, R4 ;  /* 0x0000000400007202 */ /* 0x000fe20000000f00 */
[----:B------:R-:W-:Y:S05]  /*1df30*/  BRA `(.L_x_1306) ;  /* 0xfffe252000007947 */ /* 0x000fea000383ffff */
.L_x_1126:
[----:B------:R-:W-:Y:S01]  /*1df40*/  IMAD.MOV.U32 R0, RZ, RZ, R5 ;  /* 0x000000ffff007224 */ /* 0x000fe200078e0005 */
[----:B------:R-:W-:Y:S02]  /*1df50*/  MOV R2, 0x2 ;  /* 0x0000000200027802 */ /* 0x000fe40000000f00 */
[----:B------:R-:W-:Y:S02]  /*1df60*/  MOV R3, 0x1df80 ;  /* 0x0001df8000037802 */ /* 0x000fe40000000f00 */
[----:B------:R-:W-:Y:S05]  /*1df70*/  CALL.REL.NOINC `($__internal_26_$__cuda_sm70_shflsync_up_p) ;  /* 0x0000130000007944 */ /* 0x000fea0003c00000 */
[----:B------:R-:W-:Y:S01]  /*1df80*/  SEL R0, R4, RZ, P4 ;  /* 0x000000ff04007207 */ /* 0x000fe20002000000 */
[----:B------:R-:W-:Y:S01]  /*1df90*/  IMAD.MOV.U32 R2, RZ, RZ, 0x4 ;  /* 0x00000004ff027424 */ /* 0x000fe200078e00ff */
[----:B------:R-:W-:-:S03]  /*1dfa0*/  MOV R3, 0x1dfd0 ;  /* 0x0001dfd000037802 */ /* 0x000fc60000000f00 */
[----:B------:R-:W-:Y:S02]  /*1dfb0*/  IMAD.IADD R0, R5, 0x1, R0 ;  /* 0x0000000105007824 */ /* 0x000fe400078e0200 */
        /* <DEDUP_REMOVED lines=14> */
[----:B------:R-:W-:Y:S01]  /*1e0a0*/  IMAD.IADD R4, R0, 0x1, R4 ;  /* 0x0000000100047824 */ /* 0x000fe200078e0204 */
[----:B------:R-:W-:-:S03]  /*1e0b0*/  MOV R0, 0x1f ;  /* 0x0000001f00007802 */ /* 0x000fc60000000f00 */
[----:B------:R-:W-:Y:S02]  /*1e0c0*/  IMAD.MOV.U32 R5, RZ, RZ, R4 ;  /* 0x000000ffff057224 */ /* 0x000fe400078e0004 */
[----:B------:R-:W-:Y:S05]  /*1e0d0*/  CALL.REL.NOINC `($__internal_25_$__cuda_sm70_shflsync_idx_p) ;  /* 0x0000115000007944 */ /* 0x000fea0003c00000 */
[----:B------:R-:W-:Y:S05]  /*1e0e0*/  BRA `(.L_x_1307) ;  /* 0xfffe247000007947 */ /* 0x000fea000383ffff */
.L_x_1128:
[----:B------:R-:W-:Y:S02]  /*1e0f0*/  SEL R0, RZ, 0x1, P0 ;  /* 0x00000001ff007807 */ /* 0x000fe40000000000 */
[----:B------:R-:W-:Y:S02]  /*1e100*/  MOV R2, 0x1e120 ;  /* 0x0001e12000027802 */ /* 0x000fe40000000f00 */
[----:B------:R-:W-:Y:S05]  /*1e110*/  CALL.REL.NOINC `($__internal_27_$__cuda_sm70_votesync_ballot) ;  /* 0x000011d000007944 */ /* 0x000fea0003c00000 */
[----:B------:R-:W-:Y:S01]  /*1e120*/  MOV R10, R0 ;  /* 0x00000000000a7202 */ /* 0x000fe20000000f00 */
[----:B------:R-:W-:Y:S05]  /*1e130*/  BRA `(.L_x_1308) ;  /* 0xfffe24b000007947 */ /* 0x000fea000383ffff */
.L_x_1129:
[----:B------:R-:W-:Y:S01]  /*1e140*/  IMAD.MOV.U32 R5, RZ, RZ, R9 ;  /* 0x000000ffff057224 */ /* 0x000fe200078e0009 */
[----:B------:R-:W-:Y:S01]  /*1e150*/  MOV R3, R6 ;  /* 0x0000000600037202 */ /* 0x000fe20000000f00 */
[----:B-1----:R-:W-:Y:S01]  /*1e160*/  IMAD.MOV.U32 R0, RZ, RZ, 0x1f ;  /* 0x0000001fff007424 */ /* 0x002fe200078e00ff */
[----:B------:R-:W-:Y:S02]  /*1e170*/  MOV R2, 0x1e190 ;  /* 0x0001e19000027802 */ /* 0x000fe40000000f00 */
[----:B------:R-:W-:Y:S05]  /*1e180*/  CALL.REL.NOINC `($__internal_25_$__cuda_sm70_shflsync_idx_p) ;  /* 0x000010a000007944 */ /* 0x000fea0003c00000 */
[----:B------:R-:W-:Y:S01]  /*1e190*/  IMAD.MOV.U32 R12, RZ, RZ, R0 ;  /* 0x000000ffff0c7224 */ /* 0x000fe200078e0000 */
[----:B------:R-:W-:Y:S01]  /*1e1a0*/  MOV R5, R8 ;  /* 0x0000000800057202 */ /* 0x000fe20000000f00 */
[----:B------:R-:W-:Y:S01]  /*1e1b0*/  IMAD.MOV.U32 R7, RZ, RZ, RZ ;  /* 0x000000ffff077224 */ /* 0x000fe200078e00ff */
[----:B------:R-:W-:Y:S01]  /*1e1c0*/  MOV R3, R6 ;  /* 0x0000000600037202 */ /* 0x000fe20000000f00 */
[----:B------:R-:W-:Y:S01]  /*1e1d0*/  IMAD.MOV.U32 R0, RZ, RZ, 0x1f ;  /* 0x0000001fff007424 */ /* 0x000fe200078e00ff */
[----:B------:R-:W-:-:S02]  /*1e1e0*/  MOV R2, 0x1e200 ;  /* 0x0001e20000027802 */ /* 0x000fc40000000f00 */
[----:B------:R-:W-:Y:S05]  /*1e1f0*/  CALL.REL.NOINC `($__internal_25_$__cuda_sm70_shflsync_idx_p) ;  /* 0x0000103000007944 */ /* 0x000fea0003c00000 */
[----:B------:R-:W-:Y:S01]  /*1e200*/  MOV R9, R0 ;  /* 0x0000000000097202 */ /* 0x000fe20000000f00 */
[----:B------:R-:W-:Y:S05]  /*1e210*/  BRA `(.L_x_1309) ;  /* 0xfffe244000007947 */ /* 0x000fea000383ffff */
.L_x_1132:
[----:B------:R-:W-:Y:S01]  /*1e220*/  IMAD.MOV.U32 R5, RZ, RZ, R4 ;  /* 0x000000ffff057224 */ /* 0x000fe200078e0004 */
[----:B-1----:R-:W-:-:S02]  /*1e230*/  MOV R0, 0x1f ;  /* 0x0000001f00007802 */ /* 0x002fc40000000f00 */
[----:B------:R-:W-:Y:S02]  /*1e240*/  MOV R2, 0x1e260 ;  /* 0x0001e26000027802 */ /* 0x000fe40000000f00 */
[----:B--234-:R-:W-:Y:S05]  /*1e250*/  CALL.REL.NOINC `($__internal_25_$__cuda_sm70_shflsync_idx_p) ;  /* 0x00000fd000007944 */ /* 0x01cfea0003c00000 */
[----:B------:R-:W-:Y:S01]  /*1e260*/  MOV R7, R0 ;  /* 0x0000000000077202 */ /* 0x000fe20000000f00 */
[----:B------:R-:W-:Y:S05]  /*1e270*/  BRA `(.L_x_1131) ;  /* 0xfffe244000007947 */ /* 0x000fea000383ffff */
.L_x_1243:
[----:B-1----:R1:W5:Y:S01]  /*1e280*/  LDL R2, [R1+0x20] ;  /* 0x0000200001027983 */ /* 0x0023620000100800 */
[----:B------:R-:W-:Y:S02]  /*1e290*/  MOV R5, 0x2 ;  /* 0x0000000200057802 */ /* 0x000fe40000000f00 */
[----:B------:R-:W-:Y:S02]  /*1e2a0*/  MOV R4, 0x1e2c0 ;  /* 0x0001e2c000047802 */ /* 0x000fe40000000f00 */
[----:B-1---5:R-:W-:Y:S05]  /*1e2b0*/  CALL.REL.NOINC `($__internal_24_$__cuda_sm70_shflsync_bfly_p) ;  /* 0x00000f3000007944 */ /* 0x022fea0003c00000 */
[----:B------:R-:W-:Y:S01]  /*1e2c0*/  MOV R0, R2 ;  /* 0x0000000200007202 */ /* 0x000fe20000000f00 */
[----:B------:R-:W-:Y:S05]  /*1e2d0*/  BRA `(.L_x_1310) ;  /* 0xffffb77000007947 */ /* 0x000fea000383ffff */
.L_x_1244:
[----:B------:R-:W-:Y:S01]  /*1e2e0*/  IMAD.MOV.U32 R2, RZ, RZ, R0 ;  /* 0x000000ffff027224 */ /* 0x000fe200078e0000 */
[----:B------:R-:W-:Y:S02]  /*1e2f0*/  MOV R5, 0x1 ;  /* 0x0000000100057802 */ /* 0x000fe40000000f00 */
[----:B------:R-:W-:Y:S02]  /*1e300*/  MOV R4, 0x1e320 ;  /* 0x0001e32000047802 */ /* 0x000fe40000000f00 */
[----:B------:R-:W-:Y:S05]  /*1e310*/  CALL.REL.NOINC `($__internal_24_$__cuda_sm70_shflsync_bfly_p) ;  /* 0x00000ed000007944 */ /* 0x000fea0003c00000 */
[----:B------:R-:W-:Y:S02]  /*1e320*/  FADD.FTZ R0, R0, R2 ;  /* 0x0000000200007221 */ /* 0x000fe40000010000 */
[----:B------:R1:W5:Y:S01]  /*1e330*/  LDL R2, [R1+0x24] ;  /* 0x0000240001027983 */ /* 0x0003620000100800 */
[----:B------:R-:W-:-:S02]  /*1e340*/  MOV R5, 0x2 ;  /* 0x0000000200057802 */ /* 0x000fc40000000f00 */
[----:B------:R-:W-:Y:S02]  /*1e350*/  MOV R4, 0x1e370 ;  /* 0x0001e37000047802 */ /* 0x000fe40000000f00 */
[----:B-1---5:R-:W-:Y:S05]  /*1e360*/  CALL.REL.NOINC `($__internal_24_$__cuda_sm70_shflsync_bfly_p) ;  /* 0x00000e8000007944 */ /* 0x022fea0003c00000 */
[----:B------:R-:W2:Y:S01]  /*1e370*/  LDL.LU R3, [R1+0x24] ;  /* 0x0000240001037983 */ /* 0x000ea20000300800 */
[----:B------:R-:W-:Y:S02]  /*1e380*/  MOV R5, 0x1 ;  /* 0x0000000100057802 */ /* 0x000fe40000000f00 */
[----:B------:R-:W-:Y:S01]  /*1e390*/  MOV R4, 0x1e3d0 ;  /* 0x0001e3d000047802 */ /* 0x000fe20000000f00 */
[----:B--2---:R-:W-:-:S05]  /*1e3a0*/  FADD.FTZ R3, R3, R2 ;  /* 0x0000000203037221 */ /* 0x004fca0000010000 */
[----:B------:R-:W-:Y:S02]  /*1e3b0*/  MOV R2, R3 ;  /* 0x0000000300027202 */ /* 0x000fe40000000f00 */
[----:B------:R-:W-:Y:S05]  /*1e3c0*/  CALL.REL.NOINC `($__internal_24_$__cuda_sm70_shflsync_bfly_p) ;  /* 0x00000e2000007944 */ /* 0x000fea0003c00000 */
[----:B------:R-:W-:Y:S01]  /*1e3d0*/  MOV R4, R2 ;  /* 0x0000000200047202 */ /* 0x000fe20000000f00 */
[----:B------:R-:W-:Y:S05]  /*1e3e0*/  BRA `(.L_x_1311) ;  /* 0xffffb6f000007947 */ /* 0x000fea000383ffff */
.L_x_1251:
[----:B-1234-:R-:W-:Y:S01]  /*1e3f0*/  IMAD.MOV.U32 R5, RZ, RZ, R8 ;  /* 0x000000ffff057224 */ /* 0x01efe200078e0008 */
[----:B------:R-:W-:Y:S01]  /*1e400*/  MOV R3, RZ ;  /* 0x000000ff00037202 */ /* 0x000fe20000000f00 */
[----:B------:R-:W-:Y:S01]  /*1e410*/  IMAD.MOV.U32 R0, RZ, RZ, 0x181f ;  /* 0x0000181fff007424 */ /* 0x000fe200078e00ff */
[----:B------:R-:W-:Y:S02]  /*1e420*/  MOV R2, 0x1e440 ;  /* 0x0001e44000027802 */ /* 0x000fe40000000f00 */
[----:B------:R-:W-:Y:S05]  /*1e430*/  CALL.REL.NOINC `($__internal_25_$__cuda_sm70_shflsync_idx_p) ;  /* 0x00000df000007944 */ /* 0x000fea0003c00000 */
[----:B------:R-:W-:Y:S01]  /*1e440*/  MOV R10, R0 ;  /* 0x00000000000a7202 */ /* 0x000fe20000000f00 */
[----:B------:R-:W-:Y:S05]  /*1e450*/  BRA `(.L_x_1312) ;  /* 0xffffccb000007947 */ /* 0x000fea000383ffff */
.L_x_1252:
[----:B------:R-:W-:Y:S01]  /*1e460*/  IMAD.MOV.U32 R5, RZ, RZ, R9 ;  /* 0x000000ffff057224 */ /* 0x000fe200078e0009 */
[----:B------:R-:W-:Y:S01]  /*1e470*/  MOV R3, RZ ;  /* 0x000000ff00037202 */ /* 0x000fe20000000f00 */
[----:B------:R-:W-:Y:S01]  /*1e480*/  IMAD.MOV.U32 R0, RZ, RZ, 0x181f ;  /* 0x0000181fff007424 */ /* 0x000fe200078e00ff */
[----:B------:R-:W-:Y:S02]  /*1e490*/  MOV R2, 0x1e4b0 ;  /* 0x0001e4b000027802 */ /* 0x000fe40000000f00 */
[----:B-12---:R-:W-:Y:S05]  /*1e4a0*/  CALL.REL.NOINC `($__internal_25_$__cuda_sm70_shflsync_idx_p) ;  /* 0x00000d8000007944 */ /* 0x006fea0003c00000 */
[----:B------:R-:W-:Y:S05]  /*1e4b0*/  BRA `(.L_x_1313) ;  /* 0xffffcc7000007947 */ /* 0x000fea000383ffff */
.L_x_1255:
[----:B--2---:R-:W-:Y:S01]  /*1e4c0*/  IMAD.MOV.U32 R5, RZ, RZ, R8 ;  /* 0x000000ffff057224 */ /* 0x004fe200078e0008 */
[----:B------:R-:W-:Y:S01]  /*1e4d0*/  MOV R3, 0x1 ;  /* 0x0000000100037802 */ /* 0x000fe20000000f00 */
[----:B----4-:R-:W-:Y:S01]  /*1e4e0*/  IMAD.MOV.U32 R0, RZ, RZ, 0x181f ;  /* 0x0000181fff007424 */ /* 0x010fe200078e00ff */
[----:B------:R-:W-:-:S02]  /*1e4f0*/  MOV R2, 0x1e510 ;  /* 0x0001e51000027802 */ /* 0x000fc40000000f00 */
[----:B-1-3--:R-:W-:Y:S05]  /*1e500*/  CALL.REL.NOINC `($__internal_25_$__cuda_sm70_shflsync_idx_p) ;  /* 0x00000d2000007944 */ /* 0x00afea0003c00000 */
[----:B------:R-:W-:Y:S01]  /*1e510*/  IMAD.MOV.U32 R10, RZ, RZ, R0 ;  /* 0x000000ffff0a7224 */ /* 0x000fe200078e0000 */
[----:B------:R-:W-:Y:S01]  /*1e520*/  MOV R3, 0x1 ;  /* 0x0000000100037802 */ /* 0x000fe20000000f00 */
[----:B------:R-:W-:Y:S01]  /*1e530*/  IMAD.MOV.U32 R5, RZ, RZ, R9 ;  /* 0x000000ffff057224 */ /* 0x000fe200078e0009 */
[----:B------:R-:W-:-:S02]  /*1e540*/  MOV R0, 0x181f ;  /* 0x0000181f00007802 */ /* 0x000fc40000000f00 */
[----:B------:R-:W-:Y:S02]  /*1e550*/  MOV R2, 0x1e570 ;  /* 0x0001e57000027802 */ /* 0x000fe40000000f00 */
[----:B------:R-:W-:Y:S05]  /*1e560*/  CALL.REL.NOINC `($__internal_25_$__cuda_sm70_shflsync_idx_p) ;  /* 0x00000cc000007944 */ /* 0x000fea0003c00000 */
[----:B------:R-:W-:Y:S05]  /*1e570*/  BRA `(.L_x_1314) ;  /* 0xffffcca000007947 */ /* 0x000fea000383ffff */
.L_x_1258:
[----:B-1----:R-:W-:Y:S01]  /*1e580*/  IMAD.MOV.U32 R5, RZ, RZ, R8 ;  /* 0x000000ffff057224 */ /* 0x002fe200078e0008 */
[----:B------:R-:W-:Y:S01]  /*1e590*/  MOV R3, 0x2 ;  /* 0x0000000200037802 */ /* 0x000fe20000000f00 */
[----:B----4-:R-:W-:Y:S01]  /*1e5a0*/  IMAD.MOV.U32 R0, RZ, RZ, 0x181f ;  /* 0x0000181fff007424 */ /* 0x010fe200078e00ff */
[----:B------:R-:W-:Y:S02]  /*1e5b0*/  MOV R2, 0x1e5d0 ;  /* 0x0001e5d000027802 */ /* 0x000fe40000000f00 */
[----:B--23--:R-:W-:Y:S05]  /*1e5c0*/  CALL.REL.NOINC `($__internal_25_$__cuda_sm70_shflsync_idx_p) ;  /* 0x00000c6000007944 */ /* 0x00cfea0003c00000 */
[----:B------:R-:W-:Y:S01]  /*1e5d0*/  MOV R10, R0 ;  /* 0x00000000000a7202 */ /* 0x000fe20000000f00 */
[----:B------:R-:W-:Y:S05]  /*1e5e0*/  BRA `(.L_x_1315) ;  /* 0xffffcd2000007947 */ /* 0x000fea000383ffff */
.L_x_1259:
[----:B------:R-:W-:Y:S01]  /*1e5f0*/  IMAD.MOV.U32 R5, RZ, RZ, R9 ;  /* 0x000000ffff057224 */ /* 0x000fe200078e0009 */
[----:B------:R-:W-:Y:S01]  /*1e600*/  MOV R3, 0x2 ;  /* 0x0000000200037802 */ /* 0x000fe20000000f00 */
[----:B----4-:R-:W-:Y:S01]  /*1e610*/  IMAD.MOV.U32 R0, RZ, RZ, 0x181f ;  /* 0x0000181fff007424 */ /* 0x010fe200078e00ff */
[----:B------:R-:W-:Y:S02]  /*1e620*/  MOV R2, 0x1e640 ;  /* 0x0001e64000027802 */ /* 0x000fe40000000f00 */
[----:B-123--:R-:W-:Y:S05]  /*1e630*/  CALL.REL.NOINC `($__internal_25_$__cuda_sm70_shflsync_idx_p) ;  /* 0x00000bf000007944 */ /* 0x00efea0003c00000 */
[----:B------:R-:W-:Y:S05]  /*1e640*/  BRA `(.L_x_1316) ;  /* 0xffffcce000007947 */ /* 0x000fea000383ffff */
.L_x_1262:
[----:B-1----:R-:W-:Y:S01]  /*1e650*/  IMAD.MOV.U32 R5, RZ, RZ, R8 ;  /* 0x000000ffff057224 */ /* 0x002fe200078e0008 */
[----:B------:R-:W-:Y:S01]  /*1e660*/  MOV R3, 0x3 ;  /* 0x0000000300037802 */ /* 0x000fe20000000f00 */
[----:B------:R-:W-:Y:S01]  /*1e670*/  IMAD.MOV.U32 R0, RZ, RZ, 0x181f ;  /* 0x0000181fff007424 */ /* 0x000fe200078e00ff */
[----:B------:R-:W-:-:S02]  /*1e680*/  MOV R2, 0x1e6a0 ;  /* 0x0001e6a000027802 */ /* 0x000fc40000000f00 */
[----:B--234-:R-:W-:Y:S05]  /*1e690*/  CALL.REL.NOINC `($__internal_25_$__cuda_sm70_shflsync_idx_p) ;  /* 0x00000b9000007944 */ /* 0x01cfea0003c00000 */
[----:B------:R-:W-:Y:S01]  /*1e6a0*/  IMAD.MOV.U32 R4, RZ, RZ, R0 ;  /* 0x000000ffff047224 */ /* 0x000fe200078e0000 */
[----:B------:R-:W-:Y:S01]  /*1e6b0*/  MOV R3, 0x3 ;  /* 0x0000000300037802 */ /* 0x000fe20000000f00 */
[----:B------:R-:W-:Y:S01]  /*1e6c0*/  IMAD.MOV.U32 R5, RZ, RZ, R9 ;  /* 0x000000ffff057224 */ /* 0x000fe200078e0009 */
[----:B------:R-:W-:-:S02]  /*1e6d0*/  MOV R0, 0x181f ;  /* 0x0000181f00007802 */ /* 0x000fc40000000f00 */
[----:B------:R-:W-:Y:S02]  /*1e6e0*/  MOV R2, 0x1e700 ;  /* 0x0001e70000027802 */ /* 0x000fe40000000f00 */
[----:B------:R-:W-:Y:S05]  /*1e6f0*/  CALL.REL.NOINC `($__internal_25_$__cuda_sm70_shflsync_idx_p) ;  /* 0x00000b3000007944 */ /* 0x000fea0003c00000 */
[----:B------:R-:W-:Y:S05]  /*1e700*/  BRA `(.L_x_1317) ;  /* 0xffffcd2000007947 */ /* 0x000fea000383ffff */
.L_x_1264:
[----:B------:R-:W-:Y:S01]  /*1e710*/  IMAD.MOV.U32 R5, RZ, RZ, R14 ;  /* 0x000000ffff057224 */ /* 0x000fe200078e000e */
[----:B------:R-:W-:Y:S01]  /*1e720*/  MOV R3, RZ ;  /* 0x000000ff00037202 */ /* 0x000fe20000000f00 */
[----:B------:R-:W-:Y:S01]  /*1e730*/  IMAD.MOV.U32 R0, RZ, RZ, 0x1c1f ;  /* 0x00001c1fff007424 */ /* 0x000fe200078e00ff */
[----:B------:R-:W-:Y:S02]  /*1e740*/  MOV R2, 0x1e760 ;  /* 0x0001e76000027802 */ /* 0x000fe40000000f00 */
[----:B------:R-:W-:Y:S05]  /*1e750*/  CALL.REL.NOINC `($__internal_25_$__cuda_sm70_shflsync_idx_p) ;  /* 0x00000ad000007944 */ /* 0x000fea0003c00000 */
[----:B------:R-:W-:Y:S01]  /*1e760*/  MOV R4, R0 ;  /* 0x0000000000047202 */ /* 0x000fe20000000f00 */
[----:B------:R-:W-:Y:S05]  /*1e770*/  BRA `(.L_x_1318) ;  /* 0xffffcfa000007947 */ /* 0x000fea000383ffff */
.L_x_1265:
[----:B------:R-:W-:Y:S01]  /*1e780*/  IMAD.MOV.U32 R5, RZ, RZ, R28 ;  /* 0x000000ffff057224 */ /* 0x000fe200078e001c */
[----:B------:R-:W-:Y:S01]  /*1e790*/  MOV R3, RZ ;  /* 0x000000ff00037202 */ /* 0x000fe20000000f00 */
[----:B------:R-:W-:Y:S01]  /*1e7a0*/  IMAD.MOV.U32 R0, RZ, RZ, 0x1c1f ;  /* 0x00001c1fff007424 */ /* 0x000fe200078e00ff */
[----:B------:R-:W-:Y:S02]  /*1e7b0*/  MOV R2, 0x1e7d0 ;  /* 0x0001e7d000027802 */ /* 0x000fe40000000f00 */
[----:B-12---:R-:W-:Y:S05]  /*1e7c0*/  CALL.REL.NOINC `($__internal_25_$__cuda_sm70_shflsync_idx_p) ;  /* 0x00000a6000007944 */ /* 0x006fea0003c00000 */
[----:B------:R-:W-:Y:S05]  /*1e7d0*/  BRA `(.L_x_1319) ;  /* 0xffffcf6000007947 */ /* 0x000fea000383ffff */
.L_x_1268:
[----:B------:R-:W-:Y:S01]  /*1e7e0*/  IMAD.MOV.U32 R5, RZ, RZ, R14 ;  /* 0x000000ffff057224 */ /* 0x000fe200078e000e */
[----:B----4-:R-:W-:Y:S01]  /*1e7f0*/  MOV R3, 0x1 ;  /* 0x0000000100037802 */ /* 0x010fe20000000f00 */
[----:B------:R-:W-:Y:S01]  /*1e800*/  IMAD.MOV.U32 R0, RZ, RZ, 0x1c1f ;  /* 0x00001c1fff007424 */ /* 0x000fe200078e00ff */
[----:B------:R-:W-:-:S02]  /*1e810*/  MOV R2, 0x1e830 ;  /* 0x0001e83000027802 */ /* 0x000fc40000000f00 */
[----:B-123--:R-:W-:Y:S05]  /*1e820*/  CALL.REL.NOINC `($__internal_25_$__cuda_sm70_shflsync_idx_p) ;  /* 0x00000a0000007944 */ /* 0x00efea0003c00000 */
[----:B------:R-:W-:Y:S01]  /*1e830*/  IMAD.MOV.U32 R4, RZ, RZ, R0 ;  /* 0x000000ffff047224 */ /* 0x000fe200078e0000 */
[----:B------:R-:W-:Y:S01]  /*1e840*/  MOV R3, 0x1 ;  /* 0x0000000100037802 */ /* 0x000fe20000000f00 */
[----:B------:R-:W-:Y:S01]  /*1e850*/  IMAD.MOV.U32 R5, RZ, RZ, R28 ;  /* 0x000000ffff057224 */ /* 0x000fe200078e001c */
[----:B------:R-:W-:-:S02]  /*1e860*/  MOV R0, 0x1c1f ;  /* 0x00001c1f00007802 */ /* 0x000fc40000000f00 */
[----:B------:R-:W-:Y:S02]  /*1e870*/  MOV R2, 0x1e890 ;  /* 0x0001e89000027802 */ /* 0x000fe40000000f00 */
[----:B------:R-:W-:Y:S05]  /*1e880*/  CALL.REL.NOINC `($__internal_25_$__cuda_sm70_shflsync_idx_p) ;  /* 0x000009a000007944 */ /* 0x000fea0003c00000 */
[----:B------:R-:W-:Y:S05]  /*1e890*/  BRA `(.L_x_1320) ;  /* 0xffffd50000007947 */ /* 0x000fea000383ffff */
.L_x_1272:
[----:B------:R-:W-:Y:S01]  /*1e8a0*/  IMAD.MOV.U32 R5, RZ, RZ, R6 ;  /* 0x000000ffff057224 */ /* 0x000fe200078e0006 */
[----:B------:R-:W-:Y:S01]  /*1e8b0*/  MOV R3, RZ ;  /* 0x000000ff00037202 */ /* 0x000fe20000000f00 */
[----:B------:R-:W-:Y:S01]  /*1e8c0*/  IMAD.MOV.U32 R0, RZ, RZ, 0x181f ;  /* 0x0000181fff007424 */ /* 0x000fe200078e00ff */
[----:B------:R-:W-:Y:S02]  /*1e8d0*/  MOV R2, 0x1e8f0 ;  /* 0x0001e8f000027802 */ /* 0x000fe40000000f00 */
[----:B------:R-:W-:Y:S05]  /*1e8e0*/  CALL.REL.NOINC `($__internal_25_$__cuda_sm70_shflsync_idx_p) ;  /* 0x0000094000007944 */ /* 0x000fea0003c00000 */
[----:B------:R-:W-:Y:S01]  /*1e8f0*/  MOV R11, R0 ;  /* 0x00000000000b7202 */ /* 0x000fe20000000f00 */
[----:B------:R-:W-:Y:S05]  /*1e900*/  BRA `(.L_x_1321) ;  /* 0xffffe0b000007947 */ /* 0x000fea000383ffff */
.L_x_1273:
[----:B------:R-:W-:Y:S01]  /*1e910*/  IMAD.MOV.U32 R5, RZ, RZ, R10 ;  /* 0x000000ffff057224 */ /* 0x000fe200078e000a */
[----:B------:R-:W-:Y:S01]  /*1e920*/  MOV R3, RZ ;  /* 0x000000ff00037202 */ /* 0x000fe20000000f00 */
[----:B------:R-:W-:Y:S01]  /*1e930*/  IMAD.MOV.U32 R0, RZ, RZ, 0x181f ;  /* 0x0000181fff007424 */ /* 0x000fe200078e00ff */
[----:B------:R-:W-:Y:S02]  /*1e940*/  MOV R2, 0x1e960 ;  /* 0x0001e96000027802 */ /* 0x000fe40000000f00 */
[----:B-12---:R-:W-:Y:S05]  /*1e950*/  CALL.REL.NOINC `($__internal_25_$__cuda_sm70_shflsync_idx_p) ;  /* 0x000008d000007944 */ /* 0x006fea0003c00000 */
[----:B------:R-:W-:Y:S05]  /*1e960*/  BRA `(.L_x_1322) ;  /* 0xffffe07000007947 */ /* 0x000fea000383ffff */
.L_x_1276:
        /* <DEDUP_REMOVED lines=12> */
.L_x_1279:
[----:B-1----:R-:W-:Y:S01]  /*1ea30*/  IMAD.MOV.U32 R5, RZ, RZ, R6 ;  /* 0x000000ffff057224 */ /* 0x002fe200078e0006 */
[----:B------:R-:W-:Y:S01]  /*1ea40*/  MOV R3, 0x2 ;  /* 0x0000000200037802 */ /* 0x000fe20000000f00 */
[----:B----4-:R-:W-:Y:S01]  /*1ea50*/  IMAD.MOV.U32 R0, RZ, RZ, 0x181f ;  /* 0x0000181fff007424 */ /* 0x010fe200078e00ff */
[----:B------:R-:W-:Y:S02]  /*1ea60*/  MOV R2, 0x1ea80 ;  /* 0x0001ea8000027802 */ /* 0x000fe40000000f00 */
[----:B--23--:R-:W-:Y:S05]  /*1ea70*/  CALL.REL.NOINC `($__internal_25_$__cuda_sm70_shflsync_idx_p) ;  /* 0x000007b000007944 */ /* 0x00cfea0003c00000 */
[----:B------:R-:W-:Y:S01]  /*1ea80*/  MOV R11, R0 ;  /* 0x00000000000b7202 */ /* 0x000fe20000000f00 */
[----:B------:R-:W-:Y:S05]  /*1ea90*/  BRA `(.L_x_1324) ;  /* 0xffffe13000007947 */ /* 0x000fea000383ffff */
.L_x_1280:
[----:B------:R-:W-:Y:S01]  /*1eaa0*/  IMAD.MOV.U32 R5, RZ, RZ, R10 ;  /* 0x000000ffff057224 */ /* 0x000fe200078e000a */
[----:B------:R-:W-:Y:S01]  /*1eab0*/  MOV R3, 0x2 ;  /* 0x0000000200037802 */ /* 0x000fe20000000f00 */
[----:B----4-:R-:W-:Y:S01]  /*1eac0*/  IMAD.MOV.U32 R0, RZ, RZ, 0x181f ;  /* 0x0000181fff007424 */ /* 0x010fe200078e00ff */
[----:B------:R-:W-:Y:S02]  /*1ead0*/  MOV R2, 0x1eaf0 ;  /* 0x0001eaf000027802 */ /* 0x000fe40000000f00 */
[----:B-123--:R-:W-:Y:S05]  /*1eae0*/  CALL.REL.NOINC `($__internal_25_$__cuda_sm70_shflsync_idx_p) ;  /* 0x0000074000007944 */ /* 0x00efea0003c00000 */
[----:B------:R-:W-:Y:S05]  /*1eaf0*/  BRA `(.L_x_1325) ;  /* 0xffffe0f000007947 */ /* 0x000fea000383ffff */
.L_x_1283:
        /* <DEDUP_REMOVED lines=12> */
.L_x_1285:
[----:B------:R-:W-:Y:S01]  /*1ebc0*/  IMAD.MOV.U32 R5, RZ, RZ, R67 ;  /* 0x000000ffff057224 */ /* 0x000fe200078e0043 */
[----:B------:R-:W-:Y:S01]  /*1ebd0*/  MOV R3, RZ ;  /* 0x000000ff00037202 */ /* 0x000fe20000000f00 */
[----:B------:R-:W-:Y:S01]  /*1ebe0*/  IMAD.MOV.U32 R0, RZ, RZ, 0x1f ;  /* 0x0000001fff007424 */ /* 0x000fe200078e00ff */
[----:B------:R-:W-:Y:S02]  /*1ebf0*/  MOV R2, 0x1ec10 ;  /* 0x0001ec1000027802 */ /* 0x000fe40000000f00 */
[----:B------:R-:W-:Y:S05]  /*1ec00*/  CALL.REL.NOINC `($__internal_25_$__cuda_sm70_shflsync_idx_p) ;  /* 0x0000062000007944 */ /* 0x000fea0003c00000 */
[----:B------:R-:W-:Y:S01]  /*1ec10*/  MOV R9, R0 ;  /* 0x0000000000097202 */ /* 0x000fe20000000f00 */
[----:B------:R-:W-:Y:S05]  /*1ec20*/  BRA `(.L_x_1327) ;  /* 0xffffe27000007947 */ /* 0x000fea000383ffff */
.L_x_1286:
[----:B------:R-:W-:Y:S01]  /*1ec30*/  IMAD.MOV.U32 R5, RZ, RZ, R67 ;  /* 0x000000ffff057224 */ /* 0x000fe200078e0043 */
[----:B------:R-:W-:Y:S01]  /*1ec40*/  MOV R3, 0x1 ;  /* 0x0000000100037802 */ /* 0x000fe20000000f00 */
[----:B------:R-:W-:Y:S01]  /*1ec50*/  IMAD.MOV.U32 R0, RZ, RZ, 0x1f ;  /* 0x0000001fff007424 */ /* 0x000fe200078e00ff */
[----:B------:R-:W-:Y:S02]  /*1ec60*/  MOV R2, 0x1ec80 ;  /* 0x0001ec8000027802 */ /* 0x000fe40000000f00 */
[----:B-12---:R-:W-:Y:S05]  /*1ec70*/  CALL.REL.NOINC `($__internal_25_$__cuda_sm70_shflsync_idx_p) ;  /* 0x000005b000007944 */ /* 0x006fea0003c00000 */
[----:B------:R-:W-:Y:S01]  /*1ec80*/  MOV R8, R0 ;  /* 0x0000000000087202 */ /* 0x000fe20000000f00 */
[----:B------:R-:W-:Y:S05]  /*1ec90*/  BRA `(.L_x_1328) ;  /* 0xffffe22000007947 */ /* 0x000fea000383ffff */
.L_x_1287:
[----:B------:R-:W-:Y:S02]  /*1eca0*/  MOV R2, 0x1 ;  /* 0x0000000100027802 */ /* 0x000fe40000000f00 */
[----:B------:R-:W-:-:S02]  /*1ecb0*/  MOV R3, 0x1ecd0 ;  /* 0x0001ecd000037802 */ /* 0x000fc40000000f00 */
[----:B-1234-:R-:W-:Y:S05]  /*1ecc0*/  CALL.REL.NOINC `($__internal_26_$__cuda_sm70_shflsync_up_p) ;  /* 0x000005b000007944 */ /* 0x01efea0003c00000 */
[----:B------:R-:W-:Y:S05]  /*1ecd0*/  BRA `(.L_x_1329) ;  /* 0xffffe31000007947 */ /* 0x000fea000383ffff */
.L_x_1288:
[----:B------:R-:W-:Y:S02]  /*1ece0*/  MOV R2, 0x2 ;  /* 0x0000000200027802 */ /* 0x000fe40000000f00 */
[----:B------:R-:W-:-:S02]  /*1ecf0*/  MOV R3, 0x1ed10 ;  /* 0x0001ed1000037802 */ /* 0x000fc40000000f00 */
[----:B--2-4-:R-:W-:Y:S05]  /*1ed00*/  CALL.REL.NOINC `($__internal_26_$__cuda_sm70_shflsync_up_p) ;  /* 0x0000057000007944 */ /* 0x014fea0003c00000 */
[----:B------:R-:W-:Y:S01]  /*1ed10*/  SEL R3, R4, RZ, P1 ;  /* 0x000000ff04037207 */ /* 0x000fe20000800000 */
[----:B------:R-:W-:-:S04]  /*1ed20*/  IMAD.MOV.U32 R2, RZ, RZ, 0x4 ;  /* 0x00000004ff027424 */ /* 0x000fc800078e00ff */
[----:B------:R-:W-:Y:S01]  /*1ed30*/  IMAD.IADD R0, R0, 0x1, R3 ;  /* 0x0000000100007824 */ /* 0x000fe200078e0203 */
        /* <DEDUP_REMOVED lines=20> */
.L_x_1292:
[----:B------:R-:W-:Y:S02]  /*1ee80*/  MOV R2, 0x1 ;  /* 0x0000000100027802 */ /* 0x000fe40000000f00 */
[----:B------:R-:W-:Y:S02]  /*1ee90*/  MOV R3, 0x1eeb0 ;  /* 0x0001eeb000037802 */ /* 0x000fe40000000f00 */
[----:B------:R-:W-:Y:S05]  /*1eea0*/  CALL.REL.NOINC `($__internal_26_$__cuda_sm70_shflsync_up_p) ;  /* 0x000003d000007944 */ /* 0x000fea0003c00000 */
[----:B------:R-:W-:Y:S01]  /*1eeb0*/  MOV R2, R4 ;  /* 0x0000000400027202 */ /* 0x000fe20000000f00 */
[----:B------:R-:W-:Y:S05]  /*1eec0*/  BRA `(.L_x_1331) ;  /* 0xffffe38000007947 */ /* 0x000fea000383ffff */
.L_x_1293:
        /* <DEDUP_REMOVED lines=26> */
.L_x_1295:
[----:B------:R-:W-:Y:S02]  /*1f070*/  SEL R0, RZ, 0x1, P0 ;  /* 0x00000001ff007807 */ /* 0x000fe40000000000 */
[----:B------:R-:W-:Y:S02]  /*1f080*/  MOV R2, 0x1f0a0 ;  /* 0x0001f0a000027802 */ /* 0x000fe40000000f00 */
[----:B-1----:R-:W-:Y:S05]  /*1f090*/  CALL.REL.NOINC `($__internal_27_$__cuda_sm70_votesync_ballot) ;  /* 0x0000025000007944 */ /* 0x002fea0003c00000 */
[----:B------:R-:W-:Y:S01]  /*1f0a0*/  MOV R10, R0 ;  /* 0x00000000000a7202 */ /* 0x000fe20000000f00 */
[----:B------:R-:W-:Y:S05]  /*1f0b0*/  BRA `(.L_x_1333) ;  /* 0xffffe32000007947 */ /* 0x000fea000383ffff */
.L_x_1296:
[----:B------:R-:W-:Y:S01]  /*1f0c0*/  IMAD.MOV.U32 R5, RZ, RZ, R6 ;  /* 0x000000ffff057224 */ /* 0x000fe200078e0006 */
[----:B------:R-:W-:Y:S01]  /*1f0d0*/  MOV R3, R8 ;  /* 0x0000000800037202 */ /* 0x000fe20000000f00 */
[----:B--2---:R-:W-:Y:S01]  /*1f0e0*/  IMAD.MOV.U32 R0, RZ, RZ, 0x1f ;  /* 0x0000001fff007424 */ /* 0x004fe200078e00ff */
[----:B------:R-:W-:Y:S02]  /*1f0f0*/  MOV R2, 0x1f110 ;  /* 0x0001f11000027802 */ /* 0x000fe40000000f00 */
[----:B-1----:R-:W-:Y:S05]  /*1f100*/  CALL.REL.NOINC `($__internal_25_$__cuda_sm70_shflsync_idx_p) ;  /* 0x0000012000007944 */ /* 0x002fea0003c00000 */
[----:B------:R-:W-:Y:S01]  /*1f110*/  IMAD.MOV.U32 R12, RZ, RZ, R0 ;  /* 0x000000ffff0c7224 */ /* 0x000fe200078e0000 */
[----:B------:R-:W-:Y:S01]  /*1f120*/  MOV R3, R8 ;  /* 0x0000000800037202 */ /* 0x000fe20000000f00 */
[----:B------:R-:W-:Y:S01]  /*1f130*/  IMAD.MOV.U32 R5, RZ, RZ, R7 ;  /* 0x000000ffff057224 */ /* 0x000fe200078e0007 */
[----:B------:R-:W-:Y:S02]  /*1f140*/  MOV R0, 0x1f ;  /* 0x0000001f00007802 */ /* 0x000fe40000000f00 */
[----:B------:R-:W-:-:S02]  /*1f150*/  MOV R2, 0x1f170 ;  /* 0x0001f17000027802 */ /* 0x000fc40000000f00 */
[----:B------:R-:W-:Y:S05]  /*1f160*/  CALL.REL.NOINC `($__internal_25_$__cuda_sm70_shflsync_idx_p) ;  /* 0x000000c000007944 */ /* 0x000fea0003c00000 */
[----:B------:R-:W-:Y:S01]  /*1f170*/  MOV R7, R0 ;  /* 0x0000000000077202 */ /* 0x000fe20000000f00 */
[----:B------:R-:W-:Y:S05]  /*1f180*/  BRA `(.L_x_1334) ;  /* 0xffffe2c000007947 */ /* 0x000fea000383ffff */
.L_x_1299:
[----:B------:R-:W-:Y:S01]  /*1f190*/  IMAD.MOV.U32 R5, RZ, RZ, R4 ;  /* 0x000000ffff057224 */ /* 0x000fe200078e0004 */
[----:B--2---:R-:W-:-:S02]  /*1f1a0*/  MOV R0, 0x1f ;  /* 0x0000001f00007802 */ /* 0x004fc40000000f00 */
[----:B------:R-:W-:Y:S02]  /*1f1b0*/  MOV R2, 0x1f1d0 ;  /* 0x0001f1d000027802 */ /* 0x000fe40000000f00 */
[----:B-1-34-:R-:W-:Y:S05]  /*1f1c0*/  CALL.REL.NOINC `($__internal_25_$__cuda_sm70_shflsync_idx_p) ;  /* 0x0000006000007944 */ /* 0x01afea0003c00000 */
[----:B------:R-:W-:Y:S01]  /*1f1d0*/  MOV R13, R0 ;  /* 0x00000000000d7202 */ /* 0x000fe20000000f00 */
[----:B------:R-:W-:Y:S05]  /*1f1e0*/  BRA `(.L_x_1298) ;  /* 0xffffe2c000007947 */ /* 0x000fea000383ffff */
        .weak           $__internal_24_$__cuda_sm70_shflsync_bfly_p
        .type           $__internal_24_$__cuda_sm70_shflsync_bfly_p,@function
        .size           $__internal_24_$__cuda_sm70_shflsync_bfly_p,($__internal_25_$__cuda_sm70_shflsync_idx_p - $__internal_24_$__cuda_sm70_shflsync_bfly_p)
$__internal_24_$__cuda_sm70_shflsync_bfly_p:
[----:B------:R-:W-:Y:S04]  /*1f1f0*/  WARPSYNC R6 ;  /* 0x0000000600007348 */ /* 0x000fe80003800000 */
[----:B------:R1:W2:Y:S02]  /*1f200*/  SHFL.BFLY PT, R2, R2, R5, R7 ;  /* 0x0c00000502027389 */ /* 0x0002a400000e0007 */
[----:B-1----:R-:W-:-:S04]  /*1f210*/  MOV R5, 0x0 ;  /* 0x0000000000057802 */ /* 0x002fc80000000f00 */
[----:B--2---:R-:W-:Y:S05]  /*1f220*/  RET.REL.NODEC R4 `(_ZN7cutlass13device_kernelIN5flash19enable_sm80_to_sm89INS1_16FlashAttnFwdSm80INS1_25CollectiveMainloopFwdSm80ILi8ELi1ELb1EN4cute5tupleIJNS5_1CILi128EEENS7_ILi112EEES8_EEELi128ENS_6half_tEfNS_4arch4Sm80ELb1ELb0ELb0ELb1ELb0ELb1ELb1ELb1EEENS1_21CollectiveEpilogueFwdINS6_IJS8_S8_S9_EEENS6_IJNS7_ILi1EEESH_SH_EEESB_SD_Li256ELb1ELb1ELb1ELb0EEENS1_36VarlenDynamicPersistentTileSchedulerILi128ELi112ELi256ELi256ELb1ELb1ELb0ELb1ELb1ELb1EEEEEEEEEvNT_6ParamsE) ;  /* 0xfffe0dd004007950 */ /* 0x004fea0003c3ffff */
        .weak           $__internal_25_$__cuda_sm70_shflsync_idx_p
        .type           $__internal_25_$__cuda_sm70_shflsync_idx_p,@function
        .size           $__internal_25_$__cuda_sm70_shflsync_idx_p,($__internal_26_$__cuda_sm70_shflsync_up_p - $__internal_25_$__cuda_sm70_shflsync_idx_p)
$__internal_25_$__cuda_sm70_shflsync_idx_p:
[----:B------:R-:W-:-:S04]  /*1f230*/  MOV R102, 0xffffffff ;  /* 0xffffffff00667802 */ /* 0x000fc80000000f00 */
[----:B------:R-:W-:Y:S04]  /*1f240*/  WARPSYNC R102 ;  /* 0x0000006600007348 */ /* 0x000fe80003800000 */
[----:B------:R1:W2:Y:S02]  /*1f250*/  SHFL.IDX PT, R0, R5, R3, R0 ;  /* 0x0000000305007389 */ /* 0x0002a400000e0000 */
[----:B-1----:R-:W-:-:S04]  /*1f260*/  MOV R3, 0x0 ;  /* 0x0000000000037802 */ /* 0x002fc80000000f00 */
[----:B--2---:R-:W-:Y:S05]  /*1f270*/  RET.REL.NODEC R2 `(_ZN7cutlass13device_kernelIN5flash19enable_sm80_to_sm89INS1_16FlashAttnFwdSm80INS1_25CollectiveMainloopFwdSm80ILi8ELi1ELb1EN4cute5tupleIJNS5_1CILi128EEENS7_ILi112EEES8_EEELi128ENS_6half_tEfNS_4arch4Sm80ELb1ELb0ELb0ELb1ELb0ELb1ELb1ELb1EEENS1_21CollectiveEpilogueFwdINS6_IJS8_S8_S9_EEENS6_IJNS7_ILi1EEESH_SH_EEESB_SD_Li256ELb1ELb1ELb1ELb0EEENS1_36VarlenDynamicPersistentTileSchedulerILi128ELi112ELi256ELi256ELb1ELb1ELb0ELb1ELb1ELb1EEEEEEEEEvNT_6ParamsE) ;  /* 0xfffe0d8002007950 */ /* 0x004fea0003c3ffff */
        .weak           $__internal_26_$__cuda_sm70_shflsync_up_p
        .type           $__internal_26_$__cuda_sm70_shflsync_up_p,@function
        .size           $__internal_26_$__cuda_sm70_shflsync_up_p,($__internal_27_$__cuda_sm70_votesync_ballot - $__internal_26_$__cuda_sm70_shflsync_up_p)
$__internal_26_$__cuda_sm70_shflsync_up_p:
[----:B------:R-:W-:Y:S02]  /*1f280*/  IMAD.MOV.U32 R4, RZ, RZ, RZ ;  /* 0x000000ffff047224 */ /* 0x000fe400078e00ff */
[----:B------:R-:W-:-:S04]  /*1f290*/  IMAD.MOV.U32 R10, RZ, RZ, -0x1 ;  /* 0xffffffffff0a7424 */ /* 0x000fc800078e00ff */
[----:B------:R-:W-:Y:S04]  /*1f2a0*/  WARPSYNC R10 ;  /* 0x0000000a00007348 */ /* 0x000fe80003800000 */
[----:B------:R1:W2:Y:S02]  /*1f2b0*/  SHFL.UP PT, R4, R0, R2, R4 ;  /* 0x0400000200047389 */ /* 0x0002a400000e0004 */
[----:B-1----:R-:W-:Y:S02]  /*1f2c0*/  MOV R2, R3 ;  /* 0x0000000300027202 */ /* 0x002fe40000000f00 */
[----:B------:R-:W-:-:S04]  /*1f2d0*/  MOV R3, 0x0 ;  /* 0x0000000000037802 */ /* 0x000fc80000000f00 */
[----:B--2---:R-:W-:Y:S05]  /*1f2e0*/  RET.REL.NODEC R2 `(_ZN7cutlass13device_kernelIN5flash19enable_sm80_to_sm89INS1_16FlashAttnFwdSm80INS1_25CollectiveMainloopFwdSm80ILi8ELi1ELb1EN4cute5tupleIJNS5_1CILi128EEENS7_ILi112EEES8_EEELi128ENS_6half_tEfNS_4arch4Sm80ELb1ELb0ELb0ELb1ELb0ELb1ELb1ELb1EEENS1_21CollectiveEpilogueFwdINS6_IJS8_S8_S9_EEENS6_IJNS7_ILi1EEESH_SH_EEESB_SD_Li256ELb1ELb1ELb1ELb0EEENS1_36VarlenDynamicPersistentTileSchedulerILi128ELi112ELi256ELi256ELb1ELb1ELb0ELb1ELb1ELb1EEEEEEEEEvNT_6ParamsE) ;  /* 0xfffe0d1002007950 */ /* 0x004fea0003c3ffff */
        .weak           $__internal_27_$__cuda_sm70_votesync_ballot
        .type           $__internal_27_$__cuda_sm70_votesync_ballot,@function
        .size           $__internal_27_$__cuda_sm70_votesync_ballot,(.L_x_1371 - $__internal_27_$__cuda_sm70_votesync_ballot)
$__internal_27_$__cuda_sm70_votesync_ballot:
[----:B------:R-:W-:Y:S01]  /*1f2f0*/  ISETP.NE.U32.AND P0, PT, R0, 0x1, PT ;  /* 0x000000010000780c */ /* 0x000fe20003f05070 */
[----:B------:R-:W-:-:S04]  /*1f300*/  IMAD.MOV.U32 R3, RZ, RZ, -0x1 ;  /* 0xffffffffff037424 */ /* 0x000fc800078e00ff */
[----:B------:R-:W-:Y:S08]  /*1f310*/  WARPSYNC R3 ;  /* 0x0000000300007348 */ /* 0x000ff00003800000 */
[----:B------:R-:W-:-:S04]  /*1f320*/  VOTE.ANY R0, PT, !P0 ;  /* 0x0000000000007806 */ /* 0x000fc800040e0100 */
[----:B------:R-:W-:Y:S01]  /*1f330*/  LOP3.LUT R0, R0, R3, RZ, 0xc0, !PT ;  /* 0x0000000300007212 */ /* 0x000fe200078ec0ff */
[----:B------:R-:W-:-:S04]  /*1f340*/  IMAD.MOV.U32 R3, RZ, RZ, 0x0 ;  /* 0x00000000ff037424 */ /* 0x000fc800078e00ff */
[----:B------:R-:W-:Y:S05]  /*1f350*/  RET.REL.NODEC R2 `(_ZN7cutlass13device_kernelIN5flash19enable_sm80_to_sm89INS1_16FlashAttnFwdSm80INS1_25CollectiveMainloopFwdSm80ILi8ELi1ELb1EN4cute5tupleIJNS5_1CILi128EEENS7_ILi112EEES8_EEELi128ENS_6half_tEfNS_4arch4Sm80ELb1ELb0ELb0ELb1ELb0ELb1ELb1ELb1EEENS1_21CollectiveEpilogueFwdINS6_IJS8_S8_S9_EEENS6_IJNS7_ILi1EEESH_SH_EEESB_SD_Li256ELb1ELb1ELb1ELb0EEENS1_36VarlenDynamicPersistentTileSchedulerILi128ELi112ELi256ELi256ELb1ELb1ELb0ELb1ELb1ELb1EEEEEEEEEvNT_6ParamsE) ;  /* 0xfffe0ca002007950 */ /* 0x000fea0003c3ffff */
.L_x_1335:
        /* <DEDUP_REMOVED lines=10> */
.L_x_1371:


//--------------------- .nv.shared._ZN7cutlass13device_kernelIN5flash19enable_sm80_to_sm89INS1_16FlashAttnFwdSm80INS1_25CollectiveMainloopFwdSm80ILi8ELi1ELb1EN4cute5tupleIJNS5_1CILi128EEES8_S8_EEELi128ENS_6half_tEfNS_4arch4Sm80ELb0ELb0ELb0ELb0ELb0ELb0ELb1ELb1EEENS1_21CollectiveEpilogueFwdIS9_NS6_IJNS7_ILi1EEESF_SF_EEESA_SC_Li256ELb0ELb1ELb1ELb0EEENS1_19SingleTileSchedulerILb0ELb1ELb1ELi128EEEEEEEEEvNT_6ParamsE --------------------------
	.section	.nv.shared._ZN7cutlass13device_kernelIN5flash19enable_sm80_to_sm89INS1_16FlashAttnFwdSm80INS1_25CollectiveMainloopFwdSm80ILi8ELi1ELb1EN4cute5tupleIJNS5_1CILi128EEES8_S8_EEELi128ENS_6half_tEfNS_4arch4Sm80ELb0ELb0ELb0ELb0ELb0ELb0ELb1ELb1EEENS1_21CollectiveEpilogueFwdIS9_NS6_IJNS7_ILi1EEESF_SF_EEESA_SC_Li256ELb0ELb1ELb1ELb0EEENS1_19SingleTileSchedulerILb0ELb1ELb1ELi128EEEEEEEEEvNT_6ParamsE,"aw",@nobits
	.sectionflags	@""
	.align	16


//--------------------- .nv.global                --------------------------
	.section	.nv.global,"aw",@nobits
.nv.global:
	.type		_ZN72_INTERNAL_b7e0c698_36_flash_fwd_hdim128_fp16_split_sm80_cu_ceb34e2a_29494cute1_E,@object
	.size		_ZN72_INTERNAL_b7e0c698_36_flash_fwd_hdim128_fp16_split_sm80_cu_ceb34e2a_29494cute1_E,(_ZN72_INTERNAL_b7e0c698_36_flash_fwd_hdim128_fp16_split_sm80_cu_ceb34e2a_29494cuda3std3__45__cpo6cbeginE - _ZN72_INTERNAL_b7e0c698_36_flash_fwd_hdim128_fp16_split_sm80_cu_ceb34e2a_29494cute1_E)
_ZN72_INTERNAL_b7e0c698_36_flash_fwd_hdim128_fp16_split_sm80_cu_ceb34e2a_29494cute1_E:
	.zero		1
	.type		_ZN72_INTERNAL_b7e0c698_36_flash_fwd_hdim128_fp16_split_sm80_cu_ceb34e2a_29494cuda3std3__45__cpo6cbeginE,@object
	.size		_ZN72_INTERNAL_b7e0c698_36_flash_fwd_hdim128_fp16_split_sm80_cu_ceb34e2a_29494cuda3std3__45__cpo6cbeginE,(_ZN72_INTERNAL_b7e0c698_36_flash_fwd_hdim128_fp16_split_sm80_cu_ceb34e2a_29494cuda3std3__48in_placeE - _ZN72_INTERNAL_b7e0c698_36_flash_fwd_hdim128_fp16_split_sm80_cu_ceb34e2a_29494cuda3std3__45__cpo6cbeginE)
_ZN72_INTERNAL_b7e0c698_36_flash_fwd_hdim128_fp16_split_sm80_cu_ceb34e2a_29494cuda3std3__45__cpo6cbeginE:
	.zero		1
	.type		_ZN72_INTERNAL_b7e0c698_36_flash_fwd_hdim128_fp16_split_sm80_cu_ceb34e2a_29494cuda3std3__48in_placeE,@object
	.size		_ZN72_INTERNAL_b7e0c698_36_flash_fwd_hdim128_fp16_split_sm80_cu_ceb34e2a_29494cuda3std3__48in_placeE,(_ZN72_INTERNAL_b7e0c698_36_flash_fwd_hdim128_fp16_split_sm80_cu_ceb34e2a_29494cuda3std6ranges3__45__cpo9iter_moveE - _ZN72_INTERNAL_b7e0c698_36_flash_fwd_hdim128_fp16_split_sm80_cu_ceb34e2a_29494cuda3std3__48in_placeE)
_ZN72_INTERNAL_b7e0c698_36_flash_fwd_hdim128_fp16_split_sm80_cu_ceb34e2a_29494cuda3std3__48in_placeE:
	.zero		1
	.type		_ZN72_INTERNAL_b7e0c698_36_flash_fwd_hdim128_fp16_split_sm80_cu_ceb34e2a_29494cuda3std6ranges3__45__cpo9iter_moveE,@object
	.size		_ZN72_INTERNAL_b7e0c698_36_flash_fwd_hdim128_fp16_split_sm80_cu_ceb34e2a_29494cuda3std6ranges3__45__cpo9iter_moveE,(_ZN72_INTERNAL_b7e0c698_36_flash_fwd_hdim128_fp16_split_sm80_cu_ceb34e2a_29494cuda3std3__45__cpo5beginE - _ZN72_INTERNAL_b7e0c698_36_flash_fwd_hdim128_fp16_split_sm80_cu_ceb34e2a_29494cuda3std6ranges3__45__cpo9iter_moveE)
_ZN72_INTERNAL_b7e0c698_36_flash_fwd_hdim128_fp16_split_sm80_cu_ceb34e2a_29494cuda3std6ranges3__45__cpo9iter_moveE:
	.zero		1
	.type		_ZN72_INTERNAL_b7e0c698_36_flash_fwd_hdim128_fp16_split_sm80_cu_ceb34e2a_29494cuda3std3__45__cpo5beginE,@object
	.size		_ZN72_INTERNAL_b7e0c698_36_flash_fwd_hdim128_fp16_split_sm80_cu_ceb34e2a_29494cuda3std3__45__cpo5beginE,(_ZN72_INTERNAL_b7e0c698_36_flash_fwd_hdim128_fp16_split_sm80_cu_ceb34e2a_29494cuda3std3__474_GLOBAL__N__b7e0c698_36_flash_fwd_hdim128_fp16_split_sm80_cu_ceb34e2a_29496ignoreE - _ZN72_INTERNAL_b7e0c698_36_flash_fwd_hdim128_fp16_split_sm80_cu_ceb34e2a_29494cuda3std3__45__cpo5beginE)
_ZN72_INTERNAL_b7e0c698_36_flash_fwd_hdim128_fp16_split_sm80_cu_ceb34e2a_29494cuda3std3__45__cpo5beginE:
	.zero		1
	.type		_ZN72_INTERNAL_b7e0c698_36_flash_fwd_hdim128_fp16_split_sm80_cu_ceb34e2a_29494cuda3std3__474_GLOBAL__N__b7e0c698_36_flash_fwd_hdim128_fp16_split_sm80_cu_ceb34e2a_29496ignoreE,@object
	.size		_ZN72_INTERNAL_b7e0c698_36_flash_fwd_hdim128_fp16_split_sm80_cu_ceb34e2a_29494cuda3std3__474_GLOBAL__N__b7e0c698_36_flash_fwd_hdim128_fp16_split_sm80_cu_ceb34e2a_29496ignoreE,(_ZN72_INTERNAL_b7e0c698_36_flash_fwd_hdim128_fp16_split_sm80_cu_ceb34e2a_29494cute7productE - _ZN72_INTERNAL_b7e0c698_36_flash_fwd_hdim128_fp16_split_sm80_cu_ceb34e2a_29494cuda3std3__474_GLOBAL__N__b7e0c698_36_flash_fwd_hdim128_fp16_split_sm80_cu_ceb34e2a_29496ignoreE)
_ZN72_INTERNAL_b7e0c698_36_flash_fwd_hdim128_fp16_split_sm80_cu_ceb34e2a_29494cuda3std3__474_GLOBAL__N__b7e0c698_36_flash_fwd_hdim128_fp16_split_sm80_cu_ceb34e2a_29496ignoreE:
	.zero		1
	.type		_ZN72_INTERNAL_b7e0c698_36_flash_fwd_hdim128_fp16_split_sm80_cu_ceb34e2a_29494cute7productE,@object
	.size		_ZN72_INTERNAL_b7e0c698_36_flash_fwd_hdim128_fp16_split_sm80_cu_ceb34e2a_29494cute7productE,(_ZN72_INTERNAL_b7e0c698_36_flash_fwd_hdim128_fp16_split_sm80_cu_ceb34e2a_29494cuda3std3__45__cpo3endE - _ZN72_INTERNAL_b7e0c698_36_flash_fwd_hdim128_fp16_split_sm80_cu_ceb34e2a_29494cute7productE)
_ZN72_INTERNAL_b7e0c698_36_flash_fwd_hdim128_fp16_split_sm80_cu_ceb34e2a_29494cute7productE:
	.zero		1
	.type		_ZN72_INTERNAL_b7e0c698_36_flash_fwd_hdim128_fp16_split_sm80_cu_ceb34e2a_29494cuda3std3__45__cpo3endE,@object
	.size		_ZN72_INTERNAL_b7e0c698_36_flash_fwd_hdim128_fp16_split_sm80_cu_ceb34e2a_29494cuda3std3__45__cpo3endE,(_ZN72_INTERNAL_b7e0c698_36_flash_fwd_hdim128_fp16_split_sm80_cu_ceb34e2a_29494cuda3std3__419piecewise_constructE - _ZN72_INTERNAL_b7e0c698_36_flash_fwd_hdim128_fp16_split_sm80_cu_ceb34e2a_29494cuda3std3__45__cpo3endE)
_ZN72_INTERNAL_b7e0c698_36_flash_fwd_hdim128_fp16_split_sm80_cu_ceb34e2a_29494cuda3std3__45__cpo3endE:
	.zero		1
	.type		_ZN72_INTERNAL_b7e0c698_36_flash_fwd_hdim128_fp16_split_sm80_cu_ceb34e2a_29494cuda3std3__419piecewise_constructE,@object
	.size		_ZN72_INTERNAL_b7e0c698_36_flash_fwd_hdim128_fp16_split_sm80_cu_ceb34e2a_29494cuda3std3__419piecewise_constructE,(_ZN72_INTERNAL_b7e0c698_36_flash_fwd_hdim128_fp16_split_sm80_cu_ceb34e2a_29494cuda3std3__45__cpo4cendE - _ZN72_INTERNAL_b7e0c698_36_flash_fwd_hdim128_fp16_split_sm80_cu_ceb34e2a_29494cuda3std3__419piecewise_constructE)
_ZN72_INTERNAL_b7e0c698_36_flash_fwd_hdim128_fp16_split_sm80_cu_ceb34e2a_29494cuda3std3__419piecewise_constructE:
	.zero		1
	.type		_ZN72_INTERNAL_b7e0c698_36_flash_fwd_hdim128_fp16_split_sm80_cu_ceb34e2a_29494cuda3std3__45__cpo4cendE,@object
	.size		_ZN72_INTERNAL_b7e0c698_36_flash_fwd_hdim128_fp16_split_sm80_cu_ceb34e2a_29494cuda3std3__45__cpo4cendE,(_ZN72_INTERNAL_b7e0c698_36_flash_fwd_hdim128_fp16_split_sm80_cu_ceb34e2a_29494cuda3std6ranges3__45__cpo4swapE - _ZN72_INTERNAL_b7e0c698_36_flash_fwd_hdim128_fp16_split_sm80_cu_ceb34e2a_29494cuda3std3__45__cpo4cendE)
_ZN72_INTERNAL_b7e0c698_36_flash_fwd_hdim128_fp16_split_sm80_cu_ceb34e2a_29494cuda3std3__45__cpo4cendE:
	.zero		1
	.type		_ZN72_INTERNAL_b7e0c698_36_flash_fwd_hdim128_fp16_split_sm80_cu_ceb34e2a_29494cuda3std6ranges3__45__cpo4swapE,@object
	.size		_ZN72_INTERNAL_b7e0c698_36_flash_fwd_hdim128_fp16_split_sm80_cu_ceb34e2a_29494cuda3std6ranges3__45__cpo4swapE,(.L_7 - _ZN72_INTERNAL_b7e0c698_36_flash_fwd_hdim128_fp16_split_sm80_cu_ceb34e2a_29494cuda3std6ranges3__45__cpo4swapE)
_ZN72_INTERNAL_b7e0c698_36_flash_fwd_hdim128_fp16_split_sm80_cu_ceb34e2a_29494cuda3std6ranges3__45__cpo4swapE:
	.zero		1
.L_7:


//--------------------- .nv.shared._ZN7cutlass13device_kernelIN5flash19enable_sm80_to_sm89INS1_16FlashAttnFwdSm80INS1_25CollectiveMainloopFwdSm80ILi8ELi1ELb1EN4cute5tupleIJNS5_1CILi128EEENS7_ILi96EEES8_EEELi128ENS_6half_tEfNS_4arch4Sm80ELb0ELb1ELb0ELb0ELb0ELb0ELb1ELb1EEENS1_21CollectiveEpilogueFwdINS6_IJS8_S8_S9_EEENS6_IJNS7_ILi1EEESH_SH_EEESB_SD_Li256ELb0ELb1ELb1ELb0EEENS1_19SingleTileSchedulerILb0ELb1ELb1ELi128EEEEEEEEEvNT_6ParamsE --------------------------
	.section	.nv.shared._ZN7cutlass13device_kernelIN5flash19enable_sm80_to_sm89INS1_16FlashAttnFwdSm80INS1_25CollectiveMainloopFwdSm80ILi8ELi1ELb1EN4cute5tupleIJNS5_1CILi128EEENS7_ILi96EEES8_EEELi128ENS_6half_tEfNS_4arch4Sm80ELb0ELb1ELb0ELb0ELb0ELb0ELb1ELb1EEENS1_21CollectiveEpilogueFwdINS6_IJS8_S8_S9_EEENS6_IJNS7_ILi1EEESH_SH_EEESB_SD_Li256ELb0ELb1ELb1ELb0EEENS1_19SingleTileSchedulerILb0ELb1ELb1ELi128EEEEEEEEEvNT_6ParamsE,"aw",@nobits
	.sectionflags	@""
	.align	16


//--------------------- .nv.shared._ZN7cutlass13device_kernelIN5flash19enable_sm80_to_sm89INS1_16FlashAttnFwdSm80INS1_25CollectiveMainloopFwdSm80ILi8ELi1ELb1EN4cute5tupleIJNS5_1CILi128EEES8_S8_EEELi128ENS_6half_tEfNS_4arch4Sm80ELb1ELb0ELb0ELb0ELb0ELb0ELb1ELb1EEENS1_21CollectiveEpilogueFwdIS9_NS6_IJNS7_ILi1EEESF_SF_EEESA_SC_Li256ELb0ELb1ELb1ELb0EEENS1_30DynamicPersistentTileSchedulerILi256ELi256ELb1ELb1ELb0EEEEEEEEEvNT_6ParamsE --------------------------
	.section	.nv.shared._ZN7cutlass13device_kernelIN5flash19enable_sm80_to_sm89INS1_16FlashAttnFwdSm80INS1_25CollectiveMainloopFwdSm80ILi8ELi1ELb1EN4cute5tupleIJNS5_1CILi128EEES8_S8_EEELi128ENS_6half_tEfNS_4arch4Sm80ELb1ELb0ELb0ELb0ELb0ELb0ELb1ELb1EEENS1_21CollectiveEpilogueFwdIS9_NS6_IJNS7_ILi1EEESF_SF_EEESA_SC_Li256ELb0ELb1ELb1ELb0EEENS1_30DynamicPersistentTileSchedulerILi256ELi256ELb1ELb1ELb0EEEEEEEEEvNT_6ParamsE,"aw",@nobits
	.sectionflags	@""
	.align	16


//--------------------- .nv.shared._ZN7cutlass13device_kernelIN5flash19enable_sm80_to_sm89INS1_16FlashAttnFwdSm80INS1_25CollectiveMainloopFwdSm80ILi4ELi1ELb0EN4cute5tupleIJNS5_1CILi128EEENS7_ILi64EEES8_EEELi128ENS_6half_tEfNS_4arch4Sm80ELb0ELb0ELb0ELb0ELb0ELb0ELb1ELb1EEENS1_21CollectiveEpilogueFwdINS6_IJS8_S8_S9_EEENS6_IJNS7_ILi1EEESH_SH_EEESB_SD_Li128ELb0ELb1ELb1ELb0EEENS1_19SingleTileSchedulerILb0ELb1ELb1ELi128EEEEEEEEEvNT_6ParamsE --------------------------
	.section	.nv.shared._ZN7cutlass13device_kernelIN5flash19enable_sm80_to_sm89INS1_16FlashAttnFwdSm80INS1_25CollectiveMainloopFwdSm80ILi4ELi1ELb0EN4cute5tupleIJNS5_1CILi128EEENS7_ILi64EEES8_EEELi128ENS_6half_tEfNS_4arch4Sm80ELb0ELb0ELb0ELb0ELb0ELb0ELb1ELb1EEENS1_21CollectiveEpilogueFwdINS6_IJS8_S8_S9_EEENS6_IJNS7_ILi1EEESH_SH_EEESB_SD_Li128ELb0ELb1ELb1ELb0EEENS1_19SingleTileSchedulerILb0ELb1ELb1ELi128EEEEEEEEEvNT_6ParamsE,"aw",@nobits
	.sectionflags	@""
	.align	16


//--------------------- .nv.shared._ZN7cutlass13device_kernelIN5flash19enable_sm80_to_sm89INS1_16FlashAttnFwdSm80INS1_25CollectiveMainloopFwdSm80ILi8ELi1ELb1EN4cute5tupleIJNS5_1CILi128EEENS7_ILi112EEES8_EEELi128ENS_6half_tEfNS_4arch4Sm80ELb0ELb0ELb0ELb1ELb0ELb0ELb1ELb1EEENS1_21CollectiveEpilogueFwdINS6_IJS8_S8_S9_EEENS6_IJNS7_ILi1EEESH_SH_EEESB_SD_Li256ELb1ELb1ELb1ELb0EEENS1_36VarlenDynamicPersistentTileSchedulerILi128ELi112ELi256ELi256ELb1ELb1ELb0ELb0ELb1ELb1EEEEEEEEEvNT_6ParamsE --------------------------
	.section	.nv.shared._ZN7cutlass13device_kernelIN5flash19enable_sm80_to_sm89INS1_16FlashAttnFwdSm80INS1_25CollectiveMainloopFwdSm80ILi8ELi1ELb1EN4cute5tupleIJNS5_1CILi128EEENS7_ILi112EEES8_EEELi128ENS_6half_tEfNS_4arch4Sm80ELb0ELb0ELb0ELb1ELb0ELb0ELb1ELb1EEENS1_21CollectiveEpilogueFwdINS6_IJS8_S8_S9_EEENS6_IJNS7_ILi1EEESH_SH_EEESB_SD_Li256ELb1ELb1ELb1ELb0EEENS1_36VarlenDynamicPersistentTileSchedulerILi128ELi112ELi256ELi256ELb1ELb1ELb0ELb0ELb1ELb1EEEEEEEEEvNT_6ParamsE,"aw",@nobits
	.sectionflags	@""
	.align	16


//--------------------- .nv.shared._ZN7cutlass13device_kernelIN5flash19enable_sm80_to_sm89INS1_16FlashAttnFwdSm80INS1_25CollectiveMainloopFwdSm80ILi8ELi1ELb1EN4cute5tupleIJNS5_1CILi128EEENS7_ILi112EEES8_EEELi128ENS_6half_tEfNS_4arch4Sm80ELb0ELb0ELb0ELb1ELb0ELb1ELb1ELb1EEENS1_21CollectiveEpilogueFwdINS6_IJS8_S8_S9_EEENS6_IJNS7_ILi1EEESH_SH_EEESB_SD_Li256ELb1ELb1ELb1ELb0EEENS1_36VarlenDynamicPersistentTileSchedulerILi128ELi112ELi256ELi256ELb1ELb1ELb0ELb0ELb1ELb1EEEEEEEEEvNT_6ParamsE --------------------------
	.section	.nv.shared._ZN7cutlass13device_kernelIN5flash19enable_sm80_to_sm89INS1_16FlashAttnFwdSm80INS1_25CollectiveMainloopFwdSm80ILi8ELi1ELb1EN4cute5tupleIJNS5_1CILi128EEENS7_ILi112EEES8_EEELi128ENS_6half_tEfNS_4arch4Sm80ELb0ELb0ELb0ELb1ELb0ELb1ELb1ELb1EEENS1_21CollectiveEpilogueFwdINS6_IJS8_S8_S9_EEENS6_IJNS7_ILi1EEESH_SH_EEESB_SD_Li256ELb1ELb1ELb1ELb0EEENS1_36VarlenDynamicPersistentTileSchedulerILi128ELi112ELi256ELi256ELb1ELb1ELb0ELb0ELb1ELb1EEEEEEEEEvNT_6ParamsE,"aw",@nobits
	.sectionflags	@""
	.align	16


//--------------------- .nv.shared._ZN7cutlass13device_kernelIN5flash19enable_sm80_to_sm89INS1_16FlashAttnFwdSm80INS1_25CollectiveMainloopFwdSm80ILi4ELi1ELb0EN4cute5tupleIJNS5_1CILi128EEENS7_ILi48EEES8_EEELi128ENS_6half_tEfNS_4arch4Sm80ELb0ELb1ELb0ELb0ELb0ELb0ELb1ELb1EEENS1_21CollectiveEpilogueFwdINS6_IJS8_S8_S9_EEENS6_IJNS7_ILi1EEESH_SH_EEESB_SD_Li128ELb0ELb1ELb1ELb0EEENS1_19SingleTileSchedulerILb0ELb1ELb1ELi128EEEEEEEEEvNT_6ParamsE --------------------------
	.section	.nv.shared._ZN7cutlass13device_kernelIN5flash19enable_sm80_to_sm89INS1_16FlashAttnFwdSm80INS1_25CollectiveMainloopFwdSm80ILi4ELi1ELb0EN4cute5tupleIJNS5_1CILi128EEENS7_ILi48EEES8_EEELi128ENS_6half_tEfNS_4arch4Sm80ELb0ELb1ELb0ELb0ELb0ELb0ELb1ELb1EEENS1_21CollectiveEpilogueFwdINS6_IJS8_S8_S9_EEENS6_IJNS7_ILi1EEESH_SH_EEESB_SD_Li128ELb0ELb1ELb1ELb0EEENS1_19SingleTileSchedulerILb0ELb1ELb1ELi128EEEEEEEEEvNT_6ParamsE,"aw",@nobits
	.sectionflags	@""
	.align	16


//--------------------- .nv.shared._ZN7cutlass13device_kernelIN5flash19enable_sm80_to_sm89INS1_16FlashAttnFwdSm80INS1_25CollectiveMainloopFwdSm80ILi8ELi1ELb1EN4cute5tupleIJNS5_1CILi128EEENS7_ILi96EEES8_EEELi128ENS_6half_tEfNS_4arch4Sm80ELb0ELb1ELb0ELb1ELb0ELb0ELb1ELb1EEENS1_21CollectiveEpilogueFwdINS6_IJS8_S8_S9_EEENS6_IJNS7_ILi1EEESH_SH_EEESB_SD_Li256ELb1ELb1ELb1ELb0EEENS1_36VarlenDynamicPersistentTileSchedulerILi128ELi96ELi256ELi256ELb1ELb1ELb0ELb1ELb0ELb1EEEEEEEEEvNT_6ParamsE --------------------------
	.section	.nv.shared._ZN7cutlass13device_kernelIN5flash19enable_sm80_to_sm89INS1_16FlashAttnFwdSm80INS1_25CollectiveMainloopFwdSm80ILi8ELi1ELb1EN4cute5tupleIJNS5_1CILi128EEENS7_ILi96EEES8_EEELi128ENS_6half_tEfNS_4arch4Sm80ELb0ELb1ELb0ELb1ELb0ELb0ELb1ELb1EEENS1_21CollectiveEpilogueFwdINS6_IJS8_S8_S9_EEENS6_IJNS7_ILi1EEESH_SH_EEESB_SD_Li256ELb1ELb1ELb1ELb0EEENS1_36VarlenDynamicPersistentTileSchedulerILi128ELi96ELi256ELi256ELb1ELb1ELb0ELb1ELb0ELb1EEEEEEEEEvNT_6ParamsE,"aw",@nobits
	.sectionflags	@""
	.align	16


//--------------------- .nv.shared._ZN7cutlass13device_kernelIN5flash19enable_sm80_to_sm89INS1_16FlashAttnFwdSm80INS1_25CollectiveMainloopFwdSm80ILi8ELi1ELb1EN4cute5tupleIJNS5_1CILi128EEENS7_ILi96EEES8_EEELi128ENS_6half_tEfNS_4arch4Sm80ELb0ELb1ELb0ELb1ELb0ELb1ELb1ELb1EEENS1_21CollectiveEpilogueFwdINS6_IJS8_S8_S9_EEENS6_IJNS7_ILi1EEESH_SH_EEESB_SD_Li256ELb1ELb1ELb1ELb0EEENS1_36VarlenDynamicPersistentTileSchedulerILi128ELi96ELi256ELi256ELb1ELb1ELb0ELb1ELb0ELb1EEEEEEEEEvNT_6ParamsE --------------------------
	.section	.nv.shared._ZN7cutlass13device_kernelIN5flash19enable_sm80_to_sm89INS1_16FlashAttnFwdSm80INS1_25CollectiveMainloopFwdSm80ILi8ELi1ELb1EN4cute5tupleIJNS5_1CILi128EEENS7_ILi96EEES8_EEELi128ENS_6half_tEfNS_4arch4Sm80ELb0ELb1ELb0ELb1ELb0ELb1ELb1ELb1EEENS1_21CollectiveEpilogueFwdINS6_IJS8_S8_S9_EEENS6_IJNS7_ILi1EEESH_SH_EEESB_SD_Li256ELb1ELb1ELb1ELb0EEENS1_36VarlenDynamicPersistentTileSchedulerILi128ELi96ELi256ELi256ELb1ELb1ELb0ELb1ELb0ELb1EEEEEEEEEvNT_6ParamsE,"aw",@nobits
	.sectionflags	@""
	.align	16


//--------------------- .nv.shared._ZN7cutlass13device_kernelIN5flash19enable_sm80_to_sm89INS1_16FlashAttnFwdSm80INS1_25CollectiveMainloopFwdSm80ILi4ELi1ELb0EN4cute5tupleIJNS5_1CILi128EEENS7_ILi64EEES8_EEELi128ENS_6half_tEfNS_4arch4Sm80ELb1ELb0ELb0ELb0ELb0ELb0ELb1ELb1EEENS1_21CollectiveEpilogueFwdINS6_IJS8_S8_S9_EEENS6_IJNS7_ILi1EEESH_SH_EEESB_SD_Li128ELb0ELb1ELb1ELb0EEENS1_30DynamicPersistentTileSchedulerILi128ELi128ELb1ELb1ELb0EEEEEEEEEvNT_6ParamsE --------------------------
	.section	.nv.shared._ZN7cutlass13device_kernelIN5flash19enable_sm80_to_sm89INS1_16FlashAttnFwdSm80INS1_25CollectiveMainloopFwdSm80ILi4ELi1ELb0EN4cute5tupleIJNS5_1CILi128EEENS7_ILi64EEES8_EEELi128ENS_6half_tEfNS_4arch4Sm80ELb1ELb0ELb0ELb0ELb0ELb0ELb1ELb1EEENS1_21CollectiveEpilogueFwdINS6_IJS8_S8_S9_EEENS6_IJNS7_ILi1EEESH_SH_EEESB_SD_Li128ELb0ELb1ELb1ELb0EEENS1_30DynamicPersistentTileSchedulerILi128ELi128ELb1ELb1ELb0EEEEEEEEEvNT_6ParamsE,"aw",@nobits
	.sectionflags	@""
	.align	16


//--------------------- .nv.shared._ZN7cutlass13device_kernelIN5flash19enable_sm80_to_sm89INS1_16FlashAttnFwdSm80INS1_25CollectiveMainloopFwdSm80ILi8ELi1ELb1EN4cute5tupleIJNS5_1CILi128EEENS7_ILi112EEES8_EEELi128ENS_6half_tEfNS_4arch4Sm80ELb1ELb0ELb0ELb1ELb0ELb0ELb1ELb1EEENS1_21CollectiveEpilogueFwdINS6_IJS8_S8_S9_EEENS6_IJNS7_ILi1EEESH_SH_EEESB_SD_Li256ELb1ELb1ELb1ELb0EEENS1_36VarlenDynamicPersistentTileSchedulerILi128ELi112ELi256ELi256ELb1ELb1ELb0ELb1ELb1ELb1EEEEEEEEEvNT_6ParamsE --------------------------
	.section	.nv.shared._ZN7cutlass13device_kernelIN5flash19enable_sm80_to_sm89INS1_16FlashAttnFwdSm80INS1_25CollectiveMainloopFwdSm80ILi8ELi1ELb1EN4cute5tupleIJNS5_1CILi128EEENS7_ILi112EEES8_EEELi128ENS_6half_tEfNS_4arch4Sm80ELb1ELb0ELb0ELb1ELb0ELb0ELb1ELb1EEENS1_21CollectiveEpilogueFwdINS6_IJS8_S8_S9_EEENS6_IJNS7_ILi1EEESH_SH_EEESB_SD_Li256ELb1ELb1ELb1ELb0EEENS1_36VarlenDynamicPersistentTileSchedulerILi128ELi112ELi256ELi256ELb1ELb1ELb0ELb1ELb1ELb1EEEEEEEEEvNT_6ParamsE,"aw",@nobits
	.sectionflags	@""
	.align	16


//--------------------- .nv.shared._ZN7cutlass13device_kernelIN5flash19enable_sm80_to_sm89INS1_16FlashAttnFwdSm80INS1_25CollectiveMainloopFwdSm80ILi8ELi1ELb1EN4cute5tupleIJNS5_1CILi128EEENS7_ILi112EEES8_EEELi128ENS_6half_tEfNS_4arch4Sm80ELb1ELb0ELb0ELb1ELb0ELb1ELb1ELb1EEENS1_21CollectiveEpilogueFwdINS6_IJS8_S8_S9_EEENS6_IJNS7_ILi1EEESH_SH_EEESB_SD_Li256ELb1ELb1ELb1ELb0EEENS1_36VarlenDynamicPersistentTileSchedulerILi128ELi112ELi256ELi256ELb1ELb1ELb0ELb1ELb1ELb1EEEEEEEEEvNT_6ParamsE --------------------------
	.section	.nv.shared._ZN7cutlass13device_kernelIN5flash19enable_sm80_to_sm89INS1_16FlashAttnFwdSm80INS1_25CollectiveMainloopFwdSm80ILi8ELi1ELb1EN4cute5tupleIJNS5_1CILi128EEENS7_ILi112EEES8_EEELi128ENS_6half_tEfNS_4arch4Sm80ELb1ELb0ELb0ELb1ELb0ELb1ELb1ELb1EEENS1_21CollectiveEpilogueFwdINS6_IJS8_S8_S9_EEENS6_IJNS7_ILi1EEESH_SH_EEESB_SD_Li256ELb1ELb1ELb1ELb0EEENS1_36VarlenDynamicPersistentTileSchedulerILi128ELi112ELi256ELi256ELb1ELb1ELb0ELb1ELb1ELb1EEEEEEEEEvNT_6ParamsE,"aw",@nobits
	.sectionflags	@""
	.align	16
